	.target	sm_100a

	.elftype	@"ET_EXEC"


//--------------------- .note.nv.tkinfo           --------------------------
	.section	.note.nv.tkinfo,"",@"SHT_NOTE"
	.sectionflags	@"SHF_NOTE_NV_TKINFO"
	.tkinfo
        /*0018*/ 	.word	0x00000002
        /*0030*/ 	.string	""
        /*0030*/ 	.string	"ptxas"
        /*0030*/ 	.string	"Cuda compilation tools, release 13.0, V13.0.88"
        /*0030*/ 	.string	"Build cuda_13.0.r13.0/compiler.36424714_0"
        /*0030*/ 	.string	"-arch sm_100a -m 64 "



//--------------------- .note.nv.cuinfo           --------------------------
	.section	.note.nv.cuinfo,"",@"SHT_NOTE"
	.sectionflags	@"SHF_NOTE_NV_CUINFO"
        /*0018*/ 	.short	0x0002
        /*001a*/ 	.short	0x0064
        /*001c*/ 	.short	0x0082
	.zero		2


//--------------------- .nv.info                  --------------------------
	.section	.nv.info,"",@"SHT_CUDA_INFO"
	.align	4


	//----- nvinfo : EIATTR_REGCOUNT
	.align		4
        /*0000*/ 	.byte	0x04, 0x2f
        /*0002*/ 	.short	(.L_41 - .L_40)
	.align		4
.L_40:
        /*0004*/ 	.word	index@(_Z30group_norm_nhwc_bwd_sum_kernelI11Fp16IOFp16WLi160EEv26Group_norm_nhwc_bwd_params)
        /*0008*/ 	.word	0x00000024


	//----- nvinfo : EIATTR_FRAME_SIZE
	.align		4
.L_41:
        /*000c*/ 	.byte	0x04, 0x11
        /*000e*/ 	.short	(.L_43 - .L_42)
	.align		4
.L_42:
        /*0010*/ 	.word	index@(_Z30group_norm_nhwc_bwd_sum_kernelI11Fp16IOFp16WLi160EEv26Group_norm_nhwc_bwd_params)
        /*0014*/ 	.word	0x00000000


	//----- nvinfo : EIATTR_REGCOUNT
	.align		4
.L_43:
        /*0018*/ 	.byte	0x04, 0x2f
        /*001a*/ 	.short	(.L_45 - .L_44)
	.align		4
.L_44:
        /*001c*/ 	.word	index@(_Z30group_norm_nhwc_bwd_sum_kernelI11Fp16IOFp16WLi140EEv26Group_norm_nhwc_bwd_params)
        /*0020*/ 	.word	0x00000020


	//----- nvinfo : EIATTR_FRAME_SIZE
	.align		4
.L_45:
        /*0024*/ 	.byte	0x04, 0x11
        /*0026*/ 	.short	(.L_47 - .L_46)
	.align		4
.L_46:
        /*0028*/ 	.word	index@(_Z30group_norm_nhwc_bwd_sum_kernelI11Fp16IOFp16WLi140EEv26Group_norm_nhwc_bwd_params)
        /*002c*/ 	.word	0x00000000


	//----- nvinfo : EIATTR_REGCOUNT
	.align		4
.L_47:
        /*0030*/ 	.byte	0x04, 0x2f
        /*0032*/ 	.short	(.L_49 - .L_48)
	.align		4
.L_48:
        /*0034*/ 	.word	index@(_Z30group_norm_nhwc_bwd_sum_kernelI11Fp16IOFp16WLi120EEv26Group_norm_nhwc_bwd_params)
        /*0038*/ 	.word	0x00000020


	//----- nvinfo : EIATTR_FRAME_SIZE
	.align		4
.L_49:
        /*003c*/ 	.byte	0x04, 0x11
        /*003e*/ 	.short	(.L_51 - .L_50)
	.align		4
.L_50:
        /*0040*/ 	.word	index@(_Z30group_norm_nhwc_bwd_sum_kernelI11Fp16IOFp16WLi120EEv26Group_norm_nhwc_bwd_params)
        /*0044*/ 	.word	0x00000000


	//----- nvinfo : EIATTR_REGCOUNT
	.align		4
.L_51:
        /*0048*/ 	.byte	0x04, 0x2f
        /*004a*/ 	.short	(.L_53 - .L_52)
	.align		4
.L_52:
        /*004c*/ 	.word	index@(_Z30group_norm_nhwc_bwd_sum_kernelI11Fp16IOFp16WLi256EEv26Group_norm_nhwc_bwd_params)
        /*0050*/ 	.word	0x0000002f


	//----- nvinfo : EIATTR_FRAME_SIZE
	.align		4
.L_53:
        /*0054*/ 	.byte	0x04, 0x11
        /*0056*/ 	.short	(.L_55 - .L_54)
	.align		4
.L_54:
        /*0058*/ 	.word	index@(_Z30group_norm_nhwc_bwd_sum_kernelI11Fp16IOFp16WLi256EEv26Group_norm_nhwc_bwd_params)
        /*005c*/ 	.word	0x00000000


	//----- nvinfo : EIATTR_REGCOUNT
	.align		4
.L_55:
        /*0060*/ 	.byte	0x04, 0x2f
        /*0062*/ 	.short	(.L_57 - .L_56)
	.align		4
.L_56:
        /*0064*/ 	.word	index@(_Z30group_norm_nhwc_bwd_sum_kernelI11Fp16IOFp16WLi448EEv26Group_norm_nhwc_bwd_params)
        /*0068*/ 	.word	0x00000048


	//----- nvinfo : EIATTR_FRAME_SIZE
	.align		4
.L_57:
        /*006c*/ 	.byte	0x04, 0x11
        /*006e*/ 	.short	(.L_59 - .L_58)
	.align		4
.L_58:
        /*0070*/ 	.word	index@(_Z30group_norm_nhwc_bwd_sum_kernelI11Fp16IOFp16WLi448EEv26Group_norm_nhwc_bwd_params)
        /*0074*/ 	.word	0x00000000


	//----- nvinfo : EIATTR_REGCOUNT
	.align		4
.L_59:
        /*0078*/ 	.byte	0x04, 0x2f
        /*007a*/ 	.short	(.L_61 - .L_60)
	.align		4
.L_60:
        /*007c*/ 	.word	index@(_Z30group_norm_nhwc_bwd_sum_kernelI11Fp16IOFp16WLi192EEv26Group_norm_nhwc_bwd_params)
        /*0080*/ 	.word	0x00000026


	//----- nvinfo : EIATTR_FRAME_SIZE
	.align		4
.L_61:
        /*0084*/ 	.byte	0x04, 0x11
        /*0086*/ 	.short	(.L_63 - .L_62)
	.align		4
.L_62:
        /*0088*/ 	.word	index@(_Z30group_norm_nhwc_bwd_sum_kernelI11Fp16IOFp16WLi192EEv26Group_norm_nhwc_bwd_params)
        /*008c*/ 	.word	0x00000000


	//----- nvinfo : EIATTR_REGCOUNT
	.align		4
.L_63:
        /*0090*/ 	.byte	0x04, 0x2f
        /*0092*/ 	.short	(.L_65 - .L_64)
	.align		4
.L_64:
        /*0094*/ 	.word	index@(_Z30group_norm_nhwc_bwd_sum_kernelI11Fp16IOFp16WLi128EEv26Group_norm_nhwc_bwd_params)
        /*0098*/ 	.word	0x00000020


	//----- nvinfo : EIATTR_FRAME_SIZE
	.align		4
.L_65:
        /*009c*/ 	.byte	0x04, 0x11
        /*009e*/ 	.short	(.L_67 - .L_66)
	.align		4
.L_66:
        /*00a0*/ 	.word	index@(_Z30group_norm_nhwc_bwd_sum_kernelI11Fp16IOFp16WLi128EEv26Group_norm_nhwc_bwd_params)
        /*00a4*/ 	.word	0x00000000


	//----- nvinfo : EIATTR_REGCOUNT
	.align		4
.L_67:
        /*00a8*/ 	.byte	0x04, 0x2f
        /*00aa*/ 	.short	(.L_69 - .L_68)
	.align		4
.L_68:
        /*00ac*/ 	.word	index@(_Z30group_norm_nhwc_bwd_sum_kernelI11Fp16IOFp16WLi64EEv26Group_norm_nhwc_bwd_params)
        /*00b0*/ 	.word	0x00000020


	//----- nvinfo : EIATTR_FRAME_SIZE
	.align		4
.L_69:
        /*00b4*/ 	.byte	0x04, 0x11
        /*00b6*/ 	.short	(.L_71 - .L_70)
	.align		4
.L_70:
        /*00b8*/ 	.word	index@(_Z30group_norm_nhwc_bwd_sum_kernelI11Fp16IOFp16WLi64EEv26Group_norm_nhwc_bwd_params)
        /*00bc*/ 	.word	0x00000000


	//----- nvinfo : EIATTR_REGCOUNT
	.align		4
.L_71:
        /*00c0*/ 	.byte	0x04, 0x2f
        /*00c2*/ 	.short	(.L_73 - .L_72)
	.align		4
.L_72:
        /*00c4*/ 	.word	index@(_Z30group_norm_nhwc_bwd_sum_kernelI11Fp16IOFp16WLi168EEv26Group_norm_nhwc_bwd_params)
        /*00c8*/ 	.word	0x00000020


	//----- nvinfo : EIATTR_FRAME_SIZE
	.align		4
.L_73:
        /*00cc*/ 	.byte	0x04, 0x11
        /*00ce*/ 	.short	(.L_75 - .L_74)
	.align		4
.L_74:
        /*00d0*/ 	.word	index@(_Z30group_norm_nhwc_bwd_sum_kernelI11Fp16IOFp16WLi168EEv26Group_norm_nhwc_bwd_params)
        /*00d4*/ 	.word	0x00000000


	//----- nvinfo : EIATTR_REGCOUNT
	.align		4
.L_75:
        /*00d8*/ 	.byte	0x04, 0x2f
        /*00da*/ 	.short	(.L_77 - .L_76)
	.align		4
.L_76:
        /*00dc*/ 	.word	index@(_Z30group_norm_nhwc_bwd_sum_kernelI11Fp16IOFp16WLi196EEv26Group_norm_nhwc_bwd_params)
        /*00e0*/ 	.word	0x00000020


	//----- nvinfo : EIATTR_FRAME_SIZE
	.align		4
.L_77:
        /*00e4*/ 	.byte	0x04, 0x11
        /*00e6*/ 	.short	(.L_79 - .L_78)
	.align		4
.L_78:
        /*00e8*/ 	.word	index@(_Z30group_norm_nhwc_bwd_sum_kernelI11Fp16IOFp16WLi196EEv26Group_norm_nhwc_bwd_params)
        /*00ec*/ 	.word	0x00000000


	//----- nvinfo : EIATTR_REGCOUNT
	.align		4
.L_79:
        /*00f0*/ 	.byte	0x04, 0x2f
        /*00f2*/ 	.short	(.L_81 - .L_80)
	.align		4
.L_80:
        /*00f4*/ 	.word	index@(_Z30group_norm_nhwc_bwd_sum_kernelI11Fp16IOBf16WLi160EEv26Group_norm_nhwc_bwd_params)
        /*00f8*/ 	.word	0x00000024


	//----- nvinfo : EIATTR_FRAME_SIZE
	.align		4
.L_81:
        /*00fc*/ 	.byte	0x04, 0x11
        /*00fe*/ 	.short	(.L_83 - .L_82)
	.align		4
.L_82:
        /*0100*/ 	.word	index@(_Z30group_norm_nhwc_bwd_sum_kernelI11Fp16IOBf16WLi160EEv26Group_norm_nhwc_bwd_params)
        /*0104*/ 	.word	0x00000000


	//----- nvinfo : EIATTR_REGCOUNT
	.align		4
.L_83:
        /*0108*/ 	.byte	0x04, 0x2f
        /*010a*/ 	.short	(.L_85 - .L_84)
	.align		4
.L_84:
        /*010c*/ 	.word	index@(_Z30group_norm_nhwc_bwd_sum_kernelI11Fp16IOBf16WLi140EEv26Group_norm_nhwc_bwd_params)
        /*0110*/ 	.word	0x00000020


	//----- nvinfo : EIATTR_FRAME_SIZE
	.align		4
.L_85:
        /*0114*/ 	.byte	0x04, 0x11
        /*0116*/ 	.short	(.L_87 - .L_86)
	.align		4
.L_86:
        /*0118*/ 	.word	index@(_Z30group_norm_nhwc_bwd_sum_kernelI11Fp16IOBf16WLi140EEv26Group_norm_nhwc_bwd_params)
        /*011c*/ 	.word	0x00000000


	//----- nvinfo : EIATTR_REGCOUNT
	.align		4
.L_87:
        /*0120*/ 	.byte	0x04, 0x2f
        /*0122*/ 	.short	(.L_89 - .L_88)
	.align		4
.L_88:
        /*0124*/ 	.word	index@(_Z30group_norm_nhwc_bwd_sum_kernelI11Fp16IOBf16WLi120EEv26Group_norm_nhwc_bwd_params)
        /*0128*/ 	.word	0x00000020


	//----- nvinfo : EIATTR_FRAME_SIZE
	.align		4
.L_89:
        /*012c*/ 	.byte	0x04, 0x11
        /*012e*/ 	.short	(.L_91 - .L_90)
	.align		4
.L_90:
        /*0130*/ 	.word	index@(_Z30group_norm_nhwc_bwd_sum_kernelI11Fp16IOBf16WLi120EEv26Group_norm_nhwc_bwd_params)
        /*0134*/ 	.word	0x00000000


	//----- nvinfo : EIATTR_REGCOUNT
	.align		4
.L_91:
        /*0138*/ 	.byte	0x04, 0x2f
        /*013a*/ 	.short	(.L_93 - .L_92)
	.align		4
.L_92:
        /*013c*/ 	.word	index@(_Z30group_norm_nhwc_bwd_sum_kernelI11Fp16IOBf16WLi256EEv26Group_norm_nhwc_bwd_params)
        /*0140*/ 	.word	0x0000002f


	//----- nvinfo : EIATTR_FRAME_SIZE
	.align		4
.L_93:
        /*0144*/ 	.byte	0x04, 0x11
        /*0146*/ 	.short	(.L_95 - .L_94)
	.align		4
.L_94:
        /*0148*/ 	.word	index@(_Z30group_norm_nhwc_bwd_sum_kernelI11Fp16IOBf16WLi256EEv26Group_norm_nhwc_bwd_params)
        /*014c*/ 	.word	0x00000000


	//----- nvinfo : EIATTR_REGCOUNT
	.align		4
.L_95:
        /*0150*/ 	.byte	0x04, 0x2f
        /*0152*/ 	.short	(.L_97 - .L_96)
	.align		4
.L_96:
        /*0154*/ 	.word	index@(_Z30group_norm_nhwc_bwd_sum_kernelI11Fp16IOBf16WLi448EEv26Group_norm_nhwc_bwd_params)
        /*0158*/ 	.word	0x00000048


	//----- nvinfo : EIATTR_FRAME_SIZE
	.align		4
.L_97:
        /*015c*/ 	.byte	0x04, 0x11
        /*015e*/ 	.short	(.L_99 - .L_98)
	.align		4
.L_98:
        /*0160*/ 	.word	index@(_Z30group_norm_nhwc_bwd_sum_kernelI11Fp16IOBf16WLi448EEv26Group_norm_nhwc_bwd_params)
        /*0164*/ 	.word	0x00000000


	//----- nvinfo : EIATTR_REGCOUNT
	.align		4
.L_99:
        /*0168*/ 	.byte	0x04, 0x2f
        /*016a*/ 	.short	(.L_101 - .L_100)
	.align		4
.L_100:
        /*016c*/ 	.word	index@(_Z30group_norm_nhwc_bwd_sum_kernelI11Fp16IOBf16WLi192EEv26Group_norm_nhwc_bwd_params)
        /*0170*/ 	.word	0x00000026


	//----- nvinfo : EIATTR_FRAME_SIZE
	.align		4
.L_101:
        /*0174*/ 	.byte	0x04, 0x11
        /*0176*/ 	.short	(.L_103 - .L_102)
	.align		4
.L_102:
        /*0178*/ 	.word	index@(_Z30group_norm_nhwc_bwd_sum_kernelI11Fp16IOBf16WLi192EEv26Group_norm_nhwc_bwd_params)
        /*017c*/ 	.word	0x00000000


	//----- nvinfo : EIATTR_REGCOUNT
	.align		4
.L_103:
        /*0180*/ 	.byte	0x04, 0x2f
        /*0182*/ 	.short	(.L_105 - .L_104)
	.align		4
.L_104:
        /*0184*/ 	.word	index@(_Z30group_norm_nhwc_bwd_sum_kernelI11Fp16IOBf16WLi128EEv26Group_norm_nhwc_bwd_params)
        /*0188*/ 	.word	0x00000020


	//----- nvinfo : EIATTR_FRAME_SIZE
	.align		4
.L_105:
        /*018c*/ 	.byte	0x04, 0x11
        /*018e*/ 	.short	(.L_107 - .L_106)
	.align		4
.L_106:
        /*0190*/ 	.word	index@(_Z30group_norm_nhwc_bwd_sum_kernelI11Fp16IOBf16WLi128EEv26Group_norm_nhwc_bwd_params)
        /*0194*/ 	.word	0x00000000


	//----- nvinfo : EIATTR_REGCOUNT
	.align		4
.L_107:
        /*0198*/ 	.byte	0x04, 0x2f
        /*019a*/ 	.short	(.L_109 - .L_108)
	.align		4
.L_108:
        /*019c*/ 	.word	index@(_Z30group_norm_nhwc_bwd_sum_kernelI11Fp16IOBf16WLi64EEv26Group_norm_nhwc_bwd_params)
        /*01a0*/ 	.word	0x00000020


	//----- nvinfo : EIATTR_FRAME_SIZE
	.align		4
.L_109:
        /*01a4*/ 	.byte	0x04, 0x11
        /*01a6*/ 	.short	(.L_111 - .L_110)
	.align		4
.L_110:
        /*01a8*/ 	.word	index@(_Z30group_norm_nhwc_bwd_sum_kernelI11Fp16IOBf16WLi64EEv26Group_norm_nhwc_bwd_params)
        /*01ac*/ 	.word	0x00000000


	//----- nvinfo : EIATTR_REGCOUNT
	.align		4
.L_111:
        /*01b0*/ 	.byte	0x04, 0x2f
        /*01b2*/ 	.short	(.L_113 - .L_112)
	.align		4
.L_112:
        /*01b4*/ 	.word	index@(_Z30group_norm_nhwc_bwd_sum_kernelI11Fp16IOBf16WLi168EEv26Group_norm_nhwc_bwd_params)
        /*01b8*/ 	.word	0x00000020


	//----- nvinfo : EIATTR_FRAME_SIZE
	.align		4
.L_113:
        /*01bc*/ 	.byte	0x04, 0x11
        /*01be*/ 	.short	(.L_115 - .L_114)
	.align		4
.L_114:
        /*01c0*/ 	.word	index@(_Z30group_norm_nhwc_bwd_sum_kernelI11Fp16IOBf16WLi168EEv26Group_norm_nhwc_bwd_params)
        /*01c4*/ 	.word	0x00000000


	//----- nvinfo : EIATTR_REGCOUNT
	.align		4
.L_115:
        /*01c8*/ 	.byte	0x04, 0x2f
        /*01ca*/ 	.short	(.L_117 - .L_116)
	.align		4
.L_116:
        /*01cc*/ 	.word	index@(_Z30group_norm_nhwc_bwd_sum_kernelI11Fp16IOBf16WLi196EEv26Group_norm_nhwc_bwd_params)
        /*01d0*/ 	.word	0x00000020


	//----- nvinfo : EIATTR_FRAME_SIZE
	.align		4
.L_117:
        /*01d4*/ 	.byte	0x04, 0x11
        /*01d6*/ 	.short	(.L_119 - .L_118)
	.align		4
.L_118:
        /*01d8*/ 	.word	index@(_Z30group_norm_nhwc_bwd_sum_kernelI11Fp16IOBf16WLi196EEv26Group_norm_nhwc_bwd_params)
        /*01dc*/ 	.word	0x00000000


	//----- nvinfo : EIATTR_REGCOUNT
	.align		4
.L_119:
        /*01e0*/ 	.byte	0x04, 0x2f
        /*01e2*/ 	.short	(.L_121 - .L_120)
	.align		4
.L_120:
        /*01e4*/ 	.word	index@(_Z30group_norm_nhwc_bwd_sum_kernelI11Fp16IOFp32WLi160EEv26Group_norm_nhwc_bwd_params)
        /*01e8*/ 	.word	0x00000025


	//----- nvinfo : EIATTR_FRAME_SIZE
	.align		4
.L_121:
        /*01ec*/ 	.byte	0x04, 0x11
        /*01ee*/ 	.short	(.L_123 - .L_122)
	.align		4
.L_122:
        /*01f0*/ 	.word	index@(_Z30group_norm_nhwc_bwd_sum_kernelI11Fp16IOFp32WLi160EEv26Group_norm_nhwc_bwd_params)
        /*01f4*/ 	.word	0x00000000


	//----- nvinfo : EIATTR_REGCOUNT
	.align		4
.L_123:
        /*01f8*/ 	.byte	0x04, 0x2f
        /*01fa*/ 	.short	(.L_125 - .L_124)
	.align		4
.L_124:
        /*01fc*/ 	.word	index@(_Z30group_norm_nhwc_bwd_sum_kernelI11Fp16IOFp32WLi140EEv26Group_norm_nhwc_bwd_params)
        /*0200*/ 	.word	0x00000020


	//----- nvinfo : EIATTR_FRAME_SIZE
	.align		4
.L_125:
        /*0204*/ 	.byte	0x04, 0x11
        /*0206*/ 	.short	(.L_127 - .L_126)
	.align		4
.L_126:
        /*0208*/ 	.word	index@(_Z30group_norm_nhwc_bwd_sum_kernelI11Fp16IOFp32WLi140EEv26Group_norm_nhwc_bwd_params)
        /*020c*/ 	.word	0x00000000


	//----- nvinfo : EIATTR_REGCOUNT
	.align		4
.L_127:
        /*0210*/ 	.byte	0x04, 0x2f
        /*0212*/ 	.short	(.L_129 - .L_128)
	.align		4
.L_128:
        /*0214*/ 	.word	index@(_Z30group_norm_nhwc_bwd_sum_kernelI11Fp16IOFp32WLi120EEv26Group_norm_nhwc_bwd_params)
        /*0218*/ 	.word	0x00000020


	//----- nvinfo : EIATTR_FRAME_SIZE
	.align		4
.L_129:
        /*021c*/ 	.byte	0x04, 0x11
        /*021e*/ 	.short	(.L_131 - .L_130)
	.align		4
.L_130:
        /*0220*/ 	.word	index@(_Z30group_norm_nhwc_bwd_sum_kernelI11Fp16IOFp32WLi120EEv26Group_norm_nhwc_bwd_params)
        /*0224*/ 	.word	0x00000000


	//----- nvinfo : EIATTR_REGCOUNT
	.align		4
.L_131:
        /*0228*/ 	.byte	0x04, 0x2f
        /*022a*/ 	.short	(.L_133 - .L_132)
	.align		4
.L_132:
        /*022c*/ 	.word	index@(_Z30group_norm_nhwc_bwd_sum_kernelI11Fp16IOFp32WLi256EEv26Group_norm_nhwc_bwd_params)
        /*0230*/ 	.word	0x0000002f


	//----- nvinfo : EIATTR_FRAME_SIZE
	.align		4
.L_133:
        /*0234*/ 	.byte	0x04, 0x11
        /*0236*/ 	.short	(.L_135 - .L_134)
	.align		4
.L_134:
        /*0238*/ 	.word	index@(_Z30group_norm_nhwc_bwd_sum_kernelI11Fp16IOFp32WLi256EEv26Group_norm_nhwc_bwd_params)
        /*023c*/ 	.word	0x00000000


	//----- nvinfo : EIATTR_REGCOUNT
	.align		4
.L_135:
        /*0240*/ 	.byte	0x04, 0x2f
        /*0242*/ 	.short	(.L_137 - .L_136)
	.align		4
.L_136:
        /*0244*/ 	.word	index@(_Z30group_norm_nhwc_bwd_sum_kernelI11Fp16IOFp32WLi448EEv26Group_norm_nhwc_bwd_params)
        /*0248*/ 	.word	0x00000048


	//----- nvinfo : EIATTR_FRAME_SIZE
	.align		4
.L_137:
        /*024c*/ 	.byte	0x04, 0x11
        /*024e*/ 	.short	(.L_139 - .L_138)
	.align		4
.L_138:
        /*0250*/ 	.word	index@(_Z30group_norm_nhwc_bwd_sum_kernelI11Fp16IOFp32WLi448EEv26Group_norm_nhwc_bwd_params)
        /*0254*/ 	.word	0x00000000


	//----- nvinfo : EIATTR_REGCOUNT
	.align		4
.L_139:
        /*0258*/ 	.byte	0x04, 0x2f
        /*025a*/ 	.short	(.L_141 - .L_140)
	.align		4
.L_140:
        /*025c*/ 	.word	index@(_Z30group_norm_nhwc_bwd_sum_kernelI11Fp16IOFp32WLi192EEv26Group_norm_nhwc_bwd_params)
        /*0260*/ 	.word	0x00000026


	//----- nvinfo : EIATTR_FRAME_SIZE
	.align		4
.L_141:
        /*0264*/ 	.byte	0x04, 0x11
        /*0266*/ 	.short	(.L_143 - .L_142)
	.align		4
.L_142:
        /*0268*/ 	.word	index@(_Z30group_norm_nhwc_bwd_sum_kernelI11Fp16IOFp32WLi192EEv26Group_norm_nhwc_bwd_params)
        /*026c*/ 	.word	0x00000000


	//----- nvinfo : EIATTR_REGCOUNT
	.align		4
.L_143:
        /*0270*/ 	.byte	0x04, 0x2f
        /*0272*/ 	.short	(.L_145 - .L_144)
	.align		4
.L_144:
        /*0274*/ 	.word	index@(_Z30group_norm_nhwc_bwd_sum_kernelI11Fp16IOFp32WLi128EEv26Group_norm_nhwc_bwd_params)
        /*0278*/ 	.word	0x00000020


	//----- nvinfo : EIATTR_FRAME_SIZE
	.align		4
.L_145:
        /*027c*/ 	.byte	0x04, 0x11
        /*027e*/ 	.short	(.L_147 - .L_146)
	.align		4
.L_146:
        /*0280*/ 	.word	index@(_Z30group_norm_nhwc_bwd_sum_kernelI11Fp16IOFp32WLi128EEv26Group_norm_nhwc_bwd_params)
        /*0284*/ 	.word	0x00000000


	//----- nvinfo : EIATTR_REGCOUNT
	.align		4
.L_147:
        /*0288*/ 	.byte	0x04, 0x2f
        /*028a*/ 	.short	(.L_149 - .L_148)
	.align		4
.L_148:
        /*028c*/ 	.word	index@(_Z30group_norm_nhwc_bwd_sum_kernelI11Fp16IOFp32WLi64EEv26Group_norm_nhwc_bwd_params)
        /*0290*/ 	.word	0x00000020


	//----- nvinfo : EIATTR_FRAME_SIZE
	.align		4
.L_149:
        /*0294*/ 	.byte	0x04, 0x11
        /*0296*/ 	.short	(.L_151 - .L_150)
	.align		4
.L_150:
        /*0298*/ 	.word	index@(_Z30group_norm_nhwc_bwd_sum_kernelI11Fp16IOFp32WLi64EEv26Group_norm_nhwc_bwd_params)
        /*029c*/ 	.word	0x00000000


	//----- nvinfo : EIATTR_REGCOUNT
	.align		4
.L_151:
        /*02a0*/ 	.byte	0x04, 0x2f
        /*02a2*/ 	.short	(.L_153 - .L_152)
	.align		4
.L_152:
        /*02a4*/ 	.word	index@(_Z30group_norm_nhwc_bwd_sum_kernelI11Fp16IOFp32WLi168EEv26Group_norm_nhwc_bwd_params)
        /*02a8*/ 	.word	0x00000020


	//----- nvinfo : EIATTR_FRAME_SIZE
	.align		4
.L_153:
        /*02ac*/ 	.byte	0x04, 0x11
        /*02ae*/ 	.short	(.L_155 - .L_154)
	.align		4
.L_154:
        /*02b0*/ 	.word	index@(_Z30group_norm_nhwc_bwd_sum_kernelI11Fp16IOFp32WLi168EEv26Group_norm_nhwc_bwd_params)
        /*02b4*/ 	.word	0x00000000


	//----- nvinfo : EIATTR_REGCOUNT
	.align		4
.L_155:
        /*02b8*/ 	.byte	0x04, 0x2f
        /*02ba*/ 	.short	(.L_157 - .L_156)
	.align		4
.L_156:
        /*02bc*/ 	.word	index@(_Z30group_norm_nhwc_bwd_sum_kernelI11Fp16IOFp32WLi196EEv26Group_norm_nhwc_bwd_params)
        /*02c0*/ 	.word	0x00000020


	//----- nvinfo : EIATTR_FRAME_SIZE
	.align		4
.L_157:
        /*02c4*/ 	.byte	0x04, 0x11
        /*02c6*/ 	.short	(.L_159 - .L_158)
	.align		4
.L_158:
        /*02c8*/ 	.word	index@(_Z30group_norm_nhwc_bwd_sum_kernelI11Fp16IOFp32WLi196EEv26Group_norm_nhwc_bwd_params)
        /*02cc*/ 	.word	0x00000000


	//----- nvinfo : EIATTR_REGCOUNT
	.align		4
.L_159:
        /*02d0*/ 	.byte	0x04, 0x2f
        /*02d2*/ 	.short	(.L_161 - .L_160)
	.align		4
.L_160:
        /*02d4*/ 	.word	index@(_Z30group_norm_nhwc_bwd_sum_kernelI11Bf16IOFp16WLi160EEv26Group_norm_nhwc_bwd_params)
        /*02d8*/ 	.word	0x00000025


	//----- nvinfo : EIATTR_FRAME_SIZE
	.align		4
.L_161:
        /*02dc*/ 	.byte	0x04, 0x11
        /*02de*/ 	.short	(.L_163 - .L_162)
	.align		4
.L_162:
        /*02e0*/ 	.word	index@(_Z30group_norm_nhwc_bwd_sum_kernelI11Bf16IOFp16WLi160EEv26Group_norm_nhwc_bwd_params)
        /*02e4*/ 	.word	0x00000000


	//----- nvinfo : EIATTR_REGCOUNT
	.align		4
.L_163:
        /*02e8*/ 	.byte	0x04, 0x2f
        /*02ea*/ 	.short	(.L_165 - .L_164)
	.align		4
.L_164:
        /*02ec*/ 	.word	index@(_Z30group_norm_nhwc_bwd_sum_kernelI11Bf16IOFp16WLi140EEv26Group_norm_nhwc_bwd_params)
        /*02f0*/ 	.word	0x00000020


	//----- nvinfo : EIATTR_FRAME_SIZE
	.align		4
.L_165:
        /*02f4*/ 	.byte	0x04, 0x11
        /*02f6*/ 	.short	(.L_167 - .L_166)
	.align		4
.L_166:
        /*02f8*/ 	.word	index@(_Z30group_norm_nhwc_bwd_sum_kernelI11Bf16IOFp16WLi140EEv26Group_norm_nhwc_bwd_params)
        /*02fc*/ 	.word	0x00000000


	//----- nvinfo : EIATTR_REGCOUNT
	.align		4
.L_167:
        /*0300*/ 	.byte	0x04, 0x2f
        /*0302*/ 	.short	(.L_169 - .L_168)
	.align		4
.L_168:
        /*0304*/ 	.word	index@(_Z30group_norm_nhwc_bwd_sum_kernelI11Bf16IOFp16WLi120EEv26Group_norm_nhwc_bwd_params)
        /*0308*/ 	.word	0x00000020


	//----- nvinfo : EIATTR_FRAME_SIZE
	.align		4
.L_169:
        /*030c*/ 	.byte	0x04, 0x11
        /*030e*/ 	.short	(.L_171 - .L_170)
	.align		4
.L_170:
        /*0310*/ 	.word	index@(_Z30group_norm_nhwc_bwd_sum_kernelI11Bf16IOFp16WLi120EEv26Group_norm_nhwc_bwd_params)
        /*0314*/ 	.word	0x00000000


	//----- nvinfo : EIATTR_REGCOUNT
	.align		4
.L_171:
        /*0318*/ 	.byte	0x04, 0x2f
        /*031a*/ 	.short	(.L_173 - .L_172)
	.align		4
.L_172:
        /*031c*/ 	.word	index@(_Z30group_norm_nhwc_bwd_sum_kernelI11Bf16IOFp16WLi256EEv26Group_norm_nhwc_bwd_params)
        /*0320*/ 	.word	0x0000002f


	//----- nvinfo : EIATTR_FRAME_SIZE
	.align		4
.L_173:
        /*0324*/ 	.byte	0x04, 0x11
        /*0326*/ 	.short	(.L_175 - .L_174)
	.align		4
.L_174:
        /*0328*/ 	.word	index@(_Z30group_norm_nhwc_bwd_sum_kernelI11Bf16IOFp16WLi256EEv26Group_norm_nhwc_bwd_params)
        /*032c*/ 	.word	0x00000000


	//----- nvinfo : EIATTR_REGCOUNT
	.align		4
.L_175:
        /*0330*/ 	.byte	0x04, 0x2f
        /*0332*/ 	.short	(.L_177 - .L_176)
	.align		4
.L_176:
        /*0334*/ 	.word	index@(_Z30group_norm_nhwc_bwd_sum_kernelI11Bf16IOFp16WLi448EEv26Group_norm_nhwc_bwd_params)
        /*0338*/ 	.word	0x00000048


	//----- nvinfo : EIATTR_FRAME_SIZE
	.align		4
.L_177:
        /*033c*/ 	.byte	0x04, 0x11
        /*033e*/ 	.short	(.L_179 - .L_178)
	.align		4
.L_178:
        /*0340*/ 	.word	index@(_Z30group_norm_nhwc_bwd_sum_kernelI11Bf16IOFp16WLi448EEv26Group_norm_nhwc_bwd_params)
        /*0344*/ 	.word	0x00000000


	//----- nvinfo : EIATTR_REGCOUNT
	.align		4
.L_179:
        /*0348*/ 	.byte	0x04, 0x2f
        /*034a*/ 	.short	(.L_181 - .L_180)
	.align		4
.L_180:
        /*034c*/ 	.word	index@(_Z30group_norm_nhwc_bwd_sum_kernelI11Bf16IOFp16WLi192EEv26Group_norm_nhwc_bwd_params)
        /*0350*/ 	.word	0x00000028


	//----- nvinfo : EIATTR_FRAME_SIZE
	.align		4
.L_181:
        /*0354*/ 	.byte	0x04, 0x11
        /*0356*/ 	.short	(.L_183 - .L_182)
	.align		4
.L_182:
        /*0358*/ 	.word	index@(_Z30group_norm_nhwc_bwd_sum_kernelI11Bf16IOFp16WLi192EEv26Group_norm_nhwc_bwd_params)
        /*035c*/ 	.word	0x00000000


	//----- nvinfo : EIATTR_REGCOUNT
	.align		4
.L_183:
        /*0360*/ 	.byte	0x04, 0x2f
        /*0362*/ 	.short	(.L_185 - .L_184)
	.align		4
.L_184:
        /*0364*/ 	.word	index@(_Z30group_norm_nhwc_bwd_sum_kernelI11Bf16IOFp16WLi128EEv26Group_norm_nhwc_bwd_params)
        /*0368*/ 	.word	0x00000020


	//----- nvinfo : EIATTR_FRAME_SIZE
	.align		4
.L_185:
        /*036c*/ 	.byte	0x04, 0x11
        /*036e*/ 	.short	(.L_187 - .L_186)
	.align		4
.L_186:
        /*0370*/ 	.word	index@(_Z30group_norm_nhwc_bwd_sum_kernelI11Bf16IOFp16WLi128EEv26Group_norm_nhwc_bwd_params)
        /*0374*/ 	.word	0x00000000


	//----- nvinfo : EIATTR_REGCOUNT
	.align		4
.L_187:
        /*0378*/ 	.byte	0x04, 0x2f
        /*037a*/ 	.short	(.L_189 - .L_188)
	.align		4
.L_188:
        /*037c*/ 	.word	index@(_Z30group_norm_nhwc_bwd_sum_kernelI11Bf16IOFp16WLi64EEv26Group_norm_nhwc_bwd_params)
        /*0380*/ 	.word	0x00000020


	//----- nvinfo : EIATTR_FRAME_SIZE
	.align		4
.L_189:
        /*0384*/ 	.byte	0x04, 0x11
        /*0386*/ 	.short	(.L_191 - .L_190)
	.align		4
.L_190:
        /*0388*/ 	.word	index@(_Z30group_norm_nhwc_bwd_sum_kernelI11Bf16IOFp16WLi64EEv26Group_norm_nhwc_bwd_params)
        /*038c*/ 	.word	0x00000000


	//----- nvinfo : EIATTR_REGCOUNT
	.align		4
.L_191:
        /*0390*/ 	.byte	0x04, 0x2f
        /*0392*/ 	.short	(.L_193 - .L_192)
	.align		4
.L_192:
        /*0394*/ 	.word	index@(_Z30group_norm_nhwc_bwd_sum_kernelI11Bf16IOFp16WLi168EEv26Group_norm_nhwc_bwd_params)
        /*0398*/ 	.word	0x00000020


	//----- nvinfo : EIATTR_FRAME_SIZE
	.align		4
.L_193:
        /*039c*/ 	.byte	0x04, 0x11
        /*039e*/ 	.short	(.L_195 - .L_194)
	.align		4
.L_194:
        /*03a0*/ 	.word	index@(_Z30group_norm_nhwc_bwd_sum_kernelI11Bf16IOFp16WLi168EEv26Group_norm_nhwc_bwd_params)
        /*03a4*/ 	.word	0x00000000


	//----- nvinfo : EIATTR_REGCOUNT
	.align		4
.L_195:
        /*03a8*/ 	.byte	0x04, 0x2f
        /*03aa*/ 	.short	(.L_197 - .L_196)
	.align		4
.L_196:
        /*03ac*/ 	.word	index@(_Z30group_norm_nhwc_bwd_sum_kernelI11Bf16IOFp16WLi196EEv26Group_norm_nhwc_bwd_params)
        /*03b0*/ 	.word	0x00000020


	//----- nvinfo : EIATTR_FRAME_SIZE
	.align		4
.L_197:
        /*03b4*/ 	.byte	0x04, 0x11
        /*03b6*/ 	.short	(.L_199 - .L_198)
	.align		4
.L_198:
        /*03b8*/ 	.word	index@(_Z30group_norm_nhwc_bwd_sum_kernelI11Bf16IOFp16WLi196EEv26Group_norm_nhwc_bwd_params)
        /*03bc*/ 	.word	0x00000000


	//----- nvinfo : EIATTR_REGCOUNT
	.align		4
.L_199:
        /*03c0*/ 	.byte	0x04, 0x2f
        /*03c2*/ 	.short	(.L_201 - .L_200)
	.align		4
.L_200:
        /*03c4*/ 	.word	index@(_Z30group_norm_nhwc_bwd_sum_kernelI11Bf16IOBf16WLi160EEv26Group_norm_nhwc_bwd_params)
        /*03c8*/ 	.word	0x00000025


	//----- nvinfo : EIATTR_FRAME_SIZE
	.align		4
.L_201:
        /*03cc*/ 	.byte	0x04, 0x11
        /*03ce*/ 	.short	(.L_203 - .L_202)
	.align		4
.L_202:
        /*03d0*/ 	.word	index@(_Z30group_norm_nhwc_bwd_sum_kernelI11Bf16IOBf16WLi160EEv26Group_norm_nhwc_bwd_params)
        /*03d4*/ 	.word	0x00000000


	//----- nvinfo : EIATTR_REGCOUNT
	.align		4
.L_203:
        /*03d8*/ 	.byte	0x04, 0x2f
        /*03da*/ 	.short	(.L_205 - .L_204)
	.align		4
.L_204:
        /*03dc*/ 	.word	index@(_Z30group_norm_nhwc_bwd_sum_kernelI11Bf16IOBf16WLi140EEv26Group_norm_nhwc_bwd_params)
        /*03e0*/ 	.word	0x00000020


	//----- nvinfo : EIATTR_FRAME_SIZE
	.align		4
.L_205:
        /*03e4*/ 	.byte	0x04, 0x11
        /*03e6*/ 	.short	(.L_207 - .L_206)
	.align		4
.L_206:
        /*03e8*/ 	.word	index@(_Z30group_norm_nhwc_bwd_sum_kernelI11Bf16IOBf16WLi140EEv26Group_norm_nhwc_bwd_params)
        /*03ec*/ 	.word	0x00000000


	//----- nvinfo : EIATTR_REGCOUNT
	.align		4
.L_207:
        /*03f0*/ 	.byte	0x04, 0x2f
        /*03f2*/ 	.short	(.L_209 - .L_208)
	.align		4
.L_208:
        /*03f4*/ 	.word	index@(_Z30group_norm_nhwc_bwd_sum_kernelI11Bf16IOBf16WLi120EEv26Group_norm_nhwc_bwd_params)
        /*03f8*/ 	.word	0x00000020


	//----- nvinfo : EIATTR_FRAME_SIZE
	.align		4
.L_209:
        /*03fc*/ 	.byte	0x04, 0x11
        /*03fe*/ 	.short	(.L_211 - .L_210)
	.align		4
.L_210:
        /*0400*/ 	.word	index@(_Z30group_norm_nhwc_bwd_sum_kernelI11Bf16IOBf16WLi120EEv26Group_norm_nhwc_bwd_params)
        /*0404*/ 	.word	0x00000000


	//----- nvinfo : EIATTR_REGCOUNT
	.align		4
.L_211:
        /*0408*/ 	.byte	0x04, 0x2f
        /*040a*/ 	.short	(.L_213 - .L_212)
	.align		4
.L_212:
        /*040c*/ 	.word	index@(_Z30group_norm_nhwc_bwd_sum_kernelI11Bf16IOBf16WLi256EEv26Group_norm_nhwc_bwd_params)
        /*0410*/ 	.word	0x0000002f


	//----- nvinfo : EIATTR_FRAME_SIZE
	.align		4
.L_213:
        /*0414*/ 	.byte	0x04, 0x11
        /*0416*/ 	.short	(.L_215 - .L_214)
	.align		4
.L_214:
        /*0418*/ 	.word	index@(_Z30group_norm_nhwc_bwd_sum_kernelI11Bf16IOBf16WLi256EEv26Group_norm_nhwc_bwd_params)
        /*041c*/ 	.word	0x00000000


	//----- nvinfo : EIATTR_REGCOUNT
	.align		4
.L_215:
        /*0420*/ 	.byte	0x04, 0x2f
        /*0422*/ 	.short	(.L_217 - .L_216)
	.align		4
.L_216:
        /*0424*/ 	.word	index@(_Z30group_norm_nhwc_bwd_sum_kernelI11Bf16IOBf16WLi448EEv26Group_norm_nhwc_bwd_params)
        /*0428*/ 	.word	0x00000048


	//----- nvinfo : EIATTR_FRAME_SIZE
	.align		4
.L_217:
        /*042c*/ 	.byte	0x04, 0x11
        /*042e*/ 	.short	(.L_219 - .L_218)
	.align		4
.L_218:
        /*0430*/ 	.word	index@(_Z30group_norm_nhwc_bwd_sum_kernelI11Bf16IOBf16WLi448EEv26Group_norm_nhwc_bwd_params)
        /*0434*/ 	.word	0x00000000


	//----- nvinfo : EIATTR_REGCOUNT
	.align		4
.L_219:
        /*0438*/ 	.byte	0x04, 0x2f
        /*043a*/ 	.short	(.L_221 - .L_220)
	.align		4
.L_220:
        /*043c*/ 	.word	index@(_Z30group_norm_nhwc_bwd_sum_kernelI11Bf16IOBf16WLi192EEv26Group_norm_nhwc_bwd_params)
        /*0440*/ 	.word	0x00000028


	//----- nvinfo : EIATTR_FRAME_SIZE
	.align		4
.L_221:
        /*0444*/ 	.byte	0x04, 0x11
        /*0446*/ 	.short	(.L_223 - .L_222)
	.align		4
.L_222:
        /*0448*/ 	.word	index@(_Z30group_norm_nhwc_bwd_sum_kernelI11Bf16IOBf16WLi192EEv26Group_norm_nhwc_bwd_params)
        /*044c*/ 	.word	0x00000000


	//----- nvinfo : EIATTR_REGCOUNT
	.align		4
.L_223:
        /*0450*/ 	.byte	0x04, 0x2f
        /*0452*/ 	.short	(.L_225 - .L_224)
	.align		4
.L_224:
        /*0454*/ 	.word	index@(_Z30group_norm_nhwc_bwd_sum_kernelI11Bf16IOBf16WLi128EEv26Group_norm_nhwc_bwd_params)
        /*0458*/ 	.word	0x00000020


	//----- nvinfo : EIATTR_FRAME_SIZE
	.align		4
.L_225:
        /*045c*/ 	.byte	0x04, 0x11
        /*045e*/ 	.short	(.L_227 - .L_226)
	.align		4
.L_226:
        /*0460*/ 	.word	index@(_Z30group_norm_nhwc_bwd_sum_kernelI11Bf16IOBf16WLi128EEv26Group_norm_nhwc_bwd_params)
        /*0464*/ 	.word	0x00000000


	//----- nvinfo : EIATTR_REGCOUNT
	.align		4
.L_227:
        /*0468*/ 	.byte	0x04, 0x2f
        /*046a*/ 	.short	(.L_229 - .L_228)
	.align		4
.L_228:
        /*046c*/ 	.word	index@(_Z30group_norm_nhwc_bwd_sum_kernelI11Bf16IOBf16WLi64EEv26Group_norm_nhwc_bwd_params)
        /*0470*/ 	.word	0x00000020


	//----- nvinfo : EIATTR_FRAME_SIZE
	.align		4
.L_229:
        /*0474*/ 	.byte	0x04, 0x11
        /*0476*/ 	.short	(.L_231 - .L_230)
	.align		4
.L_230:
        /*0478*/ 	.word	index@(_Z30group_norm_nhwc_bwd_sum_kernelI11Bf16IOBf16WLi64EEv26Group_norm_nhwc_bwd_params)
        /*047c*/ 	.word	0x00000000


	//----- nvinfo : EIATTR_REGCOUNT
	.align		4
.L_231:
        /*0480*/ 	.byte	0x04, 0x2f
        /*0482*/ 	.short	(.L_233 - .L_232)
	.align		4
.L_232:
        /*0484*/ 	.word	index@(_Z30group_norm_nhwc_bwd_sum_kernelI11Bf16IOBf16WLi168EEv26Group_norm_nhwc_bwd_params)
        /*0488*/ 	.word	0x00000020


	//----- nvinfo : EIATTR_FRAME_SIZE
	.align		4
.L_233:
        /*048c*/ 	.byte	0x04, 0x11
        /*048e*/ 	.short	(.L_235 - .L_234)
	.align		4
.L_234:
        /*0490*/ 	.word	index@(_Z30group_norm_nhwc_bwd_sum_kernelI11Bf16IOBf16WLi168EEv26Group_norm_nhwc_bwd_params)
        /*0494*/ 	.word	0x00000000


	//----- nvinfo : EIATTR_REGCOUNT
	.align		4
.L_235:
        /*0498*/ 	.byte	0x04, 0x2f
        /*049a*/ 	.short	(.L_237 - .L_236)
	.align		4
.L_236:
        /*049c*/ 	.word	index@(_Z30group_norm_nhwc_bwd_sum_kernelI11Bf16IOBf16WLi196EEv26Group_norm_nhwc_bwd_params)
        /*04a0*/ 	.word	0x00000020


	//----- nvinfo : EIATTR_FRAME_SIZE
	.align		4
.L_237:
        /*04a4*/ 	.byte	0x04, 0x11
        /*04a6*/ 	.short	(.L_239 - .L_238)
	.align		4
.L_238:
        /*04a8*/ 	.word	index@(_Z30group_norm_nhwc_bwd_sum_kernelI11Bf16IOBf16WLi196EEv26Group_norm_nhwc_bwd_params)
        /*04ac*/ 	.word	0x00000000


	//----- nvinfo : EIATTR_REGCOUNT
	.align		4
.L_239:
        /*04b0*/ 	.byte	0x04, 0x2f
        /*04b2*/ 	.short	(.L_241 - .L_240)
	.align		4
.L_240:
        /*04b4*/ 	.word	index@(_Z30group_norm_nhwc_bwd_sum_kernelI11Bf16IOFp32WLi160EEv26Group_norm_nhwc_bwd_params)
        /*04b8*/ 	.word	0x00000025


	//----- nvinfo : EIATTR_FRAME_SIZE
	.align		4
.L_241:
        /*04bc*/ 	.byte	0x04, 0x11
        /*04be*/ 	.short	(.L_243 - .L_242)
	.align		4
.L_242:
        /*04c0*/ 	.word	index@(_Z30group_norm_nhwc_bwd_sum_kernelI11Bf16IOFp32WLi160EEv26Group_norm_nhwc_bwd_params)
        /*04c4*/ 	.word	0x00000000


	//----- nvinfo : EIATTR_REGCOUNT
	.align		4
.L_243:
        /*04c8*/ 	.byte	0x04, 0x2f
        /*04ca*/ 	.short	(.L_245 - .L_244)
	.align		4
.L_244:
        /*04cc*/ 	.word	index@(_Z30group_norm_nhwc_bwd_sum_kernelI11Bf16IOFp32WLi140EEv26Group_norm_nhwc_bwd_params)
        /*04d0*/ 	.word	0x00000020


	//----- nvinfo : EIATTR_FRAME_SIZE
	.align		4
.L_245:
        /*04d4*/ 	.byte	0x04, 0x11
        /*04d6*/ 	.short	(.L_247 - .L_246)
	.align		4
.L_246:
        /*04d8*/ 	.word	index@(_Z30group_norm_nhwc_bwd_sum_kernelI11Bf16IOFp32WLi140EEv26Group_norm_nhwc_bwd_params)
        /*04dc*/ 	.word	0x00000000


	//----- nvinfo : EIATTR_REGCOUNT
	.align		4
.L_247:
        /*04e0*/ 	.byte	0x04, 0x2f
        /*04e2*/ 	.short	(.L_249 - .L_248)
	.align		4
.L_248:
        /*04e4*/ 	.word	index@(_Z30group_norm_nhwc_bwd_sum_kernelI11Bf16IOFp32WLi120EEv26Group_norm_nhwc_bwd_params)
        /*04e8*/ 	.word	0x00000020


	//----- nvinfo : EIATTR_FRAME_SIZE
	.align		4
.L_249:
        /*04ec*/ 	.byte	0x04, 0x11
        /*04ee*/ 	.short	(.L_251 - .L_250)
	.align		4
.L_250:
        /*04f0*/ 	.word	index@(_Z30group_norm_nhwc_bwd_sum_kernelI11Bf16IOFp32WLi120EEv26Group_norm_nhwc_bwd_params)
        /*04f4*/ 	.word	0x00000000


	//----- nvinfo : EIATTR_REGCOUNT
	.align		4
.L_251:
        /*04f8*/ 	.byte	0x04, 0x2f
        /*04fa*/ 	.short	(.L_253 - .L_252)
	.align		4
.L_252:
        /*04fc*/ 	.word	index@(_Z30group_norm_nhwc_bwd_sum_kernelI11Bf16IOFp32WLi256EEv26Group_norm_nhwc_bwd_params)
        /*0500*/ 	.word	0x0000002f


	//----- nvinfo : EIATTR_FRAME_SIZE
	.align		4
.L_253:
        /*0504*/ 	.byte	0x04, 0x11
        /*0506*/ 	.short	(.L_255 - .L_254)
	.align		4
.L_254:
        /*0508*/ 	.word	index@(_Z30group_norm_nhwc_bwd_sum_kernelI11Bf16IOFp32WLi256EEv26Group_norm_nhwc_bwd_params)
        /*050c*/ 	.word	0x00000000


	//----- nvinfo : EIATTR_REGCOUNT
	.align		4
.L_255:
        /*0510*/ 	.byte	0x04, 0x2f
        /*0512*/ 	.short	(.L_257 - .L_256)
	.align		4
.L_256:
        /*0514*/ 	.word	index@(_Z30group_norm_nhwc_bwd_sum_kernelI11Bf16IOFp32WLi448EEv26Group_norm_nhwc_bwd_params)
        /*0518*/ 	.word	0x00000048


	//----- nvinfo : EIATTR_FRAME_SIZE
	.align		4
.L_257:
        /*051c*/ 	.byte	0x04, 0x11
        /*051e*/ 	.short	(.L_259 - .L_258)
	.align		4
.L_258:
        /*0520*/ 	.word	index@(_Z30group_norm_nhwc_bwd_sum_kernelI11Bf16IOFp32WLi448EEv26Group_norm_nhwc_bwd_params)
        /*0524*/ 	.word	0x00000000


	//----- nvinfo : EIATTR_REGCOUNT
	.align		4
.L_259:
        /*0528*/ 	.byte	0x04, 0x2f
        /*052a*/ 	.short	(.L_261 - .L_260)
	.align		4
.L_260:
        /*052c*/ 	.word	index@(_Z30group_norm_nhwc_bwd_sum_kernelI11Bf16IOFp32WLi192EEv26Group_norm_nhwc_bwd_params)
        /*0530*/ 	.word	0x00000028


	//----- nvinfo : EIATTR_FRAME_SIZE
	.align		4
.L_261:
        /*0534*/ 	.byte	0x04, 0x11
        /*0536*/ 	.short	(.L_263 - .L_262)
	.align		4
.L_262:
        /*0538*/ 	.word	index@(_Z30group_norm_nhwc_bwd_sum_kernelI11Bf16IOFp32WLi192EEv26Group_norm_nhwc_bwd_params)
        /*053c*/ 	.word	0x00000000


	//----- nvinfo : EIATTR_REGCOUNT
	.align		4
.L_263:
        /*0540*/ 	.byte	0x04, 0x2f
        /*0542*/ 	.short	(.L_265 - .L_264)
	.align		4
.L_264:
        /*0544*/ 	.word	index@(_Z30group_norm_nhwc_bwd_sum_kernelI11Bf16IOFp32WLi128EEv26Group_norm_nhwc_bwd_params)
        /*0548*/ 	.word	0x00000020


	//----- nvinfo : EIATTR_FRAME_SIZE
	.align		4
.L_265:
        /*054c*/ 	.byte	0x04, 0x11
        /*054e*/ 	.short	(.L_267 - .L_266)
	.align		4
.L_266:
        /*0550*/ 	.word	index@(_Z30group_norm_nhwc_bwd_sum_kernelI11Bf16IOFp32WLi128EEv26Group_norm_nhwc_bwd_params)
        /*0554*/ 	.word	0x00000000


	//----- nvinfo : EIATTR_REGCOUNT
	.align		4
.L_267:
        /*0558*/ 	.byte	0x04, 0x2f
        /*055a*/ 	.short	(.L_269 - .L_268)
	.align		4
.L_268:
        /*055c*/ 	.word	index@(_Z30group_norm_nhwc_bwd_sum_kernelI11Bf16IOFp32WLi64EEv26Group_norm_nhwc_bwd_params)
        /*0560*/ 	.word	0x00000020


	//----- nvinfo : EIATTR_FRAME_SIZE
	.align		4
.L_269:
        /*0564*/ 	.byte	0x04, 0x11
        /*0566*/ 	.short	(.L_271 - .L_270)
	.align		4
.L_270:
        /*0568*/ 	.word	index@(_Z30group_norm_nhwc_bwd_sum_kernelI11Bf16IOFp32WLi64EEv26Group_norm_nhwc_bwd_params)
        /*056c*/ 	.word	0x00000000


	//----- nvinfo : EIATTR_REGCOUNT
	.align		4
.L_271:
        /*0570*/ 	.byte	0x04, 0x2f
        /*0572*/ 	.short	(.L_273 - .L_272)
	.align		4
.L_272:
        /*0574*/ 	.word	index@(_Z30group_norm_nhwc_bwd_sum_kernelI11Bf16IOFp32WLi168EEv26Group_norm_nhwc_bwd_params)
        /*0578*/ 	.word	0x00000020


	//----- nvinfo : EIATTR_FRAME_SIZE
	.align		4
.L_273:
        /*057c*/ 	.byte	0x04, 0x11
        /*057e*/ 	.short	(.L_275 - .L_274)
	.align		4
.L_274:
        /*0580*/ 	.word	index@(_Z30group_norm_nhwc_bwd_sum_kernelI11Bf16IOFp32WLi168EEv26Group_norm_nhwc_bwd_params)
        /*0584*/ 	.word	0x00000000


	//----- nvinfo : EIATTR_REGCOUNT
	.align		4
.L_275:
        /*0588*/ 	.byte	0x04, 0x2f
        /*058a*/ 	.short	(.L_277 - .L_276)
	.align		4
.L_276:
        /*058c*/ 	.word	index@(_Z30group_norm_nhwc_bwd_sum_kernelI11Bf16IOFp32WLi196EEv26Group_norm_nhwc_bwd_params)
        /*0590*/ 	.word	0x00000020


	//----- nvinfo : EIATTR_FRAME_SIZE
	.align		4
.L_277:
        /*0594*/ 	.byte	0x04, 0x11
        /*0596*/ 	.short	(.L_279 - .L_278)
	.align		4
.L_278:
        /*0598*/ 	.word	index@(_Z30group_norm_nhwc_bwd_sum_kernelI11Bf16IOFp32WLi196EEv26Group_norm_nhwc_bwd_params)
        /*059c*/ 	.word	0x00000000


	//----- nvinfo : EIATTR_REGCOUNT
	.align		4
.L_279:
        /*05a0*/ 	.byte	0x04, 0x2f
        /*05a2*/ 	.short	(.L_281 - .L_280)
	.align		4
.L_280:
        /*05a4*/ 	.word	index@(_Z30group_norm_nhwc_bwd_sum_kernelI11Fp32IOFp16WLi160EEv26Group_norm_nhwc_bwd_params)
        /*05a8*/ 	.word	0x00000028


	//----- nvinfo : EIATTR_FRAME_SIZE
	.align		4
.L_281:
        /*05ac*/ 	.byte	0x04, 0x11
        /*05ae*/ 	.short	(.L_283 - .L_282)
	.align		4
.L_282:
        /*05b0*/ 	.word	index@(_Z30group_norm_nhwc_bwd_sum_kernelI11Fp32IOFp16WLi160EEv26Group_norm_nhwc_bwd_params)
        /*05b4*/ 	.word	0x00000000


	//----- nvinfo : EIATTR_REGCOUNT
	.align		4
.L_283:
        /*05b8*/ 	.byte	0x04, 0x2f
        /*05ba*/ 	.short	(.L_285 - .L_284)
	.align		4
.L_284:
        /*05bc*/ 	.word	index@(_Z30group_norm_nhwc_bwd_sum_kernelI11Fp32IOFp16WLi140EEv26Group_norm_nhwc_bwd_params)
        /*05c0*/ 	.word	0x00000020


	//----- nvinfo : EIATTR_FRAME_SIZE
	.align		4
.L_285:
        /*05c4*/ 	.byte	0x04, 0x11
        /*05c6*/ 	.short	(.L_287 - .L_286)
	.align		4
.L_286:
        /*05c8*/ 	.word	index@(_Z30group_norm_nhwc_bwd_sum_kernelI11Fp32IOFp16WLi140EEv26Group_norm_nhwc_bwd_params)
        /*05cc*/ 	.word	0x00000000


	//----- nvinfo : EIATTR_REGCOUNT
	.align		4
.L_287:
        /*05d0*/ 	.byte	0x04, 0x2f
        /*05d2*/ 	.short	(.L_289 - .L_288)
	.align		4
.L_288:
        /*05d4*/ 	.word	index@(_Z30group_norm_nhwc_bwd_sum_kernelI11Fp32IOFp16WLi120EEv26Group_norm_nhwc_bwd_params)
        /*05d8*/ 	.word	0x00000020


	//----- nvinfo : EIATTR_FRAME_SIZE
	.align		4
.L_289:
        /*05dc*/ 	.byte	0x04, 0x11
        /*05de*/ 	.short	(.L_291 - .L_290)
	.align		4
.L_290:
        /*05e0*/ 	.word	index@(_Z30group_norm_nhwc_bwd_sum_kernelI11Fp32IOFp16WLi120EEv26Group_norm_nhwc_bwd_params)
        /*05e4*/ 	.word	0x00000000


	//----- nvinfo : EIATTR_REGCOUNT
	.align		4
.L_291:
        /*05e8*/ 	.byte	0x04, 0x2f
        /*05ea*/ 	.short	(.L_293 - .L_292)
	.align		4
.L_292:
        /*05ec*/ 	.word	index@(_Z30group_norm_nhwc_bwd_sum_kernelI11Fp32IOFp16WLi256EEv26Group_norm_nhwc_bwd_params)
        /*05f0*/ 	.word	0x0000002f


	//----- nvinfo : EIATTR_FRAME_SIZE
	.align		4
.L_293:
        /*05f4*/ 	.byte	0x04, 0x11
        /*05f6*/ 	.short	(.L_295 - .L_294)
	.align		4
.L_294:
        /*05f8*/ 	.word	index@(_Z30group_norm_nhwc_bwd_sum_kernelI11Fp32IOFp16WLi256EEv26Group_norm_nhwc_bwd_params)
        /*05fc*/ 	.word	0x00000000


	//----- nvinfo : EIATTR_REGCOUNT
	.align		4
.L_295:
        /*0600*/ 	.byte	0x04, 0x2f
        /*0602*/ 	.short	(.L_297 - .L_296)
	.align		4
.L_296:
        /*0604*/ 	.word	index@(_Z30group_norm_nhwc_bwd_sum_kernelI11Fp32IOFp16WLi448EEv26Group_norm_nhwc_bwd_params)
        /*0608*/ 	.word	0x00000048


	//----- nvinfo : EIATTR_FRAME_SIZE
	.align		4
.L_297:
        /*060c*/ 	.byte	0x04, 0x11
        /*060e*/ 	.short	(.L_299 - .L_298)
	.align		4
.L_298:
        /*0610*/ 	.word	index@(_Z30group_norm_nhwc_bwd_sum_kernelI11Fp32IOFp16WLi448EEv26Group_norm_nhwc_bwd_params)
        /*0614*/ 	.word	0x00000000


	//----- nvinfo : EIATTR_REGCOUNT
	.align		4
.L_299:
        /*0618*/ 	.byte	0x04, 0x2f
        /*061a*/ 	.short	(.L_301 - .L_300)
	.align		4
.L_300:
        /*061c*/ 	.word	index@(_Z30group_norm_nhwc_bwd_sum_kernelI11Fp32IOFp16WLi192EEv26Group_norm_nhwc_bwd_params)
        /*0620*/ 	.word	0x00000028


	//----- nvinfo : EIATTR_FRAME_SIZE
	.align		4
.L_301:
        /*0624*/ 	.byte	0x04, 0x11
        /*0626*/ 	.short	(.L_303 - .L_302)
	.align		4
.L_302:
        /*0628*/ 	.word	index@(_Z30group_norm_nhwc_bwd_sum_kernelI11Fp32IOFp16WLi192EEv26Group_norm_nhwc_bwd_params)
        /*062c*/ 	.word	0x00000000


	//----- nvinfo : EIATTR_REGCOUNT
	.align		4
.L_303:
        /*0630*/ 	.byte	0x04, 0x2f
        /*0632*/ 	.short	(.L_305 - .L_304)
	.align		4
.L_304:
        /*0634*/ 	.word	index@(_Z30group_norm_nhwc_bwd_sum_kernelI11Fp32IOFp16WLi128EEv26Group_norm_nhwc_bwd_params)
        /*0638*/ 	.word	0x00000020


	//----- nvinfo : EIATTR_FRAME_SIZE
	.align		4
.L_305:
        /*063c*/ 	.byte	0x04, 0x11
        /*063e*/ 	.short	(.L_307 - .L_306)
	.align		4
.L_306:
        /*0640*/ 	.word	index@(_Z30group_norm_nhwc_bwd_sum_kernelI11Fp32IOFp16WLi128EEv26Group_norm_nhwc_bwd_params)
        /*0644*/ 	.word	0x00000000


	//----- nvinfo : EIATTR_REGCOUNT
	.align		4
.L_307:
        /*0648*/ 	.byte	0x04, 0x2f
        /*064a*/ 	.short	(.L_309 - .L_308)
	.align		4
.L_308:
        /*064c*/ 	.word	index@(_Z30group_norm_nhwc_bwd_sum_kernelI11Fp32IOFp16WLi64EEv26Group_norm_nhwc_bwd_params)
        /*0650*/ 	.word	0x00000020


	//----- nvinfo : EIATTR_FRAME_SIZE
	.align		4
.L_309:
        /*0654*/ 	.byte	0x04, 0x11
        /*0656*/ 	.short	(.L_311 - .L_310)
	.align		4
.L_310:
        /*0658*/ 	.word	index@(_Z30group_norm_nhwc_bwd_sum_kernelI11Fp32IOFp16WLi64EEv26Group_norm_nhwc_bwd_params)
        /*065c*/ 	.word	0x00000000


	//----- nvinfo : EIATTR_REGCOUNT
	.align		4
.L_311:
        /*0660*/ 	.byte	0x04, 0x2f
        /*0662*/ 	.short	(.L_313 - .L_312)
	.align		4
.L_312:
        /*0664*/ 	.word	index@(_Z30group_norm_nhwc_bwd_sum_kernelI11Fp32IOFp16WLi168EEv26Group_norm_nhwc_bwd_params)
        /*0668*/ 	.word	0x00000020


	//----- nvinfo : EIATTR_FRAME_SIZE
	.align		4
.L_313:
        /*066c*/ 	.byte	0x04, 0x11
        /*066e*/ 	.short	(.L_315 - .L_314)
	.align		4
.L_314:
        /*0670*/ 	.word	index@(_Z30group_norm_nhwc_bwd_sum_kernelI11Fp32IOFp16WLi168EEv26Group_norm_nhwc_bwd_params)
        /*0674*/ 	.word	0x00000000


	//----- nvinfo : EIATTR_REGCOUNT
	.align		4
.L_315:
        /*0678*/ 	.byte	0x04, 0x2f
        /*067a*/ 	.short	(.L_317 - .L_316)
	.align		4
.L_316:
        /*067c*/ 	.word	index@(_Z30group_norm_nhwc_bwd_sum_kernelI11Fp32IOFp16WLi196EEv26Group_norm_nhwc_bwd_params)
        /*0680*/ 	.word	0x00000028


	//----- nvinfo : EIATTR_FRAME_SIZE
	.align		4
.L_317:
        /*0684*/ 	.byte	0x04, 0x11
        /*0686*/ 	.short	(.L_319 - .L_318)
	.align		4
.L_318:
        /*0688*/ 	.word	index@(_Z30group_norm_nhwc_bwd_sum_kernelI11Fp32IOFp16WLi196EEv26Group_norm_nhwc_bwd_params)
        /*068c*/ 	.word	0x00000000


	//----- nvinfo : EIATTR_REGCOUNT
	.align		4
.L_319:
        /*0690*/ 	.byte	0x04, 0x2f
        /*0692*/ 	.short	(.L_321 - .L_320)
	.align		4
.L_320:
        /*0694*/ 	.word	index@(_Z30group_norm_nhwc_bwd_sum_kernelI11Fp32IOBf16WLi160EEv26Group_norm_nhwc_bwd_params)
        /*0698*/ 	.word	0x00000028


	//----- nvinfo : EIATTR_FRAME_SIZE
	.align		4
.L_321:
        /*069c*/ 	.byte	0x04, 0x11
        /*069e*/ 	.short	(.L_323 - .L_322)
	.align		4
.L_322:
        /*06a0*/ 	.word	index@(_Z30group_norm_nhwc_bwd_sum_kernelI11Fp32IOBf16WLi160EEv26Group_norm_nhwc_bwd_params)
        /*06a4*/ 	.word	0x00000000


	//----- nvinfo : EIATTR_REGCOUNT
	.align		4
.L_323:
        /*06a8*/ 	.byte	0x04, 0x2f
        /*06aa*/ 	.short	(.L_325 - .L_324)
	.align		4
.L_324:
        /*06ac*/ 	.word	index@(_Z30group_norm_nhwc_bwd_sum_kernelI11Fp32IOBf16WLi140EEv26Group_norm_nhwc_bwd_params)
        /*06b0*/ 	.word	0x00000020


	//----- nvinfo : EIATTR_FRAME_SIZE
	.align		4
.L_325:
        /*06b4*/ 	.byte	0x04, 0x11
        /*06b6*/ 	.short	(.L_327 - .L_326)
	.align		4
.L_326:
        /*06b8*/ 	.word	index@(_Z30group_norm_nhwc_bwd_sum_kernelI11Fp32IOBf16WLi140EEv26Group_norm_nhwc_bwd_params)
        /*06bc*/ 	.word	0x00000000


	//----- nvinfo : EIATTR_REGCOUNT
	.align		4
.L_327:
        /*06c0*/ 	.byte	0x04, 0x2f
        /*06c2*/ 	.short	(.L_329 - .L_328)
	.align		4
.L_328:
        /*06c4*/ 	.word	index@(_Z30group_norm_nhwc_bwd_sum_kernelI11Fp32IOBf16WLi120EEv26Group_norm_nhwc_bwd_params)
        /*06c8*/ 	.word	0x00000020


	//----- nvinfo : EIATTR_FRAME_SIZE
	.align		4
.L_329:
        /*06cc*/ 	.byte	0x04, 0x11
        /*06ce*/ 	.short	(.L_331 - .L_330)
	.align		4
.L_330:
        /*06d0*/ 	.word	index@(_Z30group_norm_nhwc_bwd_sum_kernelI11Fp32IOBf16WLi120EEv26Group_norm_nhwc_bwd_params)
        /*06d4*/ 	.word	0x00000000


	//----- nvinfo : EIATTR_REGCOUNT
	.align		4
.L_331:
        /*06d8*/ 	.byte	0x04, 0x2f
        /*06da*/ 	.short	(.L_333 - .L_332)
	.align		4
.L_332:
        /*06dc*/ 	.word	index@(_Z30group_norm_nhwc_bwd_sum_kernelI11Fp32IOBf16WLi256EEv26Group_norm_nhwc_bwd_params)
        /*06e0*/ 	.word	0x0000002f


	//----- nvinfo : EIATTR_FRAME_SIZE
	.align		4
.L_333:
        /*06e4*/ 	.byte	0x04, 0x11
        /*06e6*/ 	.short	(.L_335 - .L_334)
	.align		4
.L_334:
        /*06e8*/ 	.word	index@(_Z30group_norm_nhwc_bwd_sum_kernelI11Fp32IOBf16WLi256EEv26Group_norm_nhwc_bwd_params)
        /*06ec*/ 	.word	0x00000000


	//----- nvinfo : EIATTR_REGCOUNT
	.align		4
.L_335:
        /*06f0*/ 	.byte	0x04, 0x2f
        /*06f2*/ 	.short	(.L_337 - .L_336)
	.align		4
.L_336:
        /*06f4*/ 	.word	index@(_Z30group_norm_nhwc_bwd_sum_kernelI11Fp32IOBf16WLi448EEv26Group_norm_nhwc_bwd_params)
        /*06f8*/ 	.word	0x00000048


	//----- nvinfo : EIATTR_FRAME_SIZE
	.align		4
.L_337:
        /*06fc*/ 	.byte	0x04, 0x11
        /*06fe*/ 	.short	(.L_339 - .L_338)
	.align		4
.L_338:
        /*0700*/ 	.word	index@(_Z30group_norm_nhwc_bwd_sum_kernelI11Fp32IOBf16WLi448EEv26Group_norm_nhwc_bwd_params)
        /*0704*/ 	.word	0x00000000


	//----- nvinfo : EIATTR_REGCOUNT
	.align		4
.L_339:
        /*0708*/ 	.byte	0x04, 0x2f
        /*070a*/ 	.short	(.L_341 - .L_340)
	.align		4
.L_340:
        /*070c*/ 	.word	index@(_Z30group_norm_nhwc_bwd_sum_kernelI11Fp32IOBf16WLi192EEv26Group_norm_nhwc_bwd_params)
        /*0710*/ 	.word	0x00000028


	//----- nvinfo : EIATTR_FRAME_SIZE
	.align		4
.L_341:
        /*0714*/ 	.byte	0x04, 0x11
        /*0716*/ 	.short	(.L_343 - .L_342)
	.align		4
.L_342:
        /*0718*/ 	.word	index@(_Z30group_norm_nhwc_bwd_sum_kernelI11Fp32IOBf16WLi192EEv26Group_norm_nhwc_bwd_params)
        /*071c*/ 	.word	0x00000000


	//----- nvinfo : EIATTR_REGCOUNT
	.align		4
.L_343:
        /*0720*/ 	.byte	0x04, 0x2f
        /*0722*/ 	.short	(.L_345 - .L_344)
	.align		4
.L_344:
        /*0724*/ 	.word	index@(_Z30group_norm_nhwc_bwd_sum_kernelI11Fp32IOBf16WLi128EEv26Group_norm_nhwc_bwd_params)
        /*0728*/ 	.word	0x00000020


	//----- nvinfo : EIATTR_FRAME_SIZE
	.align		4
.L_345:
        /*072c*/ 	.byte	0x04, 0x11
        /*072e*/ 	.short	(.L_347 - .L_346)
	.align		4
.L_346:
        /*0730*/ 	.word	index@(_Z30group_norm_nhwc_bwd_sum_kernelI11Fp32IOBf16WLi128EEv26Group_norm_nhwc_bwd_params)
        /*0734*/ 	.word	0x00000000


	//----- nvinfo : EIATTR_REGCOUNT
	.align		4
.L_347:
        /*0738*/ 	.byte	0x04, 0x2f
        /*073a*/ 	.short	(.L_349 - .L_348)
	.align		4
.L_348:
        /*073c*/ 	.word	index@(_Z30group_norm_nhwc_bwd_sum_kernelI11Fp32IOBf16WLi64EEv26Group_norm_nhwc_bwd_params)
        /*0740*/ 	.word	0x00000020


	//----- nvinfo : EIATTR_FRAME_SIZE
	.align		4
.L_349:
        /*0744*/ 	.byte	0x04, 0x11
        /*0746*/ 	.short	(.L_351 - .L_350)
	.align		4
.L_350:
        /*0748*/ 	.word	index@(_Z30group_norm_nhwc_bwd_sum_kernelI11Fp32IOBf16WLi64EEv26Group_norm_nhwc_bwd_params)
        /*074c*/ 	.word	0x00000000


	//----- nvinfo : EIATTR_REGCOUNT
	.align		4
.L_351:
        /*0750*/ 	.byte	0x04, 0x2f
        /*0752*/ 	.short	(.L_353 - .L_352)
	.align		4
.L_352:
        /*0754*/ 	.word	index@(_Z30group_norm_nhwc_bwd_sum_kernelI11Fp32IOBf16WLi168EEv26Group_norm_nhwc_bwd_params)
        /*0758*/ 	.word	0x00000020


	//----- nvinfo : EIATTR_FRAME_SIZE
	.align		4
.L_353:
        /*075c*/ 	.byte	0x04, 0x11
        /*075e*/ 	.short	(.L_355 - .L_354)
	.align		4
.L_354:
        /*0760*/ 	.word	index@(_Z30group_norm_nhwc_bwd_sum_kernelI11Fp32IOBf16WLi168EEv26Group_norm_nhwc_bwd_params)
        /*0764*/ 	.word	0x00000000


	//----- nvinfo : EIATTR_REGCOUNT
	.align		4
.L_355:
        /*0768*/ 	.byte	0x04, 0x2f
        /*076a*/ 	.short	(.L_357 - .L_356)
	.align		4
.L_356:
        /*076c*/ 	.word	index@(_Z30group_norm_nhwc_bwd_sum_kernelI11Fp32IOBf16WLi196EEv26Group_norm_nhwc_bwd_params)
        /*0770*/ 	.word	0x00000028


	//----- nvinfo : EIATTR_FRAME_SIZE
	.align		4
.L_357:
        /*0774*/ 	.byte	0x04, 0x11
        /*0776*/ 	.short	(.L_359 - .L_358)
	.align		4
.L_358:
        /*0778*/ 	.word	index@(_Z30group_norm_nhwc_bwd_sum_kernelI11Fp32IOBf16WLi196EEv26Group_norm_nhwc_bwd_params)
        /*077c*/ 	.word	0x00000000


	//----- nvinfo : EIATTR_REGCOUNT
	.align		4
.L_359:
        /*0780*/ 	.byte	0x04, 0x2f
        /*0782*/ 	.short	(.L_361 - .L_360)
	.align		4
.L_360:
        /*0784*/ 	.word	index@(_Z30group_norm_nhwc_bwd_sum_kernelI11Fp32IOFp32WLi160EEv26Group_norm_nhwc_bwd_params)
        /*0788*/ 	.word	0x00000028


	//----- nvinfo : EIATTR_FRAME_SIZE
	.align		4
.L_361:
        /*078c*/ 	.byte	0x04, 0x11
        /*078e*/ 	.short	(.L_363 - .L_362)
	.align		4
.L_362:
        /*0790*/ 	.word	index@(_Z30group_norm_nhwc_bwd_sum_kernelI11Fp32IOFp32WLi160EEv26Group_norm_nhwc_bwd_params)
        /*0794*/ 	.word	0x00000000


	//----- nvinfo : EIATTR_REGCOUNT
	.align		4
.L_363:
        /*0798*/ 	.byte	0x04, 0x2f
        /*079a*/ 	.short	(.L_365 - .L_364)
	.align		4
.L_364:
        /*079c*/ 	.word	index@(_Z30group_norm_nhwc_bwd_sum_kernelI11Fp32IOFp32WLi140EEv26Group_norm_nhwc_bwd_params)
        /*07a0*/ 	.word	0x00000020


	//----- nvinfo : EIATTR_FRAME_SIZE
	.align		4
.L_365:
        /*07a4*/ 	.byte	0x04, 0x11
        /*07a6*/ 	.short	(.L_367 - .L_366)
	.align		4
.L_366:
        /*07a8*/ 	.word	index@(_Z30group_norm_nhwc_bwd_sum_kernelI11Fp32IOFp32WLi140EEv26Group_norm_nhwc_bwd_params)
        /*07ac*/ 	.word	0x00000000


	//----- nvinfo : EIATTR_REGCOUNT
	.align		4
.L_367:
        /*07b0*/ 	.byte	0x04, 0x2f
        /*07b2*/ 	.short	(.L_369 - .L_368)
	.align		4
.L_368:
        /*07b4*/ 	.word	index@(_Z30group_norm_nhwc_bwd_sum_kernelI11Fp32IOFp32WLi120EEv26Group_norm_nhwc_bwd_params)
        /*07b8*/ 	.word	0x00000020


	//----- nvinfo : EIATTR_FRAME_SIZE
	.align		4
.L_369:
        /*07bc*/ 	.byte	0x04, 0x11
        /*07be*/ 	.short	(.L_371 - .L_370)
	.align		4
.L_370:
        /*07c0*/ 	.word	index@(_Z30group_norm_nhwc_bwd_sum_kernelI11Fp32IOFp32WLi120EEv26Group_norm_nhwc_bwd_params)
        /*07c4*/ 	.word	0x00000000


	//----- nvinfo : EIATTR_REGCOUNT
	.align		4
.L_371:
        /*07c8*/ 	.byte	0x04, 0x2f
        /*07ca*/ 	.short	(.L_373 - .L_372)
	.align		4
.L_372:
        /*07cc*/ 	.word	index@(_Z30group_norm_nhwc_bwd_sum_kernelI11Fp32IOFp32WLi256EEv26Group_norm_nhwc_bwd_params)
        /*07d0*/ 	.word	0x0000002f


	//----- nvinfo : EIATTR_FRAME_SIZE
	.align		4
.L_373:
        /*07d4*/ 	.byte	0x04, 0x11
        /*07d6*/ 	.short	(.L_375 - .L_374)
	.align		4
.L_374:
        /*07d8*/ 	.word	index@(_Z30group_norm_nhwc_bwd_sum_kernelI11Fp32IOFp32WLi256EEv26Group_norm_nhwc_bwd_params)
        /*07dc*/ 	.word	0x00000000


	//----- nvinfo : EIATTR_REGCOUNT
	.align		4
.L_375:
        /*07e0*/ 	.byte	0x04, 0x2f
        /*07e2*/ 	.short	(.L_377 - .L_376)
	.align		4
.L_376:
        /*07e4*/ 	.word	index@(_Z30group_norm_nhwc_bwd_sum_kernelI11Fp32IOFp32WLi448EEv26Group_norm_nhwc_bwd_params)
        /*07e8*/ 	.word	0x00000048


	//----- nvinfo : EIATTR_FRAME_SIZE
	.align		4
.L_377:
        /*07ec*/ 	.byte	0x04, 0x11
        /*07ee*/ 	.short	(.L_379 - .L_378)
	.align		4
.L_378:
        /*07f0*/ 	.word	index@(_Z30group_norm_nhwc_bwd_sum_kernelI11Fp32IOFp32WLi448EEv26Group_norm_nhwc_bwd_params)
        /*07f4*/ 	.word	0x00000000


	//----- nvinfo : EIATTR_REGCOUNT
	.align		4
.L_379:
        /*07f8*/ 	.byte	0x04, 0x2f
        /*07fa*/ 	.short	(.L_381 - .L_380)
	.align		4
.L_380:
        /*07fc*/ 	.word	index@(_Z30group_norm_nhwc_bwd_sum_kernelI11Fp32IOFp32WLi192EEv26Group_norm_nhwc_bwd_params)
        /*0800*/ 	.word	0x00000028


	//----- nvinfo : EIATTR_FRAME_SIZE
	.align		4
.L_381:
        /*0804*/ 	.byte	0x04, 0x11
        /*0806*/ 	.short	(.L_383 - .L_382)
	.align		4
.L_382:
        /*0808*/ 	.word	index@(_Z30group_norm_nhwc_bwd_sum_kernelI11Fp32IOFp32WLi192EEv26Group_norm_nhwc_bwd_params)
        /*080c*/ 	.word	0x00000000


	//----- nvinfo : EIATTR_REGCOUNT
	.align		4
.L_383:
        /*0810*/ 	.byte	0x04, 0x2f
        /*0812*/ 	.short	(.L_385 - .L_384)
	.align		4
.L_384:
        /*0814*/ 	.word	index@(_Z30group_norm_nhwc_bwd_sum_kernelI11Fp32IOFp32WLi128EEv26Group_norm_nhwc_bwd_params)
        /*0818*/ 	.word	0x00000020


	//----- nvinfo : EIATTR_FRAME_SIZE
	.align		4
.L_385:
        /*081c*/ 	.byte	0x04, 0x11
        /*081e*/ 	.short	(.L_387 - .L_386)
	.align		4
.L_386:
        /*0820*/ 	.word	index@(_Z30group_norm_nhwc_bwd_sum_kernelI11Fp32IOFp32WLi128EEv26Group_norm_nhwc_bwd_params)
        /*0824*/ 	.word	0x00000000


	//----- nvinfo : EIATTR_REGCOUNT
	.align		4
.L_387:
        /*0828*/ 	.byte	0x04, 0x2f
        /*082a*/ 	.short	(.L_389 - .L_388)
	.align		4
.L_388:
        /*082c*/ 	.word	index@(_Z30group_norm_nhwc_bwd_sum_kernelI11Fp32IOFp32WLi64EEv26Group_norm_nhwc_bwd_params)
        /*0830*/ 	.word	0x00000020


	//----- nvinfo : EIATTR_FRAME_SIZE
	.align		4
.L_389:
        /*0834*/ 	.byte	0x04, 0x11
        /*0836*/ 	.short	(.L_391 - .L_390)
	.align		4
.L_390:
        /*0838*/ 	.word	index@(_Z30group_norm_nhwc_bwd_sum_kernelI11Fp32IOFp32WLi64EEv26Group_norm_nhwc_bwd_params)
        /*083c*/ 	.word	0x00000000


	//----- nvinfo : EIATTR_REGCOUNT
	.align		4
.L_391:
        /*0840*/ 	.byte	0x04, 0x2f
        /*0842*/ 	.short	(.L_393 - .L_392)
	.align		4
.L_392:
        /*0844*/ 	.word	index@(_Z30group_norm_nhwc_bwd_sum_kernelI11Fp32IOFp32WLi168EEv26Group_norm_nhwc_bwd_params)
        /*0848*/ 	.word	0x00000020


	//----- nvinfo : EIATTR_FRAME_SIZE
	.align		4
.L_393:
        /*084c*/ 	.byte	0x04, 0x11
        /*084e*/ 	.short	(.L_395 - .L_394)
	.align		4
.L_394:
        /*0850*/ 	.word	index@(_Z30group_norm_nhwc_bwd_sum_kernelI11Fp32IOFp32WLi168EEv26Group_norm_nhwc_bwd_params)
        /*0854*/ 	.word	0x00000000


	//----- nvinfo : EIATTR_REGCOUNT
	.align		4
.L_395:
        /*0858*/ 	.byte	0x04, 0x2f
        /*085a*/ 	.short	(.L_397 - .L_396)
	.align		4
.L_396:
        /*085c*/ 	.word	index@(_Z30group_norm_nhwc_bwd_sum_kernelI11Fp32IOFp32WLi196EEv26Group_norm_nhwc_bwd_params)
        /*0860*/ 	.word	0x00000028


	//----- nvinfo : EIATTR_FRAME_SIZE
	.align		4
.L_397:
        /*0864*/ 	.byte	0x04, 0x11
        /*0866*/ 	.short	(.L_399 - .L_398)
	.align		4
.L_398:
        /*0868*/ 	.word	index@(_Z30group_norm_nhwc_bwd_sum_kernelI11Fp32IOFp32WLi196EEv26Group_norm_nhwc_bwd_params)
        /*086c*/ 	.word	0x00000000


	//----- nvinfo : EIATTR_REGCOUNT
	.align		4
.L_399:
        /*0870*/ 	.byte	0x04, 0x2f
        /*0872*/ 	.short	(.L_401 - .L_400)
	.align		4
.L_400:
        /*0874*/ 	.word	index@(_Z32group_norm_nhwc_bwd_scale_kernelI11Fp16IOFp16WLi160EEv26Group_norm_nhwc_bwd_params)
        /*0878*/ 	.word	0x00000020


	//----- nvinfo : EIATTR_FRAME_SIZE
	.align		4
.L_401:
        /*087c*/ 	.byte	0x04, 0x11
        /*087e*/ 	.short	(.L_403 - .L_402)
	.align		4
.L_402:
        /*0880*/ 	.word	index@(_Z32group_norm_nhwc_bwd_scale_kernelI11Fp16IOFp16WLi160EEv26Group_norm_nhwc_bwd_params)
        /*0884*/ 	.word	0x00000000


	//----- nvinfo : EIATTR_REGCOUNT
	.align		4
.L_403:
        /*0888*/ 	.byte	0x04, 0x2f
        /*088a*/ 	.short	(.L_405 - .L_404)
	.align		4
.L_404:
        /*088c*/ 	.word	index@(_Z32group_norm_nhwc_bwd_scale_kernelI11Fp16IOFp16WLi140EEv26Group_norm_nhwc_bwd_params)
        /*0890*/ 	.word	0x00000020


	//----- nvinfo : EIATTR_FRAME_SIZE
	.align		4
.L_405:
        /*0894*/ 	.byte	0x04, 0x11
        /*0896*/ 	.short	(.L_407 - .L_406)
	.align		4
.L_406:
        /*0898*/ 	.word	index@(_Z32group_norm_nhwc_bwd_scale_kernelI11Fp16IOFp16WLi140EEv26Group_norm_nhwc_bwd_params)
        /*089c*/ 	.word	0x00000000


	//----- nvinfo : EIATTR_REGCOUNT
	.align		4
.L_407:
        /*08a0*/ 	.byte	0x04, 0x2f
        /*08a2*/ 	.short	(.L_409 - .L_408)
	.align		4
.L_408:
        /*08a4*/ 	.word	index@(_Z32group_norm_nhwc_bwd_scale_kernelI11Fp16IOFp16WLi120EEv26Group_norm_nhwc_bwd_params)
        /*08a8*/ 	.word	0x00000020


	//----- nvinfo : EIATTR_FRAME_SIZE
	.align		4
.L_409:
        /*08ac*/ 	.byte	0x04, 0x11
        /*08ae*/ 	.short	(.L_411 - .L_410)
	.align		4
.L_410:
        /*08b0*/ 	.word	index@(_Z32group_norm_nhwc_bwd_scale_kernelI11Fp16IOFp16WLi120EEv26Group_norm_nhwc_bwd_params)
        /*08b4*/ 	.word	0x00000000


	//----- nvinfo : EIATTR_REGCOUNT
	.align		4
.L_411:
        /*08b8*/ 	.byte	0x04, 0x2f
        /*08ba*/ 	.short	(.L_413 - .L_412)
	.align		4
.L_412:
        /*08bc*/ 	.word	index@(_Z32group_norm_nhwc_bwd_scale_kernelI11Fp16IOFp16WLi256EEv26Group_norm_nhwc_bwd_params)
        /*08c0*/ 	.word	0x00000020


	//----- nvinfo : EIATTR_FRAME_SIZE
	.align		4
.L_413:
        /*08c4*/ 	.byte	0x04, 0x11
        /*08c6*/ 	.short	(.L_415 - .L_414)
	.align		4
.L_414:
        /*08c8*/ 	.word	index@(_Z32group_norm_nhwc_bwd_scale_kernelI11Fp16IOFp16WLi256EEv26Group_norm_nhwc_bwd_params)
        /*08cc*/ 	.word	0x00000000


	//----- nvinfo : EIATTR_REGCOUNT
	.align		4
.L_415:
        /*08d0*/ 	.byte	0x04, 0x2f
        /*08d2*/ 	.short	(.L_417 - .L_416)
	.align		4
.L_416:
        /*08d4*/ 	.word	index@(_Z32group_norm_nhwc_bwd_scale_kernelI11Fp16IOFp16WLi448EEv26Group_norm_nhwc_bwd_params)
        /*08d8*/ 	.word	0x00000020


	//----- nvinfo : EIATTR_FRAME_SIZE
	.align		4
.L_417:
        /*08dc*/ 	.byte	0x04, 0x11
        /*08de*/ 	.short	(.L_419 - .L_418)
	.align		4
.L_418:
        /*08e0*/ 	.word	index@(_Z32group_norm_nhwc_bwd_scale_kernelI11Fp16IOFp16WLi448EEv26Group_norm_nhwc_bwd_params)
        /*08e4*/ 	.word	0x00000000


	//----- nvinfo : EIATTR_REGCOUNT
	.align		4
.L_419:
        /*08e8*/ 	.byte	0x04, 0x2f
        /*08ea*/ 	.short	(.L_421 - .L_420)
	.align		4
.L_420:
        /*08ec*/ 	.word	index@(_Z32group_norm_nhwc_bwd_scale_kernelI11Fp16IOFp16WLi192EEv26Group_norm_nhwc_bwd_params)
        /*08f0*/ 	.word	0x00000020


	//----- nvinfo : EIATTR_FRAME_SIZE
	.align		4
.L_421:
        /*08f4*/ 	.byte	0x04, 0x11
        /*08f6*/ 	.short	(.L_423 - .L_422)
	.align		4
.L_422:
        /*08f8*/ 	.word	index@(_Z32group_norm_nhwc_bwd_scale_kernelI11Fp16IOFp16WLi192EEv26Group_norm_nhwc_bwd_params)
        /*08fc*/ 	.word	0x00000000


	//----- nvinfo : EIATTR_REGCOUNT
	.align		4
.L_423:
        /*0900*/ 	.byte	0x04, 0x2f
        /*0902*/ 	.short	(.L_425 - .L_424)
	.align		4
.L_424:
        /*0904*/ 	.word	index@(_Z32group_norm_nhwc_bwd_scale_kernelI11Fp16IOFp16WLi128EEv26Group_norm_nhwc_bwd_params)
        /*0908*/ 	.word	0x00000020


	//----- nvinfo : EIATTR_FRAME_SIZE
	.align		4
.L_425:
        /*090c*/ 	.byte	0x04, 0x11
        /*090e*/ 	.short	(.L_427 - .L_426)
	.align		4
.L_426:
        /*0910*/ 	.word	index@(_Z32group_norm_nhwc_bwd_scale_kernelI11Fp16IOFp16WLi128EEv26Group_norm_nhwc_bwd_params)
        /*0914*/ 	.word	0x00000000


	//----- nvinfo : EIATTR_REGCOUNT
	.align		4
.L_427:
        /*0918*/ 	.byte	0x04, 0x2f
        /*091a*/ 	.short	(.L_429 - .L_428)
	.align		4
.L_428:
        /*091c*/ 	.word	index@(_Z32group_norm_nhwc_bwd_scale_kernelI11Fp16IOFp16WLi64EEv26Group_norm_nhwc_bwd_params)
        /*0920*/ 	.word	0x00000020


	//----- nvinfo : EIATTR_FRAME_SIZE
	.align		4
.L_429:
        /*0924*/ 	.byte	0x04, 0x11
        /*0926*/ 	.short	(.L_431 - .L_430)
	.align		4
.L_430:
        /*0928*/ 	.word	index@(_Z32group_norm_nhwc_bwd_scale_kernelI11Fp16IOFp16WLi64EEv26Group_norm_nhwc_bwd_params)
        /*092c*/ 	.word	0x00000000


	//----- nvinfo : EIATTR_REGCOUNT
	.align		4
.L_431:
        /*0930*/ 	.byte	0x04, 0x2f
        /*0932*/ 	.short	(.L_433 - .L_432)
	.align		4
.L_432:
        /*0934*/ 	.word	index@(_Z32group_norm_nhwc_bwd_scale_kernelI11Fp16IOFp16WLi168EEv26Group_norm_nhwc_bwd_params)
        /*0938*/ 	.word	0x00000020


	//----- nvinfo : EIATTR_FRAME_SIZE
	.align		4
.L_433:
        /*093c*/ 	.byte	0x04, 0x11
        /*093e*/ 	.short	(.L_435 - .L_434)
	.align		4
.L_434:
        /*0940*/ 	.word	index@(_Z32group_norm_nhwc_bwd_scale_kernelI11Fp16IOFp16WLi168EEv26Group_norm_nhwc_bwd_params)
        /*0944*/ 	.word	0x00000000


	//----- nvinfo : EIATTR_REGCOUNT
	.align		4
.L_435:
        /*0948*/ 	.byte	0x04, 0x2f
        /*094a*/ 	.short	(.L_437 - .L_436)
	.align		4
.L_436:
        /*094c*/ 	.word	index@(_Z32group_norm_nhwc_bwd_scale_kernelI11Fp16IOFp16WLi196EEv26Group_norm_nhwc_bwd_params)
        /*0950*/ 	.word	0x00000020


	//----- nvinfo : EIATTR_FRAME_SIZE
	.align		4
.L_437:
        /*0954*/ 	.byte	0x04, 0x11
        /*0956*/ 	.short	(.L_439 - .L_438)
	.align		4
.L_438:
        /*0958*/ 	.word	index@(_Z32group_norm_nhwc_bwd_scale_kernelI11Fp16IOFp16WLi196EEv26Group_norm_nhwc_bwd_params)
        /*095c*/ 	.word	0x00000000


	//----- nvinfo : EIATTR_REGCOUNT
	.align		4
.L_439:
        /*0960*/ 	.byte	0x04, 0x2f
        /*0962*/ 	.short	(.L_441 - .L_440)
	.align		4
.L_440:
        /*0964*/ 	.word	index@(_Z32group_norm_nhwc_bwd_scale_kernelI11Fp16IOBf16WLi160EEv26Group_norm_nhwc_bwd_params)
        /*0968*/ 	.word	0x00000020


	//----- nvinfo : EIATTR_FRAME_SIZE
	.align		4
.L_441:
        /*096c*/ 	.byte	0x04, 0x11
        /*096e*/ 	.short	(.L_443 - .L_442)
	.align		4
.L_442:
        /*0970*/ 	.word	index@(_Z32group_norm_nhwc_bwd_scale_kernelI11Fp16IOBf16WLi160EEv26Group_norm_nhwc_bwd_params)
        /*0974*/ 	.word	0x00000000


	//----- nvinfo : EIATTR_REGCOUNT
	.align		4
.L_443:
        /*0978*/ 	.byte	0x04, 0x2f
        /*097a*/ 	.short	(.L_445 - .L_444)
	.align		4
.L_444:
        /*097c*/ 	.word	index@(_Z32group_norm_nhwc_bwd_scale_kernelI11Fp16IOBf16WLi140EEv26Group_norm_nhwc_bwd_params)
        /*0980*/ 	.word	0x00000020


	//----- nvinfo : EIATTR_FRAME_SIZE
	.align		4
.L_445:
        /*0984*/ 	.byte	0x04, 0x11
        /*0986*/ 	.short	(.L_447 - .L_446)
	.align		4
.L_446:
        /*0988*/ 	.word	index@(_Z32group_norm_nhwc_bwd_scale_kernelI11Fp16IOBf16WLi140EEv26Group_norm_nhwc_bwd_params)
        /*098c*/ 	.word	0x00000000


	//----- nvinfo : EIATTR_REGCOUNT
	.align		4
.L_447:
        /*0990*/ 	.byte	0x04, 0x2f
        /*0992*/ 	.short	(.L_449 - .L_448)
	.align		4
.L_448:
        /*0994*/ 	.word	index@(_Z32group_norm_nhwc_bwd_scale_kernelI11Fp16IOBf16WLi120EEv26Group_norm_nhwc_bwd_params)
        /*0998*/ 	.word	0x00000020


	//----- nvinfo : EIATTR_FRAME_SIZE
	.align		4
.L_449:
        /*099c*/ 	.byte	0x04, 0x11
        /*099e*/ 	.short	(.L_451 - .L_450)
	.align		4
.L_450:
        /*09a0*/ 	.word	index@(_Z32group_norm_nhwc_bwd_scale_kernelI11Fp16IOBf16WLi120EEv26Group_norm_nhwc_bwd_params)
        /*09a4*/ 	.word	0x00000000


	//----- nvinfo : EIATTR_REGCOUNT
	.align		4
.L_451:
        /*09a8*/ 	.byte	0x04, 0x2f
        /*09aa*/ 	.short	(.L_453 - .L_452)
	.align		4
.L_452:
        /*09ac*/ 	.word	index@(_Z32group_norm_nhwc_bwd_scale_kernelI11Fp16IOBf16WLi256EEv26Group_norm_nhwc_bwd_params)
        /*09b0*/ 	.word	0x00000020


	//----- nvinfo : EIATTR_FRAME_SIZE
	.align		4
.L_453:
        /*09b4*/ 	.byte	0x04, 0x11
        /*09b6*/ 	.short	(.L_455 - .L_454)
	.align		4
.L_454:
        /*09b8*/ 	.word	index@(_Z32group_norm_nhwc_bwd_scale_kernelI11Fp16IOBf16WLi256EEv26Group_norm_nhwc_bwd_params)
        /*09bc*/ 	.word	0x00000000


	//----- nvinfo : EIATTR_REGCOUNT
	.align		4
.L_455:
        /*09c0*/ 	.byte	0x04, 0x2f
        /*09c2*/ 	.short	(.L_457 - .L_456)
	.align		4
.L_456:
        /*09c4*/ 	.word	index@(_Z32group_norm_nhwc_bwd_scale_kernelI11Fp16IOBf16WLi448EEv26Group_norm_nhwc_bwd_params)
        /*09c8*/ 	.word	0x00000020


	//----- nvinfo : EIATTR_FRAME_SIZE
	.align		4
.L_457:
        /*09cc*/ 	.byte	0x04, 0x11
        /*09ce*/ 	.short	(.L_459 - .L_458)
	.align		4
.L_458:
        /*09d0*/ 	.word	index@(_Z32group_norm_nhwc_bwd_scale_kernelI11Fp16IOBf16WLi448EEv26Group_norm_nhwc_bwd_params)
        /*09d4*/ 	.word	0x00000000


	//----- nvinfo : EIATTR_REGCOUNT
	.align		4
.L_459:
        /*09d8*/ 	.byte	0x04, 0x2f
        /*09da*/ 	.short	(.L_461 - .L_460)
	.align		4
.L_460:
        /*09dc*/ 	.word	index@(_Z32group_norm_nhwc_bwd_scale_kernelI11Fp16IOBf16WLi192EEv26Group_norm_nhwc_bwd_params)
        /*09e0*/ 	.word	0x00000020


	//----- nvinfo : EIATTR_FRAME_SIZE
	.align		4
.L_461:
        /*09e4*/ 	.byte	0x04, 0x11
        /*09e6*/ 	.short	(.L_463 - .L_462)
	.align		4
.L_462:
        /*09e8*/ 	.word	index@(_Z32group_norm_nhwc_bwd_scale_kernelI11Fp16IOBf16WLi192EEv26Group_norm_nhwc_bwd_params)
        /*09ec*/ 	.word	0x00000000


	//----- nvinfo : EIATTR_REGCOUNT
	.align		4
.L_463:
        /*09f0*/ 	.byte	0x04, 0x2f
        /*09f2*/ 	.short	(.L_465 - .L_464)
	.align		4
.L_464:
        /*09f4*/ 	.word	index@(_Z32group_norm_nhwc_bwd_scale_kernelI11Fp16IOBf16WLi128EEv26Group_norm_nhwc_bwd_params)
        /*09f8*/ 	.word	0x00000020


	//----- nvinfo : EIATTR_FRAME_SIZE
	.align		4
.L_465:
        /*09fc*/ 	.byte	0x04, 0x11
        /*09fe*/ 	.short	(.L_467 - .L_466)
	.align		4
.L_466:
        /*0a00*/ 	.word	index@(_Z32group_norm_nhwc_bwd_scale_kernelI11Fp16IOBf16WLi128EEv26Group_norm_nhwc_bwd_params)
        /*0a04*/ 	.word	0x00000000


	//----- nvinfo : EIATTR_REGCOUNT
	.align		4
.L_467:
        /*0a08*/ 	.byte	0x04, 0x2f
        /*0a0a*/ 	.short	(.L_469 - .L_468)
	.align		4
.L_468:
        /*0a0c*/ 	.word	index@(_Z32group_norm_nhwc_bwd_scale_kernelI11Fp16IOBf16WLi64EEv26Group_norm_nhwc_bwd_params)
        /*0a10*/ 	.word	0x00000020


	//----- nvinfo : EIATTR_FRAME_SIZE
	.align		4
.L_469:
        /*0a14*/ 	.byte	0x04, 0x11
        /*0a16*/ 	.short	(.L_471 - .L_470)
	.align		4
.L_470:
        /*0a18*/ 	.word	index@(_Z32group_norm_nhwc_bwd_scale_kernelI11Fp16IOBf16WLi64EEv26Group_norm_nhwc_bwd_params)
        /*0a1c*/ 	.word	0x00000000


	//----- nvinfo : EIATTR_REGCOUNT
	.align		4
.L_471:
        /*0a20*/ 	.byte	0x04, 0x2f
        /*0a22*/ 	.short	(.L_473 - .L_472)
	.align		4
.L_472:
        /*0a24*/ 	.word	index@(_Z32group_norm_nhwc_bwd_scale_kernelI11Fp16IOBf16WLi168EEv26Group_norm_nhwc_bwd_params)
        /*0a28*/ 	.word	0x00000020


	//----- nvinfo : EIATTR_FRAME_SIZE
	.align		4
.L_473:
        /*0a2c*/ 	.byte	0x04, 0x11
        /*0a2e*/ 	.short	(.L_475 - .L_474)
	.align		4
.L_474:
        /*0a30*/ 	.word	index@(_Z32group_norm_nhwc_bwd_scale_kernelI11Fp16IOBf16WLi168EEv26Group_norm_nhwc_bwd_params)
        /*0a34*/ 	.word	0x00000000


	//----- nvinfo : EIATTR_REGCOUNT
	.align		4
.L_475:
        /*0a38*/ 	.byte	0x04, 0x2f
        /*0a3a*/ 	.short	(.L_477 - .L_476)
	.align		4
.L_476:
        /*0a3c*/ 	.word	index@(_Z32group_norm_nhwc_bwd_scale_kernelI11Fp16IOBf16WLi196EEv26Group_norm_nhwc_bwd_params)
        /*0a40*/ 	.word	0x00000020


	//----- nvinfo : EIATTR_FRAME_SIZE
	.align		4
.L_477:
        /*0a44*/ 	.byte	0x04, 0x11
        /*0a46*/ 	.short	(.L_479 - .L_478)
	.align		4
.L_478:
        /*0a48*/ 	.word	index@(_Z32group_norm_nhwc_bwd_scale_kernelI11Fp16IOBf16WLi196EEv26Group_norm_nhwc_bwd_params)
        /*0a4c*/ 	.word	0x00000000


	//----- nvinfo : EIATTR_REGCOUNT
	.align		4
.L_479:
        /*0a50*/ 	.byte	0x04, 0x2f
        /*0a52*/ 	.short	(.L_481 - .L_480)
	.align		4
.L_480:
        /*0a54*/ 	.word	index@(_Z32group_norm_nhwc_bwd_scale_kernelI11Fp16IOFp32WLi160EEv26Group_norm_nhwc_bwd_params)
        /*0a58*/ 	.word	0x00000020


	//----- nvinfo : EIATTR_FRAME_SIZE
	.align		4
.L_481:
        /*0a5c*/ 	.byte	0x04, 0x11
        /*0a5e*/ 	.short	(.L_483 - .L_482)
	.align		4
.L_482:
        /*0a60*/ 	.word	index@(_Z32group_norm_nhwc_bwd_scale_kernelI11Fp16IOFp32WLi160EEv26Group_norm_nhwc_bwd_params)
        /*0a64*/ 	.word	0x00000000


	//----- nvinfo : EIATTR_REGCOUNT
	.align		4
.L_483:
        /*0a68*/ 	.byte	0x04, 0x2f
        /*0a6a*/ 	.short	(.L_485 - .L_484)
	.align		4
.L_484:
        /*0a6c*/ 	.word	index@(_Z32group_norm_nhwc_bwd_scale_kernelI11Fp16IOFp32WLi140EEv26Group_norm_nhwc_bwd_params)
        /*0a70*/ 	.word	0x00000020


	//----- nvinfo : EIATTR_FRAME_SIZE
	.align		4
.L_485:
        /*0a74*/ 	.byte	0x04, 0x11
        /*0a76*/ 	.short	(.L_487 - .L_486)
	.align		4
.L_486:
        /*0a78*/ 	.word	index@(_Z32group_norm_nhwc_bwd_scale_kernelI11Fp16IOFp32WLi140EEv26Group_norm_nhwc_bwd_params)
        /*0a7c*/ 	.word	0x00000000


	//----- nvinfo : EIATTR_REGCOUNT
	.align		4
.L_487:
        /*0a80*/ 	.byte	0x04, 0x2f
        /*0a82*/ 	.short	(.L_489 - .L_488)
	.align		4
.L_488:
        /*0a84*/ 	.word	index@(_Z32group_norm_nhwc_bwd_scale_kernelI11Fp16IOFp32WLi120EEv26Group_norm_nhwc_bwd_params)
        /*0a88*/ 	.word	0x00000020


	//----- nvinfo : EIATTR_FRAME_SIZE
	.align		4
.L_489:
        /*0a8c*/ 	.byte	0x04, 0x11
        /*0a8e*/ 	.short	(.L_491 - .L_490)
	.align		4
.L_490:
        /*0a90*/ 	.word	index@(_Z32group_norm_nhwc_bwd_scale_kernelI11Fp16IOFp32WLi120EEv26Group_norm_nhwc_bwd_params)
        /*0a94*/ 	.word	0x00000000


	//----- nvinfo : EIATTR_REGCOUNT
	.align		4
.L_491:
        /*0a98*/ 	.byte	0x04, 0x2f
        /*0a9a*/ 	.short	(.L_493 - .L_492)
	.align		4
.L_492:
        /*0a9c*/ 	.word	index@(_Z32group_norm_nhwc_bwd_scale_kernelI11Fp16IOFp32WLi256EEv26Group_norm_nhwc_bwd_params)
        /*0aa0*/ 	.word	0x00000020


	//----- nvinfo : EIATTR_FRAME_SIZE
	.align		4
.L_493:
        /*0aa4*/ 	.byte	0x04, 0x11
        /*0aa6*/ 	.short	(.L_495 - .L_494)
	.align		4
.L_494:
        /*0aa8*/ 	.word	index@(_Z32group_norm_nhwc_bwd_scale_kernelI11Fp16IOFp32WLi256EEv26Group_norm_nhwc_bwd_params)
        /*0aac*/ 	.word	0x00000000


	//----- nvinfo : EIATTR_REGCOUNT
	.align		4
.L_495:
        /*0ab0*/ 	.byte	0x04, 0x2f
        /*0ab2*/ 	.short	(.L_497 - .L_496)
	.align		4
.L_496:
        /*0ab4*/ 	.word	index@(_Z32group_norm_nhwc_bwd_scale_kernelI11Fp16IOFp32WLi448EEv26Group_norm_nhwc_bwd_params)
        /*0ab8*/ 	.word	0x00000020


	//----- nvinfo : EIATTR_FRAME_SIZE
	.align		4
.L_497:
        /*0abc*/ 	.byte	0x04, 0x11
        /*0abe*/ 	.short	(.L_499 - .L_498)
	.align		4
.L_498:
        /*0ac0*/ 	.word	index@(_Z32group_norm_nhwc_bwd_scale_kernelI11Fp16IOFp32WLi448EEv26Group_norm_nhwc_bwd_params)
        /*0ac4*/ 	.word	0x00000000


	//----- nvinfo : EIATTR_REGCOUNT
	.align		4
.L_499:
        /*0ac8*/ 	.byte	0x04, 0x2f
        /*0aca*/ 	.short	(.L_501 - .L_500)
	.align		4
.L_500:
        /*0acc*/ 	.word	index@(_Z32group_norm_nhwc_bwd_scale_kernelI11Fp16IOFp32WLi192EEv26Group_norm_nhwc_bwd_params)
        /*0ad0*/ 	.word	0x00000020


	//----- nvinfo : EIATTR_FRAME_SIZE
	.align		4
.L_501:
        /*0ad4*/ 	.byte	0x04, 0x11
        /*0ad6*/ 	.short	(.L_503 - .L_502)
	.align		4
.L_502:
        /*0ad8*/ 	.word	index@(_Z32group_norm_nhwc_bwd_scale_kernelI11Fp16IOFp32WLi192EEv26Group_norm_nhwc_bwd_params)
        /*0adc*/ 	.word	0x00000000


	//----- nvinfo : EIATTR_REGCOUNT
	.align		4
.L_503:
        /*0ae0*/ 	.byte	0x04, 0x2f
        /*0ae2*/ 	.short	(.L_505 - .L_504)
	.align		4
.L_504:
        /*0ae4*/ 	.word	index@(_Z32group_norm_nhwc_bwd_scale_kernelI11Fp16IOFp32WLi128EEv26Group_norm_nhwc_bwd_params)
        /*0ae8*/ 	.word	0x00000020


	//----- nvinfo : EIATTR_FRAME_SIZE
	.align		4
.L_505:
        /*0aec*/ 	.byte	0x04, 0x11
        /*0aee*/ 	.short	(.L_507 - .L_506)
	.align		4
.L_506:
        /*0af0*/ 	.word	index@(_Z32group_norm_nhwc_bwd_scale_kernelI11Fp16IOFp32WLi128EEv26Group_norm_nhwc_bwd_params)
        /*0af4*/ 	.word	0x00000000


	//----- nvinfo : EIATTR_REGCOUNT
	.align		4
.L_507:
        /*0af8*/ 	.byte	0x04, 0x2f
        /*0afa*/ 	.short	(.L_509 - .L_508)
	.align		4
.L_508:
        /*0afc*/ 	.word	index@(_Z32group_norm_nhwc_bwd_scale_kernelI11Fp16IOFp32WLi64EEv26Group_norm_nhwc_bwd_params)
        /*0b00*/ 	.word	0x00000020


	//----- nvinfo : EIATTR_FRAME_SIZE
	.align		4
.L_509:
        /*0b04*/ 	.byte	0x04, 0x11
        /*0b06*/ 	.short	(.L_511 - .L_510)
	.align		4
.L_510:
        /*0b08*/ 	.word	index@(_Z32group_norm_nhwc_bwd_scale_kernelI11Fp16IOFp32WLi64EEv26Group_norm_nhwc_bwd_params)
        /*0b0c*/ 	.word	0x00000000


	//----- nvinfo : EIATTR_REGCOUNT
	.align		4
.L_511:
        /*0b10*/ 	.byte	0x04, 0x2f
        /*0b12*/ 	.short	(.L_513 - .L_512)
	.align		4
.L_512:
        /*0b14*/ 	.word	index@(_Z32group_norm_nhwc_bwd_scale_kernelI11Fp16IOFp32WLi168EEv26Group_norm_nhwc_bwd_params)
        /*0b18*/ 	.word	0x00000020


	//----- nvinfo : EIATTR_FRAME_SIZE
	.align		4
.L_513:
        /*0b1c*/ 	.byte	0x04, 0x11
        /*0b1e*/ 	.short	(.L_515 - .L_514)
	.align		4
.L_514:
        /*0b20*/ 	.word	index@(_Z32group_norm_nhwc_bwd_scale_kernelI11Fp16IOFp32WLi168EEv26Group_norm_nhwc_bwd_params)
        /*0b24*/ 	.word	0x00000000


	//----- nvinfo : EIATTR_REGCOUNT
	.align		4
.L_515:
        /*0b28*/ 	.byte	0x04, 0x2f
        /*0b2a*/ 	.short	(.L_517 - .L_516)
	.align		4
.L_516:
        /*0b2c*/ 	.word	index@(_Z32group_norm_nhwc_bwd_scale_kernelI11Fp16IOFp32WLi196EEv26Group_norm_nhwc_bwd_params)
        /*0b30*/ 	.word	0x00000020


	//----- nvinfo : EIATTR_FRAME_SIZE
	.align		4
.L_517:
        /*0b34*/ 	.byte	0x04, 0x11
        /*0b36*/ 	.short	(.L_519 - .L_518)
	.align		4
.L_518:
        /*0b38*/ 	.word	index@(_Z32group_norm_nhwc_bwd_scale_kernelI11Fp16IOFp32WLi196EEv26Group_norm_nhwc_bwd_params)
        /*0b3c*/ 	.word	0x00000000


	//----- nvinfo : EIATTR_REGCOUNT
	.align		4
.L_519:
        /*0b40*/ 	.byte	0x04, 0x2f
        /*0b42*/ 	.short	(.L_521 - .L_520)
	.align		4
.L_520:
        /*0b44*/ 	.word	index@(_Z32group_norm_nhwc_bwd_scale_kernelI11Bf16IOFp16WLi160EEv26Group_norm_nhwc_bwd_params)
        /*0b48*/ 	.word	0x00000020


	//----- nvinfo : EIATTR_FRAME_SIZE
	.align		4
.L_521:
        /*0b4c*/ 	.byte	0x04, 0x11
        /*0b4e*/ 	.short	(.L_523 - .L_522)
	.align		4
.L_522:
        /*0b50*/ 	.word	index@(_Z32group_norm_nhwc_bwd_scale_kernelI11Bf16IOFp16WLi160EEv26Group_norm_nhwc_bwd_params)
        /*0b54*/ 	.word	0x00000000


	//----- nvinfo : EIATTR_REGCOUNT
	.align		4
.L_523:
        /*0b58*/ 	.byte	0x04, 0x2f
        /*0b5a*/ 	.short	(.L_525 - .L_524)
	.align		4
.L_524:
        /*0b5c*/ 	.word	index@(_Z32group_norm_nhwc_bwd_scale_kernelI11Bf16IOFp16WLi140EEv26Group_norm_nhwc_bwd_params)
        /*0b60*/ 	.word	0x00000020


	//----- nvinfo : EIATTR_FRAME_SIZE
	.align		4
.L_525:
        /*0b64*/ 	.byte	0x04, 0x11
        /*0b66*/ 	.short	(.L_527 - .L_526)
	.align		4
.L_526:
        /*0b68*/ 	.word	index@(_Z32group_norm_nhwc_bwd_scale_kernelI11Bf16IOFp16WLi140EEv26Group_norm_nhwc_bwd_params)
        /*0b6c*/ 	.word	0x00000000


	//----- nvinfo : EIATTR_REGCOUNT
	.align		4
.L_527:
        /*0b70*/ 	.byte	0x04, 0x2f
        /*0b72*/ 	.short	(.L_529 - .L_528)
	.align		4
.L_528:
        /*0b74*/ 	.word	index@(_Z32group_norm_nhwc_bwd_scale_kernelI11Bf16IOFp16WLi120EEv26Group_norm_nhwc_bwd_params)
        /*0b78*/ 	.word	0x00000020


	//----- nvinfo : EIATTR_FRAME_SIZE
	.align		4
.L_529:
        /*0b7c*/ 	.byte	0x04, 0x11
        /*0b7e*/ 	.short	(.L_531 - .L_530)
	.align		4
.L_530:
        /*0b80*/ 	.word	index@(_Z32group_norm_nhwc_bwd_scale_kernelI11Bf16IOFp16WLi120EEv26Group_norm_nhwc_bwd_params)
        /*0b84*/ 	.word	0x00000000


	//----- nvinfo : EIATTR_REGCOUNT
	.align		4
.L_531:
        /*0b88*/ 	.byte	0x04, 0x2f
        /*0b8a*/ 	.short	(.L_533 - .L_532)
	.align		4
.L_532:
        /*0b8c*/ 	.word	index@(_Z32group_norm_nhwc_bwd_scale_kernelI11Bf16IOFp16WLi256EEv26Group_norm_nhwc_bwd_params)
        /*0b90*/ 	.word	0x00000020


	//----- nvinfo : EIATTR_FRAME_SIZE
	.align		4
.L_533:
        /*0b94*/ 	.byte	0x04, 0x11
        /*0b96*/ 	.short	(.L_535 - .L_534)
	.align		4
.L_534:
        /*0b98*/ 	.word	index@(_Z32group_norm_nhwc_bwd_scale_kernelI11Bf16IOFp16WLi256EEv26Group_norm_nhwc_bwd_params)
        /*0b9c*/ 	.word	0x00000000


	//----- nvinfo : EIATTR_REGCOUNT
	.align		4
.L_535:
        /*0ba0*/ 	.byte	0x04, 0x2f
        /*0ba2*/ 	.short	(.L_537 - .L_536)
	.align		4
.L_536:
        /*0ba4*/ 	.word	index@(_Z32group_norm_nhwc_bwd_scale_kernelI11Bf16IOFp16WLi448EEv26Group_norm_nhwc_bwd_params)
        /*0ba8*/ 	.word	0x00000020


	//----- nvinfo : EIATTR_FRAME_SIZE
	.align		4
.L_537:
        /*0bac*/ 	.byte	0x04, 0x11
        /*0bae*/ 	.short	(.L_539 - .L_538)
	.align		4
.L_538:
        /*0bb0*/ 	.word	index@(_Z32group_norm_nhwc_bwd_scale_kernelI11Bf16IOFp16WLi448EEv26Group_norm_nhwc_bwd_params)
        /*0bb4*/ 	.word	0x00000000


	//----- nvinfo : EIATTR_REGCOUNT
	.align		4
.L_539:
        /*0bb8*/ 	.byte	0x04, 0x2f
        /*0bba*/ 	.short	(.L_541 - .L_540)
	.align		4
.L_540:
        /*0bbc*/ 	.word	index@(_Z32group_norm_nhwc_bwd_scale_kernelI11Bf16IOFp16WLi192EEv26Group_norm_nhwc_bwd_params)
        /*0bc0*/ 	.word	0x00000020


	//----- nvinfo : EIATTR_FRAME_SIZE
	.align		4
.L_541:
        /*0bc4*/ 	.byte	0x04, 0x11
        /*0bc6*/ 	.short	(.L_543 - .L_542)
	.align		4
.L_542:
        /*0bc8*/ 	.word	index@(_Z32group_norm_nhwc_bwd_scale_kernelI11Bf16IOFp16WLi192EEv26Group_norm_nhwc_bwd_params)
        /*0bcc*/ 	.word	0x00000000


	//----- nvinfo : EIATTR_REGCOUNT
	.align		4
.L_543:
        /*0bd0*/ 	.byte	0x04, 0x2f
        /*0bd2*/ 	.short	(.L_545 - .L_544)
	.align		4
.L_544:
        /*0bd4*/ 	.word	index@(_Z32group_norm_nhwc_bwd_scale_kernelI11Bf16IOFp16WLi128EEv26Group_norm_nhwc_bwd_params)
        /*0bd8*/ 	.word	0x00000020


	//----- nvinfo : EIATTR_FRAME_SIZE
	.align		4
.L_545:
        /*0bdc*/ 	.byte	0x04, 0x11
        /*0bde*/ 	.short	(.L_547 - .L_546)
	.align		4
.L_546:
        /*0be0*/ 	.word	index@(_Z32group_norm_nhwc_bwd_scale_kernelI11Bf16IOFp16WLi128EEv26Group_norm_nhwc_bwd_params)
        /*0be4*/ 	.word	0x00000000


	//----- nvinfo : EIATTR_REGCOUNT
	.align		4
.L_547:
        /*0be8*/ 	.byte	0x04, 0x2f
        /*0bea*/ 	.short	(.L_549 - .L_548)
	.align		4
.L_548:
        /*0bec*/ 	.word	index@(_Z32group_norm_nhwc_bwd_scale_kernelI11Bf16IOFp16WLi64EEv26Group_norm_nhwc_bwd_params)
        /*0bf0*/ 	.word	0x00000020


	//----- nvinfo : EIATTR_FRAME_SIZE
	.align		4
.L_549:
        /*0bf4*/ 	.byte	0x04, 0x11
        /*0bf6*/ 	.short	(.L_551 - .L_550)
	.align		4
.L_550:
        /*0bf8*/ 	.word	index@(_Z32group_norm_nhwc_bwd_scale_kernelI11Bf16IOFp16WLi64EEv26Group_norm_nhwc_bwd_params)
        /*0bfc*/ 	.word	0x00000000


	//----- nvinfo : EIATTR_REGCOUNT
	.align		4
.L_551:
        /*0c00*/ 	.byte	0x04, 0x2f
        /*0c02*/ 	.short	(.L_553 - .L_552)
	.align		4
.L_552:
        /*0c04*/ 	.word	index@(_Z32group_norm_nhwc_bwd_scale_kernelI11Bf16IOFp16WLi168EEv26Group_norm_nhwc_bwd_params)
        /*0c08*/ 	.word	0x00000020


	//----- nvinfo : EIATTR_FRAME_SIZE
	.align		4
.L_553:
        /*0c0c*/ 	.byte	0x04, 0x11
        /*0c0e*/ 	.short	(.L_555 - .L_554)
	.align		4
.L_554:
        /*0c10*/ 	.word	index@(_Z32group_norm_nhwc_bwd_scale_kernelI11Bf16IOFp16WLi168EEv26Group_norm_nhwc_bwd_params)
        /*0c14*/ 	.word	0x00000000


	//----- nvinfo : EIATTR_REGCOUNT
	.align		4
.L_555:
        /*0c18*/ 	.byte	0x04, 0x2f
        /*0c1a*/ 	.short	(.L_557 - .L_556)
	.align		4
.L_556:
        /*0c1c*/ 	.word	index@(_Z32group_norm_nhwc_bwd_scale_kernelI11Bf16IOFp16WLi196EEv26Group_norm_nhwc_bwd_params)
        /*0c20*/ 	.word	0x00000020


	//----- nvinfo : EIATTR_FRAME_SIZE
	.align		4
.L_557:
        /*0c24*/ 	.byte	0x04, 0x11
        /*0c26*/ 	.short	(.L_559 - .L_558)
	.align		4
.L_558:
        /*0c28*/ 	.word	index@(_Z32group_norm_nhwc_bwd_scale_kernelI11Bf16IOFp16WLi196EEv26Group_norm_nhwc_bwd_params)
        /*0c2c*/ 	.word	0x00000000


	//----- nvinfo : EIATTR_REGCOUNT
	.align		4
.L_559:
        /*0c30*/ 	.byte	0x04, 0x2f
        /*0c32*/ 	.short	(.L_561 - .L_560)
	.align		4
.L_560:
        /*0c34*/ 	.word	index@(_Z32group_norm_nhwc_bwd_scale_kernelI11Bf16IOBf16WLi160EEv26Group_norm_nhwc_bwd_params)
        /*0c38*/ 	.word	0x00000020


	//----- nvinfo : EIATTR_FRAME_SIZE
	.align		4
.L_561:
        /*0c3c*/ 	.byte	0x04, 0x11
        /*0c3e*/ 	.short	(.L_563 - .L_562)
	.align		4
.L_562:
        /*0c40*/ 	.word	index@(_Z32group_norm_nhwc_bwd_scale_kernelI11Bf16IOBf16WLi160EEv26Group_norm_nhwc_bwd_params)
        /*0c44*/ 	.word	0x00000000


	//----- nvinfo : EIATTR_REGCOUNT
	.align		4
.L_563:
        /*0c48*/ 	.byte	0x04, 0x2f
        /*0c4a*/ 	.short	(.L_565 - .L_564)
	.align		4
.L_564:
        /*0c4c*/ 	.word	index@(_Z32group_norm_nhwc_bwd_scale_kernelI11Bf16IOBf16WLi140EEv26Group_norm_nhwc_bwd_params)
        /*0c50*/ 	.word	0x00000020


	//----- nvinfo : EIATTR_FRAME_SIZE
	.align		4
.L_565:
        /*0c54*/ 	.byte	0x04, 0x11
        /*0c56*/ 	.short	(.L_567 - .L_566)
	.align		4
.L_566:
        /*0c58*/ 	.word	index@(_Z32group_norm_nhwc_bwd_scale_kernelI11Bf16IOBf16WLi140EEv26Group_norm_nhwc_bwd_params)
        /*0c5c*/ 	.word	0x00000000


	//----- nvinfo : EIATTR_REGCOUNT
	.align		4
.L_567:
        /*0c60*/ 	.byte	0x04, 0x2f
        /*0c62*/ 	.short	(.L_569 - .L_568)
	.align		4
.L_568:
        /*0c64*/ 	.word	index@(_Z32group_norm_nhwc_bwd_scale_kernelI11Bf16IOBf16WLi120EEv26Group_norm_nhwc_bwd_params)
        /*0c68*/ 	.word	0x00000020


	//----- nvinfo : EIATTR_FRAME_SIZE
	.align		4
.L_569:
        /*0c6c*/ 	.byte	0x04, 0x11
        /*0c6e*/ 	.short	(.L_571 - .L_570)
	.align		4
.L_570:
        /*0c70*/ 	.word	index@(_Z32group_norm_nhwc_bwd_scale_kernelI11Bf16IOBf16WLi120EEv26Group_norm_nhwc_bwd_params)
        /*0c74*/ 	.word	0x00000000


	//----- nvinfo : EIATTR_REGCOUNT
	.align		4
.L_571:
        /*0c78*/ 	.byte	0x04, 0x2f
        /*0c7a*/ 	.short	(.L_573 - .L_572)
	.align		4
.L_572:
        /*0c7c*/ 	.word	index@(_Z32group_norm_nhwc_bwd_scale_kernelI11Bf16IOBf16WLi256EEv26Group_norm_nhwc_bwd_params)
        /*0c80*/ 	.word	0x00000020


	//----- nvinfo : EIATTR_FRAME_SIZE
	.align		4
.L_573:
        /*0c84*/ 	.byte	0x04, 0x11
        /*0c86*/ 	.short	(.L_575 - .L_574)
	.align		4
.L_574:
        /*0c88*/ 	.word	index@(_Z32group_norm_nhwc_bwd_scale_kernelI11Bf16IOBf16WLi256EEv26Group_norm_nhwc_bwd_params)
        /*0c8c*/ 	.word	0x00000000


	//----- nvinfo : EIATTR_REGCOUNT
	.align		4
.L_575:
        /*0c90*/ 	.byte	0x04, 0x2f
        /*0c92*/ 	.short	(.L_577 - .L_576)
	.align		4
.L_576:
        /*0c94*/ 	.word	index@(_Z32group_norm_nhwc_bwd_scale_kernelI11Bf16IOBf16WLi448EEv26Group_norm_nhwc_bwd_params)
        /*0c98*/ 	.word	0x00000020


	//----- nvinfo : EIATTR_FRAME_SIZE
	.align		4
.L_577:
        /*0c9c*/ 	.byte	0x04, 0x11
        /*0c9e*/ 	.short	(.L_579 - .L_578)
	.align		4
.L_578:
        /*0ca0*/ 	.word	index@(_Z32group_norm_nhwc_bwd_scale_kernelI11Bf16IOBf16WLi448EEv26Group_norm_nhwc_bwd_params)
        /*0ca4*/ 	.word	0x00000000


	//----- nvinfo : EIATTR_REGCOUNT
	.align		4
.L_579:
        /*0ca8*/ 	.byte	0x04, 0x2f
        /*0caa*/ 	.short	(.L_581 - .L_580)
	.align		4
.L_580:
        /*0cac*/ 	.word	index@(_Z32group_norm_nhwc_bwd_scale_kernelI11Bf16IOBf16WLi192EEv26Group_norm_nhwc_bwd_params)
        /*0cb0*/ 	.word	0x00000020


	//----- nvinfo : EIATTR_FRAME_SIZE
	.align		4
.L_581:
        /*0cb4*/ 	.byte	0x04, 0x11
        /*0cb6*/ 	.short	(.L_583 - .L_582)
	.align		4
.L_582:
        /*0cb8*/ 	.word	index@(_Z32group_norm_nhwc_bwd_scale_kernelI11Bf16IOBf16WLi192EEv26Group_norm_nhwc_bwd_params)
        /*0cbc*/ 	.word	0x00000000


	//----- nvinfo : EIATTR_REGCOUNT
	.align		4
.L_583:
        /*0cc0*/ 	.byte	0x04, 0x2f
        /*0cc2*/ 	.short	(.L_585 - .L_584)
	.align		4
.L_584:
        /*0cc4*/ 	.word	index@(_Z32group_norm_nhwc_bwd_scale_kernelI11Bf16IOBf16WLi128EEv26Group_norm_nhwc_bwd_params)
        /*0cc8*/ 	.word	0x00000020


	//----- nvinfo : EIATTR_FRAME_SIZE
	.align		4
.L_585:
        /*0ccc*/ 	.byte	0x04, 0x11
        /*0cce*/ 	.short	(.L_587 - .L_586)
	.align		4
.L_586:
        /*0cd0*/ 	.word	index@(_Z32group_norm_nhwc_bwd_scale_kernelI11Bf16IOBf16WLi128EEv26Group_norm_nhwc_bwd_params)
        /*0cd4*/ 	.word	0x00000000


	//----- nvinfo : EIATTR_REGCOUNT
	.align		4
.L_587:
        /*0cd8*/ 	.byte	0x04, 0x2f
        /*0cda*/ 	.short	(.L_589 - .L_588)
	.align		4
.L_588:
        /*0cdc*/ 	.word	index@(_Z32group_norm_nhwc_bwd_scale_kernelI11Bf16IOBf16WLi64EEv26Group_norm_nhwc_bwd_params)
        /*0ce0*/ 	.word	0x00000020


	//----- nvinfo : EIATTR_FRAME_SIZE
	.align		4
.L_589:
        /*0ce4*/ 	.byte	0x04, 0x11
        /*0ce6*/ 	.short	(.L_591 - .L_590)
	.align		4
.L_590:
        /*0ce8*/ 	.word	index@(_Z32group_norm_nhwc_bwd_scale_kernelI11Bf16IOBf16WLi64EEv26Group_norm_nhwc_bwd_params)
        /*0cec*/ 	.word	0x00000000


	//----- nvinfo : EIATTR_REGCOUNT
	.align		4
.L_591:
        /*0cf0*/ 	.byte	0x04, 0x2f
        /*0cf2*/ 	.short	(.L_593 - .L_592)
	.align		4
.L_592:
        /*0cf4*/ 	.word	index@(_Z32group_norm_nhwc_bwd_scale_kernelI11Bf16IOBf16WLi168EEv26Group_norm_nhwc_bwd_params)
        /*0cf8*/ 	.word	0x00000020


	//----- nvinfo : EIATTR_FRAME_SIZE
	.align		4
.L_593:
        /*0cfc*/ 	.byte	0x04, 0x11
        /*0cfe*/ 	.short	(.L_595 - .L_594)
	.align		4
.L_594:
        /*0d00*/ 	.word	index@(_Z32group_norm_nhwc_bwd_scale_kernelI11Bf16IOBf16WLi168EEv26Group_norm_nhwc_bwd_params)
        /*0d04*/ 	.word	0x00000000


	//----- nvinfo : EIATTR_REGCOUNT
	.align		4
.L_595:
        /*0d08*/ 	.byte	0x04, 0x2f
        /*0d0a*/ 	.short	(.L_597 - .L_596)
	.align		4
.L_596:
        /*0d0c*/ 	.word	index@(_Z32group_norm_nhwc_bwd_scale_kernelI11Bf16IOBf16WLi196EEv26Group_norm_nhwc_bwd_params)
        /*0d10*/ 	.word	0x00000020


	//----- nvinfo : EIATTR_FRAME_SIZE
	.align		4
.L_597:
        /*0d14*/ 	.byte	0x04, 0x11
        /*0d16*/ 	.short	(.L_599 - .L_598)
	.align		4
.L_598:
        /*0d18*/ 	.word	index@(_Z32group_norm_nhwc_bwd_scale_kernelI11Bf16IOBf16WLi196EEv26Group_norm_nhwc_bwd_params)
        /*0d1c*/ 	.word	0x00000000


	//----- nvinfo : EIATTR_REGCOUNT
	.align		4
.L_599:
        /*0d20*/ 	.byte	0x04, 0x2f
        /*0d22*/ 	.short	(.L_601 - .L_600)
	.align		4
.L_600:
        /*0d24*/ 	.word	index@(_Z32group_norm_nhwc_bwd_scale_kernelI11Bf16IOFp32WLi160EEv26Group_norm_nhwc_bwd_params)
        /*0d28*/ 	.word	0x00000020


	//----- nvinfo : EIATTR_FRAME_SIZE
	.align		4
.L_601:
        /*0d2c*/ 	.byte	0x04, 0x11
        /*0d2e*/ 	.short	(.L_603 - .L_602)
	.align		4
.L_602:
        /*0d30*/ 	.word	index@(_Z32group_norm_nhwc_bwd_scale_kernelI11Bf16IOFp32WLi160EEv26Group_norm_nhwc_bwd_params)
        /*0d34*/ 	.word	0x00000000


	//----- nvinfo : EIATTR_REGCOUNT
	.align		4
.L_603:
        /*0d38*/ 	.byte	0x04, 0x2f
        /*0d3a*/ 	.short	(.L_605 - .L_604)
	.align		4
.L_604:
        /*0d3c*/ 	.word	index@(_Z32group_norm_nhwc_bwd_scale_kernelI11Bf16IOFp32WLi140EEv26Group_norm_nhwc_bwd_params)
        /*0d40*/ 	.word	0x00000020


	//----- nvinfo : EIATTR_FRAME_SIZE
	.align		4
.L_605:
        /*0d44*/ 	.byte	0x04, 0x11
        /*0d46*/ 	.short	(.L_607 - .L_606)
	.align		4
.L_606:
        /*0d48*/ 	.word	index@(_Z32group_norm_nhwc_bwd_scale_kernelI11Bf16IOFp32WLi140EEv26Group_norm_nhwc_bwd_params)
        /*0d4c*/ 	.word	0x00000000


	//----- nvinfo : EIATTR_REGCOUNT
	.align		4
.L_607:
        /*0d50*/ 	.byte	0x04, 0x2f
        /*0d52*/ 	.short	(.L_609 - .L_608)
	.align		4
.L_608:
        /*0d54*/ 	.word	index@(_Z32group_norm_nhwc_bwd_scale_kernelI11Bf16IOFp32WLi120EEv26Group_norm_nhwc_bwd_params)
        /*0d58*/ 	.word	0x00000020


	//----- nvinfo : EIATTR_FRAME_SIZE
	.align		4
.L_609:
        /*0d5c*/ 	.byte	0x04, 0x11
        /*0d5e*/ 	.short	(.L_611 - .L_610)
	.align		4
.L_610:
        /*0d60*/ 	.word	index@(_Z32group_norm_nhwc_bwd_scale_kernelI11Bf16IOFp32WLi120EEv26Group_norm_nhwc_bwd_params)
        /*0d64*/ 	.word	0x00000000


	//----- nvinfo : EIATTR_REGCOUNT
	.align		4
.L_611:
        /*0d68*/ 	.byte	0x04, 0x2f
        /*0d6a*/ 	.short	(.L_613 - .L_612)
	.align		4
.L_612:
        /*0d6c*/ 	.word	index@(_Z32group_norm_nhwc_bwd_scale_kernelI11Bf16IOFp32WLi256EEv26Group_norm_nhwc_bwd_params)
        /*0d70*/ 	.word	0x00000020


	//----- nvinfo : EIATTR_FRAME_SIZE
	.align		4
.L_613:
        /*0d74*/ 	.byte	0x04, 0x11
        /*0d76*/ 	.short	(.L_615 - .L_614)
	.align		4
.L_614:
        /*0d78*/ 	.word	index@(_Z32group_norm_nhwc_bwd_scale_kernelI11Bf16IOFp32WLi256EEv26Group_norm_nhwc_bwd_params)
        /*0d7c*/ 	.word	0x00000000


	//----- nvinfo : EIATTR_REGCOUNT
	.align		4
.L_615:
        /*0d80*/ 	.byte	0x04, 0x2f
        /*0d82*/ 	.short	(.L_617 - .L_616)
	.align		4
.L_616:
        /*0d84*/ 	.word	index@(_Z32group_norm_nhwc_bwd_scale_kernelI11Bf16IOFp32WLi448EEv26Group_norm_nhwc_bwd_params)
        /*0d88*/ 	.word	0x00000020


	//----- nvinfo : EIATTR_FRAME_SIZE
	.align		4
.L_617:
        /*0d8c*/ 	.byte	0x04, 0x11
        /*0d8e*/ 	.short	(.L_619 - .L_618)
	.align		4
.L_618:
        /*0d90*/ 	.word	index@(_Z32group_norm_nhwc_bwd_scale_kernelI11Bf16IOFp32WLi448EEv26Group_norm_nhwc_bwd_params)
        /*0d94*/ 	.word	0x00000000


	//----- nvinfo : EIATTR_REGCOUNT
	.align		4
.L_619:
        /*0d98*/ 	.byte	0x04, 0x2f
        /*0d9a*/ 	.short	(.L_621 - .L_620)
	.align		4
.L_620:
        /*0d9c*/ 	.word	index@(_Z32group_norm_nhwc_bwd_scale_kernelI11Bf16IOFp32WLi192EEv26Group_norm_nhwc_bwd_params)
        /*0da0*/ 	.word	0x00000020


	//----- nvinfo : EIATTR_FRAME_SIZE
	.align		4
.L_621:
        /*0da4*/ 	.byte	0x04, 0x11
        /*0da6*/ 	.short	(.L_623 - .L_622)
	.align		4
.L_622:
        /*0da8*/ 	.word	index@(_Z32group_norm_nhwc_bwd_scale_kernelI11Bf16IOFp32WLi192EEv26Group_norm_nhwc_bwd_params)
        /*0dac*/ 	.word	0x00000000


	//----- nvinfo : EIATTR_REGCOUNT
	.align		4
.L_623:
        /*0db0*/ 	.byte	0x04, 0x2f
        /*0db2*/ 	.short	(.L_625 - .L_624)
	.align		4
.L_624:
        /*0db4*/ 	.word	index@(_Z32group_norm_nhwc_bwd_scale_kernelI11Bf16IOFp32WLi128EEv26Group_norm_nhwc_bwd_params)
        /*0db8*/ 	.word	0x00000020


	//----- nvinfo : EIATTR_FRAME_SIZE
	.align		4
.L_625:
        /*0dbc*/ 	.byte	0x04, 0x11
        /*0dbe*/ 	.short	(.L_627 - .L_626)
	.align		4
.L_626:
        /*0dc0*/ 	.word	index@(_Z32group_norm_nhwc_bwd_scale_kernelI11Bf16IOFp32WLi128EEv26Group_norm_nhwc_bwd_params)
        /*0dc4*/ 	.word	0x00000000


	//----- nvinfo : EIATTR_REGCOUNT
	.align		4
.L_627:
        /*0dc8*/ 	.byte	0x04, 0x2f
        /*0dca*/ 	.short	(.L_629 - .L_628)
	.align		4
.L_628:
        /*0dcc*/ 	.word	index@(_Z32group_norm_nhwc_bwd_scale_kernelI11Bf16IOFp32WLi64EEv26Group_norm_nhwc_bwd_params)
        /*0dd0*/ 	.word	0x00000020


	//----- nvinfo : EIATTR_FRAME_SIZE
	.align		4
.L_629:
        /*0dd4*/ 	.byte	0x04, 0x11
        /*0dd6*/ 	.short	(.L_631 - .L_630)
	.align		4
.L_630:
        /*0dd8*/ 	.word	index@(_Z32group_norm_nhwc_bwd_scale_kernelI11Bf16IOFp32WLi64EEv26Group_norm_nhwc_bwd_params)
        /*0ddc*/ 	.word	0x00000000


	//----- nvinfo : EIATTR_REGCOUNT
	.align		4
.L_631:
        /*0de0*/ 	.byte	0x04, 0x2f
        /*0de2*/ 	.short	(.L_633 - .L_632)
	.align		4
.L_632:
        /*0de4*/ 	.word	index@(_Z32group_norm_nhwc_bwd_scale_kernelI11Bf16IOFp32WLi168EEv26Group_norm_nhwc_bwd_params)
        /*0de8*/ 	.word	0x00000020


	//----- nvinfo : EIATTR_FRAME_SIZE
	.align		4
.L_633:
        /*0dec*/ 	.byte	0x04, 0x11
        /*0dee*/ 	.short	(.L_635 - .L_634)
	.align		4
.L_634:
        /*0df0*/ 	.word	index@(_Z32group_norm_nhwc_bwd_scale_kernelI11Bf16IOFp32WLi168EEv26Group_norm_nhwc_bwd_params)
        /*0df4*/ 	.word	0x00000000


	//----- nvinfo : EIATTR_REGCOUNT
	.align		4
.L_635:
        /*0df8*/ 	.byte	0x04, 0x2f
        /*0dfa*/ 	.short	(.L_637 - .L_636)
	.align		4
.L_636:
        /*0dfc*/ 	.word	index@(_Z32group_norm_nhwc_bwd_scale_kernelI11Bf16IOFp32WLi196EEv26Group_norm_nhwc_bwd_params)
        /*0e00*/ 	.word	0x00000020


	//----- nvinfo : EIATTR_FRAME_SIZE
	.align		4
.L_637:
        /*0e04*/ 	.byte	0x04, 0x11
        /*0e06*/ 	.short	(.L_639 - .L_638)
	.align		4
.L_638:
        /*0e08*/ 	.word	index@(_Z32group_norm_nhwc_bwd_scale_kernelI11Bf16IOFp32WLi196EEv26Group_norm_nhwc_bwd_params)
        /*0e0c*/ 	.word	0x00000000


	//----- nvinfo : EIATTR_REGCOUNT
	.align		4
.L_639:
        /*0e10*/ 	.byte	0x04, 0x2f
        /*0e12*/ 	.short	(.L_641 - .L_640)
	.align		4
.L_640:
        /*0e14*/ 	.word	index@(_Z32group_norm_nhwc_bwd_scale_kernelI11Fp32IOFp16WLi160EEv26Group_norm_nhwc_bwd_params)
        /*0e18*/ 	.word	0x00000020


	//----- nvinfo : EIATTR_FRAME_SIZE
	.align		4
.L_641:
        /*0e1c*/ 	.byte	0x04, 0x11
        /*0e1e*/ 	.short	(.L_643 - .L_642)
	.align		4
.L_642:
        /*0e20*/ 	.word	index@(_Z32group_norm_nhwc_bwd_scale_kernelI11Fp32IOFp16WLi160EEv26Group_norm_nhwc_bwd_params)
        /*0e24*/ 	.word	0x00000000


	//----- nvinfo : EIATTR_REGCOUNT
	.align		4
.L_643:
        /*0e28*/ 	.byte	0x04, 0x2f
        /*0e2a*/ 	.short	(.L_645 - .L_644)
	.align		4
.L_644:
        /*0e2c*/ 	.word	index@(_Z32group_norm_nhwc_bwd_scale_kernelI11Fp32IOFp16WLi140EEv26Group_norm_nhwc_bwd_params)
        /*0e30*/ 	.word	0x00000020


	//----- nvinfo : EIATTR_FRAME_SIZE
	.align		4
.L_645:
        /*0e34*/ 	.byte	0x04, 0x11
        /*0e36*/ 	.short	(.L_647 - .L_646)
	.align		4
.L_646:
        /*0e38*/ 	.word	index@(_Z32group_norm_nhwc_bwd_scale_kernelI11Fp32IOFp16WLi140EEv26Group_norm_nhwc_bwd_params)
        /*0e3c*/ 	.word	0x00000000


	//----- nvinfo : EIATTR_REGCOUNT
	.align		4
.L_647:
        /*0e40*/ 	.byte	0x04, 0x2f
        /*0e42*/ 	.short	(.L_649 - .L_648)
	.align		4
.L_648:
        /*0e44*/ 	.word	index@(_Z32group_norm_nhwc_bwd_scale_kernelI11Fp32IOFp16WLi120EEv26Group_norm_nhwc_bwd_params)
        /*0e48*/ 	.word	0x00000020


	//----- nvinfo : EIATTR_FRAME_SIZE
	.align		4
.L_649:
        /*0e4c*/ 	.byte	0x04, 0x11
        /*0e4e*/ 	.short	(.L_651 - .L_650)
	.align		4
.L_650:
        /*0e50*/ 	.word	index@(_Z32group_norm_nhwc_bwd_scale_kernelI11Fp32IOFp16WLi120EEv26Group_norm_nhwc_bwd_params)
        /*0e54*/ 	.word	0x00000000


	//----- nvinfo : EIATTR_REGCOUNT
	.align		4
.L_651:
        /*0e58*/ 	.byte	0x04, 0x2f
        /*0e5a*/ 	.short	(.L_653 - .L_652)
	.align		4
.L_652:
        /*0e5c*/ 	.word	index@(_Z32group_norm_nhwc_bwd_scale_kernelI11Fp32IOFp16WLi256EEv26Group_norm_nhwc_bwd_params)
        /*0e60*/ 	.word	0x00000020


	//----- nvinfo : EIATTR_FRAME_SIZE
	.align		4
.L_653:
        /*0e64*/ 	.byte	0x04, 0x11
        /*0e66*/ 	.short	(.L_655 - .L_654)
	.align		4
.L_654:
        /*0e68*/ 	.word	index@(_Z32group_norm_nhwc_bwd_scale_kernelI11Fp32IOFp16WLi256EEv26Group_norm_nhwc_bwd_params)
        /*0e6c*/ 	.word	0x00000000


	//----- nvinfo : EIATTR_REGCOUNT
	.align		4
.L_655:
        /*0e70*/ 	.byte	0x04, 0x2f
        /*0e72*/ 	.short	(.L_657 - .L_656)
	.align		4
.L_656:
        /*0e74*/ 	.word	index@(_Z32group_norm_nhwc_bwd_scale_kernelI11Fp32IOFp16WLi448EEv26Group_norm_nhwc_bwd_params)
        /*0e78*/ 	.word	0x00000020


	//----- nvinfo : EIATTR_FRAME_SIZE
	.align		4
.L_657:
        /*0e7c*/ 	.byte	0x04, 0x11
        /*0e7e*/ 	.short	(.L_659 - .L_658)
	.align		4
.L_658:
        /*0e80*/ 	.word	index@(_Z32group_norm_nhwc_bwd_scale_kernelI11Fp32IOFp16WLi448EEv26Group_norm_nhwc_bwd_params)
        /*0e84*/ 	.word	0x00000000


	//----- nvinfo : EIATTR_REGCOUNT
	.align		4
.L_659:
        /*0e88*/ 	.byte	0x04, 0x2f
        /*0e8a*/ 	.short	(.L_661 - .L_660)
	.align		4
.L_660:
        /*0e8c*/ 	.word	index@(_Z32group_norm_nhwc_bwd_scale_kernelI11Fp32IOFp16WLi192EEv26Group_norm_nhwc_bwd_params)
        /*0e90*/ 	.word	0x00000020


	//----- nvinfo : EIATTR_FRAME_SIZE
	.align		4
.L_661:
        /*0e94*/ 	.byte	0x04, 0x11
        /*0e96*/ 	.short	(.L_663 - .L_662)
	.align		4
.L_662:
        /*0e98*/ 	.word	index@(_Z32group_norm_nhwc_bwd_scale_kernelI11Fp32IOFp16WLi192EEv26Group_norm_nhwc_bwd_params)
        /*0e9c*/ 	.word	0x00000000


	//----- nvinfo : EIATTR_REGCOUNT
	.align		4
.L_663:
        /*0ea0*/ 	.byte	0x04, 0x2f
        /*0ea2*/ 	.short	(.L_665 - .L_664)
	.align		4
.L_664:
        /*0ea4*/ 	.word	index@(_Z32group_norm_nhwc_bwd_scale_kernelI11Fp32IOFp16WLi128EEv26Group_norm_nhwc_bwd_params)
        /*0ea8*/ 	.word	0x00000020


	//----- nvinfo : EIATTR_FRAME_SIZE
	.align		4
.L_665:
        /*0eac*/ 	.byte	0x04, 0x11
        /*0eae*/ 	.short	(.L_667 - .L_666)
	.align		4
.L_666:
        /*0eb0*/ 	.word	index@(_Z32group_norm_nhwc_bwd_scale_kernelI11Fp32IOFp16WLi128EEv26Group_norm_nhwc_bwd_params)
        /*0eb4*/ 	.word	0x00000000


	//----- nvinfo : EIATTR_REGCOUNT
	.align		4
.L_667:
        /*0eb8*/ 	.byte	0x04, 0x2f
        /*0eba*/ 	.short	(.L_669 - .L_668)
	.align		4
.L_668:
        /*0ebc*/ 	.word	index@(_Z32group_norm_nhwc_bwd_scale_kernelI11Fp32IOFp16WLi64EEv26Group_norm_nhwc_bwd_params)
        /*0ec0*/ 	.word	0x00000020


	//----- nvinfo : EIATTR_FRAME_SIZE
	.align		4
.L_669:
        /*0ec4*/ 	.byte	0x04, 0x11
        /*0ec6*/ 	.short	(.L_671 - .L_670)
	.align		4
.L_670:
        /*0ec8*/ 	.word	index@(_Z32group_norm_nhwc_bwd_scale_kernelI11Fp32IOFp16WLi64EEv26Group_norm_nhwc_bwd_params)
        /*0ecc*/ 	.word	0x00000000


	//----- nvinfo : EIATTR_REGCOUNT
	.align		4
.L_671:
        /*0ed0*/ 	.byte	0x04, 0x2f
        /*0ed2*/ 	.short	(.L_673 - .L_672)
	.align		4
.L_672:
        /*0ed4*/ 	.word	index@(_Z32group_norm_nhwc_bwd_scale_kernelI11Fp32IOFp16WLi168EEv26Group_norm_nhwc_bwd_params)
        /*0ed8*/ 	.word	0x00000020


	//----- nvinfo : EIATTR_FRAME_SIZE
	.align		4
.L_673:
        /*0edc*/ 	.byte	0x04, 0x11
        /*0ede*/ 	.short	(.L_675 - .L_674)
	.align		4
.L_674:
        /*0ee0*/ 	.word	index@(_Z32group_norm_nhwc_bwd_scale_kernelI11Fp32IOFp16WLi168EEv26Group_norm_nhwc_bwd_params)
        /*0ee4*/ 	.word	0x00000000


	//----- nvinfo : EIATTR_REGCOUNT
	.align		4
.L_675:
        /*0ee8*/ 	.byte	0x04, 0x2f
        /*0eea*/ 	.short	(.L_677 - .L_676)
	.align		4
.L_676:
        /*0eec*/ 	.word	index@(_Z32group_norm_nhwc_bwd_scale_kernelI11Fp32IOFp16WLi196EEv26Group_norm_nhwc_bwd_params)
        /*0ef0*/ 	.word	0x00000020


	//----- nvinfo : EIATTR_FRAME_SIZE
	.align		4
.L_677:
        /*0ef4*/ 	.byte	0x04, 0x11
        /*0ef6*/ 	.short	(.L_679 - .L_678)
	.align		4
.L_678:
        /*0ef8*/ 	.word	index@(_Z32group_norm_nhwc_bwd_scale_kernelI11Fp32IOFp16WLi196EEv26Group_norm_nhwc_bwd_params)
        /*0efc*/ 	.word	0x00000000


	//----- nvinfo : EIATTR_REGCOUNT
	.align		4
.L_679:
        /*0f00*/ 	.byte	0x04, 0x2f
        /*0f02*/ 	.short	(.L_681 - .L_680)
	.align		4
.L_680:
        /*0f04*/ 	.word	index@(_Z32group_norm_nhwc_bwd_scale_kernelI11Fp32IOBf16WLi160EEv26Group_norm_nhwc_bwd_params)
        /*0f08*/ 	.word	0x00000020


	//----- nvinfo : EIATTR_FRAME_SIZE
	.align		4
.L_681:
        /*0f0c*/ 	.byte	0x04, 0x11
        /*0f0e*/ 	.short	(.L_683 - .L_682)
	.align		4
.L_682:
        /*0f10*/ 	.word	index@(_Z32group_norm_nhwc_bwd_scale_kernelI11Fp32IOBf16WLi160EEv26Group_norm_nhwc_bwd_params)
        /*0f14*/ 	.word	0x00000000


	//----- nvinfo : EIATTR_REGCOUNT
	.align		4
.L_683:
        /*0f18*/ 	.byte	0x04, 0x2f
        /*0f1a*/ 	.short	(.L_685 - .L_684)
	.align		4
.L_684:
        /*0f1c*/ 	.word	index@(_Z32group_norm_nhwc_bwd_scale_kernelI11Fp32IOBf16WLi140EEv26Group_norm_nhwc_bwd_params)
        /*0f20*/ 	.word	0x00000020


	//----- nvinfo : EIATTR_FRAME_SIZE
	.align		4
.L_685:
        /*0f24*/ 	.byte	0x04, 0x11
        /*0f26*/ 	.short	(.L_687 - .L_686)
	.align		4
.L_686:
        /*0f28*/ 	.word	index@(_Z32group_norm_nhwc_bwd_scale_kernelI11Fp32IOBf16WLi140EEv26Group_norm_nhwc_bwd_params)
        /*0f2c*/ 	.word	0x00000000


	//----- nvinfo : EIATTR_REGCOUNT
	.align		4
.L_687:
        /*0f30*/ 	.byte	0x04, 0x2f
        /*0f32*/ 	.short	(.L_689 - .L_688)
	.align		4
.L_688:
        /*0f34*/ 	.word	index@(_Z32group_norm_nhwc_bwd_scale_kernelI11Fp32IOBf16WLi120EEv26Group_norm_nhwc_bwd_params)
        /*0f38*/ 	.word	0x00000020


	//----- nvinfo : EIATTR_FRAME_SIZE
	.align		4
.L_689:
        /*0f3c*/ 	.byte	0x04, 0x11
        /*0f3e*/ 	.short	(.L_691 - .L_690)
	.align		4
.L_690:
        /*0f40*/ 	.word	index@(_Z32group_norm_nhwc_bwd_scale_kernelI11Fp32IOBf16WLi120EEv26Group_norm_nhwc_bwd_params)
        /*0f44*/ 	.word	0x00000000


	//----- nvinfo : EIATTR_REGCOUNT
	.align		4
.L_691:
        /*0f48*/ 	.byte	0x04, 0x2f
        /*0f4a*/ 	.short	(.L_693 - .L_692)
	.align		4
.L_692:
        /*0f4c*/ 	.word	index@(_Z32group_norm_nhwc_bwd_scale_kernelI11Fp32IOBf16WLi256EEv26Group_norm_nhwc_bwd_params)
        /*0f50*/ 	.word	0x00000020


	//----- nvinfo : EIATTR_FRAME_SIZE
	.align		4
.L_693:
        /*0f54*/ 	.byte	0x04, 0x11
        /*0f56*/ 	.short	(.L_695 - .L_694)
	.align		4
.L_694:
        /*0f58*/ 	.word	index@(_Z32group_norm_nhwc_bwd_scale_kernelI11Fp32IOBf16WLi256EEv26Group_norm_nhwc_bwd_params)
        /*0f5c*/ 	.word	0x00000000


	//----- nvinfo : EIATTR_REGCOUNT
	.align		4
.L_695:
        /*0f60*/ 	.byte	0x04, 0x2f
        /*0f62*/ 	.short	(.L_697 - .L_696)
	.align		4
.L_696:
        /*0f64*/ 	.word	index@(_Z32group_norm_nhwc_bwd_scale_kernelI11Fp32IOBf16WLi448EEv26Group_norm_nhwc_bwd_params)
        /*0f68*/ 	.word	0x00000020


	//----- nvinfo : EIATTR_FRAME_SIZE
	.align		4
.L_697:
        /*0f6c*/ 	.byte	0x04, 0x11
        /*0f6e*/ 	.short	(.L_699 - .L_698)
	.align		4
.L_698:
        /*0f70*/ 	.word	index@(_Z32group_norm_nhwc_bwd_scale_kernelI11Fp32IOBf16WLi448EEv26Group_norm_nhwc_bwd_params)
        /*0f74*/ 	.word	0x00000000


	//----- nvinfo : EIATTR_REGCOUNT
	.align		4
.L_699:
        /*0f78*/ 	.byte	0x04, 0x2f
        /*0f7a*/ 	.short	(.L_701 - .L_700)
	.align		4
.L_700:
        /*0f7c*/ 	.word	index@(_Z32group_norm_nhwc_bwd_scale_kernelI11Fp32IOBf16WLi192EEv26Group_norm_nhwc_bwd_params)
        /*0f80*/ 	.word	0x00000020


	//----- nvinfo : EIATTR_FRAME_SIZE
	.align		4
.L_701:
        /*0f84*/ 	.byte	0x04, 0x11
        /*0f86*/ 	.short	(.L_703 - .L_702)
	.align		4
.L_702:
        /*0f88*/ 	.word	index@(_Z32group_norm_nhwc_bwd_scale_kernelI11Fp32IOBf16WLi192EEv26Group_norm_nhwc_bwd_params)
        /*0f8c*/ 	.word	0x00000000


	//----- nvinfo : EIATTR_REGCOUNT
	.align		4
.L_703:
        /*0f90*/ 	.byte	0x04, 0x2f
        /*0f92*/ 	.short	(.L_705 - .L_704)
	.align		4
.L_704:
        /*0f94*/ 	.word	index@(_Z32group_norm_nhwc_bwd_scale_kernelI11Fp32IOBf16WLi128EEv26Group_norm_nhwc_bwd_params)
        /*0f98*/ 	.word	0x00000020


	//----- nvinfo : EIATTR_FRAME_SIZE
	.align		4
.L_705:
        /*0f9c*/ 	.byte	0x04, 0x11
        /*0f9e*/ 	.short	(.L_707 - .L_706)
	.align		4
.L_706:
        /*0fa0*/ 	.word	index@(_Z32group_norm_nhwc_bwd_scale_kernelI11Fp32IOBf16WLi128EEv26Group_norm_nhwc_bwd_params)
        /*0fa4*/ 	.word	0x00000000


	//----- nvinfo : EIATTR_REGCOUNT
	.align		4
.L_707:
        /*0fa8*/ 	.byte	0x04, 0x2f
        /*0faa*/ 	.short	(.L_709 - .L_708)
	.align		4
.L_708:
        /*0fac*/ 	.word	index@(_Z32group_norm_nhwc_bwd_scale_kernelI11Fp32IOBf16WLi64EEv26Group_norm_nhwc_bwd_params)
        /*0fb0*/ 	.word	0x00000020


	//----- nvinfo : EIATTR_FRAME_SIZE
	.align		4
.L_709:
        /*0fb4*/ 	.byte	0x04, 0x11
        /*0fb6*/ 	.short	(.L_711 - .L_710)
	.align		4
.L_710:
        /*0fb8*/ 	.word	index@(_Z32group_norm_nhwc_bwd_scale_kernelI11Fp32IOBf16WLi64EEv26Group_norm_nhwc_bwd_params)
        /*0fbc*/ 	.word	0x00000000


	//----- nvinfo : EIATTR_REGCOUNT
	.align		4
.L_711:
        /*0fc0*/ 	.byte	0x04, 0x2f
        /*0fc2*/ 	.short	(.L_713 - .L_712)
	.align		4
.L_712:
        /*0fc4*/ 	.word	index@(_Z32group_norm_nhwc_bwd_scale_kernelI11Fp32IOBf16WLi168EEv26Group_norm_nhwc_bwd_params)
        /*0fc8*/ 	.word	0x00000020


	//----- nvinfo : EIATTR_FRAME_SIZE
	.align		4
.L_713:
        /*0fcc*/ 	.byte	0x04, 0x11
        /*0fce*/ 	.short	(.L_715 - .L_714)
	.align		4
.L_714:
        /*0fd0*/ 	.word	index@(_Z32group_norm_nhwc_bwd_scale_kernelI11Fp32IOBf16WLi168EEv26Group_norm_nhwc_bwd_params)
        /*0fd4*/ 	.word	0x00000000


	//----- nvinfo : EIATTR_REGCOUNT
	.align		4
.L_715:
        /*0fd8*/ 	.byte	0x04, 0x2f
        /*0fda*/ 	.short	(.L_717 - .L_716)
	.align		4
.L_716:
        /*0fdc*/ 	.word	index@(_Z32group_norm_nhwc_bwd_scale_kernelI11Fp32IOBf16WLi196EEv26Group_norm_nhwc_bwd_params)
        /*0fe0*/ 	.word	0x00000020


	//----- nvinfo : EIATTR_FRAME_SIZE
	.align		4
.L_717:
        /*0fe4*/ 	.byte	0x04, 0x11
        /*0fe6*/ 	.short	(.L_719 - .L_718)
	.align		4
.L_718:
        /*0fe8*/ 	.word	index@(_Z32group_norm_nhwc_bwd_scale_kernelI11Fp32IOBf16WLi196EEv26Group_norm_nhwc_bwd_params)
        /*0fec*/ 	.word	0x00000000


	//----- nvinfo : EIATTR_REGCOUNT
	.align		4
.L_719:
        /*0ff0*/ 	.byte	0x04, 0x2f
        /*0ff2*/ 	.short	(.L_721 - .L_720)
	.align		4
.L_720:
        /*0ff4*/ 	.word	index@(_Z32group_norm_nhwc_bwd_scale_kernelI11Fp32IOFp32WLi160EEv26Group_norm_nhwc_bwd_params)
        /*0ff8*/ 	.word	0x00000020


	//----- nvinfo : EIATTR_FRAME_SIZE
	.align		4
.L_721:
        /*0ffc*/ 	.byte	0x04, 0x11
        /*0ffe*/ 	.short	(.L_723 - .L_722)
	.align		4
.L_722:
        /*1000*/ 	.word	index@(_Z32group_norm_nhwc_bwd_scale_kernelI11Fp32IOFp32WLi160EEv26Group_norm_nhwc_bwd_params)
        /*1004*/ 	.word	0x00000000


	//----- nvinfo : EIATTR_REGCOUNT
	.align		4
.L_723:
        /*1008*/ 	.byte	0x04, 0x2f
        /*100a*/ 	.short	(.L_725 - .L_724)
	.align		4
.L_724:
        /*100c*/ 	.word	index@(_Z32group_norm_nhwc_bwd_scale_kernelI11Fp32IOFp32WLi140EEv26Group_norm_nhwc_bwd_params)
        /*1010*/ 	.word	0x00000020


	//----- nvinfo : EIATTR_FRAME_SIZE
	.align		4
.L_725:
        /*1014*/ 	.byte	0x04, 0x11
        /*1016*/ 	.short	(.L_727 - .L_726)
	.align		4
.L_726:
        /*1018*/ 	.word	index@(_Z32group_norm_nhwc_bwd_scale_kernelI11Fp32IOFp32WLi140EEv26Group_norm_nhwc_bwd_params)
        /*101c*/ 	.word	0x00000000


	//----- nvinfo : EIATTR_REGCOUNT
	.align		4
.L_727:
        /*1020*/ 	.byte	0x04, 0x2f
        /*1022*/ 	.short	(.L_729 - .L_728)
	.align		4
.L_728:
        /*1024*/ 	.word	index@(_Z32group_norm_nhwc_bwd_scale_kernelI11Fp32IOFp32WLi120EEv26Group_norm_nhwc_bwd_params)
        /*1028*/ 	.word	0x00000020


	//----- nvinfo : EIATTR_FRAME_SIZE
	.align		4
.L_729:
        /*102c*/ 	.byte	0x04, 0x11
        /*102e*/ 	.short	(.L_731 - .L_730)
	.align		4
.L_730:
        /*1030*/ 	.word	index@(_Z32group_norm_nhwc_bwd_scale_kernelI11Fp32IOFp32WLi120EEv26Group_norm_nhwc_bwd_params)
        /*1034*/ 	.word	0x00000000


	//----- nvinfo : EIATTR_REGCOUNT
	.align		4
.L_731:
        /*1038*/ 	.byte	0x04, 0x2f
        /*103a*/ 	.short	(.L_733 - .L_732)
	.align		4
.L_732:
        /*103c*/ 	.word	index@(_Z32group_norm_nhwc_bwd_scale_kernelI11Fp32IOFp32WLi256EEv26Group_norm_nhwc_bwd_params)
        /*1040*/ 	.word	0x00000020


	//----- nvinfo : EIATTR_FRAME_SIZE
	.align		4
.L_733:
        /*1044*/ 	.byte	0x04, 0x11
        /*1046*/ 	.short	(.L_735 - .L_734)
	.align		4
.L_734:
        /*1048*/ 	.word	index@(_Z32group_norm_nhwc_bwd_scale_kernelI11Fp32IOFp32WLi256EEv26Group_norm_nhwc_bwd_params)
        /*104c*/ 	.word	0x00000000


	//----- nvinfo : EIATTR_REGCOUNT
	.align		4
.L_735:
        /*1050*/ 	.byte	0x04, 0x2f
        /*1052*/ 	.short	(.L_737 - .L_736)
	.align		4
.L_736:
        /*1054*/ 	.word	index@(_Z32group_norm_nhwc_bwd_scale_kernelI11Fp32IOFp32WLi448EEv26Group_norm_nhwc_bwd_params)
        /*1058*/ 	.word	0x00000020


	//----- nvinfo : EIATTR_FRAME_SIZE
	.align		4
.L_737:
        /*105c*/ 	.byte	0x04, 0x11
        /*105e*/ 	.short	(.L_739 - .L_738)
	.align		4
.L_738:
        /*1060*/ 	.word	index@(_Z32group_norm_nhwc_bwd_scale_kernelI11Fp32IOFp32WLi448EEv26Group_norm_nhwc_bwd_params)
        /*1064*/ 	.word	0x00000000


	//----- nvinfo : EIATTR_REGCOUNT
	.align		4
.L_739:
        /*1068*/ 	.byte	0x04, 0x2f
        /*106a*/ 	.short	(.L_741 - .L_740)
	.align		4
.L_740:
        /*106c*/ 	.word	index@(_Z32group_norm_nhwc_bwd_scale_kernelI11Fp32IOFp32WLi192EEv26Group_norm_nhwc_bwd_params)
        /*1070*/ 	.word	0x00000020


	//----- nvinfo : EIATTR_FRAME_SIZE
	.align		4
.L_741:
        /*1074*/ 	.byte	0x04, 0x11
        /*1076*/ 	.short	(.L_743 - .L_742)
	.align		4
.L_742:
        /*1078*/ 	.word	index@(_Z32group_norm_nhwc_bwd_scale_kernelI11Fp32IOFp32WLi192EEv26Group_norm_nhwc_bwd_params)
        /*107c*/ 	.word	0x00000000


	//----- nvinfo : EIATTR_REGCOUNT
	.align		4
.L_743:
        /*1080*/ 	.byte	0x04, 0x2f
        /*1082*/ 	.short	(.L_745 - .L_744)
	.align		4
.L_744:
        /*1084*/ 	.word	index@(_Z32group_norm_nhwc_bwd_scale_kernelI11Fp32IOFp32WLi128EEv26Group_norm_nhwc_bwd_params)
        /*1088*/ 	.word	0x00000020


	//----- nvinfo : EIATTR_FRAME_SIZE
	.align		4
.L_745:
        /*108c*/ 	.byte	0x04, 0x11
        /*108e*/ 	.short	(.L_747 - .L_746)
	.align		4
.L_746:
        /*1090*/ 	.word	index@(_Z32group_norm_nhwc_bwd_scale_kernelI11Fp32IOFp32WLi128EEv26Group_norm_nhwc_bwd_params)
        /*1094*/ 	.word	0x00000000


	//----- nvinfo : EIATTR_REGCOUNT
	.align		4
.L_747:
        /*1098*/ 	.byte	0x04, 0x2f
        /*109a*/ 	.short	(.L_749 - .L_748)
	.align		4
.L_748:
        /*109c*/ 	.word	index@(_Z32group_norm_nhwc_bwd_scale_kernelI11Fp32IOFp32WLi64EEv26Group_norm_nhwc_bwd_params)
        /*10a0*/ 	.word	0x00000020


	//----- nvinfo : EIATTR_FRAME_SIZE
	.align		4
.L_749:
        /*10a4*/ 	.byte	0x04, 0x11
        /*10a6*/ 	.short	(.L_751 - .L_750)
	.align		4
.L_750:
        /*10a8*/ 	.word	index@(_Z32group_norm_nhwc_bwd_scale_kernelI11Fp32IOFp32WLi64EEv26Group_norm_nhwc_bwd_params)
        /*10ac*/ 	.word	0x00000000


	//----- nvinfo : EIATTR_REGCOUNT
	.align		4
.L_751:
        /*10b0*/ 	.byte	0x04, 0x2f
        /*10b2*/ 	.short	(.L_753 - .L_752)
	.align		4
.L_752:
        /*10b4*/ 	.word	index@(_Z32group_norm_nhwc_bwd_scale_kernelI11Fp32IOFp32WLi168EEv26Group_norm_nhwc_bwd_params)
        /*10b8*/ 	.word	0x00000020


	//----- nvinfo : EIATTR_FRAME_SIZE
	.align		4
.L_753:
        /*10bc*/ 	.byte	0x04, 0x11
        /*10be*/ 	.short	(.L_755 - .L_754)
	.align		4
.L_754:
        /*10c0*/ 	.word	index@(_Z32group_norm_nhwc_bwd_scale_kernelI11Fp32IOFp32WLi168EEv26Group_norm_nhwc_bwd_params)
        /*10c4*/ 	.word	0x00000000


	//----- nvinfo : EIATTR_REGCOUNT
	.align		4
.L_755:
        /*10c8*/ 	.byte	0x04, 0x2f
        /*10ca*/ 	.short	(.L_757 - .L_756)
	.align		4
.L_756:
        /*10cc*/ 	.word	index@(_Z32group_norm_nhwc_bwd_scale_kernelI11Fp32IOFp32WLi196EEv26Group_norm_nhwc_bwd_params)
        /*10d0*/ 	.word	0x00000020


	//----- nvinfo : EIATTR_FRAME_SIZE
	.align		4
.L_757:
        /*10d4*/ 	.byte	0x04, 0x11
        /*10d6*/ 	.short	(.L_759 - .L_758)
	.align		4
.L_758:
        /*10d8*/ 	.word	index@(_Z32group_norm_nhwc_bwd_scale_kernelI11Fp32IOFp32WLi196EEv26Group_norm_nhwc_bwd_params)
        /*10dc*/ 	.word	0x00000000


	//----- nvinfo : EIATTR_REGCOUNT
	.align		4
.L_759:
        /*10e0*/ 	.byte	0x04, 0x2f
        /*10e2*/ 	.short	(.L_761 - .L_760)
	.align		4
.L_760:
        /*10e4*/ 	.word	index@(_ZN3cub18CUB_300001_SM_10006detail11EmptyKernelIvEEvv)
        /*10e8*/ 	.word	0x00000004


	//----- nvinfo : EIATTR_FRAME_SIZE
	.align		4
.L_761:
        /*10ec*/ 	.byte	0x04, 0x11
        /*10ee*/ 	.short	(.L_763 - .L_762)
	.align		4
.L_762:
        /*10f0*/ 	.word	index@(_ZN3cub18CUB_300001_SM_10006detail11EmptyKernelIvEEvv)
        /*10f4*/ 	.word	0x00000000


	//----- nvinfo : EIATTR_MIN_STACK_SIZE
	.align		4
.L_763:
        /*10f8*/ 	.byte	0x04, 0x12
        /*10fa*/ 	.short	(.L_765 - .L_764)
	.align		4
.L_764:
        /*10fc*/ 	.word	index@(_ZN3cub18CUB_300001_SM_10006detail11EmptyKernelIvEEvv)
        /*1100*/ 	.word	0x00000000


	//----- nvinfo : EIATTR_MIN_STACK_SIZE
	.align		4
.L_765:
        /*1104*/ 	.byte	0x04, 0x12
        /*1106*/ 	.short	(.L_767 - .L_766)
	.align		4
.L_766:
        /*1108*/ 	.word	index@(_Z32group_norm_nhwc_bwd_scale_kernelI11Fp32IOFp32WLi196EEv26Group_norm_nhwc_bwd_params)
        /*110c*/ 	.word	0x00000000


	//----- nvinfo : EIATTR_MIN_STACK_SIZE
	.align		4
.L_767:
        /*1110*/ 	.byte	0x04, 0x12
        /*1112*/ 	.short	(.L_769 - .L_768)
	.align		4
.L_768:
        /*1114*/ 	.word	index@(_Z32group_norm_nhwc_bwd_scale_kernelI11Fp32IOFp32WLi168EEv26Group_norm_nhwc_bwd_params)
        /*1118*/ 	.word	0x00000000


	//----- nvinfo : EIATTR_MIN_STACK_SIZE
	.align		4
.L_769:
        /*111c*/ 	.byte	0x04, 0x12
        /*111e*/ 	.short	(.L_771 - .L_770)
	.align		4
.L_770:
        /*1120*/ 	.word	index@(_Z32group_norm_nhwc_bwd_scale_kernelI11Fp32IOFp32WLi64EEv26Group_norm_nhwc_bwd_params)
        /*1124*/ 	.word	0x00000000


	//----- nvinfo : EIATTR_MIN_STACK_SIZE
	.align		4
.L_771:
        /*1128*/ 	.byte	0x04, 0x12
        /*112a*/ 	.short	(.L_773 - .L_772)
	.align		4
.L_772:
        /*112c*/ 	.word	index@(_Z32group_norm_nhwc_bwd_scale_kernelI11Fp32IOFp32WLi128EEv26Group_norm_nhwc_bwd_params)
        /*1130*/ 	.word	0x00000000


	//----- nvinfo : EIATTR_MIN_STACK_SIZE
	.align		4
.L_773:
        /*1134*/ 	.byte	0x04, 0x12
        /*1136*/ 	.short	(.L_775 - .L_774)
	.align		4
.L_774:
        /*1138*/ 	.word	index@(_Z32group_norm_nhwc_bwd_scale_kernelI11Fp32IOFp32WLi192EEv26Group_norm_nhwc_bwd_params)
        /*113c*/ 	.word	0x00000000


	//----- nvinfo : EIATTR_MIN_STACK_SIZE
	.align		4
.L_775:
        /*1140*/ 	.byte	0x04, 0x12
        /*1142*/ 	.short	(.L_777 - .L_776)
	.align		4
.L_776:
        /*1144*/ 	.word	index@(_Z32group_norm_nhwc_bwd_scale_kernelI11Fp32IOFp32WLi448EEv26Group_norm_nhwc_bwd_params)
        /*1148*/ 	.word	0x00000000


	//----- nvinfo : EIATTR_MIN_STACK_SIZE
	.align		4
.L_777:
        /*114c*/ 	.byte	0x04, 0x12
        /*114e*/ 	.short	(.L_779 - .L_778)
	.align		4
.L_778:
        /*1150*/ 	.word	index@(_Z32group_norm_nhwc_bwd_scale_kernelI11Fp32IOFp32WLi256EEv26Group_norm_nhwc_bwd_params)
        /*1154*/ 	.word	0x00000000


	//----- nvinfo : EIATTR_MIN_STACK_SIZE
	.align		4
.L_779:
        /*1158*/ 	.byte	0x04, 0x12
        /*115a*/ 	.short	(.L_781 - .L_780)
	.align		4
.L_780:
        /*115c*/ 	.word	index@(_Z32group_norm_nhwc_bwd_scale_kernelI11Fp32IOFp32WLi120EEv26Group_norm_nhwc_bwd_params)
        /*1160*/ 	.word	0x00000000


	//----- nvinfo : EIATTR_MIN_STACK_SIZE
	.align		4
.L_781:
        /*1164*/ 	.byte	0x04, 0x12
        /*1166*/ 	.short	(.L_783 - .L_782)
	.align		4
.L_782:
        /*1168*/ 	.word	index@(_Z32group_norm_nhwc_bwd_scale_kernelI11Fp32IOFp32WLi140EEv26Group_norm_nhwc_bwd_params)
        /*116c*/ 	.word	0x00000000


	//----- nvinfo : EIATTR_MIN_STACK_SIZE
	.align		4
.L_783:
        /*1170*/ 	.byte	0x04, 0x12
        /*1172*/ 	.short	(.L_785 - .L_784)
	.align		4
.L_784:
        /*1174*/ 	.word	index@(_Z32group_norm_nhwc_bwd_scale_kernelI11Fp32IOFp32WLi160EEv26Group_norm_nhwc_bwd_params)
        /*1178*/ 	.word	0x00000000


	//----- nvinfo : EIATTR_MIN_STACK_SIZE
	.align		4
.L_785:
        /*117c*/ 	.byte	0x04, 0x12
        /*117e*/ 	.short	(.L_787 - .L_786)
	.align		4
.L_786:
        /*1180*/ 	.word	index@(_Z32group_norm_nhwc_bwd_scale_kernelI11Fp32IOBf16WLi196EEv26Group_norm_nhwc_bwd_params)
        /*1184*/ 	.word	0x00000000


	//----- nvinfo : EIATTR_MIN_STACK_SIZE
	.align		4
.L_787:
        /*1188*/ 	.byte	0x04, 0x12
        /*118a*/ 	.short	(.L_789 - .L_788)
	.align		4
.L_788:
        /*118c*/ 	.word	index@(_Z32group_norm_nhwc_bwd_scale_kernelI11Fp32IOBf16WLi168EEv26Group_norm_nhwc_bwd_params)
        /*1190*/ 	.word	0x00000000


	//----- nvinfo : EIATTR_MIN_STACK_SIZE
	.align		4
.L_789:
        /*1194*/ 	.byte	0x04, 0x12
        /*1196*/ 	.short	(.L_791 - .L_790)
	.align		4
.L_790:
        /*1198*/ 	.word	index@(_Z32group_norm_nhwc_bwd_scale_kernelI11Fp32IOBf16WLi64EEv26Group_norm_nhwc_bwd_params)
        /*119c*/ 	.word	0x00000000


	//----- nvinfo : EIATTR_MIN_STACK_SIZE
	.align		4
.L_791:
        /*11a0*/ 	.byte	0x04, 0x12
        /*11a2*/ 	.short	(.L_793 - .L_792)
	.align		4
.L_792:
        /*11a4*/ 	.word	index@(_Z32group_norm_nhwc_bwd_scale_kernelI11Fp32IOBf16WLi128EEv26Group_norm_nhwc_bwd_params)
        /*11a8*/ 	.word	0x00000000


	//----- nvinfo : EIATTR_MIN_STACK_SIZE
	.align		4
.L_793:
        /*11ac*/ 	.byte	0x04, 0x12
        /*11ae*/ 	.short	(.L_795 - .L_794)
	.align		4
.L_794:
        /*11b0*/ 	.word	index@(_Z32group_norm_nhwc_bwd_scale_kernelI11Fp32IOBf16WLi192EEv26Group_norm_nhwc_bwd_params)
        /*11b4*/ 	.word	0x00000000


	//----- nvinfo : EIATTR_MIN_STACK_SIZE
	.align		4
.L_795:
        /*11b8*/ 	.byte	0x04, 0x12
        /*11ba*/ 	.short	(.L_797 - .L_796)
	.align		4
.L_796:
        /*11bc*/ 	.word	index@(_Z32group_norm_nhwc_bwd_scale_kernelI11Fp32IOBf16WLi448EEv26Group_norm_nhwc_bwd_params)
        /*11c0*/ 	.word	0x00000000


	//----- nvinfo : EIATTR_MIN_STACK_SIZE
	.align		4
.L_797:
        /*11c4*/ 	.byte	0x04, 0x12
        /*11c6*/ 	.short	(.L_799 - .L_798)
	.align		4
.L_798:
        /*11c8*/ 	.word	index@(_Z32group_norm_nhwc_bwd_scale_kernelI11Fp32IOBf16WLi256EEv26Group_norm_nhwc_bwd_params)
        /*11cc*/ 	.word	0x00000000


	//----- nvinfo : EIATTR_MIN_STACK_SIZE
	.align		4
.L_799:
        /*11d0*/ 	.byte	0x04, 0x12
        /*11d2*/ 	.short	(.L_801 - .L_800)
	.align		4
.L_800:
        /*11d4*/ 	.word	index@(_Z32group_norm_nhwc_bwd_scale_kernelI11Fp32IOBf16WLi120EEv26Group_norm_nhwc_bwd_params)
        /*11d8*/ 	.word	0x00000000


	//----- nvinfo : EIATTR_MIN_STACK_SIZE
	.align		4
.L_801:
        /*11dc*/ 	.byte	0x04, 0x12
        /*11de*/ 	.short	(.L_803 - .L_802)
	.align		4
.L_802:
        /*11e0*/ 	.word	index@(_Z32group_norm_nhwc_bwd_scale_kernelI11Fp32IOBf16WLi140EEv26Group_norm_nhwc_bwd_params)
        /*11e4*/ 	.word	0x00000000


	//----- nvinfo : EIATTR_MIN_STACK_SIZE
	.align		4
.L_803:
        /*11e8*/ 	.byte	0x04, 0x12
        /*11ea*/ 	.short	(.L_805 - .L_804)
	.align		4
.L_804:
        /*11ec*/ 	.word	index@(_Z32group_norm_nhwc_bwd_scale_kernelI11Fp32IOBf16WLi160EEv26Group_norm_nhwc_bwd_params)
        /*11f0*/ 	.word	0x00000000


	//----- nvinfo : EIATTR_MIN_STACK_SIZE
	.align		4
.L_805:
        /*11f4*/ 	.byte	0x04, 0x12
        /*11f6*/ 	.short	(.L_807 - .L_806)
	.align		4
.L_806:
        /*11f8*/ 	.word	index@(_Z32group_norm_nhwc_bwd_scale_kernelI11Fp32IOFp16WLi196EEv26Group_norm_nhwc_bwd_params)
        /*11fc*/ 	.word	0x00000000


	//----- nvinfo : EIATTR_MIN_STACK_SIZE
	.align		4
.L_807:
        /*1200*/ 	.byte	0x04, 0x12
        /*1202*/ 	.short	(.L_809 - .L_808)
	.align		4
.L_808:
        /*1204*/ 	.word	index@(_Z32group_norm_nhwc_bwd_scale_kernelI11Fp32IOFp16WLi168EEv26Group_norm_nhwc_bwd_params)
        /*1208*/ 	.word	0x00000000


	//----- nvinfo : EIATTR_MIN_STACK_SIZE
	.align		4
.L_809:
        /*120c*/ 	.byte	0x04, 0x12
        /*120e*/ 	.short	(.L_811 - .L_810)
	.align		4
.L_810:
        /*1210*/ 	.word	index@(_Z32group_norm_nhwc_bwd_scale_kernelI11Fp32IOFp16WLi64EEv26Group_norm_nhwc_bwd_params)
        /*1214*/ 	.word	0x00000000


	//----- nvinfo : EIATTR_MIN_STACK_SIZE
	.align		4
.L_811:
        /*1218*/ 	.byte	0x04, 0x12
        /*121a*/ 	.short	(.L_813 - .L_812)
	.align		4
.L_812:
        /*121c*/ 	.word	index@(_Z32group_norm_nhwc_bwd_scale_kernelI11Fp32IOFp16WLi128EEv26Group_norm_nhwc_bwd_params)
        /*1220*/ 	.word	0x00000000


	//----- nvinfo : EIATTR_MIN_STACK_SIZE
	.align		4
.L_813:
        /*1224*/ 	.byte	0x04, 0x12
        /*1226*/ 	.short	(.L_815 - .L_814)
	.align		4
.L_814:
        /*1228*/ 	.word	index@(_Z32group_norm_nhwc_bwd_scale_kernelI11Fp32IOFp16WLi192EEv26Group_norm_nhwc_bwd_params)
        /*122c*/ 	.word	0x00000000


	//----- nvinfo : EIATTR_MIN_STACK_SIZE
	.align		4
.L_815:
        /*1230*/ 	.byte	0x04, 0x12
        /*1232*/ 	.short	(.L_817 - .L_816)
	.align		4
.L_816:
        /*1234*/ 	.word	index@(_Z32group_norm_nhwc_bwd_scale_kernelI11Fp32IOFp16WLi448EEv26Group_norm_nhwc_bwd_params)
        /*1238*/ 	.word	0x00000000


	//----- nvinfo : EIATTR_MIN_STACK_SIZE
	.align		4
.L_817:
        /*123c*/ 	.byte	0x04, 0x12
        /*123e*/ 	.short	(.L_819 - .L_818)
	.align		4
.L_818:
        /*1240*/ 	.word	index@(_Z32group_norm_nhwc_bwd_scale_kernelI11Fp32IOFp16WLi256EEv26Group_norm_nhwc_bwd_params)
        /*1244*/ 	.word	0x00000000


	//----- nvinfo : EIATTR_MIN_STACK_SIZE
	.align		4
.L_819:
        /*1248*/ 	.byte	0x04, 0x12
        /*124a*/ 	.short	(.L_821 - .L_820)
	.align		4
.L_820:
        /*124c*/ 	.word	index@(_Z32group_norm_nhwc_bwd_scale_kernelI11Fp32IOFp16WLi120EEv26Group_norm_nhwc_bwd_params)
        /*1250*/ 	.word	0x00000000


	//----- nvinfo : EIATTR_MIN_STACK_SIZE
	.align		4
.L_821:
        /*1254*/ 	.byte	0x04, 0x12
        /*1256*/ 	.short	(.L_823 - .L_822)
	.align		4
.L_822:
        /*1258*/ 	.word	index@(_Z32group_norm_nhwc_bwd_scale_kernelI11Fp32IOFp16WLi140EEv26Group_norm_nhwc_bwd_params)
        /*125c*/ 	.word	0x00000000


	//----- nvinfo : EIATTR_MIN_STACK_SIZE
	.align		4
.L_823:
        /*1260*/ 	.byte	0x04, 0x12
        /*1262*/ 	.short	(.L_825 - .L_824)
	.align		4
.L_824:
        /*1264*/ 	.word	index@(_Z32group_norm_nhwc_bwd_scale_kernelI11Fp32IOFp16WLi160EEv26Group_norm_nhwc_bwd_params)
        /*1268*/ 	.word	0x00000000


	//----- nvinfo : EIATTR_MIN_STACK_SIZE
	.align		4
.L_825:
        /*126c*/ 	.byte	0x04, 0x12
        /*126e*/ 	.short	(.L_827 - .L_826)
	.align		4
.L_826:
        /*1270*/ 	.word	index@(_Z32group_norm_nhwc_bwd_scale_kernelI11Bf16IOFp32WLi196EEv26Group_norm_nhwc_bwd_params)
        /*1274*/ 	.word	0x00000000


	//----- nvinfo : EIATTR_MIN_STACK_SIZE
	.align		4
.L_827:
        /*1278*/ 	.byte	0x04, 0x12
        /*127a*/ 	.short	(.L_829 - .L_828)
	.align		4
.L_828:
        /*127c*/ 	.word	index@(_Z32group_norm_nhwc_bwd_scale_kernelI11Bf16IOFp32WLi168EEv26Group_norm_nhwc_bwd_params)
        /*1280*/ 	.word	0x00000000


	//----- nvinfo : EIATTR_MIN_STACK_SIZE
	.align		4
.L_829:
        /*1284*/ 	.byte	0x04, 0x12
        /*1286*/ 	.short	(.L_831 - .L_830)
	.align		4
.L_830:
        /*1288*/ 	.word	index@(_Z32group_norm_nhwc_bwd_scale_kernelI11Bf16IOFp32WLi64EEv26Group_norm_nhwc_bwd_params)
        /*128c*/ 	.word	0x00000000


	//----- nvinfo : EIATTR_MIN_STACK_SIZE
	.align		4
.L_831:
        /*1290*/ 	.byte	0x04, 0x12
        /*1292*/ 	.short	(.L_833 - .L_832)
	.align		4
.L_832:
        /*1294*/ 	.word	index@(_Z32group_norm_nhwc_bwd_scale_kernelI11Bf16IOFp32WLi128EEv26Group_norm_nhwc_bwd_params)
        /*1298*/ 	.word	0x00000000


	//----- nvinfo : EIATTR_MIN_STACK_SIZE
	.align		4
.L_833:
        /*129c*/ 	.byte	0x04, 0x12
        /*129e*/ 	.short	(.L_835 - .L_834)
	.align		4
.L_834:
        /*12a0*/ 	.word	index@(_Z32group_norm_nhwc_bwd_scale_kernelI11Bf16IOFp32WLi192EEv26Group_norm_nhwc_bwd_params)
        /*12a4*/ 	.word	0x00000000


	//----- nvinfo : EIATTR_MIN_STACK_SIZE
	.align		4
.L_835:
        /*12a8*/ 	.byte	0x04, 0x12
        /*12aa*/ 	.short	(.L_837 - .L_836)
	.align		4
.L_836:
        /*12ac*/ 	.word	index@(_Z32group_norm_nhwc_bwd_scale_kernelI11Bf16IOFp32WLi448EEv26Group_norm_nhwc_bwd_params)
        /*12b0*/ 	.word	0x00000000


	//----- nvinfo : EIATTR_MIN_STACK_SIZE
	.align		4
.L_837:
        /*12b4*/ 	.byte	0x04, 0x12
        /*12b6*/ 	.short	(.L_839 - .L_838)
	.align		4
.L_838:
        /*12b8*/ 	.word	index@(_Z32group_norm_nhwc_bwd_scale_kernelI11Bf16IOFp32WLi256EEv26Group_norm_nhwc_bwd_params)
        /*12bc*/ 	.word	0x00000000


	//----- nvinfo : EIATTR_MIN_STACK_SIZE
	.align		4
.L_839:
        /*12c0*/ 	.byte	0x04, 0x12
        /*12c2*/ 	.short	(.L_841 - .L_840)
	.align		4
.L_840:
        /*12c4*/ 	.word	index@(_Z32group_norm_nhwc_bwd_scale_kernelI11Bf16IOFp32WLi120EEv26Group_norm_nhwc_bwd_params)
        /*12c8*/ 	.word	0x00000000


	//----- nvinfo : EIATTR_MIN_STACK_SIZE
	.align		4
.L_841:
        /*12cc*/ 	.byte	0x04, 0x12
        /*12ce*/ 	.short	(.L_843 - .L_842)
	.align		4
.L_842:
        /*12d0*/ 	.word	index@(_Z32group_norm_nhwc_bwd_scale_kernelI11Bf16IOFp32WLi140EEv26Group_norm_nhwc_bwd_params)
        /*12d4*/ 	.word	0x00000000


	//----- nvinfo : EIATTR_MIN_STACK_SIZE
	.align		4
.L_843:
        /*12d8*/ 	.byte	0x04, 0x12
        /*12da*/ 	.short	(.L_845 - .L_844)
	.align		4
.L_844:
        /*12dc*/ 	.word	index@(_Z32group_norm_nhwc_bwd_scale_kernelI11Bf16IOFp32WLi160EEv26Group_norm_nhwc_bwd_params)
        /*12e0*/ 	.word	0x00000000


	//----- nvinfo : EIATTR_MIN_STACK_SIZE
	.align		4
.L_845:
        /*12e4*/ 	.byte	0x04, 0x12
        /*12e6*/ 	.short	(.L_847 - .L_846)
	.align		4
.L_846:
        /*12e8*/ 	.word	index@(_Z32group_norm_nhwc_bwd_scale_kernelI11Bf16IOBf16WLi196EEv26Group_norm_nhwc_bwd_params)
        /*12ec*/ 	.word	0x00000000


	//----- nvinfo : EIATTR_MIN_STACK_SIZE
	.align		4
.L_847:
        /*12f0*/ 	.byte	0x04, 0x12
        /*12f2*/ 	.short	(.L_849 - .L_848)
	.align		4
.L_848:
        /*12f4*/ 	.word	index@(_Z32group_norm_nhwc_bwd_scale_kernelI11Bf16IOBf16WLi168EEv26Group_norm_nhwc_bwd_params)
        /*12f8*/ 	.word	0x00000000


	//----- nvinfo : EIATTR_MIN_STACK_SIZE
	.align		4
.L_849:
        /*12fc*/ 	.byte	0x04, 0x12
        /*12fe*/ 	.short	(.L_851 - .L_850)
	.align		4
.L_850:
        /*1300*/ 	.word	index@(_Z32group_norm_nhwc_bwd_scale_kernelI11Bf16IOBf16WLi64EEv26Group_norm_nhwc_bwd_params)
        /*1304*/ 	.word	0x00000000


	//----- nvinfo : EIATTR_MIN_STACK_SIZE
	.align		4
.L_851:
        /*1308*/ 	.byte	0x04, 0x12
        /*130a*/ 	.short	(.L_853 - .L_852)
	.align		4
.L_852:
        /*130c*/ 	.word	index@(_Z32group_norm_nhwc_bwd_scale_kernelI11Bf16IOBf16WLi128EEv26Group_norm_nhwc_bwd_params)
        /*1310*/ 	.word	0x00000000


	//----- nvinfo : EIATTR_MIN_STACK_SIZE
	.align		4
.L_853:
        /*1314*/ 	.byte	0x04, 0x12
        /*1316*/ 	.short	(.L_855 - .L_854)
	.align		4
.L_854:
        /*1318*/ 	.word	index@(_Z32group_norm_nhwc_bwd_scale_kernelI11Bf16IOBf16WLi192EEv26Group_norm_nhwc_bwd_params)
        /*131c*/ 	.word	0x00000000


	//----- nvinfo : EIATTR_MIN_STACK_SIZE
	.align		4
.L_855:
        /*1320*/ 	.byte	0x04, 0x12
        /*1322*/ 	.short	(.L_857 - .L_856)
	.align		4
.L_856:
        /*1324*/ 	.word	index@(_Z32group_norm_nhwc_bwd_scale_kernelI11Bf16IOBf16WLi448EEv26Group_norm_nhwc_bwd_params)
        /*1328*/ 	.word	0x00000000


	//----- nvinfo : EIATTR_MIN_STACK_SIZE
	.align		4
.L_857:
        /*132c*/ 	.byte	0x04, 0x12
        /*132e*/ 	.short	(.L_859 - .L_858)
	.align		4
.L_858:
        /*1330*/ 	.word	index@(_Z32group_norm_nhwc_bwd_scale_kernelI11Bf16IOBf16WLi256EEv26Group_norm_nhwc_bwd_params)
        /*1334*/ 	.word	0x00000000


	//----- nvinfo : EIATTR_MIN_STACK_SIZE
	.align		4
.L_859:
        /*1338*/ 	.byte	0x04, 0x12
        /*133a*/ 	.short	(.L_861 - .L_860)
	.align		4
.L_860:
        /*133c*/ 	.word	index@(_Z32group_norm_nhwc_bwd_scale_kernelI11Bf16IOBf16WLi120EEv26Group_norm_nhwc_bwd_params)
        /*1340*/ 	.word	0x00000000


	//----- nvinfo : EIATTR_MIN_STACK_SIZE
	.align		4
.L_861:
        /*1344*/ 	.byte	0x04, 0x12
        /*1346*/ 	.short	(.L_863 - .L_862)
	.align		4
.L_862:
        /*1348*/ 	.word	index@(_Z32group_norm_nhwc_bwd_scale_kernelI11Bf16IOBf16WLi140EEv26Group_norm_nhwc_bwd_params)
        /*134c*/ 	.word	0x00000000


	//----- nvinfo : EIATTR_MIN_STACK_SIZE
	.align		4
.L_863:
        /*1350*/ 	.byte	0x04, 0x12
        /*1352*/ 	.short	(.L_865 - .L_864)
	.align		4
.L_864:
        /*1354*/ 	.word	index@(_Z32group_norm_nhwc_bwd_scale_kernelI11Bf16IOBf16WLi160EEv26Group_norm_nhwc_bwd_params)
        /*1358*/ 	.word	0x00000000


	//----- nvinfo : EIATTR_MIN_STACK_SIZE
	.align		4
.L_865:
        /*135c*/ 	.byte	0x04, 0x12
        /*135e*/ 	.short	(.L_867 - .L_866)
	.align		4
.L_866:
        /*1360*/ 	.word	index@(_Z32group_norm_nhwc_bwd_scale_kernelI11Bf16IOFp16WLi196EEv26Group_norm_nhwc_bwd_params)
        /*1364*/ 	.word	0x00000000


	//----- nvinfo : EIATTR_MIN_STACK_SIZE
	.align		4
.L_867:
        /*1368*/ 	.byte	0x04, 0x12
        /*136a*/ 	.short	(.L_869 - .L_868)
	.align		4
.L_868:
        /*136c*/ 	.word	index@(_Z32group_norm_nhwc_bwd_scale_kernelI11Bf16IOFp16WLi168EEv26Group_norm_nhwc_bwd_params)
        /*1370*/ 	.word	0x00000000


	//----- nvinfo : EIATTR_MIN_STACK_SIZE
	.align		4
.L_869:
        /*1374*/ 	.byte	0x04, 0x12
        /*1376*/ 	.short	(.L_871 - .L_870)
	.align		4
.L_870:
        /*1378*/ 	.word	index@(_Z32group_norm_nhwc_bwd_scale_kernelI11Bf16IOFp16WLi64EEv26Group_norm_nhwc_bwd_params)
        /*137c*/ 	.word	0x00000000


	//----- nvinfo : EIATTR_MIN_STACK_SIZE
	.align		4
.L_871:
        /*1380*/ 	.byte	0x04, 0x12
        /*1382*/ 	.short	(.L_873 - .L_872)
	.align		4
.L_872:
        /*1384*/ 	.word	index@(_Z32group_norm_nhwc_bwd_scale_kernelI11Bf16IOFp16WLi128EEv26Group_norm_nhwc_bwd_params)
        /*1388*/ 	.word	0x00000000


	//----- nvinfo : EIATTR_MIN_STACK_SIZE
	.align		4
.L_873:
        /*138c*/ 	.byte	0x04, 0x12
        /*138e*/ 	.short	(.L_875 - .L_874)
	.align		4
.L_874:
        /*1390*/ 	.word	index@(_Z32group_norm_nhwc_bwd_scale_kernelI11Bf16IOFp16WLi192EEv26Group_norm_nhwc_bwd_params)
        /*1394*/ 	.word	0x00000000


	//----- nvinfo : EIATTR_MIN_STACK_SIZE
	.align		4
.L_875:
        /*1398*/ 	.byte	0x04, 0x12
        /*139a*/ 	.short	(.L_877 - .L_876)
	.align		4
.L_876:
        /*139c*/ 	.word	index@(_Z32group_norm_nhwc_bwd_scale_kernelI11Bf16IOFp16WLi448EEv26Group_norm_nhwc_bwd_params)
        /*13a0*/ 	.word	0x00000000


	//----- nvinfo : EIATTR_MIN_STACK_SIZE
	.align		4
.L_877:
        /*13a4*/ 	.byte	0x04, 0x12
        /*13a6*/ 	.short	(.L_879 - .L_878)
	.align		4
.L_878:
        /*13a8*/ 	.word	index@(_Z32group_norm_nhwc_bwd_scale_kernelI11Bf16IOFp16WLi256EEv26Group_norm_nhwc_bwd_params)
        /*13ac*/ 	.word	0x00000000


	//----- nvinfo : EIATTR_MIN_STACK_SIZE
	.align		4
.L_879:
        /*13b0*/ 	.byte	0x04, 0x12
        /*13b2*/ 	.short	(.L_881 - .L_880)
	.align		4
.L_880:
        /*13b4*/ 	.word	index@(_Z32group_norm_nhwc_bwd_scale_kernelI11Bf16IOFp16WLi120EEv26Group_norm_nhwc_bwd_params)
        /*13b8*/ 	.word	0x00000000


	//----- nvinfo : EIATTR_MIN_STACK_SIZE
	.align		4
.L_881:
        /*13bc*/ 	.byte	0x04, 0x12
        /*13be*/ 	.short	(.L_883 - .L_882)
	.align		4
.L_882:
        /*13c0*/ 	.word	index@(_Z32group_norm_nhwc_bwd_scale_kernelI11Bf16IOFp16WLi140EEv26Group_norm_nhwc_bwd_params)
        /*13c4*/ 	.word	0x00000000


	//----- nvinfo : EIATTR_MIN_STACK_SIZE
	.align		4
.L_883:
        /*13c8*/ 	.byte	0x04, 0x12
        /*13ca*/ 	.short	(.L_885 - .L_884)
	.align		4
.L_884:
        /*13cc*/ 	.word	index@(_Z32group_norm_nhwc_bwd_scale_kernelI11Bf16IOFp16WLi160EEv26Group_norm_nhwc_bwd_params)
        /*13d0*/ 	.word	0x00000000


	//----- nvinfo : EIATTR_MIN_STACK_SIZE
	.align		4
.L_885:
        /*13d4*/ 	.byte	0x04, 0x12
        /*13d6*/ 	.short	(.L_887 - .L_886)
	.align		4
.L_886:
        /*13d8*/ 	.word	index@(_Z32group_norm_nhwc_bwd_scale_kernelI11Fp16IOFp32WLi196EEv26Group_norm_nhwc_bwd_params)
        /*13dc*/ 	.word	0x00000000


	//----- nvinfo : EIATTR_MIN_STACK_SIZE
	.align		4
.L_887:
        /*13e0*/ 	.byte	0x04, 0x12
        /*13e2*/ 	.short	(.L_889 - .L_888)
	.align		4
.L_888:
        /*13e4*/ 	.word	index@(_Z32group_norm_nhwc_bwd_scale_kernelI11Fp16IOFp32WLi168EEv26Group_norm_nhwc_bwd_params)
        /*13e8*/ 	.word	0x00000000


	//----- nvinfo : EIATTR_MIN_STACK_SIZE
	.align		4
.L_889:
        /*13ec*/ 	.byte	0x04, 0x12
        /*13ee*/ 	.short	(.L_891 - .L_890)
	.align		4
.L_890:
        /*13f0*/ 	.word	index@(_Z32group_norm_nhwc_bwd_scale_kernelI11Fp16IOFp32WLi64EEv26Group_norm_nhwc_bwd_params)
        /*13f4*/ 	.word	0x00000000


	//----- nvinfo : EIATTR_MIN_STACK_SIZE
	.align		4
.L_891:
        /*13f8*/ 	.byte	0x04, 0x12
        /*13fa*/ 	.short	(.L_893 - .L_892)
	.align		4
.L_892:
        /*13fc*/ 	.word	index@(_Z32group_norm_nhwc_bwd_scale_kernelI11Fp16IOFp32WLi128EEv26Group_norm_nhwc_bwd_params)
        /*1400*/ 	.word	0x00000000


	//----- nvinfo : EIATTR_MIN_STACK_SIZE
	.align		4
.L_893:
        /*1404*/ 	.byte	0x04, 0x12
        /*1406*/ 	.short	(.L_895 - .L_894)
	.align		4
.L_894:
        /*1408*/ 	.word	index@(_Z32group_norm_nhwc_bwd_scale_kernelI11Fp16IOFp32WLi192EEv26Group_norm_nhwc_bwd_params)
        /*140c*/ 	.word	0x00000000


	//----- nvinfo : EIATTR_MIN_STACK_SIZE
	.align		4
.L_895:
        /*1410*/ 	.byte	0x04, 0x12
        /*1412*/ 	.short	(.L_897 - .L_896)
	.align		4
.L_896:
        /*1414*/ 	.word	index@(_Z32group_norm_nhwc_bwd_scale_kernelI11Fp16IOFp32WLi448EEv26Group_norm_nhwc_bwd_params)
        /*1418*/ 	.word	0x00000000


	//----- nvinfo : EIATTR_MIN_STACK_SIZE
	.align		4
.L_897:
        /*141c*/ 	.byte	0x04, 0x12
        /*141e*/ 	.short	(.L_899 - .L_898)
	.align		4
.L_898:
        /*1420*/ 	.word	index@(_Z32group_norm_nhwc_bwd_scale_kernelI11Fp16IOFp32WLi256EEv26Group_norm_nhwc_bwd_params)
        /*1424*/ 	.word	0x00000000


	//----- nvinfo : EIATTR_MIN_STACK_SIZE
	.align		4
.L_899:
        /*1428*/ 	.byte	0x04, 0x12
        /*142a*/ 	.short	(.L_901 - .L_900)
	.align		4
.L_900:
        /*142c*/ 	.word	index@(_Z32group_norm_nhwc_bwd_scale_kernelI11Fp16IOFp32WLi120EEv26Group_norm_nhwc_bwd_params)
        /*1430*/ 	.word	0x00000000


	//----- nvinfo : EIATTR_MIN_STACK_SIZE
	.align		4
.L_901:
        /*1434*/ 	.byte	0x04, 0x12
        /*1436*/ 	.short	(.L_903 - .L_902)
	.align		4
.L_902:
        /*1438*/ 	.word	index@(_Z32group_norm_nhwc_bwd_scale_kernelI11Fp16IOFp32WLi140EEv26Group_norm_nhwc_bwd_params)
        /*143c*/ 	.word	0x00000000


	//----- nvinfo : EIATTR_MIN_STACK_SIZE
	.align		4
.L_903:
        /*1440*/ 	.byte	0x04, 0x12
        /*1442*/ 	.short	(.L_905 - .L_904)
	.align		4
.L_904:
        /*1444*/ 	.word	index@(_Z32group_norm_nhwc_bwd_scale_kernelI11Fp16IOFp32WLi160EEv26Group_norm_nhwc_bwd_params)
        /*1448*/ 	.word	0x00000000


	//----- nvinfo : EIATTR_MIN_STACK_SIZE
	.align		4
.L_905:
        /*144c*/ 	.byte	0x04, 0x12
        /*144e*/ 	.short	(.L_907 - .L_906)
	.align		4
.L_906:
        /*1450*/ 	.word	index@(_Z32group_norm_nhwc_bwd_scale_kernelI11Fp16IOBf16WLi196EEv26Group_norm_nhwc_bwd_params)
        /*1454*/ 	.word	0x00000000


	//----- nvinfo : EIATTR_MIN_STACK_SIZE
	.align		4
.L_907:
        /*1458*/ 	.byte	0x04, 0x12
        /*145a*/ 	.short	(.L_909 - .L_908)
	.align		4
.L_908:
        /*145c*/ 	.word	index@(_Z32group_norm_nhwc_bwd_scale_kernelI11Fp16IOBf16WLi168EEv26Group_norm_nhwc_bwd_params)
        /*1460*/ 	.word	0x00000000


	//----- nvinfo : EIATTR_MIN_STACK_SIZE
	.align		4
.L_909:
        /*1464*/ 	.byte	0x04, 0x12
        /*1466*/ 	.short	(.L_911 - .L_910)
	.align		4
.L_910:
        /*1468*/ 	.word	index@(_Z32group_norm_nhwc_bwd_scale_kernelI11Fp16IOBf16WLi64EEv26Group_norm_nhwc_bwd_params)
        /*146c*/ 	.word	0x00000000


	//----- nvinfo : EIATTR_MIN_STACK_SIZE
	.align		4
.L_911:
        /*1470*/ 	.byte	0x04, 0x12
        /*1472*/ 	.short	(.L_913 - .L_912)
	.align		4
.L_912:
        /*1474*/ 	.word	index@(_Z32group_norm_nhwc_bwd_scale_kernelI11Fp16IOBf16WLi128EEv26Group_norm_nhwc_bwd_params)
        /*1478*/ 	.word	0x00000000


	//----- nvinfo : EIATTR_MIN_STACK_SIZE
	.align		4
.L_913:
        /*147c*/ 	.byte	0x04, 0x12
        /*147e*/ 	.short	(.L_915 - .L_914)
	.align		4
.L_914:
        /*1480*/ 	.word	index@(_Z32group_norm_nhwc_bwd_scale_kernelI11Fp16IOBf16WLi192EEv26Group_norm_nhwc_bwd_params)
        /*1484*/ 	.word	0x00000000


	//----- nvinfo : EIATTR_MIN_STACK_SIZE
	.align		4
.L_915:
        /*1488*/ 	.byte	0x04, 0x12
        /*148a*/ 	.short	(.L_917 - .L_916)
	.align		4
.L_916:
        /*148c*/ 	.word	index@(_Z32group_norm_nhwc_bwd_scale_kernelI11Fp16IOBf16WLi448EEv26Group_norm_nhwc_bwd_params)
        /*1490*/ 	.word	0x00000000


	//----- nvinfo : EIATTR_MIN_STACK_SIZE
	.align		4
.L_917:
        /*1494*/ 	.byte	0x04, 0x12
        /*1496*/ 	.short	(.L_919 - .L_918)
	.align		4
.L_918:
        /*1498*/ 	.word	index@(_Z32group_norm_nhwc_bwd_scale_kernelI11Fp16IOBf16WLi256EEv26Group_norm_nhwc_bwd_params)
        /*149c*/ 	.word	0x00000000


	//----- nvinfo : EIATTR_MIN_STACK_SIZE
	.align		4
.L_919:
        /*14a0*/ 	.byte	0x04, 0x12
        /*14a2*/ 	.short	(.L_921 - .L_920)
	.align		4
.L_920:
        /*14a4*/ 	.word	index@(_Z32group_norm_nhwc_bwd_scale_kernelI11Fp16IOBf16WLi120EEv26Group_norm_nhwc_bwd_params)
        /*14a8*/ 	.word	0x00000000


	//----- nvinfo : EIATTR_MIN_STACK_SIZE
	.align		4
.L_921:
        /*14ac*/ 	.byte	0x04, 0x12
        /*14ae*/ 	.short	(.L_923 - .L_922)
	.align		4
.L_922:
        /*14b0*/ 	.word	index@(_Z32group_norm_nhwc_bwd_scale_kernelI11Fp16IOBf16WLi140EEv26Group_norm_nhwc_bwd_params)
        /*14b4*/ 	.word	0x00000000


	//----- nvinfo : EIATTR_MIN_STACK_SIZE
	.align		4
.L_923:
        /*14b8*/ 	.byte	0x04, 0x12
        /*14ba*/ 	.short	(.L_925 - .L_924)
	.align		4
.L_924:
        /*14bc*/ 	.word	index@(_Z32group_norm_nhwc_bwd_scale_kernelI11Fp16IOBf16WLi160EEv26Group_norm_nhwc_bwd_params)
        /*14c0*/ 	.word	0x00000000


	//----- nvinfo : EIATTR_MIN_STACK_SIZE
	.align		4
.L_925:
        /*14c4*/ 	.byte	0x04, 0x12
        /*14c6*/ 	.short	(.L_927 - .L_926)
	.align		4
.L_926:
        /*14c8*/ 	.word	index@(_Z32group_norm_nhwc_bwd_scale_kernelI11Fp16IOFp16WLi196EEv26Group_norm_nhwc_bwd_params)
        /*14cc*/ 	.word	0x00000000


	//----- nvinfo : EIATTR_MIN_STACK_SIZE
	.align		4
.L_927:
        /*14d0*/ 	.byte	0x04, 0x12
        /*14d2*/ 	.short	(.L_929 - .L_928)
	.align		4
.L_928:
        /*14d4*/ 	.word	index@(_Z32group_norm_nhwc_bwd_scale_kernelI11Fp16IOFp16WLi168EEv26Group_norm_nhwc_bwd_params)
        /*14d8*/ 	.word	0x00000000


	//----- nvinfo : EIATTR_MIN_STACK_SIZE
	.align		4
.L_929:
        /*14dc*/ 	.byte	0x04, 0x12
        /*14de*/ 	.short	(.L_931 - .L_930)
	.align		4
.L_930:
        /*14e0*/ 	.word	index@(_Z32group_norm_nhwc_bwd_scale_kernelI11Fp16IOFp16WLi64EEv26Group_norm_nhwc_bwd_params)
        /*14e4*/ 	.word	0x00000000


	//----- nvinfo : EIATTR_MIN_STACK_SIZE
	.align		4
.L_931:
        /*14e8*/ 	.byte	0x04, 0x12
        /*14ea*/ 	.short	(.L_933 - .L_932)
	.align		4
.L_932:
        /*14ec*/ 	.word	index@(_Z32group_norm_nhwc_bwd_scale_kernelI11Fp16IOFp16WLi128EEv26Group_norm_nhwc_bwd_params)
        /*14f0*/ 	.word	0x00000000


	//----- nvinfo : EIATTR_MIN_STACK_SIZE
	.align		4
.L_933:
        /*14f4*/ 	.byte	0x04, 0x12
        /*14f6*/ 	.short	(.L_935 - .L_934)
	.align		4
.L_934:
        /*14f8*/ 	.word	index@(_Z32group_norm_nhwc_bwd_scale_kernelI11Fp16IOFp16WLi192EEv26Group_norm_nhwc_bwd_params)
        /*14fc*/ 	.word	0x00000000


	//----- nvinfo : EIATTR_MIN_STACK_SIZE
	.align		4
.L_935:
        /*1500*/ 	.byte	0x04, 0x12
        /*1502*/ 	.short	(.L_937 - .L_936)
	.align		4
.L_936:
        /*1504*/ 	.word	index@(_Z32group_norm_nhwc_bwd_scale_kernelI11Fp16IOFp16WLi448EEv26Group_norm_nhwc_bwd_params)
        /*1508*/ 	.word	0x00000000


	//----- nvinfo : EIATTR_MIN_STACK_SIZE
	.align		4
.L_937:
        /*150c*/ 	.byte	0x04, 0x12
        /*150e*/ 	.short	(.L_939 - .L_938)
	.align		4
.L_938:
        /*1510*/ 	.word	index@(_Z32group_norm_nhwc_bwd_scale_kernelI11Fp16IOFp16WLi256EEv26Group_norm_nhwc_bwd_params)
        /*1514*/ 	.word	0x00000000


	//----- nvinfo : EIATTR_MIN_STACK_SIZE
	.align		4
.L_939:
        /*1518*/ 	.byte	0x04, 0x12
        /*151a*/ 	.short	(.L_941 - .L_940)
	.align		4
.L_940:
        /*151c*/ 	.word	index@(_Z32group_norm_nhwc_bwd_scale_kernelI11Fp16IOFp16WLi120EEv26Group_norm_nhwc_bwd_params)
        /*1520*/ 	.word	0x00000000


	//----- nvinfo : EIATTR_MIN_STACK_SIZE
	.align		4
.L_941:
        /*1524*/ 	.byte	0x04, 0x12
        /*1526*/ 	.short	(.L_943 - .L_942)
	.align		4
.L_942:
        /*1528*/ 	.word	index@(_Z32group_norm_nhwc_bwd_scale_kernelI11Fp16IOFp16WLi140EEv26Group_norm_nhwc_bwd_params)
        /*152c*/ 	.word	0x00000000


	//----- nvinfo : EIATTR_MIN_STACK_SIZE
	.align		4
.L_943:
        /*1530*/ 	.byte	0x04, 0x12
        /*1532*/ 	.short	(.L_945 - .L_944)
	.align		4
.L_944:
        /*1534*/ 	.word	index@(_Z32group_norm_nhwc_bwd_scale_kernelI11Fp16IOFp16WLi160EEv26Group_norm_nhwc_bwd_params)
        /*1538*/ 	.word	0x00000000


	//----- nvinfo : EIATTR_MIN_STACK_SIZE
	.align		4
.L_945:
        /*153c*/ 	.byte	0x04, 0x12
        /*153e*/ 	.short	(.L_947 - .L_946)
	.align		4
.L_946:
        /*1540*/ 	.word	index@(_Z30group_norm_nhwc_bwd_sum_kernelI11Fp32IOFp32WLi196EEv26Group_norm_nhwc_bwd_params)
        /*1544*/ 	.word	0x00000000


	//----- nvinfo : EIATTR_MIN_STACK_SIZE
	.align		4
.L_947:
        /*1548*/ 	.byte	0x04, 0x12
        /*154a*/ 	.short	(.L_949 - .L_948)
	.align		4
.L_948:
        /*154c*/ 	.word	index@(_Z30group_norm_nhwc_bwd_sum_kernelI11Fp32IOFp32WLi168EEv26Group_norm_nhwc_bwd_params)
        /*1550*/ 	.word	0x00000000


	//----- nvinfo : EIATTR_MIN_STACK_SIZE
	.align		4
.L_949:
        /*1554*/ 	.byte	0x04, 0x12
        /*1556*/ 	.short	(.L_951 - .L_950)
	.align		4
.L_950:
        /*1558*/ 	.word	index@(_Z30group_norm_nhwc_bwd_sum_kernelI11Fp32IOFp32WLi64EEv26Group_norm_nhwc_bwd_params)
        /*155c*/ 	.word	0x00000000


	//----- nvinfo : EIATTR_MIN_STACK_SIZE
	.align		4
.L_951:
        /*1560*/ 	.byte	0x04, 0x12
        /*1562*/ 	.short	(.L_953 - .L_952)
	.align		4
.L_952:
        /*1564*/ 	.word	index@(_Z30group_norm_nhwc_bwd_sum_kernelI11Fp32IOFp32WLi128EEv26Group_norm_nhwc_bwd_params)
        /*1568*/ 	.word	0x00000000


	//----- nvinfo : EIATTR_MIN_STACK_SIZE
	.align		4
.L_953:
        /*156c*/ 	.byte	0x04, 0x12
        /*156e*/ 	.short	(.L_955 - .L_954)
	.align		4
.L_954:
        /*1570*/ 	.word	index@(_Z30group_norm_nhwc_bwd_sum_kernelI11Fp32IOFp32WLi192EEv26Group_norm_nhwc_bwd_params)
        /*1574*/ 	.word	0x00000000


	//----- nvinfo : EIATTR_MIN_STACK_SIZE
	.align		4
.L_955:
        /*1578*/ 	.byte	0x04, 0x12
        /*157a*/ 	.short	(.L_957 - .L_956)
	.align		4
.L_956:
        /*157c*/ 	.word	index@(_Z30group_norm_nhwc_bwd_sum_kernelI11Fp32IOFp32WLi448EEv26Group_norm_nhwc_bwd_params)
        /*1580*/ 	.word	0x00000000


	//----- nvinfo : EIATTR_MIN_STACK_SIZE
	.align		4
.L_957:
        /*1584*/ 	.byte	0x04, 0x12
        /*1586*/ 	.short	(.L_959 - .L_958)
	.align		4
.L_958:
        /*1588*/ 	.word	index@(_Z30group_norm_nhwc_bwd_sum_kernelI11Fp32IOFp32WLi256EEv26Group_norm_nhwc_bwd_params)
        /*158c*/ 	.word	0x00000000


	//----- nvinfo : EIATTR_MIN_STACK_SIZE
	.align		4
.L_959:
        /*1590*/ 	.byte	0x04, 0x12
        /*1592*/ 	.short	(.L_961 - .L_960)
	.align		4
.L_960:
        /*1594*/ 	.word	index@(_Z30group_norm_nhwc_bwd_sum_kernelI11Fp32IOFp32WLi120EEv26Group_norm_nhwc_bwd_params)
        /*1598*/ 	.word	0x00000000


	//----- nvinfo : EIATTR_MIN_STACK_SIZE
	.align		4
.L_961:
        /*159c*/ 	.byte	0x04, 0x12
        /*159e*/ 	.short	(.L_963 - .L_962)
	.align		4
.L_962:
        /*15a0*/ 	.word	index@(_Z30group_norm_nhwc_bwd_sum_kernelI11Fp32IOFp32WLi140EEv26Group_norm_nhwc_bwd_params)
        /*15a4*/ 	.word	0x00000000


	//----- nvinfo : EIATTR_MIN_STACK_SIZE
	.align		4
.L_963:
        /*15a8*/ 	.byte	0x04, 0x12
        /*15aa*/ 	.short	(.L_965 - .L_964)
	.align		4
.L_964:
        /*15ac*/ 	.word	index@(_Z30group_norm_nhwc_bwd_sum_kernelI11Fp32IOFp32WLi160EEv26Group_norm_nhwc_bwd_params)
        /*15b0*/ 	.word	0x00000000


	//----- nvinfo : EIATTR_MIN_STACK_SIZE
	.align		4
.L_965:
        /*15b4*/ 	.byte	0x04, 0x12
        /*15b6*/ 	.short	(.L_967 - .L_966)
	.align		4
.L_966:
        /*15b8*/ 	.word	index@(_Z30group_norm_nhwc_bwd_sum_kernelI11Fp32IOBf16WLi196EEv26Group_norm_nhwc_bwd_params)
        /*15bc*/ 	.word	0x00000000


	//----- nvinfo : EIATTR_MIN_STACK_SIZE
	.align		4
.L_967:
        /*15c0*/ 	.byte	0x04, 0x12
        /*15c2*/ 	.short	(.L_969 - .L_968)
	.align		4
.L_968:
        /*15c4*/ 	.word	index@(_Z30group_norm_nhwc_bwd_sum_kernelI11Fp32IOBf16WLi168EEv26Group_norm_nhwc_bwd_params)
        /*15c8*/ 	.word	0x00000000


	//----- nvinfo : EIATTR_MIN_STACK_SIZE
	.align		4
.L_969:
        /*15cc*/ 	.byte	0x04, 0x12
        /*15ce*/ 	.short	(.L_971 - .L_970)
	.align		4
.L_970:
        /*15d0*/ 	.word	index@(_Z30group_norm_nhwc_bwd_sum_kernelI11Fp32IOBf16WLi64EEv26Group_norm_nhwc_bwd_params)
        /*15d4*/ 	.word	0x00000000


	//----- nvinfo : EIATTR_MIN_STACK_SIZE
	.align		4
.L_971:
        /*15d8*/ 	.byte	0x04, 0x12
        /*15da*/ 	.short	(.L_973 - .L_972)
	.align		4
.L_972:
        /*15dc*/ 	.word	index@(_Z30group_norm_nhwc_bwd_sum_kernelI11Fp32IOBf16WLi128EEv26Group_norm_nhwc_bwd_params)
        /*15e0*/ 	.word	0x00000000


	//----- nvinfo : EIATTR_MIN_STACK_SIZE
	.align		4
.L_973:
        /*15e4*/ 	.byte	0x04, 0x12
        /*15e6*/ 	.short	(.L_975 - .L_974)
	.align		4
.L_974:
        /*15e8*/ 	.word	index@(_Z30group_norm_nhwc_bwd_sum_kernelI11Fp32IOBf16WLi192EEv26Group_norm_nhwc_bwd_params)
        /*15ec*/ 	.word	0x00000000


	//----- nvinfo : EIATTR_MIN_STACK_SIZE
	.align		4
.L_975:
        /*15f0*/ 	.byte	0x04, 0x12
        /*15f2*/ 	.short	(.L_977 - .L_976)
	.align		4
.L_976:
        /*15f4*/ 	.word	index@(_Z30group_norm_nhwc_bwd_sum_kernelI11Fp32IOBf16WLi448EEv26Group_norm_nhwc_bwd_params)
        /*15f8*/ 	.word	0x00000000


	//----- nvinfo : EIATTR_MIN_STACK_SIZE
	.align		4
.L_977:
        /*15fc*/ 	.byte	0x04, 0x12
        /*15fe*/ 	.short	(.L_979 - .L_978)
	.align		4
.L_978:
        /*1600*/ 	.word	index@(_Z30group_norm_nhwc_bwd_sum_kernelI11Fp32IOBf16WLi256EEv26Group_norm_nhwc_bwd_params)
        /*1604*/ 	.word	0x00000000


	//----- nvinfo : EIATTR_MIN_STACK_SIZE
	.align		4
.L_979:
        /*1608*/ 	.byte	0x04, 0x12
        /*160a*/ 	.short	(.L_981 - .L_980)
	.align		4
.L_980:
        /*160c*/ 	.word	index@(_Z30group_norm_nhwc_bwd_sum_kernelI11Fp32IOBf16WLi120EEv26Group_norm_nhwc_bwd_params)
        /*1610*/ 	.word	0x00000000


	//----- nvinfo : EIATTR_MIN_STACK_SIZE
	.align		4
.L_981:
        /*1614*/ 	.byte	0x04, 0x12
        /*1616*/ 	.short	(.L_983 - .L_982)
	.align		4
.L_982:
        /*1618*/ 	.word	index@(_Z30group_norm_nhwc_bwd_sum_kernelI11Fp32IOBf16WLi140EEv26Group_norm_nhwc_bwd_params)
        /*161c*/ 	.word	0x00000000


	//----- nvinfo : EIATTR_MIN_STACK_SIZE
	.align		4
.L_983:
        /*1620*/ 	.byte	0x04, 0x12
        /*1622*/ 	.short	(.L_985 - .L_984)
	.align		4
.L_984:
        /*1624*/ 	.word	index@(_Z30group_norm_nhwc_bwd_sum_kernelI11Fp32IOBf16WLi160EEv26Group_norm_nhwc_bwd_params)
        /*1628*/ 	.word	0x00000000


	//----- nvinfo : EIATTR_MIN_STACK_SIZE
	.align		4
.L_985:
        /*162c*/ 	.byte	0x04, 0x12
        /*162e*/ 	.short	(.L_987 - .L_986)
	.align		4
.L_986:
        /*1630*/ 	.word	index@(_Z30group_norm_nhwc_bwd_sum_kernelI11Fp32IOFp16WLi196EEv26Group_norm_nhwc_bwd_params)
        /*1634*/ 	.word	0x00000000


	//----- nvinfo : EIATTR_MIN_STACK_SIZE
	.align		4
.L_987:
        /*1638*/ 	.byte	0x04, 0x12
        /*163a*/ 	.short	(.L_989 - .L_988)
	.align		4
.L_988:
        /*163c*/ 	.word	index@(_Z30group_norm_nhwc_bwd_sum_kernelI11Fp32IOFp16WLi168EEv26Group_norm_nhwc_bwd_params)
        /*1640*/ 	.word	0x00000000


	//----- nvinfo : EIATTR_MIN_STACK_SIZE
	.align		4
.L_989:
        /*1644*/ 	.byte	0x04, 0x12
        /*1646*/ 	.short	(.L_991 - .L_990)
	.align		4
.L_990:
        /*1648*/ 	.word	index@(_Z30group_norm_nhwc_bwd_sum_kernelI11Fp32IOFp16WLi64EEv26Group_norm_nhwc_bwd_params)
        /*164c*/ 	.word	0x00000000


	//----- nvinfo : EIATTR_MIN_STACK_SIZE
	.align		4
.L_991:
        /*1650*/ 	.byte	0x04, 0x12
        /*1652*/ 	.short	(.L_993 - .L_992)
	.align		4
.L_992:
        /*1654*/ 	.word	index@(_Z30group_norm_nhwc_bwd_sum_kernelI11Fp32IOFp16WLi128EEv26Group_norm_nhwc_bwd_params)
        /*1658*/ 	.word	0x00000000


	//----- nvinfo : EIATTR_MIN_STACK_SIZE
	.align		4
.L_993:
        /*165c*/ 	.byte	0x04, 0x12
        /*165e*/ 	.short	(.L_995 - .L_994)
	.align		4
.L_994:
        /*1660*/ 	.word	index@(_Z30group_norm_nhwc_bwd_sum_kernelI11Fp32IOFp16WLi192EEv26Group_norm_nhwc_bwd_params)
        /*1664*/ 	.word	0x00000000


	//----- nvinfo : EIATTR_MIN_STACK_SIZE
	.align		4
.L_995:
        /*1668*/ 	.byte	0x04, 0x12
        /*166a*/ 	.short	(.L_997 - .L_996)
	.align		4
.L_996:
        /*166c*/ 	.word	index@(_Z30group_norm_nhwc_bwd_sum_kernelI11Fp32IOFp16WLi448EEv26Group_norm_nhwc_bwd_params)
        /*1670*/ 	.word	0x00000000


	//----- nvinfo : EIATTR_MIN_STACK_SIZE
	.align		4
.L_997:
        /*1674*/ 	.byte	0x04, 0x12
        /*1676*/ 	.short	(.L_999 - .L_998)
	.align		4
.L_998:
        /*1678*/ 	.word	index@(_Z30group_norm_nhwc_bwd_sum_kernelI11Fp32IOFp16WLi256EEv26Group_norm_nhwc_bwd_params)
        /*167c*/ 	.word	0x00000000


	//----- nvinfo : EIATTR_MIN_STACK_SIZE
	.align		4
.L_999:
        /*1680*/ 	.byte	0x04, 0x12
        /*1682*/ 	.short	(.L_1001 - .L_1000)
	.align		4
.L_1000:
        /*1684*/ 	.word	index@(_Z30group_norm_nhwc_bwd_sum_kernelI11Fp32IOFp16WLi120EEv26Group_norm_nhwc_bwd_params)
        /*1688*/ 	.word	0x00000000


	//----- nvinfo : EIATTR_MIN_STACK_SIZE
	.align		4
.L_1001:
        /*168c*/ 	.byte	0x04, 0x12
        /*168e*/ 	.short	(.L_1003 - .L_1002)
	.align		4
.L_1002:
        /*1690*/ 	.word	index@(_Z30group_norm_nhwc_bwd_sum_kernelI11Fp32IOFp16WLi140EEv26Group_norm_nhwc_bwd_params)
        /*1694*/ 	.word	0x00000000


	//----- nvinfo : EIATTR_MIN_STACK_SIZE
	.align		4
.L_1003:
        /*1698*/ 	.byte	0x04, 0x12
        /*169a*/ 	.short	(.L_1005 - .L_1004)
	.align		4
.L_1004:
        /*169c*/ 	.word	index@(_Z30group_norm_nhwc_bwd_sum_kernelI11Fp32IOFp16WLi160EEv26Group_norm_nhwc_bwd_params)
        /*16a0*/ 	.word	0x00000000


	//----- nvinfo : EIATTR_MIN_STACK_SIZE
	.align		4
.L_1005:
        /*16a4*/ 	.byte	0x04, 0x12
        /*16a6*/ 	.short	(.L_1007 - .L_1006)
	.align		4
.L_1006:
        /*16a8*/ 	.word	index@(_Z30group_norm_nhwc_bwd_sum_kernelI11Bf16IOFp32WLi196EEv26Group_norm_nhwc_bwd_params)
        /*16ac*/ 	.word	0x00000000


	//----- nvinfo : EIATTR_MIN_STACK_SIZE
	.align		4
.L_1007:
        /*16b0*/ 	.byte	0x04, 0x12
        /*16b2*/ 	.short	(.L_1009 - .L_1008)
	.align		4
.L_1008:
        /*16b4*/ 	.word	index@(_Z30group_norm_nhwc_bwd_sum_kernelI11Bf16IOFp32WLi168EEv26Group_norm_nhwc_bwd_params)
        /*16b8*/ 	.word	0x00000000


	//----- nvinfo : EIATTR_MIN_STACK_SIZE
	.align		4
.L_1009:
        /*16bc*/ 	.byte	0x04, 0x12
        /*16be*/ 	.short	(.L_1011 - .L_1010)
	.align		4
.L_1010:
        /*16c0*/ 	.word	index@(_Z30group_norm_nhwc_bwd_sum_kernelI11Bf16IOFp32WLi64EEv26Group_norm_nhwc_bwd_params)
        /*16c4*/ 	.word	0x00000000


	//----- nvinfo : EIATTR_MIN_STACK_SIZE
	.align		4
.L_1011:
        /*16c8*/ 	.byte	0x04, 0x12
        /*16ca*/ 	.short	(.L_1013 - .L_1012)
	.align		4
.L_1012:
        /*16cc*/ 	.word	index@(_Z30group_norm_nhwc_bwd_sum_kernelI11Bf16IOFp32WLi128EEv26Group_norm_nhwc_bwd_params)
        /*16d0*/ 	.word	0x00000000


	//----- nvinfo : EIATTR_MIN_STACK_SIZE
	.align		4
.L_1013:
        /*16d4*/ 	.byte	0x04, 0x12
        /*16d6*/ 	.short	(.L_1015 - .L_1014)
	.align		4
.L_1014:
        /*16d8*/ 	.word	index@(_Z30group_norm_nhwc_bwd_sum_kernelI11Bf16IOFp32WLi192EEv26Group_norm_nhwc_bwd_params)
        /*16dc*/ 	.word	0x00000000


	//----- nvinfo : EIATTR_MIN_STACK_SIZE
	.align		4
.L_1015:
        /*16e0*/ 	.byte	0x04, 0x12
        /*16e2*/ 	.short	(.L_1017 - .L_1016)
	.align		4
.L_1016:
        /*16e4*/ 	.word	index@(_Z30group_norm_nhwc_bwd_sum_kernelI11Bf16IOFp32WLi448EEv26Group_norm_nhwc_bwd_params)
        /*16e8*/ 	.word	0x00000000


	//----- nvinfo : EIATTR_MIN_STACK_SIZE
	.align		4
.L_1017:
        /*16ec*/ 	.byte	0x04, 0x12
        /*16ee*/ 	.short	(.L_1019 - .L_1018)
	.align		4
.L_1018:
        /*16f0*/ 	.word	index@(_Z30group_norm_nhwc_bwd_sum_kernelI11Bf16IOFp32WLi256EEv26Group_norm_nhwc_bwd_params)
        /*16f4*/ 	.word	0x00000000


	//----- nvinfo : EIATTR_MIN_STACK_SIZE
	.align		4
.L_1019:
        /*16f8*/ 	.byte	0x04, 0x12
        /*16fa*/ 	.short	(.L_1021 - .L_1020)
	.align		4
.L_1020:
        /*16fc*/ 	.word	index@(_Z30group_norm_nhwc_bwd_sum_kernelI11Bf16IOFp32WLi120EEv26Group_norm_nhwc_bwd_params)
        /*1700*/ 	.word	0x00000000


	//----- nvinfo : EIATTR_MIN_STACK_SIZE
	.align		4
.L_1021:
        /*1704*/ 	.byte	0x04, 0x12
        /*1706*/ 	.short	(.L_1023 - .L_1022)
	.align		4
.L_1022:
        /*1708*/ 	.word	index@(_Z30group_norm_nhwc_bwd_sum_kernelI11Bf16IOFp32WLi140EEv26Group_norm_nhwc_bwd_params)
        /*170c*/ 	.word	0x00000000


	//----- nvinfo : EIATTR_MIN_STACK_SIZE
	.align		4
.L_1023:
        /*1710*/ 	.byte	0x04, 0x12
        /*1712*/ 	.short	(.L_1025 - .L_1024)
	.align		4
.L_1024:
        /*1714*/ 	.word	index@(_Z30group_norm_nhwc_bwd_sum_kernelI11Bf16IOFp32WLi160EEv26Group_norm_nhwc_bwd_params)
        /*1718*/ 	.word	0x00000000


	//----- nvinfo : EIATTR_MIN_STACK_SIZE
	.align		4
.L_1025:
        /*171c*/ 	.byte	0x04, 0x12
        /*171e*/ 	.short	(.L_1027 - .L_1026)
	.align		4
.L_1026:
        /*1720*/ 	.word	index@(_Z30group_norm_nhwc_bwd_sum_kernelI11Bf16IOBf16WLi196EEv26Group_norm_nhwc_bwd_params)
        /*1724*/ 	.word	0x00000000


	//----- nvinfo : EIATTR_MIN_STACK_SIZE
	.align		4
.L_1027:
        /*1728*/ 	.byte	0x04, 0x12
        /*172a*/ 	.short	(.L_1029 - .L_1028)
	.align		4
.L_1028:
        /*172c*/ 	.word	index@(_Z30group_norm_nhwc_bwd_sum_kernelI11Bf16IOBf16WLi168EEv26Group_norm_nhwc_bwd_params)
        /*1730*/ 	.word	0x00000000


	//----- nvinfo : EIATTR_MIN_STACK_SIZE
	.align		4
.L_1029:
        /*1734*/ 	.byte	0x04, 0x12
        /*1736*/ 	.short	(.L_1031 - .L_1030)
	.align		4
.L_1030:
        /*1738*/ 	.word	index@(_Z30group_norm_nhwc_bwd_sum_kernelI11Bf16IOBf16WLi64EEv26Group_norm_nhwc_bwd_params)
        /*173c*/ 	.word	0x00000000


	//----- nvinfo : EIATTR_MIN_STACK_SIZE
	.align		4
.L_1031:
        /*1740*/ 	.byte	0x04, 0x12
        /*1742*/ 	.short	(.L_1033 - .L_1032)
	.align		4
.L_1032:
        /*1744*/ 	.word	index@(_Z30group_norm_nhwc_bwd_sum_kernelI11Bf16IOBf16WLi128EEv26Group_norm_nhwc_bwd_params)
        /*1748*/ 	.word	0x00000000


	//----- nvinfo : EIATTR_MIN_STACK_SIZE
	.align		4
.L_1033:
        /*174c*/ 	.byte	0x04, 0x12
        /*174e*/ 	.short	(.L_1035 - .L_1034)
	.align		4
.L_1034:
        /*1750*/ 	.word	index@(_Z30group_norm_nhwc_bwd_sum_kernelI11Bf16IOBf16WLi192EEv26Group_norm_nhwc_bwd_params)
        /*1754*/ 	.word	0x00000000


	//----- nvinfo : EIATTR_MIN_STACK_SIZE
	.align		4
.L_1035:
        /*1758*/ 	.byte	0x04, 0x12
        /*175a*/ 	.short	(.L_1037 - .L_1036)
	.align		4
.L_1036:
        /*175c*/ 	.word	index@(_Z30group_norm_nhwc_bwd_sum_kernelI11Bf16IOBf16WLi448EEv26Group_norm_nhwc_bwd_params)
        /*1760*/ 	.word	0x00000000


	//----- nvinfo : EIATTR_MIN_STACK_SIZE
	.align		4
.L_1037:
        /*1764*/ 	.byte	0x04, 0x12
        /*1766*/ 	.short	(.L_1039 - .L_1038)
	.align		4
.L_1038:
        /*1768*/ 	.word	index@(_Z30group_norm_nhwc_bwd_sum_kernelI11Bf16IOBf16WLi256EEv26Group_norm_nhwc_bwd_params)
        /*176c*/ 	.word	0x00000000


	//----- nvinfo : EIATTR_MIN_STACK_SIZE
	.align		4
.L_1039:
        /*1770*/ 	.byte	0x04, 0x12
        /*1772*/ 	.short	(.L_1041 - .L_1040)
	.align		4
.L_1040:
        /*1774*/ 	.word	index@(_Z30group_norm_nhwc_bwd_sum_kernelI11Bf16IOBf16WLi120EEv26Group_norm_nhwc_bwd_params)
        /*1778*/ 	.word	0x00000000


	//----- nvinfo : EIATTR_MIN_STACK_SIZE
	.align		4
.L_1041:
        /*177c*/ 	.byte	0x04, 0x12
        /*177e*/ 	.short	(.L_1043 - .L_1042)
	.align		4
.L_1042:
        /*1780*/ 	.word	index@(_Z30group_norm_nhwc_bwd_sum_kernelI11Bf16IOBf16WLi140EEv26Group_norm_nhwc_bwd_params)
        /*1784*/ 	.word	0x00000000


	//----- nvinfo : EIATTR_MIN_STACK_SIZE
	.align		4
.L_1043:
        /*1788*/ 	.byte	0x04, 0x12
        /*178a*/ 	.short	(.L_1045 - .L_1044)
	.align		4
.L_1044:
        /*178c*/ 	.word	index@(_Z30group_norm_nhwc_bwd_sum_kernelI11Bf16IOBf16WLi160EEv26Group_norm_nhwc_bwd_params)
        /*1790*/ 	.word	0x00000000


	//----- nvinfo : EIATTR_MIN_STACK_SIZE
	.align		4
.L_1045:
        /*1794*/ 	.byte	0x04, 0x12
        /*1796*/ 	.short	(.L_1047 - .L_1046)
	.align		4
.L_1046:
        /*1798*/ 	.word	index@(_Z30group_norm_nhwc_bwd_sum_kernelI11Bf16IOFp16WLi196EEv26Group_norm_nhwc_bwd_params)
        /*179c*/ 	.word	0x00000000


	//----- nvinfo : EIATTR_MIN_STACK_SIZE
	.align		4
.L_1047:
        /*17a0*/ 	.byte	0x04, 0x12
        /*17a2*/ 	.short	(.L_1049 - .L_1048)
	.align		4
.L_1048:
        /*17a4*/ 	.word	index@(_Z30group_norm_nhwc_bwd_sum_kernelI11Bf16IOFp16WLi168EEv26Group_norm_nhwc_bwd_params)
        /*17a8*/ 	.word	0x00000000


	//----- nvinfo : EIATTR_MIN_STACK_SIZE
	.align		4
.L_1049:
        /*17ac*/ 	.byte	0x04, 0x12
        /*17ae*/ 	.short	(.L_1051 - .L_1050)
	.align		4
.L_1050:
        /*17b0*/ 	.word	index@(_Z30group_norm_nhwc_bwd_sum_kernelI11Bf16IOFp16WLi64EEv26Group_norm_nhwc_bwd_params)
        /*17b4*/ 	.word	0x00000000


	//----- nvinfo : EIATTR_MIN_STACK_SIZE
	.align		4
.L_1051:
        /*17b8*/ 	.byte	0x04, 0x12
        /*17ba*/ 	.short	(.L_1053 - .L_1052)
	.align		4
.L_1052:
        /*17bc*/ 	.word	index@(_Z30group_norm_nhwc_bwd_sum_kernelI11Bf16IOFp16WLi128EEv26Group_norm_nhwc_bwd_params)
        /*17c0*/ 	.word	0x00000000


	//----- nvinfo : EIATTR_MIN_STACK_SIZE
	.align		4
.L_1053:
        /*17c4*/ 	.byte	0x04, 0x12
        /*17c6*/ 	.short	(.L_1055 - .L_1054)
	.align		4
.L_1054:
        /*17c8*/ 	.word	index@(_Z30group_norm_nhwc_bwd_sum_kernelI11Bf16IOFp16WLi192EEv26Group_norm_nhwc_bwd_params)
        /*17cc*/ 	.word	0x00000000


	//----- nvinfo : EIATTR_MIN_STACK_SIZE
	.align		4
.L_1055:
        /*17d0*/ 	.byte	0x04, 0x12
        /*17d2*/ 	.short	(.L_1057 - .L_1056)
	.align		4
.L_1056:
        /*17d4*/ 	.word	index@(_Z30group_norm_nhwc_bwd_sum_kernelI11Bf16IOFp16WLi448EEv26Group_norm_nhwc_bwd_params)
        /*17d8*/ 	.word	0x00000000


	//----- nvinfo : EIATTR_MIN_STACK_SIZE
	.align		4
.L_1057:
        /*17dc*/ 	.byte	0x04, 0x12
        /*17de*/ 	.short	(.L_1059 - .L_1058)
	.align		4
.L_1058:
        /*17e0*/ 	.word	index@(_Z30group_norm_nhwc_bwd_sum_kernelI11Bf16IOFp16WLi256EEv26Group_norm_nhwc_bwd_params)
        /*17e4*/ 	.word	0x00000000


	//----- nvinfo : EIATTR_MIN_STACK_SIZE
	.align		4
.L_1059:
        /*17e8*/ 	.byte	0x04, 0x12
        /*17ea*/ 	.short	(.L_1061 - .L_1060)
	.align		4
.L_1060:
        /*17ec*/ 	.word	index@(_Z30group_norm_nhwc_bwd_sum_kernelI11Bf16IOFp16WLi120EEv26Group_norm_nhwc_bwd_params)
        /*17f0*/ 	.word	0x00000000


	//----- nvinfo : EIATTR_MIN_STACK_SIZE
	.align		4
.L_1061:
        /*17f4*/ 	.byte	0x04, 0x12
        /*17f6*/ 	.short	(.L_1063 - .L_1062)
	.align		4
.L_1062:
        /*17f8*/ 	.word	index@(_Z30group_norm_nhwc_bwd_sum_kernelI11Bf16IOFp16WLi140EEv26Group_norm_nhwc_bwd_params)
        /*17fc*/ 	.word	0x00000000


	//----- nvinfo : EIATTR_MIN_STACK_SIZE
	.align		4
.L_1063:
        /*1800*/ 	.byte	0x04, 0x12
        /*1802*/ 	.short	(.L_1065 - .L_1064)
	.align		4
.L_1064:
        /*1804*/ 	.word	index@(_Z30group_norm_nhwc_bwd_sum_kernelI11Bf16IOFp16WLi160EEv26Group_norm_nhwc_bwd_params)
        /*1808*/ 	.word	0x00000000


	//----- nvinfo : EIATTR_MIN_STACK_SIZE
	.align		4
.L_1065:
        /*180c*/ 	.byte	0x04, 0x12
        /*180e*/ 	.short	(.L_1067 - .L_1066)
	.align		4
.L_1066:
        /*1810*/ 	.word	index@(_Z30group_norm_nhwc_bwd_sum_kernelI11Fp16IOFp32WLi196EEv26Group_norm_nhwc_bwd_params)
        /*1814*/ 	.word	0x00000000


	//----- nvinfo : EIATTR_MIN_STACK_SIZE
	.align		4
.L_1067:
        /*1818*/ 	.byte	0x04, 0x12
        /*181a*/ 	.short	(.L_1069 - .L_1068)
	.align		4
.L_1068:
        /*181c*/ 	.word	index@(_Z30group_norm_nhwc_bwd_sum_kernelI11Fp16IOFp32WLi168EEv26Group_norm_nhwc_bwd_params)
        /*1820*/ 	.word	0x00000000


	//----- nvinfo : EIATTR_MIN_STACK_SIZE
	.align		4
.L_1069:
        /*1824*/ 	.byte	0x04, 0x12
        /*1826*/ 	.short	(.L_1071 - .L_1070)
	.align		4
.L_1070:
        /*1828*/ 	.word	index@(_Z30group_norm_nhwc_bwd_sum_kernelI11Fp16IOFp32WLi64EEv26Group_norm_nhwc_bwd_params)
        /*182c*/ 	.word	0x00000000


	//----- nvinfo : EIATTR_MIN_STACK_SIZE
	.align		4
.L_1071:
        /*1830*/ 	.byte	0x04, 0x12
        /*1832*/ 	.short	(.L_1073 - .L_1072)
	.align		4
.L_1072:
        /*1834*/ 	.word	index@(_Z30group_norm_nhwc_bwd_sum_kernelI11Fp16IOFp32WLi128EEv26Group_norm_nhwc_bwd_params)
        /*1838*/ 	.word	0x00000000


	//----- nvinfo : EIATTR_MIN_STACK_SIZE
	.align		4
.L_1073:
        /*183c*/ 	.byte	0x04, 0x12
        /*183e*/ 	.short	(.L_1075 - .L_1074)
	.align		4
.L_1074:
        /*1840*/ 	.word	index@(_Z30group_norm_nhwc_bwd_sum_kernelI11Fp16IOFp32WLi192EEv26Group_norm_nhwc_bwd_params)
        /*1844*/ 	.word	0x00000000


	//----- nvinfo : EIATTR_MIN_STACK_SIZE
	.align		4
.L_1075:
        /*1848*/ 	.byte	0x04, 0x12
        /*184a*/ 	.short	(.L_1077 - .L_1076)
	.align		4
.L_1076:
        /*184c*/ 	.word	index@(_Z30group_norm_nhwc_bwd_sum_kernelI11Fp16IOFp32WLi448EEv26Group_norm_nhwc_bwd_params)
        /*1850*/ 	.word	0x00000000


	//----- nvinfo : EIATTR_MIN_STACK_SIZE
	.align		4
.L_1077:
        /*1854*/ 	.byte	0x04, 0x12
        /*1856*/ 	.short	(.L_1079 - .L_1078)
	.align		4
.L_1078:
        /*1858*/ 	.word	index@(_Z30group_norm_nhwc_bwd_sum_kernelI11Fp16IOFp32WLi256EEv26Group_norm_nhwc_bwd_params)
        /*185c*/ 	.word	0x00000000


	//----- nvinfo : EIATTR_MIN_STACK_SIZE
	.align		4
.L_1079:
        /*1860*/ 	.byte	0x04, 0x12
        /*1862*/ 	.short	(.L_1081 - .L_1080)
	.align		4
.L_1080:
        /*1864*/ 	.word	index@(_Z30group_norm_nhwc_bwd_sum_kernelI11Fp16IOFp32WLi120EEv26Group_norm_nhwc_bwd_params)
        /*1868*/ 	.word	0x00000000


	//----- nvinfo : EIATTR_MIN_STACK_SIZE
	.align		4
.L_1081:
        /*186c*/ 	.byte	0x04, 0x12
        /*186e*/ 	.short	(.L_1083 - .L_1082)
	.align		4
.L_1082:
        /*1870*/ 	.word	index@(_Z30group_norm_nhwc_bwd_sum_kernelI11Fp16IOFp32WLi140EEv26Group_norm_nhwc_bwd_params)
        /*1874*/ 	.word	0x00000000


	//----- nvinfo : EIATTR_MIN_STACK_SIZE
	.align		4
.L_1083:
        /*1878*/ 	.byte	0x04, 0x12
        /*187a*/ 	.short	(.L_1085 - .L_1084)
	.align		4
.L_1084:
        /*187c*/ 	.word	index@(_Z30group_norm_nhwc_bwd_sum_kernelI11Fp16IOFp32WLi160EEv26Group_norm_nhwc_bwd_params)
        /*1880*/ 	.word	0x00000000


	//----- nvinfo : EIATTR_MIN_STACK_SIZE
	.align		4
.L_1085:
        /*1884*/ 	.byte	0x04, 0x12
        /*1886*/ 	.short	(.L_1087 - .L_1086)
	.align		4
.L_1086:
        /*1888*/ 	.word	index@(_Z30group_norm_nhwc_bwd_sum_kernelI11Fp16IOBf16WLi196EEv26Group_norm_nhwc_bwd_params)
        /*188c*/ 	.word	0x00000000


	//----- nvinfo : EIATTR_MIN_STACK_SIZE
	.align		4
.L_1087:
        /*1890*/ 	.byte	0x04, 0x12
        /*1892*/ 	.short	(.L_1089 - .L_1088)
	.align		4
.L_1088:
        /*1894*/ 	.word	index@(_Z30group_norm_nhwc_bwd_sum_kernelI11Fp16IOBf16WLi168EEv26Group_norm_nhwc_bwd_params)
        /*1898*/ 	.word	0x00000000


	//----- nvinfo : EIATTR_MIN_STACK_SIZE
	.align		4
.L_1089:
        /*189c*/ 	.byte	0x04, 0x12
        /*189e*/ 	.short	(.L_1091 - .L_1090)
	.align		4
.L_1090:
        /*18a0*/ 	.word	index@(_Z30group_norm_nhwc_bwd_sum_kernelI11Fp16IOBf16WLi64EEv26Group_norm_nhwc_bwd_params)
        /*18a4*/ 	.word	0x00000000


	//----- nvinfo : EIATTR_MIN_STACK_SIZE
	.align		4
.L_1091:
        /*18a8*/ 	.byte	0x04, 0x12
        /*18aa*/ 	.short	(.L_1093 - .L_1092)
	.align		4
.L_1092:
        /*18ac*/ 	.word	index@(_Z30group_norm_nhwc_bwd_sum_kernelI11Fp16IOBf16WLi128EEv26Group_norm_nhwc_bwd_params)
        /*18b0*/ 	.word	0x00000000


	//----- nvinfo : EIATTR_MIN_STACK_SIZE
	.align		4
.L_1093:
        /*18b4*/ 	.byte	0x04, 0x12
        /*18b6*/ 	.short	(.L_1095 - .L_1094)
	.align		4
.L_1094:
        /*18b8*/ 	.word	index@(_Z30group_norm_nhwc_bwd_sum_kernelI11Fp16IOBf16WLi192EEv26Group_norm_nhwc_bwd_params)
        /*18bc*/ 	.word	0x00000000


	//----- nvinfo : EIATTR_MIN_STACK_SIZE
	.align		4
.L_1095:
        /*18c0*/ 	.byte	0x04, 0x12
        /*18c2*/ 	.short	(.L_1097 - .L_1096)
	.align		4
.L_1096:
        /*18c4*/ 	.word	index@(_Z30group_norm_nhwc_bwd_sum_kernelI11Fp16IOBf16WLi448EEv26Group_norm_nhwc_bwd_params)
        /*18c8*/ 	.word	0x00000000


	//----- nvinfo : EIATTR_MIN_STACK_SIZE
	.align		4
.L_1097:
        /*18cc*/ 	.byte	0x04, 0x12
        /*18ce*/ 	.short	(.L_1099 - .L_1098)
	.align		4
.L_1098:
        /*18d0*/ 	.word	index@(_Z30group_norm_nhwc_bwd_sum_kernelI11Fp16IOBf16WLi256EEv26Group_norm_nhwc_bwd_params)
        /*18d4*/ 	.word	0x00000000


	//----- nvinfo : EIATTR_MIN_STACK_SIZE
	.align		4
.L_1099:
        /*18d8*/ 	.byte	0x04, 0x12
        /*18da*/ 	.short	(.L_1101 - .L_1100)
	.align		4
.L_1100:
        /*18dc*/ 	.word	index@(_Z30group_norm_nhwc_bwd_sum_kernelI11Fp16IOBf16WLi120EEv26Group_norm_nhwc_bwd_params)
        /*18e0*/ 	.word	0x00000000


	//----- nvinfo : EIATTR_MIN_STACK_SIZE
	.align		4
.L_1101:
        /*18e4*/ 	.byte	0x04, 0x12
        /*18e6*/ 	.short	(.L_1103 - .L_1102)
	.align		4
.L_1102:
        /*18e8*/ 	.word	index@(_Z30group_norm_nhwc_bwd_sum_kernelI11Fp16IOBf16WLi140EEv26Group_norm_nhwc_bwd_params)
        /*18ec*/ 	.word	0x00000000


	//----- nvinfo : EIATTR_MIN_STACK_SIZE
	.align		4
.L_1103:
        /*18f0*/ 	.byte	0x04, 0x12
        /*18f2*/ 	.short	(.L_1105 - .L_1104)
	.align		4
.L_1104:
        /*18f4*/ 	.word	index@(_Z30group_norm_nhwc_bwd_sum_kernelI11Fp16IOBf16WLi160EEv26Group_norm_nhwc_bwd_params)
        /*18f8*/ 	.word	0x00000000


	//----- nvinfo : EIATTR_MIN_STACK_SIZE
	.align		4
.L_1105:
        /*18fc*/ 	.byte	0x04, 0x12
        /*18fe*/ 	.short	(.L_1107 - .L_1106)
	.align		4
.L_1106:
        /*1900*/ 	.word	index@(_Z30group_norm_nhwc_bwd_sum_kernelI11Fp16IOFp16WLi196EEv26Group_norm_nhwc_bwd_params)
        /*1904*/ 	.word	0x00000000


	//----- nvinfo : EIATTR_MIN_STACK_SIZE
	.align		4
.L_1107:
        /*1908*/ 	.byte	0x04, 0x12
        /*190a*/ 	.short	(.L_1109 - .L_1108)
	.align		4
.L_1108:
        /*190c*/ 	.word	index@(_Z30group_norm_nhwc_bwd_sum_kernelI11Fp16IOFp16WLi168EEv26Group_norm_nhwc_bwd_params)
        /*1910*/ 	.word	0x00000000


	//----- nvinfo : EIATTR_MIN_STACK_SIZE
	.align		4
.L_1109:
        /*1914*/ 	.byte	0x04, 0x12
        /*1916*/ 	.short	(.L_1111 - .L_1110)
	.align		4
.L_1110:
        /*1918*/ 	.word	index@(_Z30group_norm_nhwc_bwd_sum_kernelI11Fp16IOFp16WLi64EEv26Group_norm_nhwc_bwd_params)
        /*191c*/ 	.word	0x00000000


	//----- nvinfo : EIATTR_MIN_STACK_SIZE
	.align		4
.L_1111:
        /*1920*/ 	.byte	0x04, 0x12
        /*1922*/ 	.short	(.L_1113 - .L_1112)
	.align		4
.L_1112:
        /*1924*/ 	.word	index@(_Z30group_norm_nhwc_bwd_sum_kernelI11Fp16IOFp16WLi128EEv26Group_norm_nhwc_bwd_params)
        /*1928*/ 	.word	0x00000000


	//----- nvinfo : EIATTR_MIN_STACK_SIZE
	.align		4
.L_1113:
        /*192c*/ 	.byte	0x04, 0x12
        /*192e*/ 	.short	(.L_1115 - .L_1114)
	.align		4
.L_1114:
        /*1930*/ 	.word	index@(_Z30group_norm_nhwc_bwd_sum_kernelI11Fp16IOFp16WLi192EEv26Group_norm_nhwc_bwd_params)
        /*1934*/ 	.word	0x00000000


	//----- nvinfo : EIATTR_MIN_STACK_SIZE
	.align		4
.L_1115:
        /*1938*/ 	.byte	0x04, 0x12
        /*193a*/ 	.short	(.L_1117 - .L_1116)
	.align		4
.L_1116:
        /*193c*/ 	.word	index@(_Z30group_norm_nhwc_bwd_sum_kernelI11Fp16IOFp16WLi448EEv26Group_norm_nhwc_bwd_params)
        /*1940*/ 	.word	0x00000000


	//----- nvinfo : EIATTR_MIN_STACK_SIZE
	.align		4
.L_1117:
        /*1944*/ 	.byte	0x04, 0x12
        /*1946*/ 	.short	(.L_1119 - .L_1118)
	.align		4
.L_1118:
        /*1948*/ 	.word	index@(_Z30group_norm_nhwc_bwd_sum_kernelI11Fp16IOFp16WLi256EEv26Group_norm_nhwc_bwd_params)
        /*194c*/ 	.word	0x00000000


	//----- nvinfo : EIATTR_MIN_STACK_SIZE
	.align		4
.L_1119:
        /*1950*/ 	.byte	0x04, 0x12
        /*1952*/ 	.short	(.L_1121 - .L_1120)
	.align		4
.L_1120:
        /*1954*/ 	.word	index@(_Z30group_norm_nhwc_bwd_sum_kernelI11Fp16IOFp16WLi120EEv26Group_norm_nhwc_bwd_params)
        /*1958*/ 	.word	0x00000000


	//----- nvinfo : EIATTR_MIN_STACK_SIZE
	.align		4
.L_1121:
        /*195c*/ 	.byte	0x04, 0x12
        /*195e*/ 	.short	(.L_1123 - .L_1122)
	.align		4
.L_1122:
        /*1960*/ 	.word	index@(_Z30group_norm_nhwc_bwd_sum_kernelI11Fp16IOFp16WLi140EEv26Group_norm_nhwc_bwd_params)
        /*1964*/ 	.word	0x00000000


	//----- nvinfo : EIATTR_MIN_STACK_SIZE
	.align		4
.L_1123:
        /*1968*/ 	.byte	0x04, 0x12
        /*196a*/ 	.short	(.L_1125 - .L_1124)
	.align		4
.L_1124:
        /*196c*/ 	.word	index@(_Z30group_norm_nhwc_bwd_sum_kernelI11Fp16IOFp16WLi160EEv26Group_norm_nhwc_bwd_params)
        /*1970*/ 	.word	0x00000000
.L_1125:


//--------------------- .nv.compat                --------------------------
	.section	.nv.compat,"",@"SHT_CUDA_COMPAT_INFO"
	.align	4
        /*0000*/ 	.byte	0x02, 0x09, 0x01, 0x00, 0x02, 0x02, 0x01, 0x00, 0x02, 0x05, 0x05, 0x00, 0x03, 0x07, 0x01, 0x01
        /*0010*/ 	.byte	0x02, 0x03, 0x00, 0x00, 0x02, 0x06, 0x01, 0x00, 0x04, 0x0b, 0x08, 0x00, 0x09, 0x00, 0x00, 0x00
        /*0020*/ 	.byte	0x00, 0x00, 0x00, 0x00


//--------------------- .nv.info._ZN3cub18CUB_300001_SM_10006detail11EmptyKernelIvEEvv --------------------------
	.section	.nv.info._ZN3cub18CUB_300001_SM_10006detail11EmptyKernelIvEEvv,"",@"SHT_CUDA_INFO"
	.sectionflags	@""
	.align	4


	//----- nvinfo : EIATTR_CUDA_API_VERSION
	.align		4
        /*0000*/ 	.byte	0x04, 0x37
        /*0002*/ 	.short	(.L_1127 - .L_1126)
.L_1126:
        /*0004*/ 	.word	0x00000082


	//----- nvinfo : EIATTR_SPARSE_MMA_MASK
	.align		4
.L_1127:
        /*0008*/ 	.byte	0x03, 0x50
        /*000a*/ 	.short	0x0000


	//----- nvinfo : EIATTR_MAXREG_COUNT
	.align		4
        /*000c*/ 	.byte	0x03, 0x1b
        /*000e*/ 	.short	0x00ff


	//----- nvinfo : EIATTR_MERCURY_ISA_VERSION
	.align		4
        /*0010*/ 	.byte	0x03, 0x5f
        /*0012*/ 	.short	0x0101


	//----- nvinfo : EIATTR_VRC_CTA_INIT_COUNT
	.align		4
        /*0014*/ 	.byte	0x02, 0x4a
	.zero		1
	.zero		1


	//----- nvinfo : EIATTR_EXIT_INSTR_OFFSETS
	.align		4
        /*0018*/ 	.byte	0x04, 0x1c
        /*001a*/ 	.short	(.L_1129 - .L_1128)


	//   ....[0]....
.L_1128:
        /*001c*/ 	.word	0x00000010


	//----- nvinfo : EIATTR_SW_WAR
	.align		4
.L_1129:
        /*0020*/ 	.byte	0x04, 0x36
        /*0022*/ 	.short	(.L_1131 - .L_1130)
.L_1130:
        /*0024*/ 	.word	0x00000008
.L_1131:


//--------------------- .nv.info._Z32group_norm_nhwc_bwd_scale_kernelI11Fp32IOFp32WLi196EEv26Group_norm_nhwc_bwd_params --------------------------
	.section	.nv.info._Z32group_norm_nhwc_bwd_scale_kernelI11Fp32IOFp32WLi196EEv26Group_norm_nhwc_bwd_params,"",@"SHT_CUDA_INFO"
	.sectionflags	@""
	.align	4


	//----- nvinfo : EIATTR_CUDA_API_VERSION
	.align		4
        /*0000*/ 	.byte	0x04, 0x37
        /*0002*/ 	.short	(.L_1133 - .L_1132)
.L_1132:
        /*0004*/ 	.word	0x00000082


	//----- nvinfo : EIATTR_KPARAM_INFO
	.align		4
.L_1133:
        /*0008*/ 	.byte	0x04, 0x17
        /*000a*/ 	.short	(.L_1135 - .L_1134)
.L_1134:
        /*000c*/ 	.word	0x00000000
        /*0010*/ 	.short	0x0000
        /*0012*/ 	.short	0x0000
        /*0014*/ 	.byte	0x00, 0xf0, 0xe1, 0x02


	//----- nvinfo : EIATTR_SPARSE_MMA_MASK
	.align		4
.L_1135:
        /*0018*/ 	.byte	0x03, 0x50
        /*001a*/ 	.short	0x0000


	//----- nvinfo : EIATTR_MAXREG_COUNT
	.align		4
        /*001c*/ 	.byte	0x03, 0x1b
        /*001e*/ 	.short	0x00ff


	//----- nvinfo : EIATTR_MERCURY_ISA_VERSION
	.align		4
        /*0020*/ 	.byte	0x03, 0x5f
        /*0022*/ 	.short	0x0101


	//----- nvinfo : EIATTR_VRC_CTA_INIT_COUNT
	.align		4
        /*0024*/ 	.byte	0x02, 0x4a
	.zero		1
	.zero		1


	//----- nvinfo : EIATTR_EXIT_INSTR_OFFSETS
	.align		4
        /*0028*/ 	.byte	0x04, 0x1c
        /*002a*/ 	.short	(.L_1137 - .L_1136)


	//   ....[0]....
.L_1136:
        /*002c*/ 	.word	0x000021b0


	//   ....[1]....
        /*0030*/ 	.word	0x00002230


	//   ....[2]....
        /*0034*/ 	.word	0x00002400


	//----- nvinfo : EIATTR_CRS_STACK_SIZE
	.align		4
.L_1137:
        /*0038*/ 	.byte	0x04, 0x1e
        /*003a*/ 	.short	(.L_1139 - .L_1138)
.L_1138:
        /*003c*/ 	.word	0x00000000


	//----- nvinfo : EIATTR_CBANK_PARAM_SIZE
	.align		4
.L_1139:
        /*0040*/ 	.byte	0x03, 0x19
        /*0042*/ 	.short	0x00b8


	//----- nvinfo : EIATTR_PARAM_CBANK
	.align		4
        /*0044*/ 	.byte	0x04, 0x0a
        /*0046*/ 	.short	(.L_1141 - .L_1140)
	.align		4
.L_1140:
        /*0048*/ 	.word	index@(.nv.constant0._Z32group_norm_nhwc_bwd_scale_kernelI11Fp32IOFp32WLi196EEv26Group_norm_nhwc_bwd_params)
        /*004c*/ 	.short	0x0380
        /*004e*/ 	.short	0x00b8


	//----- nvinfo : EIATTR_SW_WAR
	.align		4
.L_1141:
        /*0050*/ 	.byte	0x04, 0x36
        /*0052*/ 	.short	(.L_1143 - .L_1142)
.L_1142:
        /*0054*/ 	.word	0x00000008
.L_1143:


//--------------------- .nv.info._Z32group_norm_nhwc_bwd_scale_kernelI11Fp32IOFp32WLi168EEv26Group_norm_nhwc_bwd_params --------------------------
	.section	.nv.info._Z32group_norm_nhwc_bwd_scale_kernelI11Fp32IOFp32WLi168EEv26Group_norm_nhwc_bwd_params,"",@"SHT_CUDA_INFO"
	.sectionflags	@""
	.align	4


	//----- nvinfo : EIATTR_CUDA_API_VERSION
	.align		4
        /*0000*/ 	.byte	0x04, 0x37
        /*0002*/ 	.short	(.L_1145 - .L_1144)
.L_1144:
        /*0004*/ 	.word	0x00000082


	//----- nvinfo : EIATTR_KPARAM_INFO
	.align		4
.L_1145:
        /*0008*/ 	.byte	0x04, 0x17
        /*000a*/ 	.short	(.L_1147 - .L_1146)
.L_1146:
        /*000c*/ 	.word	0x00000000
        /*0010*/ 	.short	0x0000
        /*0012*/ 	.short	0x0000
        /*0014*/ 	.byte	0x00, 0xf0, 0xe1, 0x02


	//----- nvinfo : EIATTR_SPARSE_MMA_MASK
	.align		4
.L_1147:
        /*0018*/ 	.byte	0x03, 0x50
        /*001a*/ 	.short	0x0000


	//----- nvinfo : EIATTR_MAXREG_COUNT
	.align		4
        /*001c*/ 	.byte	0x03, 0x1b
        /*001e*/ 	.short	0x00ff


	//----- nvinfo : EIATTR_MERCURY_ISA_VERSION
	.align		4
        /*0020*/ 	.byte	0x03, 0x5f
        /*0022*/ 	.short	0x0101


	//----- nvinfo : EIATTR_VRC_CTA_INIT_COUNT
	.align		4
        /*0024*/ 	.byte	0x02, 0x4a
	.zero		1
	.zero		1


	//----- nvinfo : EIATTR_EXIT_INSTR_OFFSETS
	.align		4
        /*0028*/ 	.byte	0x04, 0x1c
        /*002a*/ 	.short	(.L_1149 - .L_1148)


	//   ....[0]....
.L_1148:
        /*002c*/ 	.word	0x000021b0


	//   ....[1]....
        /*0030*/ 	.word	0x00002230


	//   ....[2]....
        /*0034*/ 	.word	0x00002400


	//----- nvinfo : EIATTR_CRS_STACK_SIZE
	.align		4
.L_1149:
        /*0038*/ 	.byte	0x04, 0x1e
        /*003a*/ 	.short	(.L_1151 - .L_1150)
.L_1150:
        /*003c*/ 	.word	0x00000000


	//----- nvinfo : EIATTR_CBANK_PARAM_SIZE
	.align		4
.L_1151:
        /*0040*/ 	.byte	0x03, 0x19
        /*0042*/ 	.short	0x00b8


	//----- nvinfo : EIATTR_PARAM_CBANK
	.align		4
        /*0044*/ 	.byte	0x04, 0x0a
        /*0046*/ 	.short	(.L_1153 - .L_1152)
	.align		4
.L_1152:
        /*0048*/ 	.word	index@(.nv.constant0._Z32group_norm_nhwc_bwd_scale_kernelI11Fp32IOFp32WLi168EEv26Group_norm_nhwc_bwd_params)
        /*004c*/ 	.short	0x0380
        /*004e*/ 	.short	0x00b8


	//----- nvinfo : EIATTR_SW_WAR
	.align		4
.L_1153:
        /*0050*/ 	.byte	0x04, 0x36
        /*0052*/ 	.short	(.L_1155 - .L_1154)
.L_1154:
        /*0054*/ 	.word	0x00000008
.L_1155:


//--------------------- .nv.info._Z32group_norm_nhwc_bwd_scale_kernelI11Fp32IOFp32WLi64EEv26Group_norm_nhwc_bwd_params --------------------------
	.section	.nv.info._Z32group_norm_nhwc_bwd_scale_kernelI11Fp32IOFp32WLi64EEv26Group_norm_nhwc_bwd_params,"",@"SHT_CUDA_INFO"
	.sectionflags	@""
	.align	4


	//----- nvinfo : EIATTR_CUDA_API_VERSION
	.align		4
        /*0000*/ 	.byte	0x04, 0x37
        /*0002*/ 	.short	(.L_1157 - .L_1156)
.L_1156:
        /*0004*/ 	.word	0x00000082


	//----- nvinfo : EIATTR_KPARAM_INFO
	.align		4
.L_1157:
        /*0008*/ 	.byte	0x04, 0x17
        /*000a*/ 	.short	(.L_1159 - .L_1158)
.L_1158:
        /*000c*/ 	.word	0x00000000
        /*0010*/ 	.short	0x0000
        /*0012*/ 	.short	0x0000
        /*0014*/ 	.byte	0x00, 0xf0, 0xe1, 0x02


	//----- nvinfo : EIATTR_SPARSE_MMA_MASK
	.align		4
.L_1159:
        /*0018*/ 	.byte	0x03, 0x50
        /*001a*/ 	.short	0x0000


	//----- nvinfo : EIATTR_MAXREG_COUNT
	.align		4
        /*001c*/ 	.byte	0x03, 0x1b
        /*001e*/ 	.short	0x00ff


	//----- nvinfo : EIATTR_MERCURY_ISA_VERSION
	.align		4
        /*0020*/ 	.byte	0x03, 0x5f
        /*0022*/ 	.short	0x0101


	//----- nvinfo : EIATTR_VRC_CTA_INIT_COUNT
	.align		4
        /*0024*/ 	.byte	0x02, 0x4a
	.zero		1
	.zero		1


	//----- nvinfo : EIATTR_EXIT_INSTR_OFFSETS
	.align		4
        /*0028*/ 	.byte	0x04, 0x1c
        /*002a*/ 	.short	(.L_1161 - .L_1160)


	//   ....[0]....
.L_1160:
        /*002c*/ 	.word	0x000021b0


	//   ....[1]....
        /*0030*/ 	.word	0x00002230


	//   ....[2]....
        /*0034*/ 	.word	0x00002400


	//----- nvinfo : EIATTR_CRS_STACK_SIZE
	.align		4
.L_1161:
        /*0038*/ 	.byte	0x04, 0x1e
        /*003a*/ 	.short	(.L_1163 - .L_1162)
.L_1162:
        /*003c*/ 	.word	0x00000000


	//----- nvinfo : EIATTR_CBANK_PARAM_SIZE
	.align		4
.L_1163:
        /*0040*/ 	.byte	0x03, 0x19
        /*0042*/ 	.short	0x00b8


	//----- nvinfo : EIATTR_PARAM_CBANK
	.align		4
        /*0044*/ 	.byte	0x04, 0x0a
        /*0046*/ 	.short	(.L_1165 - .L_1164)
	.align		4
.L_1164:
        /*0048*/ 	.word	index@(.nv.constant0._Z32group_norm_nhwc_bwd_scale_kernelI11Fp32IOFp32WLi64EEv26Group_norm_nhwc_bwd_params)
        /*004c*/ 	.short	0x0380
        /*004e*/ 	.short	0x00b8


	//----- nvinfo : EIATTR_SW_WAR
	.align		4
.L_1165:
        /*0050*/ 	.byte	0x04, 0x36
        /*0052*/ 	.short	(.L_1167 - .L_1166)
.L_1166:
        /*0054*/ 	.word	0x00000008
.L_1167:


//--------------------- .nv.info._Z32group_norm_nhwc_bwd_scale_kernelI11Fp32IOFp32WLi128EEv26Group_norm_nhwc_bwd_params --------------------------
	.section	.nv.info._Z32group_norm_nhwc_bwd_scale_kernelI11Fp32IOFp32WLi128EEv26Group_norm_nhwc_bwd_params,"",@"SHT_CUDA_INFO"
	.sectionflags	@""
	.align	4


	//----- nvinfo : EIATTR_CUDA_API_VERSION
	.align		4
        /*0000*/ 	.byte	0x04, 0x37
        /*0002*/ 	.short	(.L_1169 - .L_1168)
.L_1168:
        /*0004*/ 	.word	0x00000082


	//----- nvinfo : EIATTR_KPARAM_INFO
	.align		4
.L_1169:
        /*0008*/ 	.byte	0x04, 0x17
        /*000a*/ 	.short	(.L_1171 - .L_1170)
.L_1170:
        /*000c*/ 	.word	0x00000000
        /*0010*/ 	.short	0x0000
        /*0012*/ 	.short	0x0000
        /*0014*/ 	.byte	0x00, 0xf0, 0xe1, 0x02


	//----- nvinfo : EIATTR_SPARSE_MMA_MASK
	.align		4
.L_1171:
        /*0018*/ 	.byte	0x03, 0x50
        /*001a*/ 	.short	0x0000


	//----- nvinfo : EIATTR_MAXREG_COUNT
	.align		4
        /*001c*/ 	.byte	0x03, 0x1b
        /*001e*/ 	.short	0x00ff


	//----- nvinfo : EIATTR_MERCURY_ISA_VERSION
	.align		4
        /*0020*/ 	.byte	0x03, 0x5f
        /*0022*/ 	.short	0x0101


	//----- nvinfo : EIATTR_VRC_CTA_INIT_COUNT
	.align		4
        /*0024*/ 	.byte	0x02, 0x4a
	.zero		1
	.zero		1


	//----- nvinfo : EIATTR_EXIT_INSTR_OFFSETS
	.align		4
        /*0028*/ 	.byte	0x04, 0x1c
        /*002a*/ 	.short	(.L_1173 - .L_1172)


	//   ....[0]....
.L_1172:
        /*002c*/ 	.word	0x000021b0


	//   ....[1]....
        /*0030*/ 	.word	0x00002230


	//   ....[2]....
        /*0034*/ 	.word	0x00002400


	//----- nvinfo : EIATTR_CRS_STACK_SIZE
	.align		4
.L_1173:
        /*0038*/ 	.byte	0x04, 0x1e
        /*003a*/ 	.short	(.L_1175 - .L_1174)
.L_1174:
        /*003c*/ 	.word	0x00000000


	//----- nvinfo : EIATTR_CBANK_PARAM_SIZE
	.align		4
.L_1175:
        /*0040*/ 	.byte	0x03, 0x19
        /*0042*/ 	.short	0x00b8


	//----- nvinfo : EIATTR_PARAM_CBANK
	.align		4
        /*0044*/ 	.byte	0x04, 0x0a
        /*0046*/ 	.short	(.L_1177 - .L_1176)
	.align		4
.L_1176:
        /*0048*/ 	.word	index@(.nv.constant0._Z32group_norm_nhwc_bwd_scale_kernelI11Fp32IOFp32WLi128EEv26Group_norm_nhwc_bwd_params)
        /*004c*/ 	.short	0x0380
        /*004e*/ 	.short	0x00b8


	//----- nvinfo : EIATTR_SW_WAR
	.align		4
.L_1177:
        /*0050*/ 	.byte	0x04, 0x36
        /*0052*/ 	.short	(.L_1179 - .L_1178)
.L_1178:
        /*0054*/ 	.word	0x00000008
.L_1179:


//--------------------- .nv.info._Z32group_norm_nhwc_bwd_scale_kernelI11Fp32IOFp32WLi192EEv26Group_norm_nhwc_bwd_params --------------------------
	.section	.nv.info._Z32group_norm_nhwc_bwd_scale_kernelI11Fp32IOFp32WLi192EEv26Group_norm_nhwc_bwd_params,"",@"SHT_CUDA_INFO"
	.sectionflags	@""
	.align	4


	//----- nvinfo : EIATTR_CUDA_API_VERSION
	.align		4
        /*0000*/ 	.byte	0x04, 0x37
        /*0002*/ 	.short	(.L_1181 - .L_1180)
.L_1180:
        /*0004*/ 	.word	0x00000082


	//----- nvinfo : EIATTR_KPARAM_INFO
	.align		4
.L_1181:
        /*0008*/ 	.byte	0x04, 0x17
        /*000a*/ 	.short	(.L_1183 - .L_1182)
.L_1182:
        /*000c*/ 	.word	0x00000000
        /*0010*/ 	.short	0x0000
        /*0012*/ 	.short	0x0000
        /*0014*/ 	.byte	0x00, 0xf0, 0xe1, 0x02


	//----- nvinfo : EIATTR_SPARSE_MMA_MASK
	.align		4
.L_1183:
        /*0018*/ 	.byte	0x03, 0x50
        /*001a*/ 	.short	0x0000


	//----- nvinfo : EIATTR_MAXREG_COUNT
	.align		4
        /*001c*/ 	.byte	0x03, 0x1b
        /*001e*/ 	.short	0x00ff


	//----- nvinfo : EIATTR_MERCURY_ISA_VERSION
	.align		4
        /*0020*/ 	.byte	0x03, 0x5f
        /*0022*/ 	.short	0x0101


	//----- nvinfo : EIATTR_VRC_CTA_INIT_COUNT
	.align		4
        /*0024*/ 	.byte	0x02, 0x4a
	.zero		1
	.zero		1


	//----- nvinfo : EIATTR_EXIT_INSTR_OFFSETS
	.align		4
        /*0028*/ 	.byte	0x04, 0x1c
        /*002a*/ 	.short	(.L_1185 - .L_1184)


	//   ....[0]....
.L_1184:
        /*002c*/ 	.word	0x000021b0


	//   ....[1]....
        /*0030*/ 	.word	0x00002230


	//   ....[2]....
        /*0034*/ 	.word	0x00002400


	//----- nvinfo : EIATTR_CRS_STACK_SIZE
	.align		4
.L_1185:
        /*0038*/ 	.byte	0x04, 0x1e
        /*003a*/ 	.short	(.L_1187 - .L_1186)
.L_1186:
        /*003c*/ 	.word	0x00000000


	//----- nvinfo : EIATTR_CBANK_PARAM_SIZE
	.align		4
.L_1187:
        /*0040*/ 	.byte	0x03, 0x19
        /*0042*/ 	.short	0x00b8


	//----- nvinfo : EIATTR_PARAM_CBANK
	.align		4
        /*0044*/ 	.byte	0x04, 0x0a
        /*0046*/ 	.short	(.L_1189 - .L_1188)
	.align		4
.L_1188:
        /*0048*/ 	.word	index@(.nv.constant0._Z32group_norm_nhwc_bwd_scale_kernelI11Fp32IOFp32WLi192EEv26Group_norm_nhwc_bwd_params)
        /*004c*/ 	.short	0x0380
        /*004e*/ 	.short	0x00b8


	//----- nvinfo : EIATTR_SW_WAR
	.align		4
.L_1189:
        /*0050*/ 	.byte	0x04, 0x36
        /*0052*/ 	.short	(.L_1191 - .L_1190)
.L_1190:
        /*0054*/ 	.word	0x00000008
.L_1191:


//--------------------- .nv.info._Z32group_norm_nhwc_bwd_scale_kernelI11Fp32IOFp32WLi448EEv26Group_norm_nhwc_bwd_params --------------------------
	.section	.nv.info._Z32group_norm_nhwc_bwd_scale_kernelI11Fp32IOFp32WLi448EEv26Group_norm_nhwc_bwd_params,"",@"SHT_CUDA_INFO"
	.sectionflags	@""
	.align	4


	//----- nvinfo : EIATTR_CUDA_API_VERSION
	.align		4
        /*0000*/ 	.byte	0x04, 0x37
        /*0002*/ 	.short	(.L_1193 - .L_1192)
.L_1192:
        /*0004*/ 	.word	0x00000082


	//----- nvinfo : EIATTR_KPARAM_INFO
	.align		4
.L_1193:
        /*0008*/ 	.byte	0x04, 0x17
        /*000a*/ 	.short	(.L_1195 - .L_1194)
.L_1194:
        /*000c*/ 	.word	0x00000000
        /*0010*/ 	.short	0x0000
        /*0012*/ 	.short	0x0000
        /*0014*/ 	.byte	0x00, 0xf0, 0xe1, 0x02


	//----- nvinfo : EIATTR_SPARSE_MMA_MASK
	.align		4
.L_1195:
        /*0018*/ 	.byte	0x03, 0x50
        /*001a*/ 	.short	0x0000


	//----- nvinfo : EIATTR_MAXREG_COUNT
	.align		4
        /*001c*/ 	.byte	0x03, 0x1b
        /*001e*/ 	.short	0x00ff


	//----- nvinfo : EIATTR_MERCURY_ISA_VERSION
	.align		4
        /*0020*/ 	.byte	0x03, 0x5f
        /*0022*/ 	.short	0x0101


	//----- nvinfo : EIATTR_VRC_CTA_INIT_COUNT
	.align		4
        /*0024*/ 	.byte	0x02, 0x4a
	.zero		1
	.zero		1


	//----- nvinfo : EIATTR_EXIT_INSTR_OFFSETS
	.align		4
        /*0028*/ 	.byte	0x04, 0x1c
        /*002a*/ 	.short	(.L_1197 - .L_1196)


	//   ....[0]....
.L_1196:
        /*002c*/ 	.word	0x000021b0


	//   ....[1]....
        /*0030*/ 	.word	0x00002230


	//   ....[2]....
        /*0034*/ 	.word	0x00002400


	//----- nvinfo : EIATTR_CRS_STACK_SIZE
	.align		4
.L_1197:
        /*0038*/ 	.byte	0x04, 0x1e
        /*003a*/ 	.short	(.L_1199 - .L_1198)
.L_1198:
        /*003c*/ 	.word	0x00000000


	//----- nvinfo : EIATTR_CBANK_PARAM_SIZE
	.align		4
.L_1199:
        /*0040*/ 	.byte	0x03, 0x19
        /*0042*/ 	.short	0x00b8


	//----- nvinfo : EIATTR_PARAM_CBANK
	.align		4
        /*0044*/ 	.byte	0x04, 0x0a
        /*0046*/ 	.short	(.L_1201 - .L_1200)
	.align		4
.L_1200:
        /*0048*/ 	.word	index@(.nv.constant0._Z32group_norm_nhwc_bwd_scale_kernelI11Fp32IOFp32WLi448EEv26Group_norm_nhwc_bwd_params)
        /*004c*/ 	.short	0x0380
        /*004e*/ 	.short	0x00b8


	//----- nvinfo : EIATTR_SW_WAR
	.align		4
.L_1201:
        /*0050*/ 	.byte	0x04, 0x36
        /*0052*/ 	.short	(.L_1203 - .L_1202)
.L_1202:
        /*0054*/ 	.word	0x00000008
.L_1203:


//--------------------- .nv.info._Z32group_norm_nhwc_bwd_scale_kernelI11Fp32IOFp32WLi256EEv26Group_norm_nhwc_bwd_params --------------------------
	.section	.nv.info._Z32group_norm_nhwc_bwd_scale_kernelI11Fp32IOFp32WLi256EEv26Group_norm_nhwc_bwd_params,"",@"SHT_CUDA_INFO"
	.sectionflags	@""
	.align	4


	//----- nvinfo : EIATTR_CUDA_API_VERSION
	.align		4
        /*0000*/ 	.byte	0x04, 0x37
        /*0002*/ 	.short	(.L_1205 - .L_1204)
.L_1204:
        /*0004*/ 	.word	0x00000082


	//----- nvinfo : EIATTR_KPARAM_INFO
	.align		4
.L_1205:
        /*0008*/ 	.byte	0x04, 0x17
        /*000a*/ 	.short	(.L_1207 - .L_1206)
.L_1206:
        /*000c*/ 	.word	0x00000000
        /*0010*/ 	.short	0x0000
        /*0012*/ 	.short	0x0000
        /*0014*/ 	.byte	0x00, 0xf0, 0xe1, 0x02


	//----- nvinfo : EIATTR_SPARSE_MMA_MASK
	.align		4
.L_1207:
        /*0018*/ 	.byte	0x03, 0x50
        /*001a*/ 	.short	0x0000


	//----- nvinfo : EIATTR_MAXREG_COUNT
	.align		4
        /*001c*/ 	.byte	0x03, 0x1b
        /*001e*/ 	.short	0x00ff


	//----- nvinfo : EIATTR_MERCURY_ISA_VERSION
	.align		4
        /*0020*/ 	.byte	0x03, 0x5f
        /*0022*/ 	.short	0x0101


	//----- nvinfo : EIATTR_VRC_CTA_INIT_COUNT
	.align		4
        /*0024*/ 	.byte	0x02, 0x4a
	.zero		1
	.zero		1


	//----- nvinfo : EIATTR_EXIT_INSTR_OFFSETS
	.align		4
        /*0028*/ 	.byte	0x04, 0x1c
        /*002a*/ 	.short	(.L_1209 - .L_1208)


	//   ....[0]....
.L_1208:
        /*002c*/ 	.word	0x000021b0


	//   ....[1]....
        /*0030*/ 	.word	0x00002230


	//   ....[2]....
        /*0034*/ 	.word	0x00002400


	//----- nvinfo : EIATTR_CRS_STACK_SIZE
	.align		4
.L_1209:
        /*0038*/ 	.byte	0x04, 0x1e
        /*003a*/ 	.short	(.L_1211 - .L_1210)
.L_1210:
        /*003c*/ 	.word	0x00000000


	//----- nvinfo : EIATTR_CBANK_PARAM_SIZE
	.align		4
.L_1211:
        /*0040*/ 	.byte	0x03, 0x19
        /*0042*/ 	.short	0x00b8


	//----- nvinfo : EIATTR_PARAM_CBANK
	.align		4
        /*0044*/ 	.byte	0x04, 0x0a
        /*0046*/ 	.short	(.L_1213 - .L_1212)
	.align		4
.L_1212:
        /*0048*/ 	.word	index@(.nv.constant0._Z32group_norm_nhwc_bwd_scale_kernelI11Fp32IOFp32WLi256EEv26Group_norm_nhwc_bwd_params)
        /*004c*/ 	.short	0x0380
        /*004e*/ 	.short	0x00b8


	//----- nvinfo : EIATTR_SW_WAR
	.align		4
.L_1213:
        /*0050*/ 	.byte	0x04, 0x36
        /*0052*/ 	.short	(.L_1215 - .L_1214)
.L_1214:
        /*0054*/ 	.word	0x00000008
.L_1215:


//--------------------- .nv.info._Z32group_norm_nhwc_bwd_scale_kernelI11Fp32IOFp32WLi120EEv26Group_norm_nhwc_bwd_params --------------------------
	.section	.nv.info._Z32group_norm_nhwc_bwd_scale_kernelI11Fp32IOFp32WLi120EEv26Group_norm_nhwc_bwd_params,"",@"SHT_CUDA_INFO"
	.sectionflags	@""
	.align	4


	//----- nvinfo : EIATTR_CUDA_API_VERSION
	.align		4
        /*0000*/ 	.byte	0x04, 0x37
        /*0002*/ 	.short	(.L_1217 - .L_1216)
.L_1216:
        /*0004*/ 	.word	0x00000082


	//----- nvinfo : EIATTR_KPARAM_INFO
	.align		4
.L_1217:
        /*0008*/ 	.byte	0x04, 0x17
        /*000a*/ 	.short	(.L_1219 - .L_1218)
.L_1218:
        /*000c*/ 	.word	0x00000000
        /*0010*/ 	.short	0x0000
        /*0012*/ 	.short	0x0000
        /*0014*/ 	.byte	0x00, 0xf0, 0xe1, 0x02


	//----- nvinfo : EIATTR_SPARSE_MMA_MASK
	.align		4
.L_1219:
        /*0018*/ 	.byte	0x03, 0x50
        /*001a*/ 	.short	0x0000


	//----- nvinfo : EIATTR_MAXREG_COUNT
	.align		4
        /*001c*/ 	.byte	0x03, 0x1b
        /*001e*/ 	.short	0x00ff


	//----- nvinfo : EIATTR_MERCURY_ISA_VERSION
	.align		4
        /*0020*/ 	.byte	0x03, 0x5f
        /*0022*/ 	.short	0x0101


	//----- nvinfo : EIATTR_VRC_CTA_INIT_COUNT
	.align		4
        /*0024*/ 	.byte	0x02, 0x4a
	.zero		1
	.zero		1


	//----- nvinfo : EIATTR_EXIT_INSTR_OFFSETS
	.align		4
        /*0028*/ 	.byte	0x04, 0x1c
        /*002a*/ 	.short	(.L_1221 - .L_1220)


	//   ....[0]....
.L_1220:
        /*002c*/ 	.word	0x000021b0


	//   ....[1]....
        /*0030*/ 	.word	0x00002230


	//   ....[2]....
        /*0034*/ 	.word	0x00002400


	//----- nvinfo : EIATTR_CRS_STACK_SIZE
	.align		4
.L_1221:
        /*0038*/ 	.byte	0x04, 0x1e
        /*003a*/ 	.short	(.L_1223 - .L_1222)
.L_1222:
        /*003c*/ 	.word	0x00000000


	//----- nvinfo : EIATTR_CBANK_PARAM_SIZE
	.align		4
.L_1223:
        /*0040*/ 	.byte	0x03, 0x19
        /*0042*/ 	.short	0x00b8


	//----- nvinfo : EIATTR_PARAM_CBANK
	.align		4
        /*0044*/ 	.byte	0x04, 0x0a
        /*0046*/ 	.short	(.L_1225 - .L_1224)
	.align		4
.L_1224:
        /*0048*/ 	.word	index@(.nv.constant0._Z32group_norm_nhwc_bwd_scale_kernelI11Fp32IOFp32WLi120EEv26Group_norm_nhwc_bwd_params)
        /*004c*/ 	.short	0x0380
        /*004e*/ 	.short	0x00b8


	//----- nvinfo : EIATTR_SW_WAR
	.align		4
.L_1225:
        /*0050*/ 	.byte	0x04, 0x36
        /*0052*/ 	.short	(.L_1227 - .L_1226)
.L_1226:
        /*0054*/ 	.word	0x00000008
.L_1227:


//--------------------- .nv.info._Z32group_norm_nhwc_bwd_scale_kernelI11Fp32IOFp32WLi140EEv26Group_norm_nhwc_bwd_params --------------------------
	.section	.nv.info._Z32group_norm_nhwc_bwd_scale_kernelI11Fp32IOFp32WLi140EEv26Group_norm_nhwc_bwd_params,"",@"SHT_CUDA_INFO"
	.sectionflags	@""
	.align	4


	//----- nvinfo : EIATTR_CUDA_API_VERSION
	.align		4
        /*0000*/ 	.byte	0x04, 0x37
        /*0002*/ 	.short	(.L_1229 - .L_1228)
.L_1228:
        /*0004*/ 	.word	0x00000082


	//----- nvinfo : EIATTR_KPARAM_INFO
	.align		4
.L_1229:
        /*0008*/ 	.byte	0x04, 0x17
        /*000a*/ 	.short	(.L_1231 - .L_1230)
.L_1230:
        /*000c*/ 	.word	0x00000000
        /*0010*/ 	.short	0x0000
        /*0012*/ 	.short	0x0000
        /*0014*/ 	.byte	0x00, 0xf0, 0xe1, 0x02


	//----- nvinfo : EIATTR_SPARSE_MMA_MASK
	.align		4
.L_1231:
        /*0018*/ 	.byte	0x03, 0x50
        /*001a*/ 	.short	0x0000


	//----- nvinfo : EIATTR_MAXREG_COUNT
	.align		4
        /*001c*/ 	.byte	0x03, 0x1b
        /*001e*/ 	.short	0x00ff


	//----- nvinfo : EIATTR_MERCURY_ISA_VERSION
	.align		4
        /*0020*/ 	.byte	0x03, 0x5f
        /*0022*/ 	.short	0x0101


	//----- nvinfo : EIATTR_VRC_CTA_INIT_COUNT
	.align		4
        /*0024*/ 	.byte	0x02, 0x4a
	.zero		1
	.zero		1


	//----- nvinfo : EIATTR_EXIT_INSTR_OFFSETS
	.align		4
        /*0028*/ 	.byte	0x04, 0x1c
        /*002a*/ 	.short	(.L_1233 - .L_1232)


	//   ....[0]....
.L_1232:
        /*002c*/ 	.word	0x000021b0


	//   ....[1]....
        /*0030*/ 	.word	0x00002230


	//   ....[2]....
        /*0034*/ 	.word	0x00002400


	//----- nvinfo : EIATTR_CRS_STACK_SIZE
	.align		4
.L_1233:
        /*0038*/ 	.byte	0x04, 0x1e
        /*003a*/ 	.short	(.L_1235 - .L_1234)
.L_1234:
        /*003c*/ 	.word	0x00000000


	//----- nvinfo : EIATTR_CBANK_PARAM_SIZE
	.align		4
.L_1235:
        /*0040*/ 	.byte	0x03, 0x19
        /*0042*/ 	.short	0x00b8


	//----- nvinfo : EIATTR_PARAM_CBANK
	.align		4
        /*0044*/ 	.byte	0x04, 0x0a
        /*0046*/ 	.short	(.L_1237 - .L_1236)
	.align		4
.L_1236:
        /*0048*/ 	.word	index@(.nv.constant0._Z32group_norm_nhwc_bwd_scale_kernelI11Fp32IOFp32WLi140EEv26Group_norm_nhwc_bwd_params)
        /*004c*/ 	.short	0x0380
        /*004e*/ 	.short	0x00b8


	//----- nvinfo : EIATTR_SW_WAR
	.align		4
.L_1237:
        /*0050*/ 	.byte	0x04, 0x36
        /*0052*/ 	.short	(.L_1239 - .L_1238)
.L_1238:
        /*0054*/ 	.word	0x00000008
.L_1239:


//--------------------- .nv.info._Z32group_norm_nhwc_bwd_scale_kernelI11Fp32IOFp32WLi160EEv26Group_norm_nhwc_bwd_params --------------------------
	.section	.nv.info._Z32group_norm_nhwc_bwd_scale_kernelI11Fp32IOFp32WLi160EEv26Group_norm_nhwc_bwd_params,"",@"SHT_CUDA_INFO"
	.sectionflags	@""
	.align	4


	//----- nvinfo : EIATTR_CUDA_API_VERSION
	.align		4
        /*0000*/ 	.byte	0x04, 0x37
        /*0002*/ 	.short	(.L_1241 - .L_1240)
.L_1240:
        /*0004*/ 	.word	0x00000082


	//----- nvinfo : EIATTR_KPARAM_INFO
	.align		4
.L_1241:
        /*0008*/ 	.byte	0x04, 0x17
        /*000a*/ 	.short	(.L_1243 - .L_1242)
.L_1242:
        /*000c*/ 	.word	0x00000000
        /*0010*/ 	.short	0x0000
        /*0012*/ 	.short	0x0000
        /*0014*/ 	.byte	0x00, 0xf0, 0xe1, 0x02


	//----- nvinfo : EIATTR_SPARSE_MMA_MASK
	.align		4
.L_1243:
        /*0018*/ 	.byte	0x03, 0x50
        /*001a*/ 	.short	0x0000


	//----- nvinfo : EIATTR_MAXREG_COUNT
	.align		4
        /*001c*/ 	.byte	0x03, 0x1b
        /*001e*/ 	.short	0x00ff


	//----- nvinfo : EIATTR_MERCURY_ISA_VERSION
	.align		4
        /*0020*/ 	.byte	0x03, 0x5f
        /*0022*/ 	.short	0x0101


	//----- nvinfo : EIATTR_VRC_CTA_INIT_COUNT
	.align		4
        /*0024*/ 	.byte	0x02, 0x4a
	.zero		1
	.zero		1


	//----- nvinfo : EIATTR_EXIT_INSTR_OFFSETS
	.align		4
        /*0028*/ 	.byte	0x04, 0x1c
        /*002a*/ 	.short	(.L_1245 - .L_1244)


	//   ....[0]....
.L_1244:
        /*002c*/ 	.word	0x000021b0


	//   ....[1]....
        /*0030*/ 	.word	0x00002230


	//   ....[2]....
        /*0034*/ 	.word	0x00002400


	//----- nvinfo : EIATTR_CRS_STACK_SIZE
	.align		4
.L_1245:
        /*0038*/ 	.byte	0x04, 0x1e
        /*003a*/ 	.short	(.L_1247 - .L_1246)
.L_1246:
        /*003c*/ 	.word	0x00000000


	//----- nvinfo : EIATTR_CBANK_PARAM_SIZE
	.align		4
.L_1247:
        /*0040*/ 	.byte	0x03, 0x19
        /*0042*/ 	.short	0x00b8


	//----- nvinfo : EIATTR_PARAM_CBANK
	.align		4
        /*0044*/ 	.byte	0x04, 0x0a
        /*0046*/ 	.short	(.L_1249 - .L_1248)
	.align		4
.L_1248:
        /*0048*/ 	.word	index@(.nv.constant0._Z32group_norm_nhwc_bwd_scale_kernelI11Fp32IOFp32WLi160EEv26Group_norm_nhwc_bwd_params)
        /*004c*/ 	.short	0x0380
        /*004e*/ 	.short	0x00b8


	//----- nvinfo : EIATTR_SW_WAR
	.align		4
.L_1249:
        /*0050*/ 	.byte	0x04, 0x36
        /*0052*/ 	.short	(.L_1251 - .L_1250)
.L_1250:
        /*0054*/ 	.word	0x00000008
.L_1251:


//--------------------- .nv.info._Z32group_norm_nhwc_bwd_scale_kernelI11Fp32IOBf16WLi196EEv26Group_norm_nhwc_bwd_params --------------------------
	.section	.nv.info._Z32group_norm_nhwc_bwd_scale_kernelI11Fp32IOBf16WLi196EEv26Group_norm_nhwc_bwd_params,"",@"SHT_CUDA_INFO"
	.sectionflags	@""
	.align	4


	//----- nvinfo : EIATTR_CUDA_API_VERSION
	.align		4
        /*0000*/ 	.byte	0x04, 0x37
        /*0002*/ 	.short	(.L_1253 - .L_1252)
.L_1252:
        /*0004*/ 	.word	0x00000082


	//----- nvinfo : EIATTR_KPARAM_INFO
	.align		4
.L_1253:
        /*0008*/ 	.byte	0x04, 0x17
        /*000a*/ 	.short	(.L_1255 - .L_1254)
.L_1254:
        /*000c*/ 	.word	0x00000000
        /*0010*/ 	.short	0x0000
        /*0012*/ 	.short	0x0000
        /*0014*/ 	.byte	0x00, 0xf0, 0xe1, 0x02


	//----- nvinfo : EIATTR_SPARSE_MMA_MASK
	.align		4
.L_1255:
        /*0018*/ 	.byte	0x03, 0x50
        /*001a*/ 	.short	0x0000


	//----- nvinfo : EIATTR_MAXREG_COUNT
	.align		4
        /*001c*/ 	.byte	0x03, 0x1b
        /*001e*/ 	.short	0x00ff


	//----- nvinfo : EIATTR_MERCURY_ISA_VERSION
	.align		4
        /*0020*/ 	.byte	0x03, 0x5f
        /*0022*/ 	.short	0x0101


	//----- nvinfo : EIATTR_VRC_CTA_INIT_COUNT
	.align		4
        /*0024*/ 	.byte	0x02, 0x4a
	.zero		1
	.zero		1


	//----- nvinfo : EIATTR_EXIT_INSTR_OFFSETS
	.align		4
        /*0028*/ 	.byte	0x04, 0x1c
        /*002a*/ 	.short	(.L_1257 - .L_1256)


	//   ....[0]....
.L_1256:
        /*002c*/ 	.word	0x000021a0


	//   ....[1]....
        /*0030*/ 	.word	0x00002220


	//   ....[2]....
        /*0034*/ 	.word	0x00002410


	//----- nvinfo : EIATTR_CRS_STACK_SIZE
	.align		4
.L_1257:
        /*0038*/ 	.byte	0x04, 0x1e
        /*003a*/ 	.short	(.L_1259 - .L_1258)
.L_1258:
        /*003c*/ 	.word	0x00000000


	//----- nvinfo : EIATTR_CBANK_PARAM_SIZE
	.align		4
.L_1259:
        /*0040*/ 	.byte	0x03, 0x19
        /*0042*/ 	.short	0x00b8


	//----- nvinfo : EIATTR_PARAM_CBANK
	.align		4
        /*0044*/ 	.byte	0x04, 0x0a
        /*0046*/ 	.short	(.L_1261 - .L_1260)
	.align		4
.L_1260:
        /*0048*/ 	.word	index@(.nv.constant0._Z32group_norm_nhwc_bwd_scale_kernelI11Fp32IOBf16WLi196EEv26Group_norm_nhwc_bwd_params)
        /*004c*/ 	.short	0x0380
        /*004e*/ 	.short	0x00b8


	//----- nvinfo : EIATTR_SW_WAR
	.align		4
.L_1261:
        /*0050*/ 	.byte	0x04, 0x36
        /*0052*/ 	.short	(.L_1263 - .L_1262)
.L_1262:
        /*0054*/ 	.word	0x00000008
.L_1263:


//--------------------- .nv.info._Z32group_norm_nhwc_bwd_scale_kernelI11Fp32IOBf16WLi168EEv26Group_norm_nhwc_bwd_params --------------------------
	.section	.nv.info._Z32group_norm_nhwc_bwd_scale_kernelI11Fp32IOBf16WLi168EEv26Group_norm_nhwc_bwd_params,"",@"SHT_CUDA_INFO"
	.sectionflags	@""
	.align	4


	//----- nvinfo : EIATTR_CUDA_API_VERSION
	.align		4
        /*0000*/ 	.byte	0x04, 0x37
        /*0002*/ 	.short	(.L_1265 - .L_1264)
.L_1264:
        /*0004*/ 	.word	0x00000082


	//----- nvinfo : EIATTR_KPARAM_INFO
	.align		4
.L_1265:
        /*0008*/ 	.byte	0x04, 0x17
        /*000a*/ 	.short	(.L_1267 - .L_1266)
.L_1266:
        /*000c*/ 	.word	0x00000000
        /*0010*/ 	.short	0x0000
        /*0012*/ 	.short	0x0000
        /*0014*/ 	.byte	0x00, 0xf0, 0xe1, 0x02


	//----- nvinfo : EIATTR_SPARSE_MMA_MASK
	.align		4
.L_1267:
        /*0018*/ 	.byte	0x03, 0x50
        /*001a*/ 	.short	0x0000


	//----- nvinfo : EIATTR_MAXREG_COUNT
	.align		4
        /*001c*/ 	.byte	0x03, 0x1b
        /*001e*/ 	.short	0x00ff


	//----- nvinfo : EIATTR_MERCURY_ISA_VERSION
	.align		4
        /*0020*/ 	.byte	0x03, 0x5f
        /*0022*/ 	.short	0x0101


	//----- nvinfo : EIATTR_VRC_CTA_INIT_COUNT
	.align		4
        /*0024*/ 	.byte	0x02, 0x4a
	.zero		1
	.zero		1


	//----- nvinfo : EIATTR_EXIT_INSTR_OFFSETS
	.align		4
        /*0028*/ 	.byte	0x04, 0x1c
        /*002a*/ 	.short	(.L_1269 - .L_1268)


	//   ....[0]....
.L_1268:
        /*002c*/ 	.word	0x000021a0


	//   ....[1]....
        /*0030*/ 	.word	0x00002220


	//   ....[2]....
        /*0034*/ 	.word	0x00002410


	//----- nvinfo : EIATTR_CRS_STACK_SIZE
	.align		4
.L_1269:
        /*0038*/ 	.byte	0x04, 0x1e
        /*003a*/ 	.short	(.L_1271 - .L_1270)
.L_1270:
        /*003c*/ 	.word	0x00000000


	//----- nvinfo : EIATTR_CBANK_PARAM_SIZE
	.align		4
.L_1271:
        /*0040*/ 	.byte	0x03, 0x19
        /*0042*/ 	.short	0x00b8


	//----- nvinfo : EIATTR_PARAM_CBANK
	.align		4
        /*0044*/ 	.byte	0x04, 0x0a
        /*0046*/ 	.short	(.L_1273 - .L_1272)
	.align		4
.L_1272:
        /*0048*/ 	.word	index@(.nv.constant0._Z32group_norm_nhwc_bwd_scale_kernelI11Fp32IOBf16WLi168EEv26Group_norm_nhwc_bwd_params)
        /*004c*/ 	.short	0x0380
        /*004e*/ 	.short	0x00b8


	//----- nvinfo : EIATTR_SW_WAR
	.align		4
.L_1273:
        /*0050*/ 	.byte	0x04, 0x36
        /*0052*/ 	.short	(.L_1275 - .L_1274)
.L_1274:
        /*0054*/ 	.word	0x00000008
.L_1275:


//--------------------- .nv.info._Z32group_norm_nhwc_bwd_scale_kernelI11Fp32IOBf16WLi64EEv26Group_norm_nhwc_bwd_params --------------------------
	.section	.nv.info._Z32group_norm_nhwc_bwd_scale_kernelI11Fp32IOBf16WLi64EEv26Group_norm_nhwc_bwd_params,"",@"SHT_CUDA_INFO"
	.sectionflags	@""
	.align	4


	//----- nvinfo : EIATTR_CUDA_API_VERSION
	.align		4
        /*0000*/ 	.byte	0x04, 0x37
        /*0002*/ 	.short	(.L_1277 - .L_1276)
.L_1276:
        /*0004*/ 	.word	0x00000082


	//----- nvinfo : EIATTR_KPARAM_INFO
	.align		4
.L_1277:
        /*0008*/ 	.byte	0x04, 0x17
        /*000a*/ 	.short	(.L_1279 - .L_1278)
.L_1278:
        /*000c*/ 	.word	0x00000000
        /*0010*/ 	.short	0x0000
        /*0012*/ 	.short	0x0000
        /*0014*/ 	.byte	0x00, 0xf0, 0xe1, 0x02


	//----- nvinfo : EIATTR_SPARSE_MMA_MASK
	.align		4
.L_1279:
        /*0018*/ 	.byte	0x03, 0x50
        /*001a*/ 	.short	0x0000


	//----- nvinfo : EIATTR_MAXREG_COUNT
	.align		4
        /*001c*/ 	.byte	0x03, 0x1b
        /*001e*/ 	.short	0x00ff


	//----- nvinfo : EIATTR_MERCURY_ISA_VERSION
	.align		4
        /*0020*/ 	.byte	0x03, 0x5f
        /*0022*/ 	.short	0x0101


	//----- nvinfo : EIATTR_VRC_CTA_INIT_COUNT
	.align		4
        /*0024*/ 	.byte	0x02, 0x4a
	.zero		1
	.zero		1


	//----- nvinfo : EIATTR_EXIT_INSTR_OFFSETS
	.align		4
        /*0028*/ 	.byte	0x04, 0x1c
        /*002a*/ 	.short	(.L_1281 - .L_1280)


	//   ....[0]....
.L_1280:
        /*002c*/ 	.word	0x000021a0


	//   ....[1]....
        /*0030*/ 	.word	0x00002220


	//   ....[2]....
        /*0034*/ 	.word	0x00002410


	//----- nvinfo : EIATTR_CRS_STACK_SIZE
	.align		4
.L_1281:
        /*0038*/ 	.byte	0x04, 0x1e
        /*003a*/ 	.short	(.L_1283 - .L_1282)
.L_1282:
        /*003c*/ 	.word	0x00000000


	//----- nvinfo : EIATTR_CBANK_PARAM_SIZE
	.align		4
.L_1283:
        /*0040*/ 	.byte	0x03, 0x19
        /*0042*/ 	.short	0x00b8


	//----- nvinfo : EIATTR_PARAM_CBANK
	.align		4
        /*0044*/ 	.byte	0x04, 0x0a
        /*0046*/ 	.short	(.L_1285 - .L_1284)
	.align		4
.L_1284:
        /*0048*/ 	.word	index@(.nv.constant0._Z32group_norm_nhwc_bwd_scale_kernelI11Fp32IOBf16WLi64EEv26Group_norm_nhwc_bwd_params)
        /*004c*/ 	.short	0x0380
        /*004e*/ 	.short	0x00b8


	//----- nvinfo : EIATTR_SW_WAR
	.align		4
.L_1285:
        /*0050*/ 	.byte	0x04, 0x36
        /*0052*/ 	.short	(.L_1287 - .L_1286)
.L_1286:
        /*0054*/ 	.word	0x00000008
.L_1287:


//--------------------- .nv.info._Z32group_norm_nhwc_bwd_scale_kernelI11Fp32IOBf16WLi128EEv26Group_norm_nhwc_bwd_params --------------------------
	.section	.nv.info._Z32group_norm_nhwc_bwd_scale_kernelI11Fp32IOBf16WLi128EEv26Group_norm_nhwc_bwd_params,"",@"SHT_CUDA_INFO"
	.sectionflags	@""
	.align	4


	//----- nvinfo : EIATTR_CUDA_API_VERSION
	.align		4
        /*0000*/ 	.byte	0x04, 0x37
        /*0002*/ 	.short	(.L_1289 - .L_1288)
.L_1288:
        /*0004*/ 	.word	0x00000082


	//----- nvinfo : EIATTR_KPARAM_INFO
	.align		4
.L_1289:
        /*0008*/ 	.byte	0x04, 0x17
        /*000a*/ 	.short	(.L_1291 - .L_1290)
.L_1290:
        /*000c*/ 	.word	0x00000000
        /*0010*/ 	.short	0x0000
        /*0012*/ 	.short	0x0000
        /*0014*/ 	.byte	0x00, 0xf0, 0xe1, 0x02


	//----- nvinfo : EIATTR_SPARSE_MMA_MASK
	.align		4
.L_1291:
        /*0018*/ 	.byte	0x03, 0x50
        /*001a*/ 	.short	0x0000


	//----- nvinfo : EIATTR_MAXREG_COUNT
	.align		4
        /*001c*/ 	.byte	0x03, 0x1b
        /*001e*/ 	.short	0x00ff


	//----- nvinfo : EIATTR_MERCURY_ISA_VERSION
	.align		4
        /*0020*/ 	.byte	0x03, 0x5f
        /*0022*/ 	.short	0x0101


	//----- nvinfo : EIATTR_VRC_CTA_INIT_COUNT
	.align		4
        /*0024*/ 	.byte	0x02, 0x4a
	.zero		1
	.zero		1


	//----- nvinfo : EIATTR_EXIT_INSTR_OFFSETS
	.align		4
        /*0028*/ 	.byte	0x04, 0x1c
        /*002a*/ 	.short	(.L_1293 - .L_1292)


	//   ....[0]....
.L_1292:
        /*002c*/ 	.word	0x000021a0


	//   ....[1]....
        /*0030*/ 	.word	0x00002220


	//   ....[2]....
        /*0034*/ 	.word	0x00002410


	//----- nvinfo : EIATTR_CRS_STACK_SIZE
	.align		4
.L_1293:
        /*0038*/ 	.byte	0x04, 0x1e
        /*003a*/ 	.short	(.L_1295 - .L_1294)
.L_1294:
        /*003c*/ 	.word	0x00000000


	//----- nvinfo : EIATTR_CBANK_PARAM_SIZE
	.align		4
.L_1295:
        /*0040*/ 	.byte	0x03, 0x19
        /*0042*/ 	.short	0x00b8


	//----- nvinfo : EIATTR_PARAM_CBANK
	.align		4
        /*0044*/ 	.byte	0x04, 0x0a
        /*0046*/ 	.short	(.L_1297 - .L_1296)
	.align		4
.L_1296:
        /*0048*/ 	.word	index@(.nv.constant0._Z32group_norm_nhwc_bwd_scale_kernelI11Fp32IOBf16WLi128EEv26Group_norm_nhwc_bwd_params)
        /*004c*/ 	.short	0x0380
        /*004e*/ 	.short	0x00b8


	//----- nvinfo : EIATTR_SW_WAR
	.align		4
.L_1297:
        /*0050*/ 	.byte	0x04, 0x36
        /*0052*/ 	.short	(.L_1299 - .L_1298)
.L_1298:
        /*0054*/ 	.word	0x00000008
.L_1299:


//--------------------- .nv.info._Z32group_norm_nhwc_bwd_scale_kernelI11Fp32IOBf16WLi192EEv26Group_norm_nhwc_bwd_params --------------------------
	.section	.nv.info._Z32group_norm_nhwc_bwd_scale_kernelI11Fp32IOBf16WLi192EEv26Group_norm_nhwc_bwd_params,"",@"SHT_CUDA_INFO"
	.sectionflags	@""
	.align	4


	//----- nvinfo : EIATTR_CUDA_API_VERSION
	.align		4
        /*0000*/ 	.byte	0x04, 0x37
        /*0002*/ 	.short	(.L_1301 - .L_1300)
.L_1300:
        /*0004*/ 	.word	0x00000082


	//----- nvinfo : EIATTR_KPARAM_INFO
	.align		4
.L_1301:
        /*0008*/ 	.byte	0x04, 0x17
        /*000a*/ 	.short	(.L_1303 - .L_1302)
.L_1302:
        /*000c*/ 	.word	0x00000000
        /*0010*/ 	.short	0x0000
        /*0012*/ 	.short	0x0000
        /*0014*/ 	.byte	0x00, 0xf0, 0xe1, 0x02


	//----- nvinfo : EIATTR_SPARSE_MMA_MASK
	.align		4
.L_1303:
        /*0018*/ 	.byte	0x03, 0x50
        /*001a*/ 	.short	0x0000


	//----- nvinfo : EIATTR_MAXREG_COUNT
	.align		4
        /*001c*/ 	.byte	0x03, 0x1b
        /*001e*/ 	.short	0x00ff


	//----- nvinfo : EIATTR_MERCURY_ISA_VERSION
	.align		4
        /*0020*/ 	.byte	0x03, 0x5f
        /*0022*/ 	.short	0x0101


	//----- nvinfo : EIATTR_VRC_CTA_INIT_COUNT
	.align		4
        /*0024*/ 	.byte	0x02, 0x4a
	.zero		1
	.zero		1


	//----- nvinfo : EIATTR_EXIT_INSTR_OFFSETS
	.align		4
        /*0028*/ 	.byte	0x04, 0x1c
        /*002a*/ 	.short	(.L_1305 - .L_1304)


	//   ....[0]....
.L_1304:
        /*002c*/ 	.word	0x000021a0


	//   ....[1]....
        /*0030*/ 	.word	0x00002220


	//   ....[2]....
        /*0034*/ 	.word	0x00002410


	//----- nvinfo : EIATTR_CRS_STACK_SIZE
	.align		4
.L_1305:
        /*0038*/ 	.byte	0x04, 0x1e
        /*003a*/ 	.short	(.L_1307 - .L_1306)
.L_1306:
        /*003c*/ 	.word	0x00000000


	//----- nvinfo : EIATTR_CBANK_PARAM_SIZE
	.align		4
.L_1307:
        /*0040*/ 	.byte	0x03, 0x19
        /*0042*/ 	.short	0x00b8


	//----- nvinfo : EIATTR_PARAM_CBANK
	.align		4
        /*0044*/ 	.byte	0x04, 0x0a
        /*0046*/ 	.short	(.L_1309 - .L_1308)
	.align		4
.L_1308:
        /*0048*/ 	.word	index@(.nv.constant0._Z32group_norm_nhwc_bwd_scale_kernelI11Fp32IOBf16WLi192EEv26Group_norm_nhwc_bwd_params)
        /*004c*/ 	.short	0x0380
        /*004e*/ 	.short	0x00b8


	//----- nvinfo : EIATTR_SW_WAR
	.align		4
.L_1309:
        /*0050*/ 	.byte	0x04, 0x36
        /*0052*/ 	.short	(.L_1311 - .L_1310)
.L_1310:
        /*0054*/ 	.word	0x00000008
.L_1311:


//--------------------- .nv.info._Z32group_norm_nhwc_bwd_scale_kernelI11Fp32IOBf16WLi448EEv26Group_norm_nhwc_bwd_params --------------------------
	.section	.nv.info._Z32group_norm_nhwc_bwd_scale_kernelI11Fp32IOBf16WLi448EEv26Group_norm_nhwc_bwd_params,"",@"SHT_CUDA_INFO"
	.sectionflags	@""
	.align	4


	//----- nvinfo : EIATTR_CUDA_API_VERSION
	.align		4
        /*0000*/ 	.byte	0x04, 0x37
        /*0002*/ 	.short	(.L_1313 - .L_1312)
.L_1312:
        /*0004*/ 	.word	0x00000082


	//----- nvinfo : EIATTR_KPARAM_INFO
	.align		4
.L_1313:
        /*0008*/ 	.byte	0x04, 0x17
        /*000a*/ 	.short	(.L_1315 - .L_1314)
.L_1314:
        /*000c*/ 	.word	0x00000000
        /*0010*/ 	.short	0x0000
        /*0012*/ 	.short	0x0000
        /*0014*/ 	.byte	0x00, 0xf0, 0xe1, 0x02


	//----- nvinfo : EIATTR_SPARSE_MMA_MASK
	.align		4
.L_1315:
        /*0018*/ 	.byte	0x03, 0x50
        /*001a*/ 	.short	0x0000


	//----- nvinfo : EIATTR_MAXREG_COUNT
	.align		4
        /*001c*/ 	.byte	0x03, 0x1b
        /*001e*/ 	.short	0x00ff


	//----- nvinfo : EIATTR_MERCURY_ISA_VERSION
	.align		4
        /*0020*/ 	.byte	0x03, 0x5f
        /*0022*/ 	.short	0x0101


	//----- nvinfo : EIATTR_VRC_CTA_INIT_COUNT
	.align		4
        /*0024*/ 	.byte	0x02, 0x4a
	.zero		1
	.zero		1


	//----- nvinfo : EIATTR_EXIT_INSTR_OFFSETS
	.align		4
        /*0028*/ 	.byte	0x04, 0x1c
        /*002a*/ 	.short	(.L_1317 - .L_1316)


	//   ....[0]....
.L_1316:
        /*002c*/ 	.word	0x000021a0


	//   ....[1]....
        /*0030*/ 	.word	0x00002220


	//   ....[2]....
        /*0034*/ 	.word	0x00002410


	//----- nvinfo : EIATTR_CRS_STACK_SIZE
	.align		4
.L_1317:
        /*0038*/ 	.byte	0x04, 0x1e
        /*003a*/ 	.short	(.L_1319 - .L_1318)
.L_1318:
        /*003c*/ 	.word	0x00000000


	//----- nvinfo : EIATTR_CBANK_PARAM_SIZE
	.align		4
.L_1319:
        /*0040*/ 	.byte	0x03, 0x19
        /*0042*/ 	.short	0x00b8


	//----- nvinfo : EIATTR_PARAM_CBANK
	.align		4
        /*0044*/ 	.byte	0x04, 0x0a
        /*0046*/ 	.short	(.L_1321 - .L_1320)
	.align		4
.L_1320:
        /*0048*/ 	.word	index@(.nv.constant0._Z32group_norm_nhwc_bwd_scale_kernelI11Fp32IOBf16WLi448EEv26Group_norm_nhwc_bwd_params)
        /*004c*/ 	.short	0x0380
        /*004e*/ 	.short	0x00b8


	//----- nvinfo : EIATTR_SW_WAR
	.align		4
.L_1321:
        /*0050*/ 	.byte	0x04, 0x36
        /*0052*/ 	.short	(.L_1323 - .L_1322)
.L_1322:
        /*0054*/ 	.word	0x00000008
.L_1323:


//--------------------- .nv.info._Z32group_norm_nhwc_bwd_scale_kernelI11Fp32IOBf16WLi256EEv26Group_norm_nhwc_bwd_params --------------------------
	.section	.nv.info._Z32group_norm_nhwc_bwd_scale_kernelI11Fp32IOBf16WLi256EEv26Group_norm_nhwc_bwd_params,"",@"SHT_CUDA_INFO"
	.sectionflags	@""
	.align	4


	//----- nvinfo : EIATTR_CUDA_API_VERSION
	.align		4
        /*0000*/ 	.byte	0x04, 0x37
        /*0002*/ 	.short	(.L_1325 - .L_1324)
.L_1324:
        /*0004*/ 	.word	0x00000082


	//----- nvinfo : EIATTR_KPARAM_INFO
	.align		4
.L_1325:
        /*0008*/ 	.byte	0x04, 0x17
        /*000a*/ 	.short	(.L_1327 - .L_1326)
.L_1326:
        /*000c*/ 	.word	0x00000000
        /*0010*/ 	.short	0x0000
        /*0012*/ 	.short	0x0000
        /*0014*/ 	.byte	0x00, 0xf0, 0xe1, 0x02


	//----- nvinfo : EIATTR_SPARSE_MMA_MASK
	.align		4
.L_1327:
        /*0018*/ 	.byte	0x03, 0x50
        /*001a*/ 	.short	0x0000


	//----- nvinfo : EIATTR_MAXREG_COUNT
	.align		4
        /*001c*/ 	.byte	0x03, 0x1b
        /*001e*/ 	.short	0x00ff


	//----- nvinfo : EIATTR_MERCURY_ISA_VERSION
	.align		4
        /*0020*/ 	.byte	0x03, 0x5f
        /*0022*/ 	.short	0x0101


	//----- nvinfo : EIATTR_VRC_CTA_INIT_COUNT
	.align		4
        /*0024*/ 	.byte	0x02, 0x4a
	.zero		1
	.zero		1


	//----- nvinfo : EIATTR_EXIT_INSTR_OFFSETS
	.align		4
        /*0028*/ 	.byte	0x04, 0x1c
        /*002a*/ 	.short	(.L_1329 - .L_1328)


	//   ....[0]....
.L_1328:
        /*002c*/ 	.word	0x000021a0


	//   ....[1]....
        /*0030*/ 	.word	0x00002220


	//   ....[2]....
        /*0034*/ 	.word	0x00002410


	//----- nvinfo : EIATTR_CRS_STACK_SIZE
	.align		4
.L_1329:
        /*0038*/ 	.byte	0x04, 0x1e
        /*003a*/ 	.short	(.L_1331 - .L_1330)
.L_1330:
        /*003c*/ 	.word	0x00000000


	//----- nvinfo : EIATTR_CBANK_PARAM_SIZE
	.align		4
.L_1331:
        /*0040*/ 	.byte	0x03, 0x19
        /*0042*/ 	.short	0x00b8


	//----- nvinfo : EIATTR_PARAM_CBANK
	.align		4
        /*0044*/ 	.byte	0x04, 0x0a
        /*0046*/ 	.short	(.L_1333 - .L_1332)
	.align		4
.L_1332:
        /*0048*/ 	.word	index@(.nv.constant0._Z32group_norm_nhwc_bwd_scale_kernelI11Fp32IOBf16WLi256EEv26Group_norm_nhwc_bwd_params)
        /*004c*/ 	.short	0x0380
        /*004e*/ 	.short	0x00b8


	//----- nvinfo : EIATTR_SW_WAR
	.align		4
.L_1333:
        /*0050*/ 	.byte	0x04, 0x36
        /*0052*/ 	.short	(.L_1335 - .L_1334)
.L_1334:
        /*0054*/ 	.word	0x00000008
.L_1335:


//--------------------- .nv.info._Z32group_norm_nhwc_bwd_scale_kernelI11Fp32IOBf16WLi120EEv26Group_norm_nhwc_bwd_params --------------------------
	.section	.nv.info._Z32group_norm_nhwc_bwd_scale_kernelI11Fp32IOBf16WLi120EEv26Group_norm_nhwc_bwd_params,"",@"SHT_CUDA_INFO"
	.sectionflags	@""
	.align	4


	//----- nvinfo : EIATTR_CUDA_API_VERSION
	.align		4
        /*0000*/ 	.byte	0x04, 0x37
        /*0002*/ 	.short	(.L_1337 - .L_1336)
.L_1336:
        /*0004*/ 	.word	0x00000082


	//----- nvinfo : EIATTR_KPARAM_INFO
	.align		4
.L_1337:
        /*0008*/ 	.byte	0x04, 0x17
        /*000a*/ 	.short	(.L_1339 - .L_1338)
.L_1338:
        /*000c*/ 	.word	0x00000000
        /*0010*/ 	.short	0x0000
        /*0012*/ 	.short	0x0000
        /*0014*/ 	.byte	0x00, 0xf0, 0xe1, 0x02


	//----- nvinfo : EIATTR_SPARSE_MMA_MASK
	.align		4
.L_1339:
        /*0018*/ 	.byte	0x03, 0x50
        /*001a*/ 	.short	0x0000


	//----- nvinfo : EIATTR_MAXREG_COUNT
	.align		4
        /*001c*/ 	.byte	0x03, 0x1b
        /*001e*/ 	.short	0x00ff


	//----- nvinfo : EIATTR_MERCURY_ISA_VERSION
	.align		4
        /*0020*/ 	.byte	0x03, 0x5f
        /*0022*/ 	.short	0x0101


	//----- nvinfo : EIATTR_VRC_CTA_INIT_COUNT
	.align		4
        /*0024*/ 	.byte	0x02, 0x4a
	.zero		1
	.zero		1


	//----- nvinfo : EIATTR_EXIT_INSTR_OFFSETS
	.align		4
        /*0028*/ 	.byte	0x04, 0x1c
        /*002a*/ 	.short	(.L_1341 - .L_1340)


	//   ....[0]....
.L_1340:
        /*002c*/ 	.word	0x000021a0


	//   ....[1]....
        /*0030*/ 	.word	0x00002220


	//   ....[2]....
        /*0034*/ 	.word	0x00002410


	//----- nvinfo : EIATTR_CRS_STACK_SIZE
	.align		4
.L_1341:
        /*0038*/ 	.byte	0x04, 0x1e
        /*003a*/ 	.short	(.L_1343 - .L_1342)
.L_1342:
        /*003c*/ 	.word	0x00000000


	//----- nvinfo : EIATTR_CBANK_PARAM_SIZE
	.align		4
.L_1343:
        /*0040*/ 	.byte	0x03, 0x19
        /*0042*/ 	.short	0x00b8


	//----- nvinfo : EIATTR_PARAM_CBANK
	.align		4
        /*0044*/ 	.byte	0x04, 0x0a
        /*0046*/ 	.short	(.L_1345 - .L_1344)
	.align		4
.L_1344:
        /*0048*/ 	.word	index@(.nv.constant0._Z32group_norm_nhwc_bwd_scale_kernelI11Fp32IOBf16WLi120EEv26Group_norm_nhwc_bwd_params)
        /*004c*/ 	.short	0x0380
        /*004e*/ 	.short	0x00b8


	//----- nvinfo : EIATTR_SW_WAR
	.align		4
.L_1345:
        /*0050*/ 	.byte	0x04, 0x36
        /*0052*/ 	.short	(.L_1347 - .L_1346)
.L_1346:
        /*0054*/ 	.word	0x00000008
.L_1347:


//--------------------- .nv.info._Z32group_norm_nhwc_bwd_scale_kernelI11Fp32IOBf16WLi140EEv26Group_norm_nhwc_bwd_params --------------------------
	.section	.nv.info._Z32group_norm_nhwc_bwd_scale_kernelI11Fp32IOBf16WLi140EEv26Group_norm_nhwc_bwd_params,"",@"SHT_CUDA_INFO"
	.sectionflags	@""
	.align	4


	//----- nvinfo : EIATTR_CUDA_API_VERSION
	.align		4
        /*0000*/ 	.byte	0x04, 0x37
        /*0002*/ 	.short	(.L_1349 - .L_1348)
.L_1348:
        /*0004*/ 	.word	0x00000082


	//----- nvinfo : EIATTR_KPARAM_INFO
	.align		4
.L_1349:
        /*0008*/ 	.byte	0x04, 0x17
        /*000a*/ 	.short	(.L_1351 - .L_1350)
.L_1350:
        /*000c*/ 	.word	0x00000000
        /*0010*/ 	.short	0x0000
        /*0012*/ 	.short	0x0000
        /*0014*/ 	.byte	0x00, 0xf0, 0xe1, 0x02


	//----- nvinfo : EIATTR_SPARSE_MMA_MASK
	.align		4
.L_1351:
        /*0018*/ 	.byte	0x03, 0x50
        /*001a*/ 	.short	0x0000


	//----- nvinfo : EIATTR_MAXREG_COUNT
	.align		4
        /*001c*/ 	.byte	0x03, 0x1b
        /*001e*/ 	.short	0x00ff


	//----- nvinfo : EIATTR_MERCURY_ISA_VERSION
	.align		4
        /*0020*/ 	.byte	0x03, 0x5f
        /*0022*/ 	.short	0x0101


	//----- nvinfo : EIATTR_VRC_CTA_INIT_COUNT
	.align		4
        /*0024*/ 	.byte	0x02, 0x4a
	.zero		1
	.zero		1


	//----- nvinfo : EIATTR_EXIT_INSTR_OFFSETS
	.align		4
        /*0028*/ 	.byte	0x04, 0x1c
        /*002a*/ 	.short	(.L_1353 - .L_1352)


	//   ....[0]....
.L_1352:
        /*002c*/ 	.word	0x000021a0


	//   ....[1]....
        /*0030*/ 	.word	0x00002220


	//   ....[2]....
        /*0034*/ 	.word	0x00002410


	//----- nvinfo : EIATTR_CRS_STACK_SIZE
	.align		4
.L_1353:
        /*0038*/ 	.byte	0x04, 0x1e
        /*003a*/ 	.short	(.L_1355 - .L_1354)
.L_1354:
        /*003c*/ 	.word	0x00000000


	//----- nvinfo : EIATTR_CBANK_PARAM_SIZE
	.align		4
.L_1355:
        /*0040*/ 	.byte	0x03, 0x19
        /*0042*/ 	.short	0x00b8


	//----- nvinfo : EIATTR_PARAM_CBANK
	.align		4
        /*0044*/ 	.byte	0x04, 0x0a
        /*0046*/ 	.short	(.L_1357 - .L_1356)
	.align		4
.L_1356:
        /*0048*/ 	.word	index@(.nv.constant0._Z32group_norm_nhwc_bwd_scale_kernelI11Fp32IOBf16WLi140EEv26Group_norm_nhwc_bwd_params)
        /*004c*/ 	.short	0x0380
        /*004e*/ 	.short	0x00b8


	//----- nvinfo : EIATTR_SW_WAR
	.align		4
.L_1357:
        /*0050*/ 	.byte	0x04, 0x36
        /*0052*/ 	.short	(.L_1359 - .L_1358)
.L_1358:
        /*0054*/ 	.word	0x00000008
.L_1359:


//--------------------- .nv.info._Z32group_norm_nhwc_bwd_scale_kernelI11Fp32IOBf16WLi160EEv26Group_norm_nhwc_bwd_params --------------------------
	.section	.nv.info._Z32group_norm_nhwc_bwd_scale_kernelI11Fp32IOBf16WLi160EEv26Group_norm_nhwc_bwd_params,"",@"SHT_CUDA_INFO"
	.sectionflags	@""
	.align	4


	//----- nvinfo : EIATTR_CUDA_API_VERSION
	.align		4
        /*0000*/ 	.byte	0x04, 0x37
        /*0002*/ 	.short	(.L_1361 - .L_1360)
.L_1360:
        /*0004*/ 	.word	0x00000082


	//----- nvinfo : EIATTR_KPARAM_INFO
	.align		4
.L_1361:
        /*0008*/ 	.byte	0x04, 0x17
        /*000a*/ 	.short	(.L_1363 - .L_1362)
.L_1362:
        /*000c*/ 	.word	0x00000000
        /*0010*/ 	.short	0x0000
        /*0012*/ 	.short	0x0000
        /*0014*/ 	.byte	0x00, 0xf0, 0xe1, 0x02


	//----- nvinfo : EIATTR_SPARSE_MMA_MASK
	.align		4
.L_1363:
        /*0018*/ 	.byte	0x03, 0x50
        /*001a*/ 	.short	0x0000


	//----- nvinfo : EIATTR_MAXREG_COUNT
	.align		4
        /*001c*/ 	.byte	0x03, 0x1b
        /*001e*/ 	.short	0x00ff


	//----- nvinfo : EIATTR_MERCURY_ISA_VERSION
	.align		4
        /*0020*/ 	.byte	0x03, 0x5f
        /*0022*/ 	.short	0x0101


	//----- nvinfo : EIATTR_VRC_CTA_INIT_COUNT
	.align		4
        /*0024*/ 	.byte	0x02, 0x4a
	.zero		1
	.zero		1


	//----- nvinfo : EIATTR_EXIT_INSTR_OFFSETS
	.align		4
        /*0028*/ 	.byte	0x04, 0x1c
        /*002a*/ 	.short	(.L_1365 - .L_1364)


	//   ....[0]....
.L_1364:
        /*002c*/ 	.word	0x000021a0


	//   ....[1]....
        /*0030*/ 	.word	0x00002220


	//   ....[2]....
        /*0034*/ 	.word	0x00002410


	//----- nvinfo : EIATTR_CRS_STACK_SIZE
	.align		4
.L_1365:
        /*0038*/ 	.byte	0x04, 0x1e
        /*003a*/ 	.short	(.L_1367 - .L_1366)
.L_1366:
        /*003c*/ 	.word	0x00000000


	//----- nvinfo : EIATTR_CBANK_PARAM_SIZE
	.align		4
.L_1367:
        /*0040*/ 	.byte	0x03, 0x19
        /*0042*/ 	.short	0x00b8


	//----- nvinfo : EIATTR_PARAM_CBANK
	.align		4
        /*0044*/ 	.byte	0x04, 0x0a
        /*0046*/ 	.short	(.L_1369 - .L_1368)
	.align		4
.L_1368:
        /*0048*/ 	.word	index@(.nv.constant0._Z32group_norm_nhwc_bwd_scale_kernelI11Fp32IOBf16WLi160EEv26Group_norm_nhwc_bwd_params)
        /*004c*/ 	.short	0x0380
        /*004e*/ 	.short	0x00b8


	//----- nvinfo : EIATTR_SW_WAR
	.align		4
.L_1369:
        /*0050*/ 	.byte	0x04, 0x36
        /*0052*/ 	.short	(.L_1371 - .L_1370)
.L_1370:
        /*0054*/ 	.word	0x00000008
.L_1371:


//--------------------- .nv.info._Z32group_norm_nhwc_bwd_scale_kernelI11Fp32IOFp16WLi196EEv26Group_norm_nhwc_bwd_params --------------------------
	.section	.nv.info._Z32group_norm_nhwc_bwd_scale_kernelI11Fp32IOFp16WLi196EEv26Group_norm_nhwc_bwd_params,"",@"SHT_CUDA_INFO"
	.sectionflags	@""
	.align	4


	//----- nvinfo : EIATTR_CUDA_API_VERSION
	.align		4
        /*0000*/ 	.byte	0x04, 0x37
        /*0002*/ 	.short	(.L_1373 - .L_1372)
.L_1372:
        /*0004*/ 	.word	0x00000082


	//----- nvinfo : EIATTR_KPARAM_INFO
	.align		4
.L_1373:
        /*0008*/ 	.byte	0x04, 0x17
        /*000a*/ 	.short	(.L_1375 - .L_1374)
.L_1374:
        /*000c*/ 	.word	0x00000000
        /*0010*/ 	.short	0x0000
        /*0012*/ 	.short	0x0000
        /*0014*/ 	.byte	0x00, 0xf0, 0xe1, 0x02


	//----- nvinfo : EIATTR_SPARSE_MMA_MASK
	.align		4
.L_1375:
        /*0018*/ 	.byte	0x03, 0x50
        /*001a*/ 	.short	0x0000


	//----- nvinfo : EIATTR_MAXREG_COUNT
	.align		4
        /*001c*/ 	.byte	0x03, 0x1b
        /*001e*/ 	.short	0x00ff


	//----- nvinfo : EIATTR_MERCURY_ISA_VERSION
	.align		4
        /*0020*/ 	.byte	0x03, 0x5f
        /*0022*/ 	.short	0x0101


	//----- nvinfo : EIATTR_VRC_CTA_INIT_COUNT
	.align		4
        /*0024*/ 	.byte	0x02, 0x4a
	.zero		1
	.zero		1


	//----- nvinfo : EIATTR_EXIT_INSTR_OFFSETS
	.align		4
        /*0028*/ 	.byte	0x04, 0x1c
        /*002a*/ 	.short	(.L_1377 - .L_1376)


	//   ....[0]....
.L_1376:
        /*002c*/ 	.word	0x000021a0


	//   ....[1]....
        /*0030*/ 	.word	0x00002220


	//   ....[2]....
        /*0034*/ 	.word	0x00002410


	//----- nvinfo : EIATTR_CRS_STACK_SIZE
	.align		4
.L_1377:
        /*0038*/ 	.byte	0x04, 0x1e
        /*003a*/ 	.short	(.L_1379 - .L_1378)
.L_1378:
        /*003c*/ 	.word	0x00000000


	//----- nvinfo : EIATTR_CBANK_PARAM_SIZE
	.align		4
.L_1379:
        /*0040*/ 	.byte	0x03, 0x19
        /*0042*/ 	.short	0x00b8


	//----- nvinfo : EIATTR_PARAM_CBANK
	.align		4
        /*0044*/ 	.byte	0x04, 0x0a
        /*0046*/ 	.short	(.L_1381 - .L_1380)
	.align		4
.L_1380:
        /*0048*/ 	.word	index@(.nv.constant0._Z32group_norm_nhwc_bwd_scale_kernelI11Fp32IOFp16WLi196EEv26Group_norm_nhwc_bwd_params)
        /*004c*/ 	.short	0x0380
        /*004e*/ 	.short	0x00b8


	//----- nvinfo : EIATTR_SW_WAR
	.align		4
.L_1381:
        /*0050*/ 	.byte	0x04, 0x36
        /*0052*/ 	.short	(.L_1383 - .L_1382)
.L_1382:
        /*0054*/ 	.word	0x00000008
.L_1383:


//--------------------- .nv.info._Z32group_norm_nhwc_bwd_scale_kernelI11Fp32IOFp16WLi168EEv26Group_norm_nhwc_bwd_params --------------------------
	.section	.nv.info._Z32group_norm_nhwc_bwd_scale_kernelI11Fp32IOFp16WLi168EEv26Group_norm_nhwc_bwd_params,"",@"SHT_CUDA_INFO"
	.sectionflags	@""
	.align	4


	//----- nvinfo : EIATTR_CUDA_API_VERSION
	.align		4
        /*0000*/ 	.byte	0x04, 0x37
        /*0002*/ 	.short	(.L_1385 - .L_1384)
.L_1384:
        /*0004*/ 	.word	0x00000082


	//----- nvinfo : EIATTR_KPARAM_INFO
	.align		4
.L_1385:
        /*0008*/ 	.byte	0x04, 0x17
        /*000a*/ 	.short	(.L_1387 - .L_1386)
.L_1386:
        /*000c*/ 	.word	0x00000000
        /*0010*/ 	.short	0x0000
        /*0012*/ 	.short	0x0000
        /*0014*/ 	.byte	0x00, 0xf0, 0xe1, 0x02


	//----- nvinfo : EIATTR_SPARSE_MMA_MASK
	.align		4
.L_1387:
        /*0018*/ 	.byte	0x03, 0x50
        /*001a*/ 	.short	0x0000


	//----- nvinfo : EIATTR_MAXREG_COUNT
	.align		4
        /*001c*/ 	.byte	0x03, 0x1b
        /*001e*/ 	.short	0x00ff


	//----- nvinfo : EIATTR_MERCURY_ISA_VERSION
	.align		4
        /*0020*/ 	.byte	0x03, 0x5f
        /*0022*/ 	.short	0x0101


	//----- nvinfo : EIATTR_VRC_CTA_INIT_COUNT
	.align		4
        /*0024*/ 	.byte	0x02, 0x4a
	.zero		1
	.zero		1


	//----- nvinfo : EIATTR_EXIT_INSTR_OFFSETS
	.align		4
        /*0028*/ 	.byte	0x04, 0x1c
        /*002a*/ 	.short	(.L_1389 - .L_1388)


	//   ....[0]....
.L_1388:
        /*002c*/ 	.word	0x000021a0


	//   ....[1]....
        /*0030*/ 	.word	0x00002220


	//   ....[2]....
        /*0034*/ 	.word	0x00002410


	//----- nvinfo : EIATTR_CRS_STACK_SIZE
	.align		4
.L_1389:
        /*0038*/ 	.byte	0x04, 0x1e
        /*003a*/ 	.short	(.L_1391 - .L_1390)
.L_1390:
        /*003c*/ 	.word	0x00000000


	//----- nvinfo : EIATTR_CBANK_PARAM_SIZE
	.align		4
.L_1391:
        /*0040*/ 	.byte	0x03, 0x19
        /*0042*/ 	.short	0x00b8


	//----- nvinfo : EIATTR_PARAM_CBANK
	.align		4
        /*0044*/ 	.byte	0x04, 0x0a
        /*0046*/ 	.short	(.L_1393 - .L_1392)
	.align		4
.L_1392:
        /*0048*/ 	.word	index@(.nv.constant0._Z32group_norm_nhwc_bwd_scale_kernelI11Fp32IOFp16WLi168EEv26Group_norm_nhwc_bwd_params)
        /*004c*/ 	.short	0x0380
        /*004e*/ 	.short	0x00b8


	//----- nvinfo : EIATTR_SW_WAR
	.align		4
.L_1393:
        /*0050*/ 	.byte	0x04, 0x36
        /*0052*/ 	.short	(.L_1395 - .L_1394)
.L_1394:
        /*0054*/ 	.word	0x00000008
.L_1395:


//--------------------- .nv.info._Z32group_norm_nhwc_bwd_scale_kernelI11Fp32IOFp16WLi64EEv26Group_norm_nhwc_bwd_params --------------------------
	.section	.nv.info._Z32group_norm_nhwc_bwd_scale_kernelI11Fp32IOFp16WLi64EEv26Group_norm_nhwc_bwd_params,"",@"SHT_CUDA_INFO"
	.sectionflags	@""
	.align	4


	//----- nvinfo : EIATTR_CUDA_API_VERSION
	.align		4
        /*0000*/ 	.byte	0x04, 0x37
        /*0002*/ 	.short	(.L_1397 - .L_1396)
.L_1396:
        /*0004*/ 	.word	0x00000082


	//----- nvinfo : EIATTR_KPARAM_INFO
	.align		4
.L_1397:
        /*0008*/ 	.byte	0x04, 0x17
        /*000a*/ 	.short	(.L_1399 - .L_1398)
.L_1398:
        /*000c*/ 	.word	0x00000000
        /*0010*/ 	.short	0x0000
        /*0012*/ 	.short	0x0000
        /*0014*/ 	.byte	0x00, 0xf0, 0xe1, 0x02


	//----- nvinfo : EIATTR_SPARSE_MMA_MASK
	.align		4
.L_1399:
        /*0018*/ 	.byte	0x03, 0x50
        /*001a*/ 	.short	0x0000


	//----- nvinfo : EIATTR_MAXREG_COUNT
	.align		4
        /*001c*/ 	.byte	0x03, 0x1b
        /*001e*/ 	.short	0x00ff


	//----- nvinfo : EIATTR_MERCURY_ISA_VERSION
	.align		4
        /*0020*/ 	.byte	0x03, 0x5f
        /*0022*/ 	.short	0x0101


	//----- nvinfo : EIATTR_VRC_CTA_INIT_COUNT
	.align		4
        /*0024*/ 	.byte	0x02, 0x4a
	.zero		1
	.zero		1


	//----- nvinfo : EIATTR_EXIT_INSTR_OFFSETS
	.align		4
        /*0028*/ 	.byte	0x04, 0x1c
        /*002a*/ 	.short	(.L_1401 - .L_1400)


	//   ....[0]....
.L_1400:
        /*002c*/ 	.word	0x000021a0


	//   ....[1]....
        /*0030*/ 	.word	0x00002220


	//   ....[2]....
        /*0034*/ 	.word	0x00002410


	//----- nvinfo : EIATTR_CRS_STACK_SIZE
	.align		4
.L_1401:
        /*0038*/ 	.byte	0x04, 0x1e
        /*003a*/ 	.short	(.L_1403 - .L_1402)
.L_1402:
        /*003c*/ 	.word	0x00000000


	//----- nvinfo : EIATTR_CBANK_PARAM_SIZE
	.align		4
.L_1403:
        /*0040*/ 	.byte	0x03, 0x19
        /*0042*/ 	.short	0x00b8


	//----- nvinfo : EIATTR_PARAM_CBANK
	.align		4
        /*0044*/ 	.byte	0x04, 0x0a
        /*0046*/ 	.short	(.L_1405 - .L_1404)
	.align		4
.L_1404:
        /*0048*/ 	.word	index@(.nv.constant0._Z32group_norm_nhwc_bwd_scale_kernelI11Fp32IOFp16WLi64EEv26Group_norm_nhwc_bwd_params)
        /*004c*/ 	.short	0x0380
        /*004e*/ 	.short	0x00b8


	//----- nvinfo : EIATTR_SW_WAR
	.align		4
.L_1405:
        /*0050*/ 	.byte	0x04, 0x36
        /*0052*/ 	.short	(.L_1407 - .L_1406)
.L_1406:
        /*0054*/ 	.word	0x00000008
.L_1407:


//--------------------- .nv.info._Z32group_norm_nhwc_bwd_scale_kernelI11Fp32IOFp16WLi128EEv26Group_norm_nhwc_bwd_params --------------------------
	.section	.nv.info._Z32group_norm_nhwc_bwd_scale_kernelI11Fp32IOFp16WLi128EEv26Group_norm_nhwc_bwd_params,"",@"SHT_CUDA_INFO"
	.sectionflags	@""
	.align	4


	//----- nvinfo : EIATTR_CUDA_API_VERSION
	.align		4
        /*0000*/ 	.byte	0x04, 0x37
        /*0002*/ 	.short	(.L_1409 - .L_1408)
.L_1408:
        /*0004*/ 	.word	0x00000082


	//----- nvinfo : EIATTR_KPARAM_INFO
	.align		4
.L_1409:
        /*0008*/ 	.byte	0x04, 0x17
        /*000a*/ 	.short	(.L_1411 - .L_1410)
.L_1410:
        /*000c*/ 	.word	0x00000000
        /*0010*/ 	.short	0x0000
        /*0012*/ 	.short	0x0000
        /*0014*/ 	.byte	0x00, 0xf0, 0xe1, 0x02


	//----- nvinfo : EIATTR_SPARSE_MMA_MASK
	.align		4
.L_1411:
        /*0018*/ 	.byte	0x03, 0x50
        /*001a*/ 	.short	0x0000


	//----- nvinfo : EIATTR_MAXREG_COUNT
	.align		4
        /*001c*/ 	.byte	0x03, 0x1b
        /*001e*/ 	.short	0x00ff


	//----- nvinfo : EIATTR_MERCURY_ISA_VERSION
	.align		4
        /*0020*/ 	.byte	0x03, 0x5f
        /*0022*/ 	.short	0x0101


	//----- nvinfo : EIATTR_VRC_CTA_INIT_COUNT
	.align		4
        /*0024*/ 	.byte	0x02, 0x4a
	.zero		1
	.zero		1


	//----- nvinfo : EIATTR_EXIT_INSTR_OFFSETS
	.align		4
        /*0028*/ 	.byte	0x04, 0x1c
        /*002a*/ 	.short	(.L_1413 - .L_1412)


	//   ....[0]....
.L_1412:
        /*002c*/ 	.word	0x000021a0


	//   ....[1]....
        /*0030*/ 	.word	0x00002220


	//   ....[2]....
        /*0034*/ 	.word	0x00002410


	//----- nvinfo : EIATTR_CRS_STACK_SIZE
	.align		4
.L_1413:
        /*0038*/ 	.byte	0x04, 0x1e
        /*003a*/ 	.short	(.L_1415 - .L_1414)
.L_1414:
        /*003c*/ 	.word	0x00000000


	//----- nvinfo : EIATTR_CBANK_PARAM_SIZE
	.align		4
.L_1415:
        /*0040*/ 	.byte	0x03, 0x19
        /*0042*/ 	.short	0x00b8


	//----- nvinfo : EIATTR_PARAM_CBANK
	.align		4
        /*0044*/ 	.byte	0x04, 0x0a
        /*0046*/ 	.short	(.L_1417 - .L_1416)
	.align		4
.L_1416:
        /*0048*/ 	.word	index@(.nv.constant0._Z32group_norm_nhwc_bwd_scale_kernelI11Fp32IOFp16WLi128EEv26Group_norm_nhwc_bwd_params)
        /*004c*/ 	.short	0x0380
        /*004e*/ 	.short	0x00b8


	//----- nvinfo : EIATTR_SW_WAR
	.align		4
.L_1417:
        /*0050*/ 	.byte	0x04, 0x36
        /*0052*/ 	.short	(.L_1419 - .L_1418)
.L_1418:
        /*0054*/ 	.word	0x00000008
.L_1419:


//--------------------- .nv.info._Z32group_norm_nhwc_bwd_scale_kernelI11Fp32IOFp16WLi192EEv26Group_norm_nhwc_bwd_params --------------------------
	.section	.nv.info._Z32group_norm_nhwc_bwd_scale_kernelI11Fp32IOFp16WLi192EEv26Group_norm_nhwc_bwd_params,"",@"SHT_CUDA_INFO"
	.sectionflags	@""
	.align	4


	//----- nvinfo : EIATTR_CUDA_API_VERSION
	.align		4
        /*0000*/ 	.byte	0x04, 0x37
        /*0002*/ 	.short	(.L_1421 - .L_1420)
.L_1420:
        /*0004*/ 	.word	0x00000082


	//----- nvinfo : EIATTR_KPARAM_INFO
	.align		4
.L_1421:
        /*0008*/ 	.byte	0x04, 0x17
        /*000a*/ 	.short	(.L_1423 - .L_1422)
.L_1422:
        /*000c*/ 	.word	0x00000000
        /*0010*/ 	.short	0x0000
        /*0012*/ 	.short	0x0000
        /*0014*/ 	.byte	0x00, 0xf0, 0xe1, 0x02


	//----- nvinfo : EIATTR_SPARSE_MMA_MASK
	.align		4
.L_1423:
        /*0018*/ 	.byte	0x03, 0x50
        /*001a*/ 	.short	0x0000


	//----- nvinfo : EIATTR_MAXREG_COUNT
	.align		4
        /*001c*/ 	.byte	0x03, 0x1b
        /*001e*/ 	.short	0x00ff


	//----- nvinfo : EIATTR_MERCURY_ISA_VERSION
	.align		4
        /*0020*/ 	.byte	0x03, 0x5f
        /*0022*/ 	.short	0x0101


	//----- nvinfo : EIATTR_VRC_CTA_INIT_COUNT
	.align		4
        /*0024*/ 	.byte	0x02, 0x4a
	.zero		1
	.zero		1


	//----- nvinfo : EIATTR_EXIT_INSTR_OFFSETS
	.align		4
        /*0028*/ 	.byte	0x04, 0x1c
        /*002a*/ 	.short	(.L_1425 - .L_1424)


	//   ....[0]....
.L_1424:
        /*002c*/ 	.word	0x000021a0


	//   ....[1]....
        /*0030*/ 	.word	0x00002220


	//   ....[2]....
        /*0034*/ 	.word	0x00002410


	//----- nvinfo : EIATTR_CRS_STACK_SIZE
	.align		4
.L_1425:
        /*0038*/ 	.byte	0x04, 0x1e
        /*003a*/ 	.short	(.L_1427 - .L_1426)
.L_1426:
        /*003c*/ 	.word	0x00000000


	//----- nvinfo : EIATTR_CBANK_PARAM_SIZE
	.align		4
.L_1427:
        /*0040*/ 	.byte	0x03, 0x19
        /*0042*/ 	.short	0x00b8


	//----- nvinfo : EIATTR_PARAM_CBANK
	.align		4
        /*0044*/ 	.byte	0x04, 0x0a
        /*0046*/ 	.short	(.L_1429 - .L_1428)
	.align		4
.L_1428:
        /*0048*/ 	.word	index@(.nv.constant0._Z32group_norm_nhwc_bwd_scale_kernelI11Fp32IOFp16WLi192EEv26Group_norm_nhwc_bwd_params)
        /*004c*/ 	.short	0x0380
        /*004e*/ 	.short	0x00b8


	//----- nvinfo : EIATTR_SW_WAR
	.align		4
.L_1429:
        /*0050*/ 	.byte	0x04, 0x36
        /*0052*/ 	.short	(.L_1431 - .L_1430)
.L_1430:
        /*0054*/ 	.word	0x00000008
.L_1431:


//--------------------- .nv.info._Z32group_norm_nhwc_bwd_scale_kernelI11Fp32IOFp16WLi448EEv26Group_norm_nhwc_bwd_params --------------------------
	.section	.nv.info._Z32group_norm_nhwc_bwd_scale_kernelI11Fp32IOFp16WLi448EEv26Group_norm_nhwc_bwd_params,"",@"SHT_CUDA_INFO"
	.sectionflags	@""
	.align	4


	//----- nvinfo : EIATTR_CUDA_API_VERSION
	.align		4
        /*0000*/ 	.byte	0x04, 0x37
        /*0002*/ 	.short	(.L_1433 - .L_1432)
.L_1432:
        /*0004*/ 	.word	0x00000082


	//----- nvinfo : EIATTR_KPARAM_INFO
	.align		4
.L_1433:
        /*0008*/ 	.byte	0x04, 0x17
        /*000a*/ 	.short	(.L_1435 - .L_1434)
.L_1434:
        /*000c*/ 	.word	0x00000000
        /*0010*/ 	.short	0x0000
        /*0012*/ 	.short	0x0000
        /*0014*/ 	.byte	0x00, 0xf0, 0xe1, 0x02


	//----- nvinfo : EIATTR_SPARSE_MMA_MASK
	.align		4
.L_1435:
        /*0018*/ 	.byte	0x03, 0x50
        /*001a*/ 	.short	0x0000


	//----- nvinfo : EIATTR_MAXREG_COUNT
	.align		4
        /*001c*/ 	.byte	0x03, 0x1b
        /*001e*/ 	.short	0x00ff


	//----- nvinfo : EIATTR_MERCURY_ISA_VERSION
	.align		4
        /*0020*/ 	.byte	0x03, 0x5f
        /*0022*/ 	.short	0x0101


	//----- nvinfo : EIATTR_VRC_CTA_INIT_COUNT
	.align		4
        /*0024*/ 	.byte	0x02, 0x4a
	.zero		1
	.zero		1


	//----- nvinfo : EIATTR_EXIT_INSTR_OFFSETS
	.align		4
        /*0028*/ 	.byte	0x04, 0x1c
        /*002a*/ 	.short	(.L_1437 - .L_1436)


	//   ....[0]....
.L_1436:
        /*002c*/ 	.word	0x000021a0


	//   ....[1]....
        /*0030*/ 	.word	0x00002220


	//   ....[2]....
        /*0034*/ 	.word	0x00002410


	//----- nvinfo : EIATTR_CRS_STACK_SIZE
	.align		4
.L_1437:
        /*0038*/ 	.byte	0x04, 0x1e
        /*003a*/ 	.short	(.L_1439 - .L_1438)
.L_1438:
        /*003c*/ 	.word	0x00000000


	//----- nvinfo : EIATTR_CBANK_PARAM_SIZE
	.align		4
.L_1439:
        /*0040*/ 	.byte	0x03, 0x19
        /*0042*/ 	.short	0x00b8


	//----- nvinfo : EIATTR_PARAM_CBANK
	.align		4
        /*0044*/ 	.byte	0x04, 0x0a
        /*0046*/ 	.short	(.L_1441 - .L_1440)
	.align		4
.L_1440:
        /*0048*/ 	.word	index@(.nv.constant0._Z32group_norm_nhwc_bwd_scale_kernelI11Fp32IOFp16WLi448EEv26Group_norm_nhwc_bwd_params)
        /*004c*/ 	.short	0x0380
        /*004e*/ 	.short	0x00b8


	//----- nvinfo : EIATTR_SW_WAR
	.align		4
.L_1441:
        /*0050*/ 	.byte	0x04, 0x36
        /*0052*/ 	.short	(.L_1443 - .L_1442)
.L_1442:
        /*0054*/ 	.word	0x00000008
.L_1443:


//--------------------- .nv.info._Z32group_norm_nhwc_bwd_scale_kernelI11Fp32IOFp16WLi256EEv26Group_norm_nhwc_bwd_params --------------------------
	.section	.nv.info._Z32group_norm_nhwc_bwd_scale_kernelI11Fp32IOFp16WLi256EEv26Group_norm_nhwc_bwd_params,"",@"SHT_CUDA_INFO"
	.sectionflags	@""
	.align	4


	//----- nvinfo : EIATTR_CUDA_API_VERSION
	.align		4
        /*0000*/ 	.byte	0x04, 0x37
        /*0002*/ 	.short	(.L_1445 - .L_1444)
.L_1444:
        /*0004*/ 	.word	0x00000082


	//----- nvinfo : EIATTR_KPARAM_INFO
	.align		4
.L_1445:
        /*0008*/ 	.byte	0x04, 0x17
        /*000a*/ 	.short	(.L_1447 - .L_1446)
.L_1446:
        /*000c*/ 	.word	0x00000000
        /*0010*/ 	.short	0x0000
        /*0012*/ 	.short	0x0000
        /*0014*/ 	.byte	0x00, 0xf0, 0xe1, 0x02


	//----- nvinfo : EIATTR_SPARSE_MMA_MASK
	.align		4
.L_1447:
        /*0018*/ 	.byte	0x03, 0x50
        /*001a*/ 	.short	0x0000


	//----- nvinfo : EIATTR_MAXREG_COUNT
	.align		4
        /*001c*/ 	.byte	0x03, 0x1b
        /*001e*/ 	.short	0x00ff


	//----- nvinfo : EIATTR_MERCURY_ISA_VERSION
	.align		4
        /*0020*/ 	.byte	0x03, 0x5f
        /*0022*/ 	.short	0x0101


	//----- nvinfo : EIATTR_VRC_CTA_INIT_COUNT
	.align		4
        /*0024*/ 	.byte	0x02, 0x4a
	.zero		1
	.zero		1


	//----- nvinfo : EIATTR_EXIT_INSTR_OFFSETS
	.align		4
        /*0028*/ 	.byte	0x04, 0x1c
        /*002a*/ 	.short	(.L_1449 - .L_1448)


	//   ....[0]....
.L_1448:
        /*002c*/ 	.word	0x000021a0


	//   ....[1]....
        /*0030*/ 	.word	0x00002220


	//   ....[2]....
        /*0034*/ 	.word	0x00002410


	//----- nvinfo : EIATTR_CRS_STACK_SIZE
	.align		4
.L_1449:
        /*0038*/ 	.byte	0x04, 0x1e
        /*003a*/ 	.short	(.L_1451 - .L_1450)
.L_1450:
        /*003c*/ 	.word	0x00000000


	//----- nvinfo : EIATTR_CBANK_PARAM_SIZE
	.align		4
.L_1451:
        /*0040*/ 	.byte	0x03, 0x19
        /*0042*/ 	.short	0x00b8


	//----- nvinfo : EIATTR_PARAM_CBANK
	.align		4
        /*0044*/ 	.byte	0x04, 0x0a
        /*0046*/ 	.short	(.L_1453 - .L_1452)
	.align		4
.L_1452:
        /*0048*/ 	.word	index@(.nv.constant0._Z32group_norm_nhwc_bwd_scale_kernelI11Fp32IOFp16WLi256EEv26Group_norm_nhwc_bwd_params)
        /*004c*/ 	.short	0x0380
        /*004e*/ 	.short	0x00b8


	//----- nvinfo : EIATTR_SW_WAR
	.align		4
.L_1453:
        /*0050*/ 	.byte	0x04, 0x36
        /*0052*/ 	.short	(.L_1455 - .L_1454)
.L_1454:
        /*0054*/ 	.word	0x00000008
.L_1455:


//--------------------- .nv.info._Z32group_norm_nhwc_bwd_scale_kernelI11Fp32IOFp16WLi120EEv26Group_norm_nhwc_bwd_params --------------------------
	.section	.nv.info._Z32group_norm_nhwc_bwd_scale_kernelI11Fp32IOFp16WLi120EEv26Group_norm_nhwc_bwd_params,"",@"SHT_CUDA_INFO"
	.sectionflags	@""
	.align	4


	//----- nvinfo : EIATTR_CUDA_API_VERSION
	.align		4
        /*0000*/ 	.byte	0x04, 0x37
        /*0002*/ 	.short	(.L_1457 - .L_1456)
.L_1456:
        /*0004*/ 	.word	0x00000082


	//----- nvinfo : EIATTR_KPARAM_INFO
	.align		4
.L_1457:
        /*0008*/ 	.byte	0x04, 0x17
        /*000a*/ 	.short	(.L_1459 - .L_1458)
.L_1458:
        /*000c*/ 	.word	0x00000000
        /*0010*/ 	.short	0x0000
        /*0012*/ 	.short	0x0000
        /*0014*/ 	.byte	0x00, 0xf0, 0xe1, 0x02


	//----- nvinfo : EIATTR_SPARSE_MMA_MASK
	.align		4
.L_1459:
        /*0018*/ 	.byte	0x03, 0x50
        /*001a*/ 	.short	0x0000


	//----- nvinfo : EIATTR_MAXREG_COUNT
	.align		4
        /*001c*/ 	.byte	0x03, 0x1b
        /*001e*/ 	.short	0x00ff


	//----- nvinfo : EIATTR_MERCURY_ISA_VERSION
	.align		4
        /*0020*/ 	.byte	0x03, 0x5f
        /*0022*/ 	.short	0x0101


	//----- nvinfo : EIATTR_VRC_CTA_INIT_COUNT
	.align		4
        /*0024*/ 	.byte	0x02, 0x4a
	.zero		1
	.zero		1


	//----- nvinfo : EIATTR_EXIT_INSTR_OFFSETS
	.align		4
        /*0028*/ 	.byte	0x04, 0x1c
        /*002a*/ 	.short	(.L_1461 - .L_1460)


	//   ....[0]....
.L_1460:
        /*002c*/ 	.word	0x000021a0


	//   ....[1]....
        /*0030*/ 	.word	0x00002220


	//   ....[2]....
        /*0034*/ 	.word	0x00002410


	//----- nvinfo : EIATTR_CRS_STACK_SIZE
	.align		4
.L_1461:
        /*0038*/ 	.byte	0x04, 0x1e
        /*003a*/ 	.short	(.L_1463 - .L_1462)
.L_1462:
        /*003c*/ 	.word	0x00000000


	//----- nvinfo : EIATTR_CBANK_PARAM_SIZE
	.align		4
.L_1463:
        /*0040*/ 	.byte	0x03, 0x19
        /*0042*/ 	.short	0x00b8


	//----- nvinfo : EIATTR_PARAM_CBANK
	.align		4
        /*0044*/ 	.byte	0x04, 0x0a
        /*0046*/ 	.short	(.L_1465 - .L_1464)
	.align		4
.L_1464:
        /*0048*/ 	.word	index@(.nv.constant0._Z32group_norm_nhwc_bwd_scale_kernelI11Fp32IOFp16WLi120EEv26Group_norm_nhwc_bwd_params)
        /*004c*/ 	.short	0x0380
        /*004e*/ 	.short	0x00b8


	//----- nvinfo : EIATTR_SW_WAR
	.align		4
.L_1465:
        /*0050*/ 	.byte	0x04, 0x36
        /*0052*/ 	.short	(.L_1467 - .L_1466)
.L_1466:
        /*0054*/ 	.word	0x00000008
.L_1467:


//--------------------- .nv.info._Z32group_norm_nhwc_bwd_scale_kernelI11Fp32IOFp16WLi140EEv26Group_norm_nhwc_bwd_params --------------------------
	.section	.nv.info._Z32group_norm_nhwc_bwd_scale_kernelI11Fp32IOFp16WLi140EEv26Group_norm_nhwc_bwd_params,"",@"SHT_CUDA_INFO"
	.sectionflags	@""
	.align	4


	//----- nvinfo : EIATTR_CUDA_API_VERSION
	.align		4
        /*0000*/ 	.byte	0x04, 0x37
        /*0002*/ 	.short	(.L_1469 - .L_1468)
.L_1468:
        /*0004*/ 	.word	0x00000082


	//----- nvinfo : EIATTR_KPARAM_INFO
	.align		4
.L_1469:
        /*0008*/ 	.byte	0x04, 0x17
        /*000a*/ 	.short	(.L_1471 - .L_1470)
.L_1470:
        /*000c*/ 	.word	0x00000000
        /*0010*/ 	.short	0x0000
        /*0012*/ 	.short	0x0000
        /*0014*/ 	.byte	0x00, 0xf0, 0xe1, 0x02


	//----- nvinfo : EIATTR_SPARSE_MMA_MASK
	.align		4
.L_1471:
        /*0018*/ 	.byte	0x03, 0x50
        /*001a*/ 	.short	0x0000


	//----- nvinfo : EIATTR_MAXREG_COUNT
	.align		4
        /*001c*/ 	.byte	0x03, 0x1b
        /*001e*/ 	.short	0x00ff


	//----- nvinfo : EIATTR_MERCURY_ISA_VERSION
	.align		4
        /*0020*/ 	.byte	0x03, 0x5f
        /*0022*/ 	.short	0x0101


	//----- nvinfo : EIATTR_VRC_CTA_INIT_COUNT
	.align		4
        /*0024*/ 	.byte	0x02, 0x4a
	.zero		1
	.zero		1


	//----- nvinfo : EIATTR_EXIT_INSTR_OFFSETS
	.align		4
        /*0028*/ 	.byte	0x04, 0x1c
        /*002a*/ 	.short	(.L_1473 - .L_1472)


	//   ....[0]....
.L_1472:
        /*002c*/ 	.word	0x000021a0


	//   ....[1]....
        /*0030*/ 	.word	0x00002220


	//   ....[2]....
        /*0034*/ 	.word	0x00002410


	//----- nvinfo : EIATTR_CRS_STACK_SIZE
	.align		4
.L_1473:
        /*0038*/ 	.byte	0x04, 0x1e
        /*003a*/ 	.short	(.L_1475 - .L_1474)
.L_1474:
        /*003c*/ 	.word	0x00000000


	//----- nvinfo : EIATTR_CBANK_PARAM_SIZE
	.align		4
.L_1475:
        /*0040*/ 	.byte	0x03, 0x19
        /*0042*/ 	.short	0x00b8


	//----- nvinfo : EIATTR_PARAM_CBANK
	.align		4
        /*0044*/ 	.byte	0x04, 0x0a
        /*0046*/ 	.short	(.L_1477 - .L_1476)
	.align		4
.L_1476:
        /*0048*/ 	.word	index@(.nv.constant0._Z32group_norm_nhwc_bwd_scale_kernelI11Fp32IOFp16WLi140EEv26Group_norm_nhwc_bwd_params)
        /*004c*/ 	.short	0x0380
        /*004e*/ 	.short	0x00b8


	//----- nvinfo : EIATTR_SW_WAR
	.align		4
.L_1477:
        /*0050*/ 	.byte	0x04, 0x36
        /*0052*/ 	.short	(.L_1479 - .L_1478)
.L_1478:
        /*0054*/ 	.word	0x00000008
.L_1479:


//--------------------- .nv.info._Z32group_norm_nhwc_bwd_scale_kernelI11Fp32IOFp16WLi160EEv26Group_norm_nhwc_bwd_params --------------------------
	.section	.nv.info._Z32group_norm_nhwc_bwd_scale_kernelI11Fp32IOFp16WLi160EEv26Group_norm_nhwc_bwd_params,"",@"SHT_CUDA_INFO"
	.sectionflags	@""
	.align	4


	//----- nvinfo : EIATTR_CUDA_API_VERSION
	.align		4
        /*0000*/ 	.byte	0x04, 0x37
        /*0002*/ 	.short	(.L_1481 - .L_1480)
.L_1480:
        /*0004*/ 	.word	0x00000082


	//----- nvinfo : EIATTR_KPARAM_INFO
	.align		4
.L_1481:
        /*0008*/ 	.byte	0x04, 0x17
        /*000a*/ 	.short	(.L_1483 - .L_1482)
.L_1482:
        /*000c*/ 	.word	0x00000000
        /*0010*/ 	.short	0x0000
        /*0012*/ 	.short	0x0000
        /*0014*/ 	.byte	0x00, 0xf0, 0xe1, 0x02


	//----- nvinfo : EIATTR_SPARSE_MMA_MASK
	.align		4
.L_1483:
        /*0018*/ 	.byte	0x03, 0x50
        /*001a*/ 	.short	0x0000


	//----- nvinfo : EIATTR_MAXREG_COUNT
	.align		4
        /*001c*/ 	.byte	0x03, 0x1b
        /*001e*/ 	.short	0x00ff


	//----- nvinfo : EIATTR_MERCURY_ISA_VERSION
	.align		4
        /*0020*/ 	.byte	0x03, 0x5f
        /*0022*/ 	.short	0x0101


	//----- nvinfo : EIATTR_VRC_CTA_INIT_COUNT
	.align		4
        /*0024*/ 	.byte	0x02, 0x4a
	.zero		1
	.zero		1


	//----- nvinfo : EIATTR_EXIT_INSTR_OFFSETS
	.align		4
        /*0028*/ 	.byte	0x04, 0x1c
        /*002a*/ 	.short	(.L_1485 - .L_1484)


	//   ....[0]....
.L_1484:
        /*002c*/ 	.word	0x000021a0


	//   ....[1]....
        /*0030*/ 	.word	0x00002220


	//   ....[2]....
        /*0034*/ 	.word	0x00002410


	//----- nvinfo : EIATTR_CRS_STACK_SIZE
	.align		4
.L_1485:
        /*0038*/ 	.byte	0x04, 0x1e
        /*003a*/ 	.short	(.L_1487 - .L_1486)
.L_1486:
        /*003c*/ 	.word	0x00000000


	//----- nvinfo : EIATTR_CBANK_PARAM_SIZE
	.align		4
.L_1487:
        /*0040*/ 	.byte	0x03, 0x19
        /*0042*/ 	.short	0x00b8


	//----- nvinfo : EIATTR_PARAM_CBANK
	.align		4
        /*0044*/ 	.byte	0x04, 0x0a
        /*0046*/ 	.short	(.L_1489 - .L_1488)
	.align		4
.L_1488:
        /*0048*/ 	.word	index@(.nv.constant0._Z32group_norm_nhwc_bwd_scale_kernelI11Fp32IOFp16WLi160EEv26Group_norm_nhwc_bwd_params)
        /*004c*/ 	.short	0x0380
        /*004e*/ 	.short	0x00b8


	//----- nvinfo : EIATTR_SW_WAR
	.align		4
.L_1489:
        /*0050*/ 	.byte	0x04, 0x36
        /*0052*/ 	.short	(.L_1491 - .L_1490)
.L_1490:
        /*0054*/ 	.word	0x00000008
.L_1491:


//--------------------- .nv.info._Z32group_norm_nhwc_bwd_scale_kernelI11Bf16IOFp32WLi196EEv26Group_norm_nhwc_bwd_params --------------------------
	.section	.nv.info._Z32group_norm_nhwc_bwd_scale_kernelI11Bf16IOFp32WLi196EEv26Group_norm_nhwc_bwd_params,"",@"SHT_CUDA_INFO"
	.sectionflags	@""
	.align	4


	//----- nvinfo : EIATTR_CUDA_API_VERSION
	.align		4
        /*0000*/ 	.byte	0x04, 0x37
        /*0002*/ 	.short	(.L_1493 - .L_1492)
.L_1492:
        /*0004*/ 	.word	0x00000082


	//----- nvinfo : EIATTR_KPARAM_INFO
	.align		4
.L_1493:
        /*0008*/ 	.byte	0x04, 0x17
        /*000a*/ 	.short	(.L_1495 - .L_1494)
.L_1494:
        /*000c*/ 	.word	0x00000000
        /*0010*/ 	.short	0x0000
        /*0012*/ 	.short	0x0000
        /*0014*/ 	.byte	0x00, 0xf0, 0xe1, 0x02


	//----- nvinfo : EIATTR_SPARSE_MMA_MASK
	.align		4
.L_1495:
        /*0018*/ 	.byte	0x03, 0x50
        /*001a*/ 	.short	0x0000


	//----- nvinfo : EIATTR_MAXREG_COUNT
	.align		4
        /*001c*/ 	.byte	0x03, 0x1b
        /*001e*/ 	.short	0x00ff


	//----- nvinfo : EIATTR_MERCURY_ISA_VERSION
	.align		4
        /*0020*/ 	.byte	0x03, 0x5f
        /*0022*/ 	.short	0x0101


	//----- nvinfo : EIATTR_VRC_CTA_INIT_COUNT
	.align		4
        /*0024*/ 	.byte	0x02, 0x4a
	.zero		1
	.zero		1


	//----- nvinfo : EIATTR_EXIT_INSTR_OFFSETS
	.align		4
        /*0028*/ 	.byte	0x04, 0x1c
        /*002a*/ 	.short	(.L_1497 - .L_1496)


	//   ....[0]....
.L_1496:
        /*002c*/ 	.word	0x000026f0


	//   ....[1]....
        /*0030*/ 	.word	0x00002770


	//   ....[2]....
        /*0034*/ 	.word	0x00002940


	//----- nvinfo : EIATTR_CRS_STACK_SIZE
	.align		4
.L_1497:
        /*0038*/ 	.byte	0x04, 0x1e
        /*003a*/ 	.short	(.L_1499 - .L_1498)
.L_1498:
        /*003c*/ 	.word	0x00000000


	//----- nvinfo : EIATTR_CBANK_PARAM_SIZE
	.align		4
.L_1499:
        /*0040*/ 	.byte	0x03, 0x19
        /*0042*/ 	.short	0x00b8


	//----- nvinfo : EIATTR_PARAM_CBANK
	.align		4
        /*0044*/ 	.byte	0x04, 0x0a
        /*0046*/ 	.short	(.L_1501 - .L_1500)
	.align		4
.L_1500:
        /*0048*/ 	.word	index@(.nv.constant0._Z32group_norm_nhwc_bwd_scale_kernelI11Bf16IOFp32WLi196EEv26Group_norm_nhwc_bwd_params)
        /*004c*/ 	.short	0x0380
        /*004e*/ 	.short	0x00b8


	//----- nvinfo : EIATTR_SW_WAR
	.align		4
.L_1501:
        /*0050*/ 	.byte	0x04, 0x36
        /*0052*/ 	.short	(.L_1503 - .L_1502)
.L_1502:
        /*0054*/ 	.word	0x00000008
.L_1503:


//--------------------- .nv.info._Z32group_norm_nhwc_bwd_scale_kernelI11Bf16IOFp32WLi168EEv26Group_norm_nhwc_bwd_params --------------------------
	.section	.nv.info._Z32group_norm_nhwc_bwd_scale_kernelI11Bf16IOFp32WLi168EEv26Group_norm_nhwc_bwd_params,"",@"SHT_CUDA_INFO"
	.sectionflags	@""
	.align	4


	//----- nvinfo : EIATTR_CUDA_API_VERSION
	.align		4
        /*0000*/ 	.byte	0x04, 0x37
        /*0002*/ 	.short	(.L_1505 - .L_1504)
.L_1504:
        /*0004*/ 	.word	0x00000082


	//----- nvinfo : EIATTR_KPARAM_INFO
	.align		4
.L_1505:
        /*0008*/ 	.byte	0x04, 0x17
        /*000a*/ 	.short	(.L_1507 - .L_1506)
.L_1506:
        /*000c*/ 	.word	0x00000000
        /*0010*/ 	.short	0x0000
        /*0012*/ 	.short	0x0000
        /*0014*/ 	.byte	0x00, 0xf0, 0xe1, 0x02


	//----- nvinfo : EIATTR_SPARSE_MMA_MASK
	.align		4
.L_1507:
        /*0018*/ 	.byte	0x03, 0x50
        /*001a*/ 	.short	0x0000


	//----- nvinfo : EIATTR_MAXREG_COUNT
	.align		4
        /*001c*/ 	.byte	0x03, 0x1b
        /*001e*/ 	.short	0x00ff


	//----- nvinfo : EIATTR_MERCURY_ISA_VERSION
	.align		4
        /*0020*/ 	.byte	0x03, 0x5f
        /*0022*/ 	.short	0x0101


	//----- nvinfo : EIATTR_VRC_CTA_INIT_COUNT
	.align		4
        /*0024*/ 	.byte	0x02, 0x4a
	.zero		1
	.zero		1


	//----- nvinfo : EIATTR_EXIT_INSTR_OFFSETS
	.align		4
        /*0028*/ 	.byte	0x04, 0x1c
        /*002a*/ 	.short	(.L_1509 - .L_1508)


	//   ....[0]....
.L_1508:
        /*002c*/ 	.word	0x000026f0


	//   ....[1]....
        /*0030*/ 	.word	0x00002770


	//   ....[2]....
        /*0034*/ 	.word	0x00002940


	//----- nvinfo : EIATTR_CRS_STACK_SIZE
	.align		4
.L_1509:
        /*0038*/ 	.byte	0x04, 0x1e
        /*003a*/ 	.short	(.L_1511 - .L_1510)
.L_1510:
        /*003c*/ 	.word	0x00000000


	//----- nvinfo : EIATTR_CBANK_PARAM_SIZE
	.align		4
.L_1511:
        /*0040*/ 	.byte	0x03, 0x19
        /*0042*/ 	.short	0x00b8


	//----- nvinfo : EIATTR_PARAM_CBANK
	.align		4
        /*0044*/ 	.byte	0x04, 0x0a
        /*0046*/ 	.short	(.L_1513 - .L_1512)
	.align		4
.L_1512:
        /*0048*/ 	.word	index@(.nv.constant0._Z32group_norm_nhwc_bwd_scale_kernelI11Bf16IOFp32WLi168EEv26Group_norm_nhwc_bwd_params)
        /*004c*/ 	.short	0x0380
        /*004e*/ 	.short	0x00b8


	//----- nvinfo : EIATTR_SW_WAR
	.align		4
.L_1513:
        /*0050*/ 	.byte	0x04, 0x36
        /*0052*/ 	.short	(.L_1515 - .L_1514)
.L_1514:
        /*0054*/ 	.word	0x00000008
.L_1515:


//--------------------- .nv.info._Z32group_norm_nhwc_bwd_scale_kernelI11Bf16IOFp32WLi64EEv26Group_norm_nhwc_bwd_params --------------------------
	.section	.nv.info._Z32group_norm_nhwc_bwd_scale_kernelI11Bf16IOFp32WLi64EEv26Group_norm_nhwc_bwd_params,"",@"SHT_CUDA_INFO"
	.sectionflags	@""
	.align	4


	//----- nvinfo : EIATTR_CUDA_API_VERSION
	.align		4
        /*0000*/ 	.byte	0x04, 0x37
        /*0002*/ 	.short	(.L_1517 - .L_1516)
.L_1516:
        /*0004*/ 	.word	0x00000082


	//----- nvinfo : EIATTR_KPARAM_INFO
	.align		4
.L_1517:
        /*0008*/ 	.byte	0x04, 0x17
        /*000a*/ 	.short	(.L_1519 - .L_1518)
.L_1518:
        /*000c*/ 	.word	0x00000000
        /*0010*/ 	.short	0x0000
        /*0012*/ 	.short	0x0000
        /*0014*/ 	.byte	0x00, 0xf0, 0xe1, 0x02


	//----- nvinfo : EIATTR_SPARSE_MMA_MASK
	.align		4
.L_1519:
        /*0018*/ 	.byte	0x03, 0x50
        /*001a*/ 	.short	0x0000


	//----- nvinfo : EIATTR_MAXREG_COUNT
	.align		4
        /*001c*/ 	.byte	0x03, 0x1b
        /*001e*/ 	.short	0x00ff


	//----- nvinfo : EIATTR_MERCURY_ISA_VERSION
	.align		4
        /*0020*/ 	.byte	0x03, 0x5f
        /*0022*/ 	.short	0x0101


	//----- nvinfo : EIATTR_VRC_CTA_INIT_COUNT
	.align		4
        /*0024*/ 	.byte	0x02, 0x4a
	.zero		1
	.zero		1


	//----- nvinfo : EIATTR_EXIT_INSTR_OFFSETS
	.align		4
        /*0028*/ 	.byte	0x04, 0x1c
        /*002a*/ 	.short	(.L_1521 - .L_1520)


	//   ....[0]....
.L_1520:
        /*002c*/ 	.word	0x000026f0


	//   ....[1]....
        /*0030*/ 	.word	0x00002770


	//   ....[2]....
        /*0034*/ 	.word	0x00002940


	//----- nvinfo : EIATTR_CRS_STACK_SIZE
	.align		4
.L_1521:
        /*0038*/ 	.byte	0x04, 0x1e
        /*003a*/ 	.short	(.L_1523 - .L_1522)
.L_1522:
        /*003c*/ 	.word	0x00000000


	//----- nvinfo : EIATTR_CBANK_PARAM_SIZE
	.align		4
.L_1523:
        /*0040*/ 	.byte	0x03, 0x19
        /*0042*/ 	.short	0x00b8


	//----- nvinfo : EIATTR_PARAM_CBANK
	.align		4
        /*0044*/ 	.byte	0x04, 0x0a
        /*0046*/ 	.short	(.L_1525 - .L_1524)
	.align		4
.L_1524:
        /*0048*/ 	.word	index@(.nv.constant0._Z32group_norm_nhwc_bwd_scale_kernelI11Bf16IOFp32WLi64EEv26Group_norm_nhwc_bwd_params)
        /*004c*/ 	.short	0x0380
        /*004e*/ 	.short	0x00b8


	//----- nvinfo : EIATTR_SW_WAR
	.align		4
.L_1525:
        /*0050*/ 	.byte	0x04, 0x36
        /*0052*/ 	.short	(.L_1527 - .L_1526)
.L_1526:
        /*0054*/ 	.word	0x00000008
.L_1527:


//--------------------- .nv.info._Z32group_norm_nhwc_bwd_scale_kernelI11Bf16IOFp32WLi128EEv26Group_norm_nhwc_bwd_params --------------------------
	.section	.nv.info._Z32group_norm_nhwc_bwd_scale_kernelI11Bf16IOFp32WLi128EEv26Group_norm_nhwc_bwd_params,"",@"SHT_CUDA_INFO"
	.sectionflags	@""
	.align	4


	//----- nvinfo : EIATTR_CUDA_API_VERSION
	.align		4
        /*0000*/ 	.byte	0x04, 0x37
        /*0002*/ 	.short	(.L_1529 - .L_1528)
.L_1528:
        /*0004*/ 	.word	0x00000082


	//----- nvinfo : EIATTR_KPARAM_INFO
	.align		4
.L_1529:
        /*0008*/ 	.byte	0x04, 0x17
        /*000a*/ 	.short	(.L_1531 - .L_1530)
.L_1530:
        /*000c*/ 	.word	0x00000000
        /*0010*/ 	.short	0x0000
        /*0012*/ 	.short	0x0000
        /*0014*/ 	.byte	0x00, 0xf0, 0xe1, 0x02


	//----- nvinfo : EIATTR_SPARSE_MMA_MASK
	.align		4
.L_1531:
        /*0018*/ 	.byte	0x03, 0x50
        /*001a*/ 	.short	0x0000


	//----- nvinfo : EIATTR_MAXREG_COUNT
	.align		4
        /*001c*/ 	.byte	0x03, 0x1b
        /*001e*/ 	.short	0x00ff


	//----- nvinfo : EIATTR_MERCURY_ISA_VERSION
	.align		4
        /*0020*/ 	.byte	0x03, 0x5f
        /*0022*/ 	.short	0x0101


	//----- nvinfo : EIATTR_VRC_CTA_INIT_COUNT
	.align		4
        /*0024*/ 	.byte	0x02, 0x4a
	.zero		1
	.zero		1


	//----- nvinfo : EIATTR_EXIT_INSTR_OFFSETS
	.align		4
        /*0028*/ 	.byte	0x04, 0x1c
        /*002a*/ 	.short	(.L_1533 - .L_1532)


	//   ....[0]....
.L_1532:
        /*002c*/ 	.word	0x000026f0


	//   ....[1]....
        /*0030*/ 	.word	0x00002770


	//   ....[2]....
        /*0034*/ 	.word	0x00002940


	//----- nvinfo : EIATTR_CRS_STACK_SIZE
	.align		4
.L_1533:
        /*0038*/ 	.byte	0x04, 0x1e
        /*003a*/ 	.short	(.L_1535 - .L_1534)
.L_1534:
        /*003c*/ 	.word	0x00000000


	//----- nvinfo : EIATTR_CBANK_PARAM_SIZE
	.align		4
.L_1535:
        /*0040*/ 	.byte	0x03, 0x19
        /*0042*/ 	.short	0x00b8


	//----- nvinfo : EIATTR_PARAM_CBANK
	.align		4
        /*0044*/ 	.byte	0x04, 0x0a
        /*0046*/ 	.short	(.L_1537 - .L_1536)
	.align		4
.L_1536:
        /*0048*/ 	.word	index@(.nv.constant0._Z32group_norm_nhwc_bwd_scale_kernelI11Bf16IOFp32WLi128EEv26Group_norm_nhwc_bwd_params)
        /*004c*/ 	.short	0x0380
        /*004e*/ 	.short	0x00b8


	//----- nvinfo : EIATTR_SW_WAR
	.align		4
.L_1537:
        /*0050*/ 	.byte	0x04, 0x36
        /*0052*/ 	.short	(.L_1539 - .L_1538)
.L_1538:
        /*0054*/ 	.word	0x00000008
.L_1539:


//--------------------- .nv.info._Z32group_norm_nhwc_bwd_scale_kernelI11Bf16IOFp32WLi192EEv26Group_norm_nhwc_bwd_params --------------------------
	.section	.nv.info._Z32group_norm_nhwc_bwd_scale_kernelI11Bf16IOFp32WLi192EEv26Group_norm_nhwc_bwd_params,"",@"SHT_CUDA_INFO"
	.sectionflags	@""
	.align	4


	//----- nvinfo : EIATTR_CUDA_API_VERSION
	.align		4
        /*0000*/ 	.byte	0x04, 0x37
        /*0002*/ 	.short	(.L_1541 - .L_1540)
.L_1540:
        /*0004*/ 	.word	0x00000082


	//----- nvinfo : EIATTR_KPARAM_INFO
	.align		4
.L_1541:
        /*0008*/ 	.byte	0x04, 0x17
        /*000a*/ 	.short	(.L_1543 - .L_1542)
.L_1542:
        /*000c*/ 	.word	0x00000000
        /*0010*/ 	.short	0x0000
        /*0012*/ 	.short	0x0000
        /*0014*/ 	.byte	0x00, 0xf0, 0xe1, 0x02


	//----- nvinfo : EIATTR_SPARSE_MMA_MASK
	.align		4
.L_1543:
        /*0018*/ 	.byte	0x03, 0x50
        /*001a*/ 	.short	0x0000


	//----- nvinfo : EIATTR_MAXREG_COUNT
	.align		4
        /*001c*/ 	.byte	0x03, 0x1b
        /*001e*/ 	.short	0x00ff


	//----- nvinfo : EIATTR_MERCURY_ISA_VERSION
	.align		4
        /*0020*/ 	.byte	0x03, 0x5f
        /*0022*/ 	.short	0x0101


	//----- nvinfo : EIATTR_VRC_CTA_INIT_COUNT
	.align		4
        /*0024*/ 	.byte	0x02, 0x4a
	.zero		1
	.zero		1


	//----- nvinfo : EIATTR_EXIT_INSTR_OFFSETS
	.align		4
        /*0028*/ 	.byte	0x04, 0x1c
        /*002a*/ 	.short	(.L_1545 - .L_1544)


	//   ....[0]....
.L_1544:
        /*002c*/ 	.word	0x000026f0


	//   ....[1]....
        /*0030*/ 	.word	0x00002770


	//   ....[2]....
        /*0034*/ 	.word	0x00002940


	//----- nvinfo : EIATTR_CRS_STACK_SIZE
	.align		4
.L_1545:
        /*0038*/ 	.byte	0x04, 0x1e
        /*003a*/ 	.short	(.L_1547 - .L_1546)
.L_1546:
        /*003c*/ 	.word	0x00000000


	//----- nvinfo : EIATTR_CBANK_PARAM_SIZE
	.align		4
.L_1547:
        /*0040*/ 	.byte	0x03, 0x19
        /*0042*/ 	.short	0x00b8


	//----- nvinfo : EIATTR_PARAM_CBANK
	.align		4
        /*0044*/ 	.byte	0x04, 0x0a
        /*0046*/ 	.short	(.L_1549 - .L_1548)
	.align		4
.L_1548:
        /*0048*/ 	.word	index@(.nv.constant0._Z32group_norm_nhwc_bwd_scale_kernelI11Bf16IOFp32WLi192EEv26Group_norm_nhwc_bwd_params)
        /*004c*/ 	.short	0x0380
        /*004e*/ 	.short	0x00b8


	//----- nvinfo : EIATTR_SW_WAR
	.align		4
.L_1549:
        /*0050*/ 	.byte	0x04, 0x36
        /*0052*/ 	.short	(.L_1551 - .L_1550)
.L_1550:
        /*0054*/ 	.word	0x00000008
.L_1551:


//--------------------- .nv.info._Z32group_norm_nhwc_bwd_scale_kernelI11Bf16IOFp32WLi448EEv26Group_norm_nhwc_bwd_params --------------------------
	.section	.nv.info._Z32group_norm_nhwc_bwd_scale_kernelI11Bf16IOFp32WLi448EEv26Group_norm_nhwc_bwd_params,"",@"SHT_CUDA_INFO"
	.sectionflags	@""
	.align	4


	//----- nvinfo : EIATTR_CUDA_API_VERSION
	.align		4
        /*0000*/ 	.byte	0x04, 0x37
        /*0002*/ 	.short	(.L_1553 - .L_1552)
.L_1552:
        /*0004*/ 	.word	0x00000082


	//----- nvinfo : EIATTR_KPARAM_INFO
	.align		4
.L_1553:
        /*0008*/ 	.byte	0x04, 0x17
        /*000a*/ 	.short	(.L_1555 - .L_1554)
.L_1554:
        /*000c*/ 	.word	0x00000000
        /*0010*/ 	.short	0x0000
        /*0012*/ 	.short	0x0000
        /*0014*/ 	.byte	0x00, 0xf0, 0xe1, 0x02


	//----- nvinfo : EIATTR_SPARSE_MMA_MASK
	.align		4
.L_1555:
        /*0018*/ 	.byte	0x03, 0x50
        /*001a*/ 	.short	0x0000


	//----- nvinfo : EIATTR_MAXREG_COUNT
	.align		4
        /*001c*/ 	.byte	0x03, 0x1b
        /*001e*/ 	.short	0x00ff


	//----- nvinfo : EIATTR_MERCURY_ISA_VERSION
	.align		4
        /*0020*/ 	.byte	0x03, 0x5f
        /*0022*/ 	.short	0x0101


	//----- nvinfo : EIATTR_VRC_CTA_INIT_COUNT
	.align		4
        /*0024*/ 	.byte	0x02, 0x4a
	.zero		1
	.zero		1


	//----- nvinfo : EIATTR_EXIT_INSTR_OFFSETS
	.align		4
        /*0028*/ 	.byte	0x04, 0x1c
        /*002a*/ 	.short	(.L_1557 - .L_1556)


	//   ....[0]....
.L_1556:
        /*002c*/ 	.word	0x000026f0


	//   ....[1]....
        /*0030*/ 	.word	0x00002770


	//   ....[2]....
        /*0034*/ 	.word	0x00002940


	//----- nvinfo : EIATTR_CRS_STACK_SIZE
	.align		4
.L_1557:
        /*0038*/ 	.byte	0x04, 0x1e
        /*003a*/ 	.short	(.L_1559 - .L_1558)
.L_1558:
        /*003c*/ 	.word	0x00000000


	//----- nvinfo : EIATTR_CBANK_PARAM_SIZE
	.align		4
.L_1559:
        /*0040*/ 	.byte	0x03, 0x19
        /*0042*/ 	.short	0x00b8


	//----- nvinfo : EIATTR_PARAM_CBANK
	.align		4
        /*0044*/ 	.byte	0x04, 0x0a
        /*0046*/ 	.short	(.L_1561 - .L_1560)
	.align		4
.L_1560:
        /*0048*/ 	.word	index@(.nv.constant0._Z32group_norm_nhwc_bwd_scale_kernelI11Bf16IOFp32WLi448EEv26Group_norm_nhwc_bwd_params)
        /*004c*/ 	.short	0x0380
        /*004e*/ 	.short	0x00b8


	//----- nvinfo : EIATTR_SW_WAR
	.align		4
.L_1561:
        /*0050*/ 	.byte	0x04, 0x36
        /*0052*/ 	.short	(.L_1563 - .L_1562)
.L_1562:
        /*0054*/ 	.word	0x00000008
.L_1563:


//--------------------- .nv.info._Z32group_norm_nhwc_bwd_scale_kernelI11Bf16IOFp32WLi256EEv26Group_norm_nhwc_bwd_params --------------------------
	.section	.nv.info._Z32group_norm_nhwc_bwd_scale_kernelI11Bf16IOFp32WLi256EEv26Group_norm_nhwc_bwd_params,"",@"SHT_CUDA_INFO"
	.sectionflags	@""
	.align	4


	//----- nvinfo : EIATTR_CUDA_API_VERSION
	.align		4
        /*0000*/ 	.byte	0x04, 0x37
        /*0002*/ 	.short	(.L_1565 - .L_1564)
.L_1564:
        /*0004*/ 	.word	0x00000082


	//----- nvinfo : EIATTR_KPARAM_INFO
	.align		4
.L_1565:
        /*0008*/ 	.byte	0x04, 0x17
        /*000a*/ 	.short	(.L_1567 - .L_1566)
.L_1566:
        /*000c*/ 	.word	0x00000000
        /*0010*/ 	.short	0x0000
        /*0012*/ 	.short	0x0000
        /*0014*/ 	.byte	0x00, 0xf0, 0xe1, 0x02


	//----- nvinfo : EIATTR_SPARSE_MMA_MASK
	.align		4
.L_1567:
        /*0018*/ 	.byte	0x03, 0x50
        /*001a*/ 	.short	0x0000


	//----- nvinfo : EIATTR_MAXREG_COUNT
	.align		4
        /*001c*/ 	.byte	0x03, 0x1b
        /*001e*/ 	.short	0x00ff


	//----- nvinfo : EIATTR_MERCURY_ISA_VERSION
	.align		4
        /*0020*/ 	.byte	0x03, 0x5f
        /*0022*/ 	.short	0x0101


	//----- nvinfo : EIATTR_VRC_CTA_INIT_COUNT
	.align		4
        /*0024*/ 	.byte	0x02, 0x4a
	.zero		1
	.zero		1


	//----- nvinfo : EIATTR_EXIT_INSTR_OFFSETS
	.align		4
        /*0028*/ 	.byte	0x04, 0x1c
        /*002a*/ 	.short	(.L_1569 - .L_1568)


	//   ....[0]....
.L_1568:
        /*002c*/ 	.word	0x000026f0


	//   ....[1]....
        /*0030*/ 	.word	0x00002770


	//   ....[2]....
        /*0034*/ 	.word	0x00002940


	//----- nvinfo : EIATTR_CRS_STACK_SIZE
	.align		4
.L_1569:
        /*0038*/ 	.byte	0x04, 0x1e
        /*003a*/ 	.short	(.L_1571 - .L_1570)
.L_1570:
        /*003c*/ 	.word	0x00000000


	//----- nvinfo : EIATTR_CBANK_PARAM_SIZE
	.align		4
.L_1571:
        /*0040*/ 	.byte	0x03, 0x19
        /*0042*/ 	.short	0x00b8


	//----- nvinfo : EIATTR_PARAM_CBANK
	.align		4
        /*0044*/ 	.byte	0x04, 0x0a
        /*0046*/ 	.short	(.L_1573 - .L_1572)
	.align		4
.L_1572:
        /*0048*/ 	.word	index@(.nv.constant0._Z32group_norm_nhwc_bwd_scale_kernelI11Bf16IOFp32WLi256EEv26Group_norm_nhwc_bwd_params)
        /*004c*/ 	.short	0x0380
        /*004e*/ 	.short	0x00b8


	//----- nvinfo : EIATTR_SW_WAR
	.align		4
.L_1573:
        /*0050*/ 	.byte	0x04, 0x36
        /*0052*/ 	.short	(.L_1575 - .L_1574)
.L_1574:
        /*0054*/ 	.word	0x00000008
.L_1575:


//--------------------- .nv.info._Z32group_norm_nhwc_bwd_scale_kernelI11Bf16IOFp32WLi120EEv26Group_norm_nhwc_bwd_params --------------------------
	.section	.nv.info._Z32group_norm_nhwc_bwd_scale_kernelI11Bf16IOFp32WLi120EEv26Group_norm_nhwc_bwd_params,"",@"SHT_CUDA_INFO"
	.sectionflags	@""
	.align	4


	//----- nvinfo : EIATTR_CUDA_API_VERSION
	.align		4
        /*0000*/ 	.byte	0x04, 0x37
        /*0002*/ 	.short	(.L_1577 - .L_1576)
.L_1576:
        /*0004*/ 	.word	0x00000082


	//----- nvinfo : EIATTR_KPARAM_INFO
	.align		4
.L_1577:
        /*0008*/ 	.byte	0x04, 0x17
        /*000a*/ 	.short	(.L_1579 - .L_1578)
.L_1578:
        /*000c*/ 	.word	0x00000000
        /*0010*/ 	.short	0x0000
        /*0012*/ 	.short	0x0000
        /*0014*/ 	.byte	0x00, 0xf0, 0xe1, 0x02


	//----- nvinfo : EIATTR_SPARSE_MMA_MASK
	.align		4
.L_1579:
        /*0018*/ 	.byte	0x03, 0x50
        /*001a*/ 	.short	0x0000


	//----- nvinfo : EIATTR_MAXREG_COUNT
	.align		4
        /*001c*/ 	.byte	0x03, 0x1b
        /*001e*/ 	.short	0x00ff


	//----- nvinfo : EIATTR_MERCURY_ISA_VERSION
	.align		4
        /*0020*/ 	.byte	0x03, 0x5f
        /*0022*/ 	.short	0x0101


	//----- nvinfo : EIATTR_VRC_CTA_INIT_COUNT
	.align		4
        /*0024*/ 	.byte	0x02, 0x4a
	.zero		1
	.zero		1


	//----- nvinfo : EIATTR_EXIT_INSTR_OFFSETS
	.align		4
        /*0028*/ 	.byte	0x04, 0x1c
        /*002a*/ 	.short	(.L_1581 - .L_1580)


	//   ....[0]....
.L_1580:
        /*002c*/ 	.word	0x000026f0


	//   ....[1]....
        /*0030*/ 	.word	0x00002770


	//   ....[2]....
        /*0034*/ 	.word	0x00002940


	//----- nvinfo : EIATTR_CRS_STACK_SIZE
	.align		4
.L_1581:
        /*0038*/ 	.byte	0x04, 0x1e
        /*003a*/ 	.short	(.L_1583 - .L_1582)
.L_1582:
        /*003c*/ 	.word	0x00000000


	//----- nvinfo : EIATTR_CBANK_PARAM_SIZE
	.align		4
.L_1583:
        /*0040*/ 	.byte	0x03, 0x19
        /*0042*/ 	.short	0x00b8


	//----- nvinfo : EIATTR_PARAM_CBANK
	.align		4
        /*0044*/ 	.byte	0x04, 0x0a
        /*0046*/ 	.short	(.L_1585 - .L_1584)
	.align		4
.L_1584:
        /*0048*/ 	.word	index@(.nv.constant0._Z32group_norm_nhwc_bwd_scale_kernelI11Bf16IOFp32WLi120EEv26Group_norm_nhwc_bwd_params)
        /*004c*/ 	.short	0x0380
        /*004e*/ 	.short	0x00b8


	//----- nvinfo : EIATTR_SW_WAR
	.align		4
.L_1585:
        /*0050*/ 	.byte	0x04, 0x36
        /*0052*/ 	.short	(.L_1587 - .L_1586)
.L_1586:
        /*0054*/ 	.word	0x00000008
.L_1587:


//--------------------- .nv.info._Z32group_norm_nhwc_bwd_scale_kernelI11Bf16IOFp32WLi140EEv26Group_norm_nhwc_bwd_params --------------------------
	.section	.nv.info._Z32group_norm_nhwc_bwd_scale_kernelI11Bf16IOFp32WLi140EEv26Group_norm_nhwc_bwd_params,"",@"SHT_CUDA_INFO"
	.sectionflags	@""
	.align	4


	//----- nvinfo : EIATTR_CUDA_API_VERSION
	.align		4
        /*0000*/ 	.byte	0x04, 0x37
        /*0002*/ 	.short	(.L_1589 - .L_1588)
.L_1588:
        /*0004*/ 	.word	0x00000082


	//----- nvinfo : EIATTR_KPARAM_INFO
	.align		4
.L_1589:
        /*0008*/ 	.byte	0x04, 0x17
        /*000a*/ 	.short	(.L_1591 - .L_1590)
.L_1590:
        /*000c*/ 	.word	0x00000000
        /*0010*/ 	.short	0x0000
        /*0012*/ 	.short	0x0000
        /*0014*/ 	.byte	0x00, 0xf0, 0xe1, 0x02


	//----- nvinfo : EIATTR_SPARSE_MMA_MASK
	.align		4
.L_1591:
        /*0018*/ 	.byte	0x03, 0x50
        /*001a*/ 	.short	0x0000


	//----- nvinfo : EIATTR_MAXREG_COUNT
	.align		4
        /*001c*/ 	.byte	0x03, 0x1b
        /*001e*/ 	.short	0x00ff


	//----- nvinfo : EIATTR_MERCURY_ISA_VERSION
	.align		4
        /*0020*/ 	.byte	0x03, 0x5f
        /*0022*/ 	.short	0x0101


	//----- nvinfo : EIATTR_VRC_CTA_INIT_COUNT
	.align		4
        /*0024*/ 	.byte	0x02, 0x4a
	.zero		1
	.zero		1


	//----- nvinfo : EIATTR_EXIT_INSTR_OFFSETS
	.align		4
        /*0028*/ 	.byte	0x04, 0x1c
        /*002a*/ 	.short	(.L_1593 - .L_1592)


	//   ....[0]....
.L_1592:
        /*002c*/ 	.word	0x000026f0


	//   ....[1]....
        /*0030*/ 	.word	0x00002770


	//   ....[2]....
        /*0034*/ 	.word	0x00002940


	//----- nvinfo : EIATTR_CRS_STACK_SIZE
	.align		4
.L_1593:
        /*0038*/ 	.byte	0x04, 0x1e
        /*003a*/ 	.short	(.L_1595 - .L_1594)
.L_1594:
        /*003c*/ 	.word	0x00000000


	//----- nvinfo : EIATTR_CBANK_PARAM_SIZE
	.align		4
.L_1595:
        /*0040*/ 	.byte	0x03, 0x19
        /*0042*/ 	.short	0x00b8


	//----- nvinfo : EIATTR_PARAM_CBANK
	.align		4
        /*0044*/ 	.byte	0x04, 0x0a
        /*0046*/ 	.short	(.L_1597 - .L_1596)
	.align		4
.L_1596:
        /*0048*/ 	.word	index@(.nv.constant0._Z32group_norm_nhwc_bwd_scale_kernelI11Bf16IOFp32WLi140EEv26Group_norm_nhwc_bwd_params)
        /*004c*/ 	.short	0x0380
        /*004e*/ 	.short	0x00b8


	//----- nvinfo : EIATTR_SW_WAR
	.align		4
.L_1597:
        /*0050*/ 	.byte	0x04, 0x36
        /*0052*/ 	.short	(.L_1599 - .L_1598)
.L_1598:
        /*0054*/ 	.word	0x00000008
.L_1599:


//--------------------- .nv.info._Z32group_norm_nhwc_bwd_scale_kernelI11Bf16IOFp32WLi160EEv26Group_norm_nhwc_bwd_params --------------------------
	.section	.nv.info._Z32group_norm_nhwc_bwd_scale_kernelI11Bf16IOFp32WLi160EEv26Group_norm_nhwc_bwd_params,"",@"SHT_CUDA_INFO"
	.sectionflags	@""
	.align	4


	//----- nvinfo : EIATTR_CUDA_API_VERSION
	.align		4
        /*0000*/ 	.byte	0x04, 0x37
        /*0002*/ 	.short	(.L_1601 - .L_1600)
.L_1600:
        /*0004*/ 	.word	0x00000082


	//----- nvinfo : EIATTR_KPARAM_INFO
	.align		4
.L_1601:
        /*0008*/ 	.byte	0x04, 0x17
        /*000a*/ 	.short	(.L_1603 - .L_1602)
.L_1602:
        /*000c*/ 	.word	0x00000000
        /*0010*/ 	.short	0x0000
        /*0012*/ 	.short	0x0000
        /*0014*/ 	.byte	0x00, 0xf0, 0xe1, 0x02


	//----- nvinfo : EIATTR_SPARSE_MMA_MASK
	.align		4
.L_1603:
        /*0018*/ 	.byte	0x03, 0x50
        /*001a*/ 	.short	0x0000


	//----- nvinfo : EIATTR_MAXREG_COUNT
	.align		4
        /*001c*/ 	.byte	0x03, 0x1b
        /*001e*/ 	.short	0x00ff


	//----- nvinfo : EIATTR_MERCURY_ISA_VERSION
	.align		4
        /*0020*/ 	.byte	0x03, 0x5f
        /*0022*/ 	.short	0x0101


	//----- nvinfo : EIATTR_VRC_CTA_INIT_COUNT
	.align		4
        /*0024*/ 	.byte	0x02, 0x4a
	.zero		1
	.zero		1


	//----- nvinfo : EIATTR_EXIT_INSTR_OFFSETS
	.align		4
        /*0028*/ 	.byte	0x04, 0x1c
        /*002a*/ 	.short	(.L_1605 - .L_1604)


	//   ....[0]....
.L_1604:
        /*002c*/ 	.word	0x000026f0


	//   ....[1]....
        /*0030*/ 	.word	0x00002770


	//   ....[2]....
        /*0034*/ 	.word	0x00002940


	//----- nvinfo : EIATTR_CRS_STACK_SIZE
	.align		4
.L_1605:
        /*0038*/ 	.byte	0x04, 0x1e
        /*003a*/ 	.short	(.L_1607 - .L_1606)
.L_1606:
        /*003c*/ 	.word	0x00000000


	//----- nvinfo : EIATTR_CBANK_PARAM_SIZE
	.align		4
.L_1607:
        /*0040*/ 	.byte	0x03, 0x19
        /*0042*/ 	.short	0x00b8


	//----- nvinfo : EIATTR_PARAM_CBANK
	.align		4
        /*0044*/ 	.byte	0x04, 0x0a
        /*0046*/ 	.short	(.L_1609 - .L_1608)
	.align		4
.L_1608:
        /*0048*/ 	.word	index@(.nv.constant0._Z32group_norm_nhwc_bwd_scale_kernelI11Bf16IOFp32WLi160EEv26Group_norm_nhwc_bwd_params)
        /*004c*/ 	.short	0x0380
        /*004e*/ 	.short	0x00b8


	//----- nvinfo : EIATTR_SW_WAR
	.align		4
.L_1609:
        /*0050*/ 	.byte	0x04, 0x36
        /*0052*/ 	.short	(.L_1611 - .L_1610)
.L_1610:
        /*0054*/ 	.word	0x00000008
.L_1611:


//--------------------- .nv.info._Z32group_norm_nhwc_bwd_scale_kernelI11Bf16IOBf16WLi196EEv26Group_norm_nhwc_bwd_params --------------------------
	.section	.nv.info._Z32group_norm_nhwc_bwd_scale_kernelI11Bf16IOBf16WLi196EEv26Group_norm_nhwc_bwd_params,"",@"SHT_CUDA_INFO"
	.sectionflags	@""
	.align	4


	//----- nvinfo : EIATTR_CUDA_API_VERSION
	.align		4
        /*0000*/ 	.byte	0x04, 0x37
        /*0002*/ 	.short	(.L_1613 - .L_1612)
.L_1612:
        /*0004*/ 	.word	0x00000082


	//----- nvinfo : EIATTR_KPARAM_INFO
	.align		4
.L_1613:
        /*0008*/ 	.byte	0x04, 0x17
        /*000a*/ 	.short	(.L_1615 - .L_1614)
.L_1614:
        /*000c*/ 	.word	0x00000000
        /*0010*/ 	.short	0x0000
        /*0012*/ 	.short	0x0000
        /*0014*/ 	.byte	0x00, 0xf0, 0xe1, 0x02


	//----- nvinfo : EIATTR_SPARSE_MMA_MASK
	.align		4
.L_1615:
        /*0018*/ 	.byte	0x03, 0x50
        /*001a*/ 	.short	0x0000


	//----- nvinfo : EIATTR_MAXREG_COUNT
	.align		4
        /*001c*/ 	.byte	0x03, 0x1b
        /*001e*/ 	.short	0x00ff


	//----- nvinfo : EIATTR_MERCURY_ISA_VERSION
	.align		4
        /*0020*/ 	.byte	0x03, 0x5f
        /*0022*/ 	.short	0x0101


	//----- nvinfo : EIATTR_VRC_CTA_INIT_COUNT
	.align		4
        /*0024*/ 	.byte	0x02, 0x4a
	.zero		1
	.zero		1


	//----- nvinfo : EIATTR_EXIT_INSTR_OFFSETS
	.align		4
        /*0028*/ 	.byte	0x04, 0x1c
        /*002a*/ 	.short	(.L_1617 - .L_1616)


	//   ....[0]....
.L_1616:
        /*002c*/ 	.word	0x00002740


	//   ....[1]....
        /*0030*/ 	.word	0x000027c0


	//   ....[2]....
        /*0034*/ 	.word	0x000029b0


	//----- nvinfo : EIATTR_CRS_STACK_SIZE
	.align		4
.L_1617:
        /*0038*/ 	.byte	0x04, 0x1e
        /*003a*/ 	.short	(.L_1619 - .L_1618)
.L_1618:
        /*003c*/ 	.word	0x00000000


	//----- nvinfo : EIATTR_CBANK_PARAM_SIZE
	.align		4
.L_1619:
        /*0040*/ 	.byte	0x03, 0x19
        /*0042*/ 	.short	0x00b8


	//----- nvinfo : EIATTR_PARAM_CBANK
	.align		4
        /*0044*/ 	.byte	0x04, 0x0a
        /*0046*/ 	.short	(.L_1621 - .L_1620)
	.align		4
.L_1620:
        /*0048*/ 	.word	index@(.nv.constant0._Z32group_norm_nhwc_bwd_scale_kernelI11Bf16IOBf16WLi196EEv26Group_norm_nhwc_bwd_params)
        /*004c*/ 	.short	0x0380
        /*004e*/ 	.short	0x00b8


	//----- nvinfo : EIATTR_SW_WAR
	.align		4
.L_1621:
        /*0050*/ 	.byte	0x04, 0x36
        /*0052*/ 	.short	(.L_1623 - .L_1622)
.L_1622:
        /*0054*/ 	.word	0x00000008
.L_1623:


//--------------------- .nv.info._Z32group_norm_nhwc_bwd_scale_kernelI11Bf16IOBf16WLi168EEv26Group_norm_nhwc_bwd_params --------------------------
	.section	.nv.info._Z32group_norm_nhwc_bwd_scale_kernelI11Bf16IOBf16WLi168EEv26Group_norm_nhwc_bwd_params,"",@"SHT_CUDA_INFO"
	.sectionflags	@""
	.align	4


	//----- nvinfo : EIATTR_CUDA_API_VERSION
	.align		4
        /*0000*/ 	.byte	0x04, 0x37
        /*0002*/ 	.short	(.L_1625 - .L_1624)
.L_1624:
        /*0004*/ 	.word	0x00000082


	//----- nvinfo : EIATTR_KPARAM_INFO
	.align		4
.L_1625:
        /*0008*/ 	.byte	0x04, 0x17
        /*000a*/ 	.short	(.L_1627 - .L_1626)
.L_1626:
        /*000c*/ 	.word	0x00000000
        /*0010*/ 	.short	0x0000
        /*0012*/ 	.short	0x0000
        /*0014*/ 	.byte	0x00, 0xf0, 0xe1, 0x02


	//----- nvinfo : EIATTR_SPARSE_MMA_MASK
	.align		4
.L_1627:
        /*0018*/ 	.byte	0x03, 0x50
        /*001a*/ 	.short	0x0000


	//----- nvinfo : EIATTR_MAXREG_COUNT
	.align		4
        /*001c*/ 	.byte	0x03, 0x1b
        /*001e*/ 	.short	0x00ff


	//----- nvinfo : EIATTR_MERCURY_ISA_VERSION
	.align		4
        /*0020*/ 	.byte	0x03, 0x5f
        /*0022*/ 	.short	0x0101


	//----- nvinfo : EIATTR_VRC_CTA_INIT_COUNT
	.align		4
        /*0024*/ 	.byte	0x02, 0x4a
	.zero		1
	.zero		1


	//----- nvinfo : EIATTR_EXIT_INSTR_OFFSETS
	.align		4
        /*0028*/ 	.byte	0x04, 0x1c
        /*002a*/ 	.short	(.L_1629 - .L_1628)


	//   ....[0]....
.L_1628:
        /*002c*/ 	.word	0x00002740


	//   ....[1]....
        /*0030*/ 	.word	0x000027c0


	//   ....[2]....
        /*0034*/ 	.word	0x000029b0


	//----- nvinfo : EIATTR_CRS_STACK_SIZE
	.align		4
.L_1629:
        /*0038*/ 	.byte	0x04, 0x1e
        /*003a*/ 	.short	(.L_1631 - .L_1630)
.L_1630:
        /*003c*/ 	.word	0x00000000


	//----- nvinfo : EIATTR_CBANK_PARAM_SIZE
	.align		4
.L_1631:
        /*0040*/ 	.byte	0x03, 0x19
        /*0042*/ 	.short	0x00b8


	//----- nvinfo : EIATTR_PARAM_CBANK
	.align		4
        /*0044*/ 	.byte	0x04, 0x0a
        /*0046*/ 	.short	(.L_1633 - .L_1632)
	.align		4
.L_1632:
        /*0048*/ 	.word	index@(.nv.constant0._Z32group_norm_nhwc_bwd_scale_kernelI11Bf16IOBf16WLi168EEv26Group_norm_nhwc_bwd_params)
        /*004c*/ 	.short	0x0380
        /*004e*/ 	.short	0x00b8


	//----- nvinfo : EIATTR_SW_WAR
	.align		4
.L_1633:
        /*0050*/ 	.byte	0x04, 0x36
        /*0052*/ 	.short	(.L_1635 - .L_1634)
.L_1634:
        /*0054*/ 	.word	0x00000008
.L_1635:


//--------------------- .nv.info._Z32group_norm_nhwc_bwd_scale_kernelI11Bf16IOBf16WLi64EEv26Group_norm_nhwc_bwd_params --------------------------
	.section	.nv.info._Z32group_norm_nhwc_bwd_scale_kernelI11Bf16IOBf16WLi64EEv26Group_norm_nhwc_bwd_params,"",@"SHT_CUDA_INFO"
	.sectionflags	@""
	.align	4


	//----- nvinfo : EIATTR_CUDA_API_VERSION
	.align		4
        /*0000*/ 	.byte	0x04, 0x37
        /*0002*/ 	.short	(.L_1637 - .L_1636)
.L_1636:
        /*0004*/ 	.word	0x00000082


	//----- nvinfo : EIATTR_KPARAM_INFO
	.align		4
.L_1637:
        /*0008*/ 	.byte	0x04, 0x17
        /*000a*/ 	.short	(.L_1639 - .L_1638)
.L_1638:
        /*000c*/ 	.word	0x00000000
        /*0010*/ 	.short	0x0000
        /*0012*/ 	.short	0x0000
        /*0014*/ 	.byte	0x00, 0xf0, 0xe1, 0x02


	//----- nvinfo : EIATTR_SPARSE_MMA_MASK
	.align		4
.L_1639:
        /*0018*/ 	.byte	0x03, 0x50
        /*001a*/ 	.short	0x0000


	//----- nvinfo : EIATTR_MAXREG_COUNT
	.align		4
        /*001c*/ 	.byte	0x03, 0x1b
        /*001e*/ 	.short	0x00ff


	//----- nvinfo : EIATTR_MERCURY_ISA_VERSION
	.align		4
        /*0020*/ 	.byte	0x03, 0x5f
        /*0022*/ 	.short	0x0101


	//----- nvinfo : EIATTR_VRC_CTA_INIT_COUNT
	.align		4
        /*0024*/ 	.byte	0x02, 0x4a
	.zero		1
	.zero		1


	//----- nvinfo : EIATTR_EXIT_INSTR_OFFSETS
	.align		4
        /*0028*/ 	.byte	0x04, 0x1c
        /*002a*/ 	.short	(.L_1641 - .L_1640)


	//   ....[0]....
.L_1640:
        /*002c*/ 	.word	0x00002740


	//   ....[1]....
        /*0030*/ 	.word	0x000027c0


	//   ....[2]....
        /*0034*/ 	.word	0x000029b0


	//----- nvinfo : EIATTR_CRS_STACK_SIZE
	.align		4
.L_1641:
        /*0038*/ 	.byte	0x04, 0x1e
        /*003a*/ 	.short	(.L_1643 - .L_1642)
.L_1642:
        /*003c*/ 	.word	0x00000000


	//----- nvinfo : EIATTR_CBANK_PARAM_SIZE
	.align		4
.L_1643:
        /*0040*/ 	.byte	0x03, 0x19
        /*0042*/ 	.short	0x00b8


	//----- nvinfo : EIATTR_PARAM_CBANK
	.align		4
        /*0044*/ 	.byte	0x04, 0x0a
        /*0046*/ 	.short	(.L_1645 - .L_1644)
	.align		4
.L_1644:
        /*0048*/ 	.word	index@(.nv.constant0._Z32group_norm_nhwc_bwd_scale_kernelI11Bf16IOBf16WLi64EEv26Group_norm_nhwc_bwd_params)
        /*004c*/ 	.short	0x0380
        /*004e*/ 	.short	0x00b8


	//----- nvinfo : EIATTR_SW_WAR
	.align		4
.L_1645:
        /*0050*/ 	.byte	0x04, 0x36
        /*0052*/ 	.short	(.L_1647 - .L_1646)
.L_1646:
        /*0054*/ 	.word	0x00000008
.L_1647:


//--------------------- .nv.info._Z32group_norm_nhwc_bwd_scale_kernelI11Bf16IOBf16WLi128EEv26Group_norm_nhwc_bwd_params --------------------------
	.section	.nv.info._Z32group_norm_nhwc_bwd_scale_kernelI11Bf16IOBf16WLi128EEv26Group_norm_nhwc_bwd_params,"",@"SHT_CUDA_INFO"
	.sectionflags	@""
	.align	4


	//----- nvinfo : EIATTR_CUDA_API_VERSION
	.align		4
        /*0000*/ 	.byte	0x04, 0x37
        /*0002*/ 	.short	(.L_1649 - .L_1648)
.L_1648:
        /*0004*/ 	.word	0x00000082


	//----- nvinfo : EIATTR_KPARAM_INFO
	.align		4
.L_1649:
        /*0008*/ 	.byte	0x04, 0x17
        /*000a*/ 	.short	(.L_1651 - .L_1650)
.L_1650:
        /*000c*/ 	.word	0x00000000
        /*0010*/ 	.short	0x0000
        /*0012*/ 	.short	0x0000
        /*0014*/ 	.byte	0x00, 0xf0, 0xe1, 0x02


	//----- nvinfo : EIATTR_SPARSE_MMA_MASK
	.align		4
.L_1651:
        /*0018*/ 	.byte	0x03, 0x50
        /*001a*/ 	.short	0x0000


	//----- nvinfo : EIATTR_MAXREG_COUNT
	.align		4
        /*001c*/ 	.byte	0x03, 0x1b
        /*001e*/ 	.short	0x00ff


	//----- nvinfo : EIATTR_MERCURY_ISA_VERSION
	.align		4
        /*0020*/ 	.byte	0x03, 0x5f
        /*0022*/ 	.short	0x0101


	//----- nvinfo : EIATTR_VRC_CTA_INIT_COUNT
	.align		4
        /*0024*/ 	.byte	0x02, 0x4a
	.zero		1
	.zero		1


	//----- nvinfo : EIATTR_EXIT_INSTR_OFFSETS
	.align		4
        /*0028*/ 	.byte	0x04, 0x1c
        /*002a*/ 	.short	(.L_1653 - .L_1652)


	//   ....[0]....
.L_1652:
        /*002c*/ 	.word	0x00002740


	//   ....[1]....
        /*0030*/ 	.word	0x000027c0


	//   ....[2]....
        /*0034*/ 	.word	0x000029b0


	//----- nvinfo : EIATTR_CRS_STACK_SIZE
	.align		4
.L_1653:
        /*0038*/ 	.byte	0x04, 0x1e
        /*003a*/ 	.short	(.L_1655 - .L_1654)
.L_1654:
        /*003c*/ 	.word	0x00000000


	//----- nvinfo : EIATTR_CBANK_PARAM_SIZE
	.align		4
.L_1655:
        /*0040*/ 	.byte	0x03, 0x19
        /*0042*/ 	.short	0x00b8


	//----- nvinfo : EIATTR_PARAM_CBANK
	.align		4
        /*0044*/ 	.byte	0x04, 0x0a
        /*0046*/ 	.short	(.L_1657 - .L_1656)
	.align		4
.L_1656:
        /*0048*/ 	.word	index@(.nv.constant0._Z32group_norm_nhwc_bwd_scale_kernelI11Bf16IOBf16WLi128EEv26Group_norm_nhwc_bwd_params)
        /*004c*/ 	.short	0x0380
        /*004e*/ 	.short	0x00b8


	//----- nvinfo : EIATTR_SW_WAR
	.align		4
.L_1657:
        /*0050*/ 	.byte	0x04, 0x36
        /*0052*/ 	.short	(.L_1659 - .L_1658)
.L_1658:
        /*0054*/ 	.word	0x00000008
.L_1659:


//--------------------- .nv.info._Z32group_norm_nhwc_bwd_scale_kernelI11Bf16IOBf16WLi192EEv26Group_norm_nhwc_bwd_params --------------------------
	.section	.nv.info._Z32group_norm_nhwc_bwd_scale_kernelI11Bf16IOBf16WLi192EEv26Group_norm_nhwc_bwd_params,"",@"SHT_CUDA_INFO"
	.sectionflags	@""
	.align	4


	//----- nvinfo : EIATTR_CUDA_API_VERSION
	.align		4
        /*0000*/ 	.byte	0x04, 0x37
        /*0002*/ 	.short	(.L_1661 - .L_1660)
.L_1660:
        /*0004*/ 	.word	0x00000082


	//----- nvinfo : EIATTR_KPARAM_INFO
	.align		4
.L_1661:
        /*0008*/ 	.byte	0x04, 0x17
        /*000a*/ 	.short	(.L_1663 - .L_1662)
.L_1662:
        /*000c*/ 	.word	0x00000000
        /*0010*/ 	.short	0x0000
        /*0012*/ 	.short	0x0000
        /*0014*/ 	.byte	0x00, 0xf0, 0xe1, 0x02


	//----- nvinfo : EIATTR_SPARSE_MMA_MASK
	.align		4
.L_1663:
        /*0018*/ 	.byte	0x03, 0x50
        /*001a*/ 	.short	0x0000


	//----- nvinfo : EIATTR_MAXREG_COUNT
	.align		4
        /*001c*/ 	.byte	0x03, 0x1b
        /*001e*/ 	.short	0x00ff


	//----- nvinfo : EIATTR_MERCURY_ISA_VERSION
	.align		4
        /*0020*/ 	.byte	0x03, 0x5f
        /*0022*/ 	.short	0x0101


	//----- nvinfo : EIATTR_VRC_CTA_INIT_COUNT
	.align		4
        /*0024*/ 	.byte	0x02, 0x4a
	.zero		1
	.zero		1


	//----- nvinfo : EIATTR_EXIT_INSTR_OFFSETS
	.align		4
        /*0028*/ 	.byte	0x04, 0x1c
        /*002a*/ 	.short	(.L_1665 - .L_1664)


	//   ....[0]....
.L_1664:
        /*002c*/ 	.word	0x00002740


	//   ....[1]....
        /*0030*/ 	.word	0x000027c0


	//   ....[2]....
        /*0034*/ 	.word	0x000029b0


	//----- nvinfo : EIATTR_CRS_STACK_SIZE
	.align		4
.L_1665:
        /*0038*/ 	.byte	0x04, 0x1e
        /*003a*/ 	.short	(.L_1667 - .L_1666)
.L_1666:
        /*003c*/ 	.word	0x00000000


	//----- nvinfo : EIATTR_CBANK_PARAM_SIZE
	.align		4
.L_1667:
        /*0040*/ 	.byte	0x03, 0x19
        /*0042*/ 	.short	0x00b8


	//----- nvinfo : EIATTR_PARAM_CBANK
	.align		4
        /*0044*/ 	.byte	0x04, 0x0a
        /*0046*/ 	.short	(.L_1669 - .L_1668)
	.align		4
.L_1668:
        /*0048*/ 	.word	index@(.nv.constant0._Z32group_norm_nhwc_bwd_scale_kernelI11Bf16IOBf16WLi192EEv26Group_norm_nhwc_bwd_params)
        /*004c*/ 	.short	0x0380
        /*004e*/ 	.short	0x00b8


	//----- nvinfo : EIATTR_SW_WAR
	.align		4
.L_1669:
        /*0050*/ 	.byte	0x04, 0x36
        /*0052*/ 	.short	(.L_1671 - .L_1670)
.L_1670:
        /*0054*/ 	.word	0x00000008
.L_1671:


//--------------------- .nv.info._Z32group_norm_nhwc_bwd_scale_kernelI11Bf16IOBf16WLi448EEv26Group_norm_nhwc_bwd_params --------------------------
	.section	.nv.info._Z32group_norm_nhwc_bwd_scale_kernelI11Bf16IOBf16WLi448EEv26Group_norm_nhwc_bwd_params,"",@"SHT_CUDA_INFO"
	.sectionflags	@""
	.align	4


	//----- nvinfo : EIATTR_CUDA_API_VERSION
	.align		4
        /*0000*/ 	.byte	0x04, 0x37
        /*0002*/ 	.short	(.L_1673 - .L_1672)
.L_1672:
        /*0004*/ 	.word	0x00000082


	//----- nvinfo : EIATTR_KPARAM_INFO
	.align		4
.L_1673:
        /*0008*/ 	.byte	0x04, 0x17
        /*000a*/ 	.short	(.L_1675 - .L_1674)
.L_1674:
        /*000c*/ 	.word	0x00000000
        /*0010*/ 	.short	0x0000
        /*0012*/ 	.short	0x0000
        /*0014*/ 	.byte	0x00, 0xf0, 0xe1, 0x02


	//----- nvinfo : EIATTR_SPARSE_MMA_MASK
	.align		4
.L_1675:
        /*0018*/ 	.byte	0x03, 0x50
        /*001a*/ 	.short	0x0000


	//----- nvinfo : EIATTR_MAXREG_COUNT
	.align		4
        /*001c*/ 	.byte	0x03, 0x1b
        /*001e*/ 	.short	0x00ff


	//----- nvinfo : EIATTR_MERCURY_ISA_VERSION
	.align		4
        /*0020*/ 	.byte	0x03, 0x5f
        /*0022*/ 	.short	0x0101


	//----- nvinfo : EIATTR_VRC_CTA_INIT_COUNT
	.align		4
        /*0024*/ 	.byte	0x02, 0x4a
	.zero		1
	.zero		1


	//----- nvinfo : EIATTR_EXIT_INSTR_OFFSETS
	.align		4
        /*0028*/ 	.byte	0x04, 0x1c
        /*002a*/ 	.short	(.L_1677 - .L_1676)


	//   ....[0]....
.L_1676:
        /*002c*/ 	.word	0x00002740


	//   ....[1]....
        /*0030*/ 	.word	0x000027c0


	//   ....[2]....
        /*0034*/ 	.word	0x000029b0


	//----- nvinfo : EIATTR_CRS_STACK_SIZE
	.align		4
.L_1677:
        /*0038*/ 	.byte	0x04, 0x1e
        /*003a*/ 	.short	(.L_1679 - .L_1678)
.L_1678:
        /*003c*/ 	.word	0x00000000


	//----- nvinfo : EIATTR_CBANK_PARAM_SIZE
	.align		4
.L_1679:
        /*0040*/ 	.byte	0x03, 0x19
        /*0042*/ 	.short	0x00b8


	//----- nvinfo : EIATTR_PARAM_CBANK
	.align		4
        /*0044*/ 	.byte	0x04, 0x0a
        /*0046*/ 	.short	(.L_1681 - .L_1680)
	.align		4
.L_1680:
        /*0048*/ 	.word	index@(.nv.constant0._Z32group_norm_nhwc_bwd_scale_kernelI11Bf16IOBf16WLi448EEv26Group_norm_nhwc_bwd_params)
        /*004c*/ 	.short	0x0380
        /*004e*/ 	.short	0x00b8


	//----- nvinfo : EIATTR_SW_WAR
	.align		4
.L_1681:
        /*0050*/ 	.byte	0x04, 0x36
        /*0052*/ 	.short	(.L_1683 - .L_1682)
.L_1682:
        /*0054*/ 	.word	0x00000008
.L_1683:


//--------------------- .nv.info._Z32group_norm_nhwc_bwd_scale_kernelI11Bf16IOBf16WLi256EEv26Group_norm_nhwc_bwd_params --------------------------
	.section	.nv.info._Z32group_norm_nhwc_bwd_scale_kernelI11Bf16IOBf16WLi256EEv26Group_norm_nhwc_bwd_params,"",@"SHT_CUDA_INFO"
	.sectionflags	@""
	.align	4


	//----- nvinfo : EIATTR_CUDA_API_VERSION
	.align		4
        /*0000*/ 	.byte	0x04, 0x37
        /*0002*/ 	.short	(.L_1685 - .L_1684)
.L_1684:
        /*0004*/ 	.word	0x00000082


	//----- nvinfo : EIATTR_KPARAM_INFO
	.align		4
.L_1685:
        /*0008*/ 	.byte	0x04, 0x17
        /*000a*/ 	.short	(.L_1687 - .L_1686)
.L_1686:
        /*000c*/ 	.word	0x00000000
        /*0010*/ 	.short	0x0000
        /*0012*/ 	.short	0x0000
        /*0014*/ 	.byte	0x00, 0xf0, 0xe1, 0x02


	//----- nvinfo : EIATTR_SPARSE_MMA_MASK
	.align		4
.L_1687:
        /*0018*/ 	.byte	0x03, 0x50
        /*001a*/ 	.short	0x0000


	//----- nvinfo : EIATTR_MAXREG_COUNT
	.align		4
        /*001c*/ 	.byte	0x03, 0x1b
        /*001e*/ 	.short	0x00ff


	//----- nvinfo : EIATTR_MERCURY_ISA_VERSION
	.align		4
        /*0020*/ 	.byte	0x03, 0x5f
        /*0022*/ 	.short	0x0101


	//----- nvinfo : EIATTR_VRC_CTA_INIT_COUNT
	.align		4
        /*0024*/ 	.byte	0x02, 0x4a
	.zero		1
	.zero		1


	//----- nvinfo : EIATTR_EXIT_INSTR_OFFSETS
	.align		4
        /*0028*/ 	.byte	0x04, 0x1c
        /*002a*/ 	.short	(.L_1689 - .L_1688)


	//   ....[0]....
.L_1688:
        /*002c*/ 	.word	0x00002740


	//   ....[1]....
        /*0030*/ 	.word	0x000027c0


	//   ....[2]....
        /*0034*/ 	.word	0x000029b0


	//----- nvinfo : EIATTR_CRS_STACK_SIZE
	.align		4
.L_1689:
        /*0038*/ 	.byte	0x04, 0x1e
        /*003a*/ 	.short	(.L_1691 - .L_1690)
.L_1690:
        /*003c*/ 	.word	0x00000000


	//----- nvinfo : EIATTR_CBANK_PARAM_SIZE
	.align		4
.L_1691:
        /*0040*/ 	.byte	0x03, 0x19
        /*0042*/ 	.short	0x00b8


	//----- nvinfo : EIATTR_PARAM_CBANK
	.align		4
        /*0044*/ 	.byte	0x04, 0x0a
        /*0046*/ 	.short	(.L_1693 - .L_1692)
	.align		4
.L_1692:
        /*0048*/ 	.word	index@(.nv.constant0._Z32group_norm_nhwc_bwd_scale_kernelI11Bf16IOBf16WLi256EEv26Group_norm_nhwc_bwd_params)
        /*004c*/ 	.short	0x0380
        /*004e*/ 	.short	0x00b8


	//----- nvinfo : EIATTR_SW_WAR
	.align		4
.L_1693:
        /*0050*/ 	.byte	0x04, 0x36
        /*0052*/ 	.short	(.L_1695 - .L_1694)
.L_1694:
        /*0054*/ 	.word	0x00000008
.L_1695:


//--------------------- .nv.info._Z32group_norm_nhwc_bwd_scale_kernelI11Bf16IOBf16WLi120EEv26Group_norm_nhwc_bwd_params --------------------------
	.section	.nv.info._Z32group_norm_nhwc_bwd_scale_kernelI11Bf16IOBf16WLi120EEv26Group_norm_nhwc_bwd_params,"",@"SHT_CUDA_INFO"
	.sectionflags	@""
	.align	4


	//----- nvinfo : EIATTR_CUDA_API_VERSION
	.align		4
        /*0000*/ 	.byte	0x04, 0x37
        /*0002*/ 	.short	(.L_1697 - .L_1696)
.L_1696:
        /*0004*/ 	.word	0x00000082


	//----- nvinfo : EIATTR_KPARAM_INFO
	.align		4
.L_1697:
        /*0008*/ 	.byte	0x04, 0x17
        /*000a*/ 	.short	(.L_1699 - .L_1698)
.L_1698:
        /*000c*/ 	.word	0x00000000
        /*0010*/ 	.short	0x0000
        /*0012*/ 	.short	0x0000
        /*0014*/ 	.byte	0x00, 0xf0, 0xe1, 0x02


	//----- nvinfo : EIATTR_SPARSE_MMA_MASK
	.align		4
.L_1699:
        /*0018*/ 	.byte	0x03, 0x50
        /*001a*/ 	.short	0x0000


	//----- nvinfo : EIATTR_MAXREG_COUNT
	.align		4
        /*001c*/ 	.byte	0x03, 0x1b
        /*001e*/ 	.short	0x00ff


	//----- nvinfo : EIATTR_MERCURY_ISA_VERSION
	.align		4
        /*0020*/ 	.byte	0x03, 0x5f
        /*0022*/ 	.short	0x0101


	//----- nvinfo : EIATTR_VRC_CTA_INIT_COUNT
	.align		4
        /*0024*/ 	.byte	0x02, 0x4a
	.zero		1
	.zero		1


	//----- nvinfo : EIATTR_EXIT_INSTR_OFFSETS
	.align		4
        /*0028*/ 	.byte	0x04, 0x1c
        /*002a*/ 	.short	(.L_1701 - .L_1700)


	//   ....[0]....
.L_1700:
        /*002c*/ 	.word	0x00002740


	//   ....[1]....
        /*0030*/ 	.word	0x000027c0


	//   ....[2]....
        /*0034*/ 	.word	0x000029b0


	//----- nvinfo : EIATTR_CRS_STACK_SIZE
	.align		4
.L_1701:
        /*0038*/ 	.byte	0x04, 0x1e
        /*003a*/ 	.short	(.L_1703 - .L_1702)
.L_1702:
        /*003c*/ 	.word	0x00000000


	//----- nvinfo : EIATTR_CBANK_PARAM_SIZE
	.align		4
.L_1703:
        /*0040*/ 	.byte	0x03, 0x19
        /*0042*/ 	.short	0x00b8


	//----- nvinfo : EIATTR_PARAM_CBANK
	.align		4
        /*0044*/ 	.byte	0x04, 0x0a
        /*0046*/ 	.short	(.L_1705 - .L_1704)
	.align		4
.L_1704:
        /*0048*/ 	.word	index@(.nv.constant0._Z32group_norm_nhwc_bwd_scale_kernelI11Bf16IOBf16WLi120EEv26Group_norm_nhwc_bwd_params)
        /*004c*/ 	.short	0x0380
        /*004e*/ 	.short	0x00b8


	//----- nvinfo : EIATTR_SW_WAR
	.align		4
.L_1705:
        /*0050*/ 	.byte	0x04, 0x36
        /*0052*/ 	.short	(.L_1707 - .L_1706)
.L_1706:
        /*0054*/ 	.word	0x00000008
.L_1707:


//--------------------- .nv.info._Z32group_norm_nhwc_bwd_scale_kernelI11Bf16IOBf16WLi140EEv26Group_norm_nhwc_bwd_params --------------------------
	.section	.nv.info._Z32group_norm_nhwc_bwd_scale_kernelI11Bf16IOBf16WLi140EEv26Group_norm_nhwc_bwd_params,"",@"SHT_CUDA_INFO"
	.sectionflags	@""
	.align	4


	//----- nvinfo : EIATTR_CUDA_API_VERSION
	.align		4
        /*0000*/ 	.byte	0x04, 0x37
        /*0002*/ 	.short	(.L_1709 - .L_1708)
.L_1708:
        /*0004*/ 	.word	0x00000082


	//----- nvinfo : EIATTR_KPARAM_INFO
	.align		4
.L_1709:
        /*0008*/ 	.byte	0x04, 0x17
        /*000a*/ 	.short	(.L_1711 - .L_1710)
.L_1710:
        /*000c*/ 	.word	0x00000000
        /*0010*/ 	.short	0x0000
        /*0012*/ 	.short	0x0000
        /*0014*/ 	.byte	0x00, 0xf0, 0xe1, 0x02


	//----- nvinfo : EIATTR_SPARSE_MMA_MASK
	.align		4
.L_1711:
        /*0018*/ 	.byte	0x03, 0x50
        /*001a*/ 	.short	0x0000


	//----- nvinfo : EIATTR_MAXREG_COUNT
	.align		4
        /*001c*/ 	.byte	0x03, 0x1b
        /*001e*/ 	.short	0x00ff


	//----- nvinfo : EIATTR_MERCURY_ISA_VERSION
	.align		4
        /*0020*/ 	.byte	0x03, 0x5f
        /*0022*/ 	.short	0x0101


	//----- nvinfo : EIATTR_VRC_CTA_INIT_COUNT
	.align		4
        /*0024*/ 	.byte	0x02, 0x4a
	.zero		1
	.zero		1


	//----- nvinfo : EIATTR_EXIT_INSTR_OFFSETS
	.align		4
        /*0028*/ 	.byte	0x04, 0x1c
        /*002a*/ 	.short	(.L_1713 - .L_1712)


	//   ....[0]....
.L_1712:
        /*002c*/ 	.word	0x00002740


	//   ....[1]....
        /*0030*/ 	.word	0x000027c0


	//   ....[2]....
        /*0034*/ 	.word	0x000029b0


	//----- nvinfo : EIATTR_CRS_STACK_SIZE
	.align		4
.L_1713:
        /*0038*/ 	.byte	0x04, 0x1e
        /*003a*/ 	.short	(.L_1715 - .L_1714)
.L_1714:
        /*003c*/ 	.word	0x00000000


	//----- nvinfo : EIATTR_CBANK_PARAM_SIZE
	.align		4
.L_1715:
        /*0040*/ 	.byte	0x03, 0x19
        /*0042*/ 	.short	0x00b8


	//----- nvinfo : EIATTR_PARAM_CBANK
	.align		4
        /*0044*/ 	.byte	0x04, 0x0a
        /*0046*/ 	.short	(.L_1717 - .L_1716)
	.align		4
.L_1716:
        /*0048*/ 	.word	index@(.nv.constant0._Z32group_norm_nhwc_bwd_scale_kernelI11Bf16IOBf16WLi140EEv26Group_norm_nhwc_bwd_params)
        /*004c*/ 	.short	0x0380
        /*004e*/ 	.short	0x00b8


	//----- nvinfo : EIATTR_SW_WAR
	.align		4
.L_1717:
        /*0050*/ 	.byte	0x04, 0x36
        /*0052*/ 	.short	(.L_1719 - .L_1718)
.L_1718:
        /*0054*/ 	.word	0x00000008
.L_1719:


//--------------------- .nv.info._Z32group_norm_nhwc_bwd_scale_kernelI11Bf16IOBf16WLi160EEv26Group_norm_nhwc_bwd_params --------------------------
	.section	.nv.info._Z32group_norm_nhwc_bwd_scale_kernelI11Bf16IOBf16WLi160EEv26Group_norm_nhwc_bwd_params,"",@"SHT_CUDA_INFO"
	.sectionflags	@""
	.align	4


	//----- nvinfo : EIATTR_CUDA_API_VERSION
	.align		4
        /*0000*/ 	.byte	0x04, 0x37
        /*0002*/ 	.short	(.L_1721 - .L_1720)
.L_1720:
        /*0004*/ 	.word	0x00000082


	//----- nvinfo : EIATTR_KPARAM_INFO
	.align		4
.L_1721:
        /*0008*/ 	.byte	0x04, 0x17
        /*000a*/ 	.short	(.L_1723 - .L_1722)
.L_1722:
        /*000c*/ 	.word	0x00000000
        /*0010*/ 	.short	0x0000
        /*0012*/ 	.short	0x0000
        /*0014*/ 	.byte	0x00, 0xf0, 0xe1, 0x02


	//----- nvinfo : EIATTR_SPARSE_MMA_MASK
	.align		4
.L_1723:
        /*0018*/ 	.byte	0x03, 0x50
        /*001a*/ 	.short	0x0000


	//----- nvinfo : EIATTR_MAXREG_COUNT
	.align		4
        /*001c*/ 	.byte	0x03, 0x1b
        /*001e*/ 	.short	0x00ff


	//----- nvinfo : EIATTR_MERCURY_ISA_VERSION
	.align		4
        /*0020*/ 	.byte	0x03, 0x5f
        /*0022*/ 	.short	0x0101


	//----- nvinfo : EIATTR_VRC_CTA_INIT_COUNT
	.align		4
        /*0024*/ 	.byte	0x02, 0x4a
	.zero		1
	.zero		1


	//----- nvinfo : EIATTR_EXIT_INSTR_OFFSETS
	.align		4
        /*0028*/ 	.byte	0x04, 0x1c
        /*002a*/ 	.short	(.L_1725 - .L_1724)


	//   ....[0]....
.L_1724:
        /*002c*/ 	.word	0x00002740


	//   ....[1]....
        /*0030*/ 	.word	0x000027c0


	//   ....[2]....
        /*0034*/ 	.word	0x000029b0


	//----- nvinfo : EIATTR_CRS_STACK_SIZE
	.align		4
.L_1725:
        /*0038*/ 	.byte	0x04, 0x1e
        /*003a*/ 	.short	(.L_1727 - .L_1726)
.L_1726:
        /*003c*/ 	.word	0x00000000


	//----- nvinfo : EIATTR_CBANK_PARAM_SIZE
	.align		4
.L_1727:
        /*0040*/ 	.byte	0x03, 0x19
        /*0042*/ 	.short	0x00b8


	//----- nvinfo : EIATTR_PARAM_CBANK
	.align		4
        /*0044*/ 	.byte	0x04, 0x0a
        /*0046*/ 	.short	(.L_1729 - .L_1728)
	.align		4
.L_1728:
        /*0048*/ 	.word	index@(.nv.constant0._Z32group_norm_nhwc_bwd_scale_kernelI11Bf16IOBf16WLi160EEv26Group_norm_nhwc_bwd_params)
        /*004c*/ 	.short	0x0380
        /*004e*/ 	.short	0x00b8


	//----- nvinfo : EIATTR_SW_WAR
	.align		4
.L_1729:
        /*0050*/ 	.byte	0x04, 0x36
        /*0052*/ 	.short	(.L_1731 - .L_1730)
.L_1730:
        /*0054*/ 	.word	0x00000008
.L_1731:


//--------------------- .nv.info._Z32group_norm_nhwc_bwd_scale_kernelI11Bf16IOFp16WLi196EEv26Group_norm_nhwc_bwd_params --------------------------
	.section	.nv.info._Z32group_norm_nhwc_bwd_scale_kernelI11Bf16IOFp16WLi196EEv26Group_norm_nhwc_bwd_params,"",@"SHT_CUDA_INFO"
	.sectionflags	@""
	.align	4


	//----- nvinfo : EIATTR_CUDA_API_VERSION
	.align		4
        /*0000*/ 	.byte	0x04, 0x37
        /*0002*/ 	.short	(.L_1733 - .L_1732)
.L_1732:
        /*0004*/ 	.word	0x00000082


	//----- nvinfo : EIATTR_KPARAM_INFO
	.align		4
.L_1733:
        /*0008*/ 	.byte	0x04, 0x17
        /*000a*/ 	.short	(.L_1735 - .L_1734)
.L_1734:
        /*000c*/ 	.word	0x00000000
        /*0010*/ 	.short	0x0000
        /*0012*/ 	.short	0x0000
        /*0014*/ 	.byte	0x00, 0xf0, 0xe1, 0x02


	//----- nvinfo : EIATTR_SPARSE_MMA_MASK
	.align		4
.L_1735:
        /*0018*/ 	.byte	0x03, 0x50
        /*001a*/ 	.short	0x0000


	//----- nvinfo : EIATTR_MAXREG_COUNT
	.align		4
        /*001c*/ 	.byte	0x03, 0x1b
        /*001e*/ 	.short	0x00ff


	//----- nvinfo : EIATTR_MERCURY_ISA_VERSION
	.align		4
        /*0020*/ 	.byte	0x03, 0x5f
        /*0022*/ 	.short	0x0101


	//----- nvinfo : EIATTR_VRC_CTA_INIT_COUNT
	.align		4
        /*0024*/ 	.byte	0x02, 0x4a
	.zero		1
	.zero		1


	//----- nvinfo : EIATTR_EXIT_INSTR_OFFSETS
	.align		4
        /*0028*/ 	.byte	0x04, 0x1c
        /*002a*/ 	.short	(.L_1737 - .L_1736)


	//   ....[0]....
.L_1736:
        /*002c*/ 	.word	0x00002740


	//   ....[1]....
        /*0030*/ 	.word	0x000027c0


	//   ....[2]....
        /*0034*/ 	.word	0x000029b0


	//----- nvinfo : EIATTR_CRS_STACK_SIZE
	.align		4
.L_1737:
        /*0038*/ 	.byte	0x04, 0x1e
        /*003a*/ 	.short	(.L_1739 - .L_1738)
.L_1738:
        /*003c*/ 	.word	0x00000000


	//----- nvinfo : EIATTR_CBANK_PARAM_SIZE
	.align		4
.L_1739:
        /*0040*/ 	.byte	0x03, 0x19
        /*0042*/ 	.short	0x00b8


	//----- nvinfo : EIATTR_PARAM_CBANK
	.align		4
        /*0044*/ 	.byte	0x04, 0x0a
        /*0046*/ 	.short	(.L_1741 - .L_1740)
	.align		4
.L_1740:
        /*0048*/ 	.word	index@(.nv.constant0._Z32group_norm_nhwc_bwd_scale_kernelI11Bf16IOFp16WLi196EEv26Group_norm_nhwc_bwd_params)
        /*004c*/ 	.short	0x0380
        /*004e*/ 	.short	0x00b8


	//----- nvinfo : EIATTR_SW_WAR
	.align		4
.L_1741:
        /*0050*/ 	.byte	0x04, 0x36
        /*0052*/ 	.short	(.L_1743 - .L_1742)
.L_1742:
        /*0054*/ 	.word	0x00000008
.L_1743:


//--------------------- .nv.info._Z32group_norm_nhwc_bwd_scale_kernelI11Bf16IOFp16WLi168EEv26Group_norm_nhwc_bwd_params --------------------------
	.section	.nv.info._Z32group_norm_nhwc_bwd_scale_kernelI11Bf16IOFp16WLi168EEv26Group_norm_nhwc_bwd_params,"",@"SHT_CUDA_INFO"
	.sectionflags	@""
	.align	4


	//----- nvinfo : EIATTR_CUDA_API_VERSION
	.align		4
        /*0000*/ 	.byte	0x04, 0x37
        /*0002*/ 	.short	(.L_1745 - .L_1744)
.L_1744:
        /*0004*/ 	.word	0x00000082


	//----- nvinfo : EIATTR_KPARAM_INFO
	.align		4
.L_1745:
        /*0008*/ 	.byte	0x04, 0x17
        /*000a*/ 	.short	(.L_1747 - .L_1746)
.L_1746:
        /*000c*/ 	.word	0x00000000
        /*0010*/ 	.short	0x0000
        /*0012*/ 	.short	0x0000
        /*0014*/ 	.byte	0x00, 0xf0, 0xe1, 0x02


	//----- nvinfo : EIATTR_SPARSE_MMA_MASK
	.align		4
.L_1747:
        /*0018*/ 	.byte	0x03, 0x50
        /*001a*/ 	.short	0x0000


	//----- nvinfo : EIATTR_MAXREG_COUNT
	.align		4
        /*001c*/ 	.byte	0x03, 0x1b
        /*001e*/ 	.short	0x00ff


	//----- nvinfo : EIATTR_MERCURY_ISA_VERSION
	.align		4
        /*0020*/ 	.byte	0x03, 0x5f
        /*0022*/ 	.short	0x0101


	//----- nvinfo : EIATTR_VRC_CTA_INIT_COUNT
	.align		4
        /*0024*/ 	.byte	0x02, 0x4a
	.zero		1
	.zero		1


	//----- nvinfo : EIATTR_EXIT_INSTR_OFFSETS
	.align		4
        /*0028*/ 	.byte	0x04, 0x1c
        /*002a*/ 	.short	(.L_1749 - .L_1748)


	//   ....[0]....
.L_1748:
        /*002c*/ 	.word	0x00002740


	//   ....[1]....
        /*0030*/ 	.word	0x000027c0


	//   ....[2]....
        /*0034*/ 	.word	0x000029b0


	//----- nvinfo : EIATTR_CRS_STACK_SIZE
	.align		4
.L_1749:
        /*0038*/ 	.byte	0x04, 0x1e
        /*003a*/ 	.short	(.L_1751 - .L_1750)
.L_1750:
        /*003c*/ 	.word	0x00000000


	//----- nvinfo : EIATTR_CBANK_PARAM_SIZE
	.align		4
.L_1751:
        /*0040*/ 	.byte	0x03, 0x19
        /*0042*/ 	.short	0x00b8


	//----- nvinfo : EIATTR_PARAM_CBANK
	.align		4
        /*0044*/ 	.byte	0x04, 0x0a
        /*0046*/ 	.short	(.L_1753 - .L_1752)
	.align		4
.L_1752:
        /*0048*/ 	.word	index@(.nv.constant0._Z32group_norm_nhwc_bwd_scale_kernelI11Bf16IOFp16WLi168EEv26Group_norm_nhwc_bwd_params)
        /*004c*/ 	.short	0x0380
        /*004e*/ 	.short	0x00b8


	//----- nvinfo : EIATTR_SW_WAR
	.align		4
.L_1753:
        /*0050*/ 	.byte	0x04, 0x36
        /*0052*/ 	.short	(.L_1755 - .L_1754)
.L_1754:
        /*0054*/ 	.word	0x00000008
.L_1755:


//--------------------- .nv.info._Z32group_norm_nhwc_bwd_scale_kernelI11Bf16IOFp16WLi64EEv26Group_norm_nhwc_bwd_params --------------------------
	.section	.nv.info._Z32group_norm_nhwc_bwd_scale_kernelI11Bf16IOFp16WLi64EEv26Group_norm_nhwc_bwd_params,"",@"SHT_CUDA_INFO"
	.sectionflags	@""
	.align	4


	//----- nvinfo : EIATTR_CUDA_API_VERSION
	.align		4
        /*0000*/ 	.byte	0x04, 0x37
        /*0002*/ 	.short	(.L_1757 - .L_1756)
.L_1756:
        /*0004*/ 	.word	0x00000082


	//----- nvinfo : EIATTR_KPARAM_INFO
	.align		4
.L_1757:
        /*0008*/ 	.byte	0x04, 0x17
        /*000a*/ 	.short	(.L_1759 - .L_1758)
.L_1758:
        /*000c*/ 	.word	0x00000000
        /*0010*/ 	.short	0x0000
        /*0012*/ 	.short	0x0000
        /*0014*/ 	.byte	0x00, 0xf0, 0xe1, 0x02


	//----- nvinfo : EIATTR_SPARSE_MMA_MASK
	.align		4
.L_1759:
        /*0018*/ 	.byte	0x03, 0x50
        /*001a*/ 	.short	0x0000


	//----- nvinfo : EIATTR_MAXREG_COUNT
	.align		4
        /*001c*/ 	.byte	0x03, 0x1b
        /*001e*/ 	.short	0x00ff


	//----- nvinfo : EIATTR_MERCURY_ISA_VERSION
	.align		4
        /*0020*/ 	.byte	0x03, 0x5f
        /*0022*/ 	.short	0x0101


	//----- nvinfo : EIATTR_VRC_CTA_INIT_COUNT
	.align		4
        /*0024*/ 	.byte	0x02, 0x4a
	.zero		1
	.zero		1


	//----- nvinfo : EIATTR_EXIT_INSTR_OFFSETS
	.align		4
        /*0028*/ 	.byte	0x04, 0x1c
        /*002a*/ 	.short	(.L_1761 - .L_1760)


	//   ....[0]....
.L_1760:
        /*002c*/ 	.word	0x00002740


	//   ....[1]....
        /*0030*/ 	.word	0x000027c0


	//   ....[2]....
        /*0034*/ 	.word	0x000029b0


	//----- nvinfo : EIATTR_CRS_STACK_SIZE
	.align		4
.L_1761:
        /*0038*/ 	.byte	0x04, 0x1e
        /*003a*/ 	.short	(.L_1763 - .L_1762)
.L_1762:
        /*003c*/ 	.word	0x00000000


	//----- nvinfo : EIATTR_CBANK_PARAM_SIZE
	.align		4
.L_1763:
        /*0040*/ 	.byte	0x03, 0x19
        /*0042*/ 	.short	0x00b8


	//----- nvinfo : EIATTR_PARAM_CBANK
	.align		4
        /*0044*/ 	.byte	0x04, 0x0a
        /*0046*/ 	.short	(.L_1765 - .L_1764)
	.align		4
.L_1764:
        /*0048*/ 	.word	index@(.nv.constant0._Z32group_norm_nhwc_bwd_scale_kernelI11Bf16IOFp16WLi64EEv26Group_norm_nhwc_bwd_params)
        /*004c*/ 	.short	0x0380
        /*004e*/ 	.short	0x00b8


	//----- nvinfo : EIATTR_SW_WAR
	.align		4
.L_1765:
        /*0050*/ 	.byte	0x04, 0x36
        /*0052*/ 	.short	(.L_1767 - .L_1766)
.L_1766:
        /*0054*/ 	.word	0x00000008
.L_1767:


//--------------------- .nv.info._Z32group_norm_nhwc_bwd_scale_kernelI11Bf16IOFp16WLi128EEv26Group_norm_nhwc_bwd_params --------------------------
	.section	.nv.info._Z32group_norm_nhwc_bwd_scale_kernelI11Bf16IOFp16WLi128EEv26Group_norm_nhwc_bwd_params,"",@"SHT_CUDA_INFO"
	.sectionflags	@""
	.align	4


	//----- nvinfo : EIATTR_CUDA_API_VERSION
	.align		4
        /*0000*/ 	.byte	0x04, 0x37
        /*0002*/ 	.short	(.L_1769 - .L_1768)
.L_1768:
        /*0004*/ 	.word	0x00000082


	//----- nvinfo : EIATTR_KPARAM_INFO
	.align		4
.L_1769:
        /*0008*/ 	.byte	0x04, 0x17
        /*000a*/ 	.short	(.L_1771 - .L_1770)
.L_1770:
        /*000c*/ 	.word	0x00000000
        /*0010*/ 	.short	0x0000
        /*0012*/ 	.short	0x0000
        /*0014*/ 	.byte	0x00, 0xf0, 0xe1, 0x02


	//----- nvinfo : EIATTR_SPARSE_MMA_MASK
	.align		4
.L_1771:
        /*0018*/ 	.byte	0x03, 0x50
        /*001a*/ 	.short	0x0000


	//----- nvinfo : EIATTR_MAXREG_COUNT
	.align		4
        /*001c*/ 	.byte	0x03, 0x1b
        /*001e*/ 	.short	0x00ff


	//----- nvinfo : EIATTR_MERCURY_ISA_VERSION
	.align		4
        /*0020*/ 	.byte	0x03, 0x5f
        /*0022*/ 	.short	0x0101


	//----- nvinfo : EIATTR_VRC_CTA_INIT_COUNT
	.align		4
        /*0024*/ 	.byte	0x02, 0x4a
	.zero		1
	.zero		1


	//----- nvinfo : EIATTR_EXIT_INSTR_OFFSETS
	.align		4
        /*0028*/ 	.byte	0x04, 0x1c
        /*002a*/ 	.short	(.L_1773 - .L_1772)


	//   ....[0]....
.L_1772:
        /*002c*/ 	.word	0x00002740


	//   ....[1]....
        /*0030*/ 	.word	0x000027c0


	//   ....[2]....
        /*0034*/ 	.word	0x000029b0


	//----- nvinfo : EIATTR_CRS_STACK_SIZE
	.align		4
.L_1773:
        /*0038*/ 	.byte	0x04, 0x1e
        /*003a*/ 	.short	(.L_1775 - .L_1774)
.L_1774:
        /*003c*/ 	.word	0x00000000


	//----- nvinfo : EIATTR_CBANK_PARAM_SIZE
	.align		4
.L_1775:
        /*0040*/ 	.byte	0x03, 0x19
        /*0042*/ 	.short	0x00b8


	//----- nvinfo : EIATTR_PARAM_CBANK
	.align		4
        /*0044*/ 	.byte	0x04, 0x0a
        /*0046*/ 	.short	(.L_1777 - .L_1776)
	.align		4
.L_1776:
        /*0048*/ 	.word	index@(.nv.constant0._Z32group_norm_nhwc_bwd_scale_kernelI11Bf16IOFp16WLi128EEv26Group_norm_nhwc_bwd_params)
        /*004c*/ 	.short	0x0380
        /*004e*/ 	.short	0x00b8


	//----- nvinfo : EIATTR_SW_WAR
	.align		4
.L_1777:
        /*0050*/ 	.byte	0x04, 0x36
        /*0052*/ 	.short	(.L_1779 - .L_1778)
.L_1778:
        /*0054*/ 	.word	0x00000008
.L_1779:


//--------------------- .nv.info._Z32group_norm_nhwc_bwd_scale_kernelI11Bf16IOFp16WLi192EEv26Group_norm_nhwc_bwd_params --------------------------
	.section	.nv.info._Z32group_norm_nhwc_bwd_scale_kernelI11Bf16IOFp16WLi192EEv26Group_norm_nhwc_bwd_params,"",@"SHT_CUDA_INFO"
	.sectionflags	@""
	.align	4


	//----- nvinfo : EIATTR_CUDA_API_VERSION
	.align		4
        /*0000*/ 	.byte	0x04, 0x37
        /*0002*/ 	.short	(.L_1781 - .L_1780)
.L_1780:
        /*0004*/ 	.word	0x00000082


	//----- nvinfo : EIATTR_KPARAM_INFO
	.align		4
.L_1781:
        /*0008*/ 	.byte	0x04, 0x17
        /*000a*/ 	.short	(.L_1783 - .L_1782)
.L_1782:
        /*000c*/ 	.word	0x00000000
        /*0010*/ 	.short	0x0000
        /*0012*/ 	.short	0x0000
        /*0014*/ 	.byte	0x00, 0xf0, 0xe1, 0x02


	//----- nvinfo : EIATTR_SPARSE_MMA_MASK
	.align		4
.L_1783:
        /*0018*/ 	.byte	0x03, 0x50
        /*001a*/ 	.short	0x0000


	//----- nvinfo : EIATTR_MAXREG_COUNT
	.align		4
        /*001c*/ 	.byte	0x03, 0x1b
        /*001e*/ 	.short	0x00ff


	//----- nvinfo : EIATTR_MERCURY_ISA_VERSION
	.align		4
        /*0020*/ 	.byte	0x03, 0x5f
        /*0022*/ 	.short	0x0101


	//----- nvinfo : EIATTR_VRC_CTA_INIT_COUNT
	.align		4
        /*0024*/ 	.byte	0x02, 0x4a
	.zero		1
	.zero		1


	//----- nvinfo : EIATTR_EXIT_INSTR_OFFSETS
	.align		4
        /*0028*/ 	.byte	0x04, 0x1c
        /*002a*/ 	.short	(.L_1785 - .L_1784)


	//   ....[0]....
.L_1784:
        /*002c*/ 	.word	0x00002740


	//   ....[1]....
        /*0030*/ 	.word	0x000027c0


	//   ....[2]....
        /*0034*/ 	.word	0x000029b0


	//----- nvinfo : EIATTR_CRS_STACK_SIZE
	.align		4
.L_1785:
        /*0038*/ 	.byte	0x04, 0x1e
        /*003a*/ 	.short	(.L_1787 - .L_1786)
.L_1786:
        /*003c*/ 	.word	0x00000000


	//----- nvinfo : EIATTR_CBANK_PARAM_SIZE
	.align		4
.L_1787:
        /*0040*/ 	.byte	0x03, 0x19
        /*0042*/ 	.short	0x00b8


	//----- nvinfo : EIATTR_PARAM_CBANK
	.align		4
        /*0044*/ 	.byte	0x04, 0x0a
        /*0046*/ 	.short	(.L_1789 - .L_1788)
	.align		4
.L_1788:
        /*0048*/ 	.word	index@(.nv.constant0._Z32group_norm_nhwc_bwd_scale_kernelI11Bf16IOFp16WLi192EEv26Group_norm_nhwc_bwd_params)
        /*004c*/ 	.short	0x0380
        /*004e*/ 	.short	0x00b8


	//----- nvinfo : EIATTR_SW_WAR
	.align		4
.L_1789:
        /*0050*/ 	.byte	0x04, 0x36
        /*0052*/ 	.short	(.L_1791 - .L_1790)
.L_1790:
        /*0054*/ 	.word	0x00000008
.L_1791:


//--------------------- .nv.info._Z32group_norm_nhwc_bwd_scale_kernelI11Bf16IOFp16WLi448EEv26Group_norm_nhwc_bwd_params --------------------------
	.section	.nv.info._Z32group_norm_nhwc_bwd_scale_kernelI11Bf16IOFp16WLi448EEv26Group_norm_nhwc_bwd_params,"",@"SHT_CUDA_INFO"
	.sectionflags	@""
	.align	4


	//----- nvinfo : EIATTR_CUDA_API_VERSION
	.align		4
        /*0000*/ 	.byte	0x04, 0x37
        /*0002*/ 	.short	(.L_1793 - .L_1792)
.L_1792:
        /*0004*/ 	.word	0x00000082


	//----- nvinfo : EIATTR_KPARAM_INFO
	.align		4
.L_1793:
        /*0008*/ 	.byte	0x04, 0x17
        /*000a*/ 	.short	(.L_1795 - .L_1794)
.L_1794:
        /*000c*/ 	.word	0x00000000
        /*0010*/ 	.short	0x0000
        /*0012*/ 	.short	0x0000
        /*0014*/ 	.byte	0x00, 0xf0, 0xe1, 0x02


	//----- nvinfo : EIATTR_SPARSE_MMA_MASK
	.align		4
.L_1795:
        /*0018*/ 	.byte	0x03, 0x50
        /*001a*/ 	.short	0x0000


	//----- nvinfo : EIATTR_MAXREG_COUNT
	.align		4
        /*001c*/ 	.byte	0x03, 0x1b
        /*001e*/ 	.short	0x00ff


	//----- nvinfo : EIATTR_MERCURY_ISA_VERSION
	.align		4
        /*0020*/ 	.byte	0x03, 0x5f
        /*0022*/ 	.short	0x0101


	//----- nvinfo : EIATTR_VRC_CTA_INIT_COUNT
	.align		4
        /*0024*/ 	.byte	0x02, 0x4a
	.zero		1
	.zero		1


	//----- nvinfo : EIATTR_EXIT_INSTR_OFFSETS
	.align		4
        /*0028*/ 	.byte	0x04, 0x1c
        /*002a*/ 	.short	(.L_1797 - .L_1796)


	//   ....[0]....
.L_1796:
        /*002c*/ 	.word	0x00002740


	//   ....[1]....
        /*0030*/ 	.word	0x000027c0


	//   ....[2]....
        /*0034*/ 	.word	0x000029b0


	//----- nvinfo : EIATTR_CRS_STACK_SIZE
	.align		4
.L_1797:
        /*0038*/ 	.byte	0x04, 0x1e
        /*003a*/ 	.short	(.L_1799 - .L_1798)
.L_1798:
        /*003c*/ 	.word	0x00000000


	//----- nvinfo : EIATTR_CBANK_PARAM_SIZE
	.align		4
.L_1799:
        /*0040*/ 	.byte	0x03, 0x19
        /*0042*/ 	.short	0x00b8


	//----- nvinfo : EIATTR_PARAM_CBANK
	.align		4
        /*0044*/ 	.byte	0x04, 0x0a
        /*0046*/ 	.short	(.L_1801 - .L_1800)
	.align		4
.L_1800:
        /*0048*/ 	.word	index@(.nv.constant0._Z32group_norm_nhwc_bwd_scale_kernelI11Bf16IOFp16WLi448EEv26Group_norm_nhwc_bwd_params)
        /*004c*/ 	.short	0x0380
        /*004e*/ 	.short	0x00b8


	//----- nvinfo : EIATTR_SW_WAR
	.align		4
.L_1801:
        /*0050*/ 	.byte	0x04, 0x36
        /*0052*/ 	.short	(.L_1803 - .L_1802)
.L_1802:
        /*0054*/ 	.word	0x00000008
.L_1803:


//--------------------- .nv.info._Z32group_norm_nhwc_bwd_scale_kernelI11Bf16IOFp16WLi256EEv26Group_norm_nhwc_bwd_params --------------------------
	.section	.nv.info._Z32group_norm_nhwc_bwd_scale_kernelI11Bf16IOFp16WLi256EEv26Group_norm_nhwc_bwd_params,"",@"SHT_CUDA_INFO"
	.sectionflags	@""
	.align	4


	//----- nvinfo : EIATTR_CUDA_API_VERSION
	.align		4
        /*0000*/ 	.byte	0x04, 0x37
        /*0002*/ 	.short	(.L_1805 - .L_1804)
.L_1804:
        /*0004*/ 	.word	0x00000082


	//----- nvinfo : EIATTR_KPARAM_INFO
	.align		4
.L_1805:
        /*0008*/ 	.byte	0x04, 0x17
        /*000a*/ 	.short	(.L_1807 - .L_1806)
.L_1806:
        /*000c*/ 	.word	0x00000000
        /*0010*/ 	.short	0x0000
        /*0012*/ 	.short	0x0000
        /*0014*/ 	.byte	0x00, 0xf0, 0xe1, 0x02


	//----- nvinfo : EIATTR_SPARSE_MMA_MASK
	.align		4
.L_1807:
        /*0018*/ 	.byte	0x03, 0x50
        /*001a*/ 	.short	0x0000


	//----- nvinfo : EIATTR_MAXREG_COUNT
	.align		4
        /*001c*/ 	.byte	0x03, 0x1b
        /*001e*/ 	.short	0x00ff


	//----- nvinfo : EIATTR_MERCURY_ISA_VERSION
	.align		4
        /*0020*/ 	.byte	0x03, 0x5f
        /*0022*/ 	.short	0x0101


	//----- nvinfo : EIATTR_VRC_CTA_INIT_COUNT
	.align		4
        /*0024*/ 	.byte	0x02, 0x4a
	.zero		1
	.zero		1


	//----- nvinfo : EIATTR_EXIT_INSTR_OFFSETS
	.align		4
        /*0028*/ 	.byte	0x04, 0x1c
        /*002a*/ 	.short	(.L_1809 - .L_1808)


	//   ....[0]....
.L_1808:
        /*002c*/ 	.word	0x00002740


	//   ....[1]....
        /*0030*/ 	.word	0x000027c0


	//   ....[2]....
        /*0034*/ 	.word	0x000029b0


	//----- nvinfo : EIATTR_CRS_STACK_SIZE
	.align		4
.L_1809:
        /*0038*/ 	.byte	0x04, 0x1e
        /*003a*/ 	.short	(.L_1811 - .L_1810)
.L_1810:
        /*003c*/ 	.word	0x00000000


	//----- nvinfo : EIATTR_CBANK_PARAM_SIZE
	.align		4
.L_1811:
        /*0040*/ 	.byte	0x03, 0x19
        /*0042*/ 	.short	0x00b8


	//----- nvinfo : EIATTR_PARAM_CBANK
	.align		4
        /*0044*/ 	.byte	0x04, 0x0a
        /*0046*/ 	.short	(.L_1813 - .L_1812)
	.align		4
.L_1812:
        /*0048*/ 	.word	index@(.nv.constant0._Z32group_norm_nhwc_bwd_scale_kernelI11Bf16IOFp16WLi256EEv26Group_norm_nhwc_bwd_params)
        /*004c*/ 	.short	0x0380
        /*004e*/ 	.short	0x00b8


	//----- nvinfo : EIATTR_SW_WAR
	.align		4
.L_1813:
        /*0050*/ 	.byte	0x04, 0x36
        /*0052*/ 	.short	(.L_1815 - .L_1814)
.L_1814:
        /*0054*/ 	.word	0x00000008
.L_1815:


//--------------------- .nv.info._Z32group_norm_nhwc_bwd_scale_kernelI11Bf16IOFp16WLi120EEv26Group_norm_nhwc_bwd_params --------------------------
	.section	.nv.info._Z32group_norm_nhwc_bwd_scale_kernelI11Bf16IOFp16WLi120EEv26Group_norm_nhwc_bwd_params,"",@"SHT_CUDA_INFO"
	.sectionflags	@""
	.align	4


	//----- nvinfo : EIATTR_CUDA_API_VERSION
	.align		4
        /*0000*/ 	.byte	0x04, 0x37
        /*0002*/ 	.short	(.L_1817 - .L_1816)
.L_1816:
        /*0004*/ 	.word	0x00000082


	//----- nvinfo : EIATTR_KPARAM_INFO
	.align		4
.L_1817:
        /*0008*/ 	.byte	0x04, 0x17
        /*000a*/ 	.short	(.L_1819 - .L_1818)
.L_1818:
        /*000c*/ 	.word	0x00000000
        /*0010*/ 	.short	0x0000
        /*0012*/ 	.short	0x0000
        /*0014*/ 	.byte	0x00, 0xf0, 0xe1, 0x02


	//----- nvinfo : EIATTR_SPARSE_MMA_MASK
	.align		4
.L_1819:
        /*0018*/ 	.byte	0x03, 0x50
        /*001a*/ 	.short	0x0000


	//----- nvinfo : EIATTR_MAXREG_COUNT
	.align		4
        /*001c*/ 	.byte	0x03, 0x1b
        /*001e*/ 	.short	0x00ff


	//----- nvinfo : EIATTR_MERCURY_ISA_VERSION
	.align		4
        /*0020*/ 	.byte	0x03, 0x5f
        /*0022*/ 	.short	0x0101


	//----- nvinfo : EIATTR_VRC_CTA_INIT_COUNT
	.align		4
        /*0024*/ 	.byte	0x02, 0x4a
	.zero		1
	.zero		1


	//----- nvinfo : EIATTR_EXIT_INSTR_OFFSETS
	.align		4
        /*0028*/ 	.byte	0x04, 0x1c
        /*002a*/ 	.short	(.L_1821 - .L_1820)


	//   ....[0]....
.L_1820:
        /*002c*/ 	.word	0x00002740


	//   ....[1]....
        /*0030*/ 	.word	0x000027c0


	//   ....[2]....
        /*0034*/ 	.word	0x000029b0


	//----- nvinfo : EIATTR_CRS_STACK_SIZE
	.align		4
.L_1821:
        /*0038*/ 	.byte	0x04, 0x1e
        /*003a*/ 	.short	(.L_1823 - .L_1822)
.L_1822:
        /*003c*/ 	.word	0x00000000


	//----- nvinfo : EIATTR_CBANK_PARAM_SIZE
	.align		4
.L_1823:
        /*0040*/ 	.byte	0x03, 0x19
        /*0042*/ 	.short	0x00b8


	//----- nvinfo : EIATTR_PARAM_CBANK
	.align		4
        /*0044*/ 	.byte	0x04, 0x0a
        /*0046*/ 	.short	(.L_1825 - .L_1824)
	.align		4
.L_1824:
        /*0048*/ 	.word	index@(.nv.constant0._Z32group_norm_nhwc_bwd_scale_kernelI11Bf16IOFp16WLi120EEv26Group_norm_nhwc_bwd_params)
        /*004c*/ 	.short	0x0380
        /*004e*/ 	.short	0x00b8


	//----- nvinfo : EIATTR_SW_WAR
	.align		4
.L_1825:
        /*0050*/ 	.byte	0x04, 0x36
        /*0052*/ 	.short	(.L_1827 - .L_1826)
.L_1826:
        /*0054*/ 	.word	0x00000008
.L_1827:


//--------------------- .nv.info._Z32group_norm_nhwc_bwd_scale_kernelI11Bf16IOFp16WLi140EEv26Group_norm_nhwc_bwd_params --------------------------
	.section	.nv.info._Z32group_norm_nhwc_bwd_scale_kernelI11Bf16IOFp16WLi140EEv26Group_norm_nhwc_bwd_params,"",@"SHT_CUDA_INFO"
	.sectionflags	@""
	.align	4


	//----- nvinfo : EIATTR_CUDA_API_VERSION
	.align		4
        /*0000*/ 	.byte	0x04, 0x37
        /*0002*/ 	.short	(.L_1829 - .L_1828)
.L_1828:
        /*0004*/ 	.word	0x00000082


	//----- nvinfo : EIATTR_KPARAM_INFO
	.align		4
.L_1829:
        /*0008*/ 	.byte	0x04, 0x17
        /*000a*/ 	.short	(.L_1831 - .L_1830)
.L_1830:
        /*000c*/ 	.word	0x00000000
        /*0010*/ 	.short	0x0000
        /*0012*/ 	.short	0x0000
        /*0014*/ 	.byte	0x00, 0xf0, 0xe1, 0x02


	//----- nvinfo : EIATTR_SPARSE_MMA_MASK
	.align		4
.L_1831:
        /*0018*/ 	.byte	0x03, 0x50
        /*001a*/ 	.short	0x0000


	//----- nvinfo : EIATTR_MAXREG_COUNT
	.align		4
        /*001c*/ 	.byte	0x03, 0x1b
        /*001e*/ 	.short	0x00ff


	//----- nvinfo : EIATTR_MERCURY_ISA_VERSION
	.align		4
        /*0020*/ 	.byte	0x03, 0x5f
        /*0022*/ 	.short	0x0101


	//----- nvinfo : EIATTR_VRC_CTA_INIT_COUNT
	.align		4
        /*0024*/ 	.byte	0x02, 0x4a
	.zero		1
	.zero		1


	//----- nvinfo : EIATTR_EXIT_INSTR_OFFSETS
	.align		4
        /*0028*/ 	.byte	0x04, 0x1c
        /*002a*/ 	.short	(.L_1833 - .L_1832)


	//   ....[0]....
.L_1832:
        /*002c*/ 	.word	0x00002740


	//   ....[1]....
        /*0030*/ 	.word	0x000027c0


	//   ....[2]....
        /*0034*/ 	.word	0x000029b0


	//----- nvinfo : EIATTR_CRS_STACK_SIZE
	.align		4
.L_1833:
        /*0038*/ 	.byte	0x04, 0x1e
        /*003a*/ 	.short	(.L_1835 - .L_1834)
.L_1834:
        /*003c*/ 	.word	0x00000000


	//----- nvinfo : EIATTR_CBANK_PARAM_SIZE
	.align		4
.L_1835:
        /*0040*/ 	.byte	0x03, 0x19
        /*0042*/ 	.short	0x00b8


	//----- nvinfo : EIATTR_PARAM_CBANK
	.align		4
        /*0044*/ 	.byte	0x04, 0x0a
        /*0046*/ 	.short	(.L_1837 - .L_1836)
	.align		4
.L_1836:
        /*0048*/ 	.word	index@(.nv.constant0._Z32group_norm_nhwc_bwd_scale_kernelI11Bf16IOFp16WLi140EEv26Group_norm_nhwc_bwd_params)
        /*004c*/ 	.short	0x0380
        /*004e*/ 	.short	0x00b8


	//----- nvinfo : EIATTR_SW_WAR
	.align		4
.L_1837:
        /*0050*/ 	.byte	0x04, 0x36
        /*0052*/ 	.short	(.L_1839 - .L_1838)
.L_1838:
        /*0054*/ 	.word	0x00000008
.L_1839:


//--------------------- .nv.info._Z32group_norm_nhwc_bwd_scale_kernelI11Bf16IOFp16WLi160EEv26Group_norm_nhwc_bwd_params --------------------------
	.section	.nv.info._Z32group_norm_nhwc_bwd_scale_kernelI11Bf16IOFp16WLi160EEv26Group_norm_nhwc_bwd_params,"",@"SHT_CUDA_INFO"
	.sectionflags	@""
	.align	4


	//----- nvinfo : EIATTR_CUDA_API_VERSION
	.align		4
        /*0000*/ 	.byte	0x04, 0x37
        /*0002*/ 	.short	(.L_1841 - .L_1840)
.L_1840:
        /*0004*/ 	.word	0x00000082


	//----- nvinfo : EIATTR_KPARAM_INFO
	.align		4
.L_1841:
        /*0008*/ 	.byte	0x04, 0x17
        /*000a*/ 	.short	(.L_1843 - .L_1842)
.L_1842:
        /*000c*/ 	.word	0x00000000
        /*0010*/ 	.short	0x0000
        /*0012*/ 	.short	0x0000
        /*0014*/ 	.byte	0x00, 0xf0, 0xe1, 0x02


	//----- nvinfo : EIATTR_SPARSE_MMA_MASK
	.align		4
.L_1843:
        /*0018*/ 	.byte	0x03, 0x50
        /*001a*/ 	.short	0x0000


	//----- nvinfo : EIATTR_MAXREG_COUNT
	.align		4
        /*001c*/ 	.byte	0x03, 0x1b
        /*001e*/ 	.short	0x00ff


	//----- nvinfo : EIATTR_MERCURY_ISA_VERSION
	.align		4
        /*0020*/ 	.byte	0x03, 0x5f
        /*0022*/ 	.short	0x0101


	//----- nvinfo : EIATTR_VRC_CTA_INIT_COUNT
	.align		4
        /*0024*/ 	.byte	0x02, 0x4a
	.zero		1
	.zero		1


	//----- nvinfo : EIATTR_EXIT_INSTR_OFFSETS
	.align		4
        /*0028*/ 	.byte	0x04, 0x1c
        /*002a*/ 	.short	(.L_1845 - .L_1844)


	//   ....[0]....
.L_1844:
        /*002c*/ 	.word	0x00002740


	//   ....[1]....
        /*0030*/ 	.word	0x000027c0


	//   ....[2]....
        /*0034*/ 	.word	0x000029b0


	//----- nvinfo : EIATTR_CRS_STACK_SIZE
	.align		4
.L_1845:
        /*0038*/ 	.byte	0x04, 0x1e
        /*003a*/ 	.short	(.L_1847 - .L_1846)
.L_1846:
        /*003c*/ 	.word	0x00000000


	//----- nvinfo : EIATTR_CBANK_PARAM_SIZE
	.align		4
.L_1847:
        /*0040*/ 	.byte	0x03, 0x19
        /*0042*/ 	.short	0x00b8


	//----- nvinfo : EIATTR_PARAM_CBANK
	.align		4
        /*0044*/ 	.byte	0x04, 0x0a
        /*0046*/ 	.short	(.L_1849 - .L_1848)
	.align		4
.L_1848:
        /*0048*/ 	.word	index@(.nv.constant0._Z32group_norm_nhwc_bwd_scale_kernelI11Bf16IOFp16WLi160EEv26Group_norm_nhwc_bwd_params)
        /*004c*/ 	.short	0x0380
        /*004e*/ 	.short	0x00b8


	//----- nvinfo : EIATTR_SW_WAR
	.align		4
.L_1849:
        /*0050*/ 	.byte	0x04, 0x36
        /*0052*/ 	.short	(.L_1851 - .L_1850)
.L_1850:
        /*0054*/ 	.word	0x00000008
.L_1851:


//--------------------- .nv.info._Z32group_norm_nhwc_bwd_scale_kernelI11Fp16IOFp32WLi196EEv26Group_norm_nhwc_bwd_params --------------------------
	.section	.nv.info._Z32group_norm_nhwc_bwd_scale_kernelI11Fp16IOFp32WLi196EEv26Group_norm_nhwc_bwd_params,"",@"SHT_CUDA_INFO"
	.sectionflags	@""
	.align	4


	//----- nvinfo : EIATTR_CUDA_API_VERSION
	.align		4
        /*0000*/ 	.byte	0x04, 0x37
        /*0002*/ 	.short	(.L_1853 - .L_1852)
.L_1852:
        /*0004*/ 	.word	0x00000082


	//----- nvinfo : EIATTR_KPARAM_INFO
	.align		4
.L_1853:
        /*0008*/ 	.byte	0x04, 0x17
        /*000a*/ 	.short	(.L_1855 - .L_1854)
.L_1854:
        /*000c*/ 	.word	0x00000000
        /*0010*/ 	.short	0x0000
        /*0012*/ 	.short	0x0000
        /*0014*/ 	.byte	0x00, 0xf0, 0xe1, 0x02


	//----- nvinfo : EIATTR_SPARSE_MMA_MASK
	.align		4
.L_1855:
        /*0018*/ 	.byte	0x03, 0x50
        /*001a*/ 	.short	0x0000


	//----- nvinfo : EIATTR_MAXREG_COUNT
	.align		4
        /*001c*/ 	.byte	0x03, 0x1b
        /*001e*/ 	.short	0x00ff


	//----- nvinfo : EIATTR_MERCURY_ISA_VERSION
	.align		4
        /*0020*/ 	.byte	0x03, 0x5f
        /*0022*/ 	.short	0x0101


	//----- nvinfo : EIATTR_VRC_CTA_INIT_COUNT
	.align		4
        /*0024*/ 	.byte	0x02, 0x4a
	.zero		1
	.zero		1


	//----- nvinfo : EIATTR_EXIT_INSTR_OFFSETS
	.align		4
        /*0028*/ 	.byte	0x04, 0x1c
        /*002a*/ 	.short	(.L_1857 - .L_1856)


	//   ....[0]....
.L_1856:
        /*002c*/ 	.word	0x00002610


	//   ....[1]....
        /*0030*/ 	.word	0x00002690


	//   ....[2]....
        /*0034*/ 	.word	0x00002860


	//----- nvinfo : EIATTR_CRS_STACK_SIZE
	.align		4
.L_1857:
        /*0038*/ 	.byte	0x04, 0x1e
        /*003a*/ 	.short	(.L_1859 - .L_1858)
.L_1858:
        /*003c*/ 	.word	0x00000000


	//----- nvinfo : EIATTR_CBANK_PARAM_SIZE
	.align		4
.L_1859:
        /*0040*/ 	.byte	0x03, 0x19
        /*0042*/ 	.short	0x00b8


	//----- nvinfo : EIATTR_PARAM_CBANK
	.align		4
        /*0044*/ 	.byte	0x04, 0x0a
        /*0046*/ 	.short	(.L_1861 - .L_1860)
	.align		4
.L_1860:
        /*0048*/ 	.word	index@(.nv.constant0._Z32group_norm_nhwc_bwd_scale_kernelI11Fp16IOFp32WLi196EEv26Group_norm_nhwc_bwd_params)
        /*004c*/ 	.short	0x0380
        /*004e*/ 	.short	0x00b8


	//----- nvinfo : EIATTR_SW_WAR
	.align		4
.L_1861:
        /*0050*/ 	.byte	0x04, 0x36
        /*0052*/ 	.short	(.L_1863 - .L_1862)
.L_1862:
        /*0054*/ 	.word	0x00000008
.L_1863:


//--------------------- .nv.info._Z32group_norm_nhwc_bwd_scale_kernelI11Fp16IOFp32WLi168EEv26Group_norm_nhwc_bwd_params --------------------------
	.section	.nv.info._Z32group_norm_nhwc_bwd_scale_kernelI11Fp16IOFp32WLi168EEv26Group_norm_nhwc_bwd_params,"",@"SHT_CUDA_INFO"
	.sectionflags	@""
	.align	4


	//----- nvinfo : EIATTR_CUDA_API_VERSION
	.align		4
        /*0000*/ 	.byte	0x04, 0x37
        /*0002*/ 	.short	(.L_1865 - .L_1864)
.L_1864:
        /*0004*/ 	.word	0x00000082


	//----- nvinfo : EIATTR_KPARAM_INFO
	.align		4
.L_1865:
        /*0008*/ 	.byte	0x04, 0x17
        /*000a*/ 	.short	(.L_1867 - .L_1866)
.L_1866:
        /*000c*/ 	.word	0x00000000
        /*0010*/ 	.short	0x0000
        /*0012*/ 	.short	0x0000
        /*0014*/ 	.byte	0x00, 0xf0, 0xe1, 0x02


	//----- nvinfo : EIATTR_SPARSE_MMA_MASK
	.align		4
.L_1867:
        /*0018*/ 	.byte	0x03, 0x50
        /*001a*/ 	.short	0x0000


	//----- nvinfo : EIATTR_MAXREG_COUNT
	.align		4
        /*001c*/ 	.byte	0x03, 0x1b
        /*001e*/ 	.short	0x00ff


	//----- nvinfo : EIATTR_MERCURY_ISA_VERSION
	.align		4
        /*0020*/ 	.byte	0x03, 0x5f
        /*0022*/ 	.short	0x0101


	//----- nvinfo : EIATTR_VRC_CTA_INIT_COUNT
	.align		4
        /*0024*/ 	.byte	0x02, 0x4a
	.zero		1
	.zero		1


	//----- nvinfo : EIATTR_EXIT_INSTR_OFFSETS
	.align		4
        /*0028*/ 	.byte	0x04, 0x1c
        /*002a*/ 	.short	(.L_1869 - .L_1868)


	//   ....[0]....
.L_1868:
        /*002c*/ 	.word	0x00002610


	//   ....[1]....
        /*0030*/ 	.word	0x00002690


	//   ....[2]....
        /*0034*/ 	.word	0x00002860


	//----- nvinfo : EIATTR_CRS_STACK_SIZE
	.align		4
.L_1869:
        /*0038*/ 	.byte	0x04, 0x1e
        /*003a*/ 	.short	(.L_1871 - .L_1870)
.L_1870:
        /*003c*/ 	.word	0x00000000


	//----- nvinfo : EIATTR_CBANK_PARAM_SIZE
	.align		4
.L_1871:
        /*0040*/ 	.byte	0x03, 0x19
        /*0042*/ 	.short	0x00b8


	//----- nvinfo : EIATTR_PARAM_CBANK
	.align		4
        /*0044*/ 	.byte	0x04, 0x0a
        /*0046*/ 	.short	(.L_1873 - .L_1872)
	.align		4
.L_1872:
        /*0048*/ 	.word	index@(.nv.constant0._Z32group_norm_nhwc_bwd_scale_kernelI11Fp16IOFp32WLi168EEv26Group_norm_nhwc_bwd_params)
        /*004c*/ 	.short	0x0380
        /*004e*/ 	.short	0x00b8


	//----- nvinfo : EIATTR_SW_WAR
	.align		4
.L_1873:
        /*0050*/ 	.byte	0x04, 0x36
        /*0052*/ 	.short	(.L_1875 - .L_1874)
.L_1874:
        /*0054*/ 	.word	0x00000008
.L_1875:


//--------------------- .nv.info._Z32group_norm_nhwc_bwd_scale_kernelI11Fp16IOFp32WLi64EEv26Group_norm_nhwc_bwd_params --------------------------
	.section	.nv.info._Z32group_norm_nhwc_bwd_scale_kernelI11Fp16IOFp32WLi64EEv26Group_norm_nhwc_bwd_params,"",@"SHT_CUDA_INFO"
	.sectionflags	@""
	.align	4


	//----- nvinfo : EIATTR_CUDA_API_VERSION
	.align		4
        /*0000*/ 	.byte	0x04, 0x37
        /*0002*/ 	.short	(.L_1877 - .L_1876)
.L_1876:
        /*0004*/ 	.word	0x00000082


	//----- nvinfo : EIATTR_KPARAM_INFO
	.align		4
.L_1877:
        /*0008*/ 	.byte	0x04, 0x17
        /*000a*/ 	.short	(.L_1879 - .L_1878)
.L_1878:
        /*000c*/ 	.word	0x00000000
        /*0010*/ 	.short	0x0000
        /*0012*/ 	.short	0x0000
        /*0014*/ 	.byte	0x00, 0xf0, 0xe1, 0x02


	//----- nvinfo : EIATTR_SPARSE_MMA_MASK
	.align		4
.L_1879:
        /*0018*/ 	.byte	0x03, 0x50
        /*001a*/ 	.short	0x0000


	//----- nvinfo : EIATTR_MAXREG_COUNT
	.align		4
        /*001c*/ 	.byte	0x03, 0x1b
        /*001e*/ 	.short	0x00ff


	//----- nvinfo : EIATTR_MERCURY_ISA_VERSION
	.align		4
        /*0020*/ 	.byte	0x03, 0x5f
        /*0022*/ 	.short	0x0101


	//----- nvinfo : EIATTR_VRC_CTA_INIT_COUNT
	.align		4
        /*0024*/ 	.byte	0x02, 0x4a
	.zero		1
	.zero		1


	//----- nvinfo : EIATTR_EXIT_INSTR_OFFSETS
	.align		4
        /*0028*/ 	.byte	0x04, 0x1c
        /*002a*/ 	.short	(.L_1881 - .L_1880)


	//   ....[0]....
.L_1880:
        /*002c*/ 	.word	0x00002610


	//   ....[1]....
        /*0030*/ 	.word	0x00002690


	//   ....[2]....
        /*0034*/ 	.word	0x00002860


	//----- nvinfo : EIATTR_CRS_STACK_SIZE
	.align		4
.L_1881:
        /*0038*/ 	.byte	0x04, 0x1e
        /*003a*/ 	.short	(.L_1883 - .L_1882)
.L_1882:
        /*003c*/ 	.word	0x00000000


	//----- nvinfo : EIATTR_CBANK_PARAM_SIZE
	.align		4
.L_1883:
        /*0040*/ 	.byte	0x03, 0x19
        /*0042*/ 	.short	0x00b8


	//----- nvinfo : EIATTR_PARAM_CBANK
	.align		4
        /*0044*/ 	.byte	0x04, 0x0a
        /*0046*/ 	.short	(.L_1885 - .L_1884)
	.align		4
.L_1884:
        /*0048*/ 	.word	index@(.nv.constant0._Z32group_norm_nhwc_bwd_scale_kernelI11Fp16IOFp32WLi64EEv26Group_norm_nhwc_bwd_params)
        /*004c*/ 	.short	0x0380
        /*004e*/ 	.short	0x00b8


	//----- nvinfo : EIATTR_SW_WAR
	.align		4
.L_1885:
        /*0050*/ 	.byte	0x04, 0x36
        /*0052*/ 	.short	(.L_1887 - .L_1886)
.L_1886:
        /*0054*/ 	.word	0x00000008
.L_1887:


//--------------------- .nv.info._Z32group_norm_nhwc_bwd_scale_kernelI11Fp16IOFp32WLi128EEv26Group_norm_nhwc_bwd_params --------------------------
	.section	.nv.info._Z32group_norm_nhwc_bwd_scale_kernelI11Fp16IOFp32WLi128EEv26Group_norm_nhwc_bwd_params,"",@"SHT_CUDA_INFO"
	.sectionflags	@""
	.align	4


	//----- nvinfo : EIATTR_CUDA_API_VERSION
	.align		4
        /*0000*/ 	.byte	0x04, 0x37
        /*0002*/ 	.short	(.L_1889 - .L_1888)
.L_1888:
        /*0004*/ 	.word	0x00000082


	//----- nvinfo : EIATTR_KPARAM_INFO
	.align		4
.L_1889:
        /*0008*/ 	.byte	0x04, 0x17
        /*000a*/ 	.short	(.L_1891 - .L_1890)
.L_1890:
        /*000c*/ 	.word	0x00000000
        /*0010*/ 	.short	0x0000
        /*0012*/ 	.short	0x0000
        /*0014*/ 	.byte	0x00, 0xf0, 0xe1, 0x02


	//----- nvinfo : EIATTR_SPARSE_MMA_MASK
	.align		4
.L_1891:
        /*0018*/ 	.byte	0x03, 0x50
        /*001a*/ 	.short	0x0000


	//----- nvinfo : EIATTR_MAXREG_COUNT
	.align		4
        /*001c*/ 	.byte	0x03, 0x1b
        /*001e*/ 	.short	0x00ff


	//----- nvinfo : EIATTR_MERCURY_ISA_VERSION
	.align		4
        /*0020*/ 	.byte	0x03, 0x5f
        /*0022*/ 	.short	0x0101


	//----- nvinfo : EIATTR_VRC_CTA_INIT_COUNT
	.align		4
        /*0024*/ 	.byte	0x02, 0x4a
	.zero		1
	.zero		1


	//----- nvinfo : EIATTR_EXIT_INSTR_OFFSETS
	.align		4
        /*0028*/ 	.byte	0x04, 0x1c
        /*002a*/ 	.short	(.L_1893 - .L_1892)


	//   ....[0]....
.L_1892:
        /*002c*/ 	.word	0x00002610


	//   ....[1]....
        /*0030*/ 	.word	0x00002690


	//   ....[2]....
        /*0034*/ 	.word	0x00002860


	//----- nvinfo : EIATTR_CRS_STACK_SIZE
	.align		4
.L_1893:
        /*0038*/ 	.byte	0x04, 0x1e
        /*003a*/ 	.short	(.L_1895 - .L_1894)
.L_1894:
        /*003c*/ 	.word	0x00000000


	//----- nvinfo : EIATTR_CBANK_PARAM_SIZE
	.align		4
.L_1895:
        /*0040*/ 	.byte	0x03, 0x19
        /*0042*/ 	.short	0x00b8


	//----- nvinfo : EIATTR_PARAM_CBANK
	.align		4
        /*0044*/ 	.byte	0x04, 0x0a
        /*0046*/ 	.short	(.L_1897 - .L_1896)
	.align		4
.L_1896:
        /*0048*/ 	.word	index@(.nv.constant0._Z32group_norm_nhwc_bwd_scale_kernelI11Fp16IOFp32WLi128EEv26Group_norm_nhwc_bwd_params)
        /*004c*/ 	.short	0x0380
        /*004e*/ 	.short	0x00b8


	//----- nvinfo : EIATTR_SW_WAR
	.align		4
.L_1897:
        /*0050*/ 	.byte	0x04, 0x36
        /*0052*/ 	.short	(.L_1899 - .L_1898)
.L_1898:
        /*0054*/ 	.word	0x00000008
.L_1899:


//--------------------- .nv.info._Z32group_norm_nhwc_bwd_scale_kernelI11Fp16IOFp32WLi192EEv26Group_norm_nhwc_bwd_params --------------------------
	.section	.nv.info._Z32group_norm_nhwc_bwd_scale_kernelI11Fp16IOFp32WLi192EEv26Group_norm_nhwc_bwd_params,"",@"SHT_CUDA_INFO"
	.sectionflags	@""
	.align	4


	//----- nvinfo : EIATTR_CUDA_API_VERSION
	.align		4
        /*0000*/ 	.byte	0x04, 0x37
        /*0002*/ 	.short	(.L_1901 - .L_1900)
.L_1900:
        /*0004*/ 	.word	0x00000082


	//----- nvinfo : EIATTR_KPARAM_INFO
	.align		4
.L_1901:
        /*0008*/ 	.byte	0x04, 0x17
        /*000a*/ 	.short	(.L_1903 - .L_1902)
.L_1902:
        /*000c*/ 	.word	0x00000000
        /*0010*/ 	.short	0x0000
        /*0012*/ 	.short	0x0000
        /*0014*/ 	.byte	0x00, 0xf0, 0xe1, 0x02


	//----- nvinfo : EIATTR_SPARSE_MMA_MASK
	.align		4
.L_1903:
        /*0018*/ 	.byte	0x03, 0x50
        /*001a*/ 	.short	0x0000


	//----- nvinfo : EIATTR_MAXREG_COUNT
	.align		4
        /*001c*/ 	.byte	0x03, 0x1b
        /*001e*/ 	.short	0x00ff


	//----- nvinfo : EIATTR_MERCURY_ISA_VERSION
	.align		4
        /*0020*/ 	.byte	0x03, 0x5f
        /*0022*/ 	.short	0x0101


	//----- nvinfo : EIATTR_VRC_CTA_INIT_COUNT
	.align		4
        /*0024*/ 	.byte	0x02, 0x4a
	.zero		1
	.zero		1


	//----- nvinfo : EIATTR_EXIT_INSTR_OFFSETS
	.align		4
        /*0028*/ 	.byte	0x04, 0x1c
        /*002a*/ 	.short	(.L_1905 - .L_1904)


	//   ....[0]....
.L_1904:
        /*002c*/ 	.word	0x00002610


	//   ....[1]....
        /*0030*/ 	.word	0x00002690


	//   ....[2]....
        /*0034*/ 	.word	0x00002860


	//----- nvinfo : EIATTR_CRS_STACK_SIZE
	.align		4
.L_1905:
        /*0038*/ 	.byte	0x04, 0x1e
        /*003a*/ 	.short	(.L_1907 - .L_1906)
.L_1906:
        /*003c*/ 	.word	0x00000000


	//----- nvinfo : EIATTR_CBANK_PARAM_SIZE
	.align		4
.L_1907:
        /*0040*/ 	.byte	0x03, 0x19
        /*0042*/ 	.short	0x00b8


	//----- nvinfo : EIATTR_PARAM_CBANK
	.align		4
        /*0044*/ 	.byte	0x04, 0x0a
        /*0046*/ 	.short	(.L_1909 - .L_1908)
	.align		4
.L_1908:
        /*0048*/ 	.word	index@(.nv.constant0._Z32group_norm_nhwc_bwd_scale_kernelI11Fp16IOFp32WLi192EEv26Group_norm_nhwc_bwd_params)
        /*004c*/ 	.short	0x0380
        /*004e*/ 	.short	0x00b8


	//----- nvinfo : EIATTR_SW_WAR
	.align		4
.L_1909:
        /*0050*/ 	.byte	0x04, 0x36
        /*0052*/ 	.short	(.L_1911 - .L_1910)
.L_1910:
        /*0054*/ 	.word	0x00000008
.L_1911:


//--------------------- .nv.info._Z32group_norm_nhwc_bwd_scale_kernelI11Fp16IOFp32WLi448EEv26Group_norm_nhwc_bwd_params --------------------------
	.section	.nv.info._Z32group_norm_nhwc_bwd_scale_kernelI11Fp16IOFp32WLi448EEv26Group_norm_nhwc_bwd_params,"",@"SHT_CUDA_INFO"
	.sectionflags	@""
	.align	4


	//----- nvinfo : EIATTR_CUDA_API_VERSION
	.align		4
        /*0000*/ 	.byte	0x04, 0x37
        /*0002*/ 	.short	(.L_1913 - .L_1912)
.L_1912:
        /*0004*/ 	.word	0x00000082


	//----- nvinfo : EIATTR_KPARAM_INFO
	.align		4
.L_1913:
        /*0008*/ 	.byte	0x04, 0x17
        /*000a*/ 	.short	(.L_1915 - .L_1914)
.L_1914:
        /*000c*/ 	.word	0x00000000
        /*0010*/ 	.short	0x0000
        /*0012*/ 	.short	0x0000
        /*0014*/ 	.byte	0x00, 0xf0, 0xe1, 0x02


	//----- nvinfo : EIATTR_SPARSE_MMA_MASK
	.align		4
.L_1915:
        /*0018*/ 	.byte	0x03, 0x50
        /*001a*/ 	.short	0x0000


	//----- nvinfo : EIATTR_MAXREG_COUNT
	.align		4
        /*001c*/ 	.byte	0x03, 0x1b
        /*001e*/ 	.short	0x00ff


	//----- nvinfo : EIATTR_MERCURY_ISA_VERSION
	.align		4
        /*0020*/ 	.byte	0x03, 0x5f
        /*0022*/ 	.short	0x0101


	//----- nvinfo : EIATTR_VRC_CTA_INIT_COUNT
	.align		4
        /*0024*/ 	.byte	0x02, 0x4a
	.zero		1
	.zero		1


	//----- nvinfo : EIATTR_EXIT_INSTR_OFFSETS
	.align		4
        /*0028*/ 	.byte	0x04, 0x1c
        /*002a*/ 	.short	(.L_1917 - .L_1916)


	//   ....[0]....
.L_1916:
        /*002c*/ 	.word	0x00002610


	//   ....[1]....
        /*0030*/ 	.word	0x00002690


	//   ....[2]....
        /*0034*/ 	.word	0x00002860


	//----- nvinfo : EIATTR_CRS_STACK_SIZE
	.align		4
.L_1917:
        /*0038*/ 	.byte	0x04, 0x1e
        /*003a*/ 	.short	(.L_1919 - .L_1918)
.L_1918:
        /*003c*/ 	.word	0x00000000


	//----- nvinfo : EIATTR_CBANK_PARAM_SIZE
	.align		4
.L_1919:
        /*0040*/ 	.byte	0x03, 0x19
        /*0042*/ 	.short	0x00b8


	//----- nvinfo : EIATTR_PARAM_CBANK
	.align		4
        /*0044*/ 	.byte	0x04, 0x0a
        /*0046*/ 	.short	(.L_1921 - .L_1920)
	.align		4
.L_1920:
        /*0048*/ 	.word	index@(.nv.constant0._Z32group_norm_nhwc_bwd_scale_kernelI11Fp16IOFp32WLi448EEv26Group_norm_nhwc_bwd_params)
        /*004c*/ 	.short	0x0380
        /*004e*/ 	.short	0x00b8


	//----- nvinfo : EIATTR_SW_WAR
	.align		4
.L_1921:
        /*0050*/ 	.byte	0x04, 0x36
        /*0052*/ 	.short	(.L_1923 - .L_1922)
.L_1922:
        /*0054*/ 	.word	0x00000008
.L_1923:


//--------------------- .nv.info._Z32group_norm_nhwc_bwd_scale_kernelI11Fp16IOFp32WLi256EEv26Group_norm_nhwc_bwd_params --------------------------
	.section	.nv.info._Z32group_norm_nhwc_bwd_scale_kernelI11Fp16IOFp32WLi256EEv26Group_norm_nhwc_bwd_params,"",@"SHT_CUDA_INFO"
	.sectionflags	@""
	.align	4


	//----- nvinfo : EIATTR_CUDA_API_VERSION
	.align		4
        /*0000*/ 	.byte	0x04, 0x37
        /*0002*/ 	.short	(.L_1925 - .L_1924)
.L_1924:
        /*0004*/ 	.word	0x00000082


	//----- nvinfo : EIATTR_KPARAM_INFO
	.align		4
.L_1925:
        /*0008*/ 	.byte	0x04, 0x17
        /*000a*/ 	.short	(.L_1927 - .L_1926)
.L_1926:
        /*000c*/ 	.word	0x00000000
        /*0010*/ 	.short	0x0000
        /*0012*/ 	.short	0x0000
        /*0014*/ 	.byte	0x00, 0xf0, 0xe1, 0x02


	//----- nvinfo : EIATTR_SPARSE_MMA_MASK
	.align		4
.L_1927:
        /*0018*/ 	.byte	0x03, 0x50
        /*001a*/ 	.short	0x0000


	//----- nvinfo : EIATTR_MAXREG_COUNT
	.align		4
        /*001c*/ 	.byte	0x03, 0x1b
        /*001e*/ 	.short	0x00ff


	//----- nvinfo : EIATTR_MERCURY_ISA_VERSION
	.align		4
        /*0020*/ 	.byte	0x03, 0x5f
        /*0022*/ 	.short	0x0101


	//----- nvinfo : EIATTR_VRC_CTA_INIT_COUNT
	.align		4
        /*0024*/ 	.byte	0x02, 0x4a
	.zero		1
	.zero		1


	//----- nvinfo : EIATTR_EXIT_INSTR_OFFSETS
	.align		4
        /*0028*/ 	.byte	0x04, 0x1c
        /*002a*/ 	.short	(.L_1929 - .L_1928)


	//   ....[0]....
.L_1928:
        /*002c*/ 	.word	0x00002610


	//   ....[1]....
        /*0030*/ 	.word	0x00002690


	//   ....[2]....
        /*0034*/ 	.word	0x00002860


	//----- nvinfo : EIATTR_CRS_STACK_SIZE
	.align		4
.L_1929:
        /*0038*/ 	.byte	0x04, 0x1e
        /*003a*/ 	.short	(.L_1931 - .L_1930)
.L_1930:
        /*003c*/ 	.word	0x00000000


	//----- nvinfo : EIATTR_CBANK_PARAM_SIZE
	.align		4
.L_1931:
        /*0040*/ 	.byte	0x03, 0x19
        /*0042*/ 	.short	0x00b8


	//----- nvinfo : EIATTR_PARAM_CBANK
	.align		4
        /*0044*/ 	.byte	0x04, 0x0a
        /*0046*/ 	.short	(.L_1933 - .L_1932)
	.align		4
.L_1932:
        /*0048*/ 	.word	index@(.nv.constant0._Z32group_norm_nhwc_bwd_scale_kernelI11Fp16IOFp32WLi256EEv26Group_norm_nhwc_bwd_params)
        /*004c*/ 	.short	0x0380
        /*004e*/ 	.short	0x00b8


	//----- nvinfo : EIATTR_SW_WAR
	.align		4
.L_1933:
        /*0050*/ 	.byte	0x04, 0x36
        /*0052*/ 	.short	(.L_1935 - .L_1934)
.L_1934:
        /*0054*/ 	.word	0x00000008
.L_1935:


//--------------------- .nv.info._Z32group_norm_nhwc_bwd_scale_kernelI11Fp16IOFp32WLi120EEv26Group_norm_nhwc_bwd_params --------------------------
	.section	.nv.info._Z32group_norm_nhwc_bwd_scale_kernelI11Fp16IOFp32WLi120EEv26Group_norm_nhwc_bwd_params,"",@"SHT_CUDA_INFO"
	.sectionflags	@""
	.align	4


	//----- nvinfo : EIATTR_CUDA_API_VERSION
	.align		4
        /*0000*/ 	.byte	0x04, 0x37
        /*0002*/ 	.short	(.L_1937 - .L_1936)
.L_1936:
        /*0004*/ 	.word	0x00000082


	//----- nvinfo : EIATTR_KPARAM_INFO
	.align		4
.L_1937:
        /*0008*/ 	.byte	0x04, 0x17
        /*000a*/ 	.short	(.L_1939 - .L_1938)
.L_1938:
        /*000c*/ 	.word	0x00000000
        /*0010*/ 	.short	0x0000
        /*0012*/ 	.short	0x0000
        /*0014*/ 	.byte	0x00, 0xf0, 0xe1, 0x02


	//----- nvinfo : EIATTR_SPARSE_MMA_MASK
	.align		4
.L_1939:
        /*0018*/ 	.byte	0x03, 0x50
        /*001a*/ 	.short	0x0000


	//----- nvinfo : EIATTR_MAXREG_COUNT
	.align		4
        /*001c*/ 	.byte	0x03, 0x1b
        /*001e*/ 	.short	0x00ff


	//----- nvinfo : EIATTR_MERCURY_ISA_VERSION
	.align		4
        /*0020*/ 	.byte	0x03, 0x5f
        /*0022*/ 	.short	0x0101


	//----- nvinfo : EIATTR_VRC_CTA_INIT_COUNT
	.align		4
        /*0024*/ 	.byte	0x02, 0x4a
	.zero		1
	.zero		1


	//----- nvinfo : EIATTR_EXIT_INSTR_OFFSETS
	.align		4
        /*0028*/ 	.byte	0x04, 0x1c
        /*002a*/ 	.short	(.L_1941 - .L_1940)


	//   ....[0]....
.L_1940:
        /*002c*/ 	.word	0x00002610


	//   ....[1]....
        /*0030*/ 	.word	0x00002690


	//   ....[2]....
        /*0034*/ 	.word	0x00002860


	//----- nvinfo : EIATTR_CRS_STACK_SIZE
	.align		4
.L_1941:
        /*0038*/ 	.byte	0x04, 0x1e
        /*003a*/ 	.short	(.L_1943 - .L_1942)
.L_1942:
        /*003c*/ 	.word	0x00000000


	//----- nvinfo : EIATTR_CBANK_PARAM_SIZE
	.align		4
.L_1943:
        /*0040*/ 	.byte	0x03, 0x19
        /*0042*/ 	.short	0x00b8


	//----- nvinfo : EIATTR_PARAM_CBANK
	.align		4
        /*0044*/ 	.byte	0x04, 0x0a
        /*0046*/ 	.short	(.L_1945 - .L_1944)
	.align		4
.L_1944:
        /*0048*/ 	.word	index@(.nv.constant0._Z32group_norm_nhwc_bwd_scale_kernelI11Fp16IOFp32WLi120EEv26Group_norm_nhwc_bwd_params)
        /*004c*/ 	.short	0x0380
        /*004e*/ 	.short	0x00b8


	//----- nvinfo : EIATTR_SW_WAR
	.align		4
.L_1945:
        /*0050*/ 	.byte	0x04, 0x36
        /*0052*/ 	.short	(.L_1947 - .L_1946)
.L_1946:
        /*0054*/ 	.word	0x00000008
.L_1947:


//--------------------- .nv.info._Z32group_norm_nhwc_bwd_scale_kernelI11Fp16IOFp32WLi140EEv26Group_norm_nhwc_bwd_params --------------------------
	.section	.nv.info._Z32group_norm_nhwc_bwd_scale_kernelI11Fp16IOFp32WLi140EEv26Group_norm_nhwc_bwd_params,"",@"SHT_CUDA_INFO"
	.sectionflags	@""
	.align	4


	//----- nvinfo : EIATTR_CUDA_API_VERSION
	.align		4
        /*0000*/ 	.byte	0x04, 0x37
        /*0002*/ 	.short	(.L_1949 - .L_1948)
.L_1948:
        /*0004*/ 	.word	0x00000082


	//----- nvinfo : EIATTR_KPARAM_INFO
	.align		4
.L_1949:
        /*0008*/ 	.byte	0x04, 0x17
        /*000a*/ 	.short	(.L_1951 - .L_1950)
.L_1950:
        /*000c*/ 	.word	0x00000000
        /*0010*/ 	.short	0x0000
        /*0012*/ 	.short	0x0000
        /*0014*/ 	.byte	0x00, 0xf0, 0xe1, 0x02


	//----- nvinfo : EIATTR_SPARSE_MMA_MASK
	.align		4
.L_1951:
        /*0018*/ 	.byte	0x03, 0x50
        /*001a*/ 	.short	0x0000


	//----- nvinfo : EIATTR_MAXREG_COUNT
	.align		4
        /*001c*/ 	.byte	0x03, 0x1b
        /*001e*/ 	.short	0x00ff


	//----- nvinfo : EIATTR_MERCURY_ISA_VERSION
	.align		4
        /*0020*/ 	.byte	0x03, 0x5f
        /*0022*/ 	.short	0x0101


	//----- nvinfo : EIATTR_VRC_CTA_INIT_COUNT
	.align		4
        /*0024*/ 	.byte	0x02, 0x4a
	.zero		1
	.zero		1


	//----- nvinfo : EIATTR_EXIT_INSTR_OFFSETS
	.align		4
        /*0028*/ 	.byte	0x04, 0x1c
        /*002a*/ 	.short	(.L_1953 - .L_1952)


	//   ....[0]....
.L_1952:
        /*002c*/ 	.word	0x00002610


	//   ....[1]....
        /*0030*/ 	.word	0x00002690


	//   ....[2]....
        /*0034*/ 	.word	0x00002860


	//----- nvinfo : EIATTR_CRS_STACK_SIZE
	.align		4
.L_1953:
        /*0038*/ 	.byte	0x04, 0x1e
        /*003a*/ 	.short	(.L_1955 - .L_1954)
.L_1954:
        /*003c*/ 	.word	0x00000000


	//----- nvinfo : EIATTR_CBANK_PARAM_SIZE
	.align		4
.L_1955:
        /*0040*/ 	.byte	0x03, 0x19
        /*0042*/ 	.short	0x00b8


	//----- nvinfo : EIATTR_PARAM_CBANK
	.align		4
        /*0044*/ 	.byte	0x04, 0x0a
        /*0046*/ 	.short	(.L_1957 - .L_1956)
	.align		4
.L_1956:
        /*0048*/ 	.word	index@(.nv.constant0._Z32group_norm_nhwc_bwd_scale_kernelI11Fp16IOFp32WLi140EEv26Group_norm_nhwc_bwd_params)
        /*004c*/ 	.short	0x0380
        /*004e*/ 	.short	0x00b8


	//----- nvinfo : EIATTR_SW_WAR
	.align		4
.L_1957:
        /*0050*/ 	.byte	0x04, 0x36
        /*0052*/ 	.short	(.L_1959 - .L_1958)
.L_1958:
        /*0054*/ 	.word	0x00000008
.L_1959:


//--------------------- .nv.info._Z32group_norm_nhwc_bwd_scale_kernelI11Fp16IOFp32WLi160EEv26Group_norm_nhwc_bwd_params --------------------------
	.section	.nv.info._Z32group_norm_nhwc_bwd_scale_kernelI11Fp16IOFp32WLi160EEv26Group_norm_nhwc_bwd_params,"",@"SHT_CUDA_INFO"
	.sectionflags	@""
	.align	4


	//----- nvinfo : EIATTR_CUDA_API_VERSION
	.align		4
        /*0000*/ 	.byte	0x04, 0x37
        /*0002*/ 	.short	(.L_1961 - .L_1960)
.L_1960:
        /*0004*/ 	.word	0x00000082


	//----- nvinfo : EIATTR_KPARAM_INFO
	.align		4
.L_1961:
        /*0008*/ 	.byte	0x04, 0x17
        /*000a*/ 	.short	(.L_1963 - .L_1962)
.L_1962:
        /*000c*/ 	.word	0x00000000
        /*0010*/ 	.short	0x0000
        /*0012*/ 	.short	0x0000
        /*0014*/ 	.byte	0x00, 0xf0, 0xe1, 0x02


	//----- nvinfo : EIATTR_SPARSE_MMA_MASK
	.align		4
.L_1963:
        /*0018*/ 	.byte	0x03, 0x50
        /*001a*/ 	.short	0x0000


	//----- nvinfo : EIATTR_MAXREG_COUNT
	.align		4
        /*001c*/ 	.byte	0x03, 0x1b
        /*001e*/ 	.short	0x00ff


	//----- nvinfo : EIATTR_MERCURY_ISA_VERSION
	.align		4
        /*0020*/ 	.byte	0x03, 0x5f
        /*0022*/ 	.short	0x0101


	//----- nvinfo : EIATTR_VRC_CTA_INIT_COUNT
	.align		4
        /*0024*/ 	.byte	0x02, 0x4a
	.zero		1
	.zero		1


	//----- nvinfo : EIATTR_EXIT_INSTR_OFFSETS
	.align		4
        /*0028*/ 	.byte	0x04, 0x1c
        /*002a*/ 	.short	(.L_1965 - .L_1964)


	//   ....[0]....
.L_1964:
        /*002c*/ 	.word	0x00002610


	//   ....[1]....
        /*0030*/ 	.word	0x00002690


	//   ....[2]....
        /*0034*/ 	.word	0x00002860


	//----- nvinfo : EIATTR_CRS_STACK_SIZE
	.align		4
.L_1965:
        /*0038*/ 	.byte	0x04, 0x1e
        /*003a*/ 	.short	(.L_1967 - .L_1966)
.L_1966:
        /*003c*/ 	.word	0x00000000


	//----- nvinfo : EIATTR_CBANK_PARAM_SIZE
	.align		4
.L_1967:
        /*0040*/ 	.byte	0x03, 0x19
        /*0042*/ 	.short	0x00b8


	//----- nvinfo : EIATTR_PARAM_CBANK
	.align		4
        /*0044*/ 	.byte	0x04, 0x0a
        /*0046*/ 	.short	(.L_1969 - .L_1968)
	.align		4
.L_1968:
        /*0048*/ 	.word	index@(.nv.constant0._Z32group_norm_nhwc_bwd_scale_kernelI11Fp16IOFp32WLi160EEv26Group_norm_nhwc_bwd_params)
        /*004c*/ 	.short	0x0380
        /*004e*/ 	.short	0x00b8


	//----- nvinfo : EIATTR_SW_WAR
	.align		4
.L_1969:
        /*0050*/ 	.byte	0x04, 0x36
        /*0052*/ 	.short	(.L_1971 - .L_1970)
.L_1970:
        /*0054*/ 	.word	0x00000008
.L_1971:


//--------------------- .nv.info._Z32group_norm_nhwc_bwd_scale_kernelI11Fp16IOBf16WLi196EEv26Group_norm_nhwc_bwd_params --------------------------
	.section	.nv.info._Z32group_norm_nhwc_bwd_scale_kernelI11Fp16IOBf16WLi196EEv26Group_norm_nhwc_bwd_params,"",@"SHT_CUDA_INFO"
	.sectionflags	@""
	.align	4


	//----- nvinfo : EIATTR_CUDA_API_VERSION
	.align		4
        /*0000*/ 	.byte	0x04, 0x37
        /*0002*/ 	.short	(.L_1973 - .L_1972)
.L_1972:
        /*0004*/ 	.word	0x00000082


	//----- nvinfo : EIATTR_KPARAM_INFO
	.align		4
.L_1973:
        /*0008*/ 	.byte	0x04, 0x17
        /*000a*/ 	.short	(.L_1975 - .L_1974)
.L_1974:
        /*000c*/ 	.word	0x00000000
        /*0010*/ 	.short	0x0000
        /*0012*/ 	.short	0x0000
        /*0014*/ 	.byte	0x00, 0xf0, 0xe1, 0x02


	//----- nvinfo : EIATTR_SPARSE_MMA_MASK
	.align		4
.L_1975:
        /*0018*/ 	.byte	0x03, 0x50
        /*001a*/ 	.short	0x0000


	//----- nvinfo : EIATTR_MAXREG_COUNT
	.align		4
        /*001c*/ 	.byte	0x03, 0x1b
        /*001e*/ 	.short	0x00ff


	//----- nvinfo : EIATTR_MERCURY_ISA_VERSION
	.align		4
        /*0020*/ 	.byte	0x03, 0x5f
        /*0022*/ 	.short	0x0101


	//----- nvinfo : EIATTR_VRC_CTA_INIT_COUNT
	.align		4
        /*0024*/ 	.byte	0x02, 0x4a
	.zero		1
	.zero		1


	//----- nvinfo : EIATTR_EXIT_INSTR_OFFSETS
	.align		4
        /*0028*/ 	.byte	0x04, 0x1c
        /*002a*/ 	.short	(.L_1977 - .L_1976)


	//   ....[0]....
.L_1976:
        /*002c*/ 	.word	0x00002690


	//   ....[1]....
        /*0030*/ 	.word	0x00002710


	//   ....[2]....
        /*0034*/ 	.word	0x00002900


	//----- nvinfo : EIATTR_CRS_STACK_SIZE
	.align		4
.L_1977:
        /*0038*/ 	.byte	0x04, 0x1e
        /*003a*/ 	.short	(.L_1979 - .L_1978)
.L_1978:
        /*003c*/ 	.word	0x00000000


	//----- nvinfo : EIATTR_CBANK_PARAM_SIZE
	.align		4
.L_1979:
        /*0040*/ 	.byte	0x03, 0x19
        /*0042*/ 	.short	0x00b8


	//----- nvinfo : EIATTR_PARAM_CBANK
	.align		4
        /*0044*/ 	.byte	0x04, 0x0a
        /*0046*/ 	.short	(.L_1981 - .L_1980)
	.align		4
.L_1980:
        /*0048*/ 	.word	index@(.nv.constant0._Z32group_norm_nhwc_bwd_scale_kernelI11Fp16IOBf16WLi196EEv26Group_norm_nhwc_bwd_params)
        /*004c*/ 	.short	0x0380
        /*004e*/ 	.short	0x00b8


	//----- nvinfo : EIATTR_SW_WAR
	.align		4
.L_1981:
        /*0050*/ 	.byte	0x04, 0x36
        /*0052*/ 	.short	(.L_1983 - .L_1982)
.L_1982:
        /*0054*/ 	.word	0x00000008
.L_1983:


//--------------------- .nv.info._Z32group_norm_nhwc_bwd_scale_kernelI11Fp16IOBf16WLi168EEv26Group_norm_nhwc_bwd_params --------------------------
	.section	.nv.info._Z32group_norm_nhwc_bwd_scale_kernelI11Fp16IOBf16WLi168EEv26Group_norm_nhwc_bwd_params,"",@"SHT_CUDA_INFO"
	.sectionflags	@""
	.align	4


	//----- nvinfo : EIATTR_CUDA_API_VERSION
	.align		4
        /*0000*/ 	.byte	0x04, 0x37
        /*0002*/ 	.short	(.L_1985 - .L_1984)
.L_1984:
        /*0004*/ 	.word	0x00000082


	//----- nvinfo : EIATTR_KPARAM_INFO
	.align		4
.L_1985:
        /*0008*/ 	.byte	0x04, 0x17
        /*000a*/ 	.short	(.L_1987 - .L_1986)
.L_1986:
        /*000c*/ 	.word	0x00000000
        /*0010*/ 	.short	0x0000
        /*0012*/ 	.short	0x0000
        /*0014*/ 	.byte	0x00, 0xf0, 0xe1, 0x02


	//----- nvinfo : EIATTR_SPARSE_MMA_MASK
	.align		4
.L_1987:
        /*0018*/ 	.byte	0x03, 0x50
        /*001a*/ 	.short	0x0000


	//----- nvinfo : EIATTR_MAXREG_COUNT
	.align		4
        /*001c*/ 	.byte	0x03, 0x1b
        /*001e*/ 	.short	0x00ff


	//----- nvinfo : EIATTR_MERCURY_ISA_VERSION
	.align		4
        /*0020*/ 	.byte	0x03, 0x5f
        /*0022*/ 	.short	0x0101


	//----- nvinfo : EIATTR_VRC_CTA_INIT_COUNT
	.align		4
        /*0024*/ 	.byte	0x02, 0x4a
	.zero		1
	.zero		1


	//----- nvinfo : EIATTR_EXIT_INSTR_OFFSETS
	.align		4
        /*0028*/ 	.byte	0x04, 0x1c
        /*002a*/ 	.short	(.L_1989 - .L_1988)


	//   ....[0]....
.L_1988:
        /*002c*/ 	.word	0x00002690


	//   ....[1]....
        /*0030*/ 	.word	0x00002710


	//   ....[2]....
        /*0034*/ 	.word	0x00002900


	//----- nvinfo : EIATTR_CRS_STACK_SIZE
	.align		4
.L_1989:
        /*0038*/ 	.byte	0x04, 0x1e
        /*003a*/ 	.short	(.L_1991 - .L_1990)
.L_1990:
        /*003c*/ 	.word	0x00000000


	//----- nvinfo : EIATTR_CBANK_PARAM_SIZE
	.align		4
.L_1991:
        /*0040*/ 	.byte	0x03, 0x19
        /*0042*/ 	.short	0x00b8


	//----- nvinfo : EIATTR_PARAM_CBANK
	.align		4
        /*0044*/ 	.byte	0x04, 0x0a
        /*0046*/ 	.short	(.L_1993 - .L_1992)
	.align		4
.L_1992:
        /*0048*/ 	.word	index@(.nv.constant0._Z32group_norm_nhwc_bwd_scale_kernelI11Fp16IOBf16WLi168EEv26Group_norm_nhwc_bwd_params)
        /*004c*/ 	.short	0x0380
        /*004e*/ 	.short	0x00b8


	//----- nvinfo : EIATTR_SW_WAR
	.align		4
.L_1993:
        /*0050*/ 	.byte	0x04, 0x36
        /*0052*/ 	.short	(.L_1995 - .L_1994)
.L_1994:
        /*0054*/ 	.word	0x00000008
.L_1995:


//--------------------- .nv.info._Z32group_norm_nhwc_bwd_scale_kernelI11Fp16IOBf16WLi64EEv26Group_norm_nhwc_bwd_params --------------------------
	.section	.nv.info._Z32group_norm_nhwc_bwd_scale_kernelI11Fp16IOBf16WLi64EEv26Group_norm_nhwc_bwd_params,"",@"SHT_CUDA_INFO"
	.sectionflags	@""
	.align	4


	//----- nvinfo : EIATTR_CUDA_API_VERSION
	.align		4
        /*0000*/ 	.byte	0x04, 0x37
        /*0002*/ 	.short	(.L_1997 - .L_1996)
.L_1996:
        /*0004*/ 	.word	0x00000082


	//----- nvinfo : EIATTR_KPARAM_INFO
	.align		4
.L_1997:
        /*0008*/ 	.byte	0x04, 0x17
        /*000a*/ 	.short	(.L_1999 - .L_1998)
.L_1998:
        /*000c*/ 	.word	0x00000000
        /*0010*/ 	.short	0x0000
        /*0012*/ 	.short	0x0000
        /*0014*/ 	.byte	0x00, 0xf0, 0xe1, 0x02


	//----- nvinfo : EIATTR_SPARSE_MMA_MASK
	.align		4
.L_1999:
        /*0018*/ 	.byte	0x03, 0x50
        /*001a*/ 	.short	0x0000


	//----- nvinfo : EIATTR_MAXREG_COUNT
	.align		4
        /*001c*/ 	.byte	0x03, 0x1b
        /*001e*/ 	.short	0x00ff


	//----- nvinfo : EIATTR_MERCURY_ISA_VERSION
	.align		4
        /*0020*/ 	.byte	0x03, 0x5f
        /*0022*/ 	.short	0x0101


	//----- nvinfo : EIATTR_VRC_CTA_INIT_COUNT
	.align		4
        /*0024*/ 	.byte	0x02, 0x4a
	.zero		1
	.zero		1


	//----- nvinfo : EIATTR_EXIT_INSTR_OFFSETS
	.align		4
        /*0028*/ 	.byte	0x04, 0x1c
        /*002a*/ 	.short	(.L_2001 - .L_2000)


	//   ....[0]....
.L_2000:
        /*002c*/ 	.word	0x00002690


	//   ....[1]....
        /*0030*/ 	.word	0x00002710


	//   ....[2]....
        /*0034*/ 	.word	0x00002900


	//----- nvinfo : EIATTR_CRS_STACK_SIZE
	.align		4
.L_2001:
        /*0038*/ 	.byte	0x04, 0x1e
        /*003a*/ 	.short	(.L_2003 - .L_2002)
.L_2002:
        /*003c*/ 	.word	0x00000000


	//----- nvinfo : EIATTR_CBANK_PARAM_SIZE
	.align		4
.L_2003:
        /*0040*/ 	.byte	0x03, 0x19
        /*0042*/ 	.short	0x00b8


	//----- nvinfo : EIATTR_PARAM_CBANK
	.align		4
        /*0044*/ 	.byte	0x04, 0x0a
        /*0046*/ 	.short	(.L_2005 - .L_2004)
	.align		4
.L_2004:
        /*0048*/ 	.word	index@(.nv.constant0._Z32group_norm_nhwc_bwd_scale_kernelI11Fp16IOBf16WLi64EEv26Group_norm_nhwc_bwd_params)
        /*004c*/ 	.short	0x0380
        /*004e*/ 	.short	0x00b8


	//----- nvinfo : EIATTR_SW_WAR
	.align		4
.L_2005:
        /*0050*/ 	.byte	0x04, 0x36
        /*0052*/ 	.short	(.L_2007 - .L_2006)
.L_2006:
        /*0054*/ 	.word	0x00000008
.L_2007:


//--------------------- .nv.info._Z32group_norm_nhwc_bwd_scale_kernelI11Fp16IOBf16WLi128EEv26Group_norm_nhwc_bwd_params --------------------------
	.section	.nv.info._Z32group_norm_nhwc_bwd_scale_kernelI11Fp16IOBf16WLi128EEv26Group_norm_nhwc_bwd_params,"",@"SHT_CUDA_INFO"
	.sectionflags	@""
	.align	4


	//----- nvinfo : EIATTR_CUDA_API_VERSION
	.align		4
        /*0000*/ 	.byte	0x04, 0x37
        /*0002*/ 	.short	(.L_2009 - .L_2008)
.L_2008:
        /*0004*/ 	.word	0x00000082


	//----- nvinfo : EIATTR_KPARAM_INFO
	.align		4
.L_2009:
        /*0008*/ 	.byte	0x04, 0x17
        /*000a*/ 	.short	(.L_2011 - .L_2010)
.L_2010:
        /*000c*/ 	.word	0x00000000
        /*0010*/ 	.short	0x0000
        /*0012*/ 	.short	0x0000
        /*0014*/ 	.byte	0x00, 0xf0, 0xe1, 0x02


	//----- nvinfo : EIATTR_SPARSE_MMA_MASK
	.align		4
.L_2011:
        /*0018*/ 	.byte	0x03, 0x50
        /*001a*/ 	.short	0x0000


	//----- nvinfo : EIATTR_MAXREG_COUNT
	.align		4
        /*001c*/ 	.byte	0x03, 0x1b
        /*001e*/ 	.short	0x00ff


	//----- nvinfo : EIATTR_MERCURY_ISA_VERSION
	.align		4
        /*0020*/ 	.byte	0x03, 0x5f
        /*0022*/ 	.short	0x0101


	//----- nvinfo : EIATTR_VRC_CTA_INIT_COUNT
	.align		4
        /*0024*/ 	.byte	0x02, 0x4a
	.zero		1
	.zero		1


	//----- nvinfo : EIATTR_EXIT_INSTR_OFFSETS
	.align		4
        /*0028*/ 	.byte	0x04, 0x1c
        /*002a*/ 	.short	(.L_2013 - .L_2012)


	//   ....[0]....
.L_2012:
        /*002c*/ 	.word	0x00002690


	//   ....[1]....
        /*0030*/ 	.word	0x00002710


	//   ....[2]....
        /*0034*/ 	.word	0x00002900


	//----- nvinfo : EIATTR_CRS_STACK_SIZE
	.align		4
.L_2013:
        /*0038*/ 	.byte	0x04, 0x1e
        /*003a*/ 	.short	(.L_2015 - .L_2014)
.L_2014:
        /*003c*/ 	.word	0x00000000


	//----- nvinfo : EIATTR_CBANK_PARAM_SIZE
	.align		4
.L_2015:
        /*0040*/ 	.byte	0x03, 0x19
        /*0042*/ 	.short	0x00b8


	//----- nvinfo : EIATTR_PARAM_CBANK
	.align		4
        /*0044*/ 	.byte	0x04, 0x0a
        /*0046*/ 	.short	(.L_2017 - .L_2016)
	.align		4
.L_2016:
        /*0048*/ 	.word	index@(.nv.constant0._Z32group_norm_nhwc_bwd_scale_kernelI11Fp16IOBf16WLi128EEv26Group_norm_nhwc_bwd_params)
        /*004c*/ 	.short	0x0380
        /*004e*/ 	.short	0x00b8


	//----- nvinfo : EIATTR_SW_WAR
	.align		4
.L_2017:
        /*0050*/ 	.byte	0x04, 0x36
        /*0052*/ 	.short	(.L_2019 - .L_2018)
.L_2018:
        /*0054*/ 	.word	0x00000008
.L_2019:


//--------------------- .nv.info._Z32group_norm_nhwc_bwd_scale_kernelI11Fp16IOBf16WLi192EEv26Group_norm_nhwc_bwd_params --------------------------
	.section	.nv.info._Z32group_norm_nhwc_bwd_scale_kernelI11Fp16IOBf16WLi192EEv26Group_norm_nhwc_bwd_params,"",@"SHT_CUDA_INFO"
	.sectionflags	@""
	.align	4


	//----- nvinfo : EIATTR_CUDA_API_VERSION
	.align		4
        /*0000*/ 	.byte	0x04, 0x37
        /*0002*/ 	.short	(.L_2021 - .L_2020)
.L_2020:
        /*0004*/ 	.word	0x00000082


	//----- nvinfo : EIATTR_KPARAM_INFO
	.align		4
.L_2021:
        /*0008*/ 	.byte	0x04, 0x17
        /*000a*/ 	.short	(.L_2023 - .L_2022)
.L_2022:
        /*000c*/ 	.word	0x00000000
        /*0010*/ 	.short	0x0000
        /*0012*/ 	.short	0x0000
        /*0014*/ 	.byte	0x00, 0xf0, 0xe1, 0x02


	//----- nvinfo : EIATTR_SPARSE_MMA_MASK
	.align		4
.L_2023:
        /*0018*/ 	.byte	0x03, 0x50
        /*001a*/ 	.short	0x0000


	//----- nvinfo : EIATTR_MAXREG_COUNT
	.align		4
        /*001c*/ 	.byte	0x03, 0x1b
        /*001e*/ 	.short	0x00ff


	//----- nvinfo : EIATTR_MERCURY_ISA_VERSION
	.align		4
        /*0020*/ 	.byte	0x03, 0x5f
        /*0022*/ 	.short	0x0101


	//----- nvinfo : EIATTR_VRC_CTA_INIT_COUNT
	.align		4
        /*0024*/ 	.byte	0x02, 0x4a
	.zero		1
	.zero		1


	//----- nvinfo : EIATTR_EXIT_INSTR_OFFSETS
	.align		4
        /*0028*/ 	.byte	0x04, 0x1c
        /*002a*/ 	.short	(.L_2025 - .L_2024)


	//   ....[0]....
.L_2024:
        /*002c*/ 	.word	0x00002690


	//   ....[1]....
        /*0030*/ 	.word	0x00002710


	//   ....[2]....
        /*0034*/ 	.word	0x00002900


	//----- nvinfo : EIATTR_CRS_STACK_SIZE
	.align		4
.L_2025:
        /*0038*/ 	.byte	0x04, 0x1e
        /*003a*/ 	.short	(.L_2027 - .L_2026)
.L_2026:
        /*003c*/ 	.word	0x00000000


	//----- nvinfo : EIATTR_CBANK_PARAM_SIZE
	.align		4
.L_2027:
        /*0040*/ 	.byte	0x03, 0x19
        /*0042*/ 	.short	0x00b8


	//----- nvinfo : EIATTR_PARAM_CBANK
	.align		4
        /*0044*/ 	.byte	0x04, 0x0a
        /*0046*/ 	.short	(.L_2029 - .L_2028)
	.align		4
.L_2028:
        /*0048*/ 	.word	index@(.nv.constant0._Z32group_norm_nhwc_bwd_scale_kernelI11Fp16IOBf16WLi192EEv26Group_norm_nhwc_bwd_params)
        /*004c*/ 	.short	0x0380
        /*004e*/ 	.short	0x00b8


	//----- nvinfo : EIATTR_SW_WAR
	.align		4
.L_2029:
        /*0050*/ 	.byte	0x04, 0x36
        /*0052*/ 	.short	(.L_2031 - .L_2030)
.L_2030:
        /*0054*/ 	.word	0x00000008
.L_2031:


//--------------------- .nv.info._Z32group_norm_nhwc_bwd_scale_kernelI11Fp16IOBf16WLi448EEv26Group_norm_nhwc_bwd_params --------------------------
	.section	.nv.info._Z32group_norm_nhwc_bwd_scale_kernelI11Fp16IOBf16WLi448EEv26Group_norm_nhwc_bwd_params,"",@"SHT_CUDA_INFO"
	.sectionflags	@""
	.align	4


	//----- nvinfo : EIATTR_CUDA_API_VERSION
	.align		4
        /*0000*/ 	.byte	0x04, 0x37
        /*0002*/ 	.short	(.L_2033 - .L_2032)
.L_2032:
        /*0004*/ 	.word	0x00000082


	//----- nvinfo : EIATTR_KPARAM_INFO
	.align		4
.L_2033:
        /*0008*/ 	.byte	0x04, 0x17
        /*000a*/ 	.short	(.L_2035 - .L_2034)
.L_2034:
        /*000c*/ 	.word	0x00000000
        /*0010*/ 	.short	0x0000
        /*0012*/ 	.short	0x0000
        /*0014*/ 	.byte	0x00, 0xf0, 0xe1, 0x02


	//----- nvinfo : EIATTR_SPARSE_MMA_MASK
	.align		4
.L_2035:
        /*0018*/ 	.byte	0x03, 0x50
        /*001a*/ 	.short	0x0000


	//----- nvinfo : EIATTR_MAXREG_COUNT
	.align		4
        /*001c*/ 	.byte	0x03, 0x1b
        /*001e*/ 	.short	0x00ff


	//----- nvinfo : EIATTR_MERCURY_ISA_VERSION
	.align		4
        /*0020*/ 	.byte	0x03, 0x5f
        /*0022*/ 	.short	0x0101


	//----- nvinfo : EIATTR_VRC_CTA_INIT_COUNT
	.align		4
        /*0024*/ 	.byte	0x02, 0x4a
	.zero		1
	.zero		1


	//----- nvinfo : EIATTR_EXIT_INSTR_OFFSETS
	.align		4
        /*0028*/ 	.byte	0x04, 0x1c
        /*002a*/ 	.short	(.L_2037 - .L_2036)


	//   ....[0]....
.L_2036:
        /*002c*/ 	.word	0x00002690


	//   ....[1]....
        /*0030*/ 	.word	0x00002710


	//   ....[2]....
        /*0034*/ 	.word	0x00002900


	//----- nvinfo : EIATTR_CRS_STACK_SIZE
	.align		4
.L_2037:
        /*0038*/ 	.byte	0x04, 0x1e
        /*003a*/ 	.short	(.L_2039 - .L_2038)
.L_2038:
        /*003c*/ 	.word	0x00000000


	//----- nvinfo : EIATTR_CBANK_PARAM_SIZE
	.align		4
.L_2039:
        /*0040*/ 	.byte	0x03, 0x19
        /*0042*/ 	.short	0x00b8


	//----- nvinfo : EIATTR_PARAM_CBANK
	.align		4
        /*0044*/ 	.byte	0x04, 0x0a
        /*0046*/ 	.short	(.L_2041 - .L_2040)
	.align		4
.L_2040:
        /*0048*/ 	.word	index@(.nv.constant0._Z32group_norm_nhwc_bwd_scale_kernelI11Fp16IOBf16WLi448EEv26Group_norm_nhwc_bwd_params)
        /*004c*/ 	.short	0x0380
        /*004e*/ 	.short	0x00b8


	//----- nvinfo : EIATTR_SW_WAR
	.align		4
.L_2041:
        /*0050*/ 	.byte	0x04, 0x36
        /*0052*/ 	.short	(.L_2043 - .L_2042)
.L_2042:
        /*0054*/ 	.word	0x00000008
.L_2043:


//--------------------- .nv.info._Z32group_norm_nhwc_bwd_scale_kernelI11Fp16IOBf16WLi256EEv26Group_norm_nhwc_bwd_params --------------------------
	.section	.nv.info._Z32group_norm_nhwc_bwd_scale_kernelI11Fp16IOBf16WLi256EEv26Group_norm_nhwc_bwd_params,"",@"SHT_CUDA_INFO"
	.sectionflags	@""
	.align	4


	//----- nvinfo : EIATTR_CUDA_API_VERSION
	.align		4
        /*0000*/ 	.byte	0x04, 0x37
        /*0002*/ 	.short	(.L_2045 - .L_2044)
.L_2044:
        /*0004*/ 	.word	0x00000082


	//----- nvinfo : EIATTR_KPARAM_INFO
	.align		4
.L_2045:
        /*0008*/ 	.byte	0x04, 0x17
        /*000a*/ 	.short	(.L_2047 - .L_2046)
.L_2046:
        /*000c*/ 	.word	0x00000000
        /*0010*/ 	.short	0x0000
        /*0012*/ 	.short	0x0000
        /*0014*/ 	.byte	0x00, 0xf0, 0xe1, 0x02


	//----- nvinfo : EIATTR_SPARSE_MMA_MASK
	.align		4
.L_2047:
        /*0018*/ 	.byte	0x03, 0x50
        /*001a*/ 	.short	0x0000


	//----- nvinfo : EIATTR_MAXREG_COUNT
	.align		4
        /*001c*/ 	.byte	0x03, 0x1b
        /*001e*/ 	.short	0x00ff


	//----- nvinfo : EIATTR_MERCURY_ISA_VERSION
	.align		4
        /*0020*/ 	.byte	0x03, 0x5f
        /*0022*/ 	.short	0x0101


	//----- nvinfo : EIATTR_VRC_CTA_INIT_COUNT
	.align		4
        /*0024*/ 	.byte	0x02, 0x4a
	.zero		1
	.zero		1


	//----- nvinfo : EIATTR_EXIT_INSTR_OFFSETS
	.align		4
        /*0028*/ 	.byte	0x04, 0x1c
        /*002a*/ 	.short	(.L_2049 - .L_2048)


	//   ....[0]....
.L_2048:
        /*002c*/ 	.word	0x00002690


	//   ....[1]....
        /*0030*/ 	.word	0x00002710


	//   ....[2]....
        /*0034*/ 	.word	0x00002900


	//----- nvinfo : EIATTR_CRS_STACK_SIZE
	.align		4
.L_2049:
        /*0038*/ 	.byte	0x04, 0x1e
        /*003a*/ 	.short	(.L_2051 - .L_2050)
.L_2050:
        /*003c*/ 	.word	0x00000000


	//----- nvinfo : EIATTR_CBANK_PARAM_SIZE
	.align		4
.L_2051:
        /*0040*/ 	.byte	0x03, 0x19
        /*0042*/ 	.short	0x00b8


	//----- nvinfo : EIATTR_PARAM_CBANK
	.align		4
        /*0044*/ 	.byte	0x04, 0x0a
        /*0046*/ 	.short	(.L_2053 - .L_2052)
	.align		4
.L_2052:
        /*0048*/ 	.word	index@(.nv.constant0._Z32group_norm_nhwc_bwd_scale_kernelI11Fp16IOBf16WLi256EEv26Group_norm_nhwc_bwd_params)
        /*004c*/ 	.short	0x0380
        /*004e*/ 	.short	0x00b8


	//----- nvinfo : EIATTR_SW_WAR
	.align		4
.L_2053:
        /*0050*/ 	.byte	0x04, 0x36
        /*0052*/ 	.short	(.L_2055 - .L_2054)
.L_2054:
        /*0054*/ 	.word	0x00000008
.L_2055:


//--------------------- .nv.info._Z32group_norm_nhwc_bwd_scale_kernelI11Fp16IOBf16WLi120EEv26Group_norm_nhwc_bwd_params --------------------------
	.section	.nv.info._Z32group_norm_nhwc_bwd_scale_kernelI11Fp16IOBf16WLi120EEv26Group_norm_nhwc_bwd_params,"",@"SHT_CUDA_INFO"
	.sectionflags	@""
	.align	4


	//----- nvinfo : EIATTR_CUDA_API_VERSION
	.align		4
        /*0000*/ 	.byte	0x04, 0x37
        /*0002*/ 	.short	(.L_2057 - .L_2056)
.L_2056:
        /*0004*/ 	.word	0x00000082


	//----- nvinfo : EIATTR_KPARAM_INFO
	.align		4
.L_2057:
        /*0008*/ 	.byte	0x04, 0x17
        /*000a*/ 	.short	(.L_2059 - .L_2058)
.L_2058:
        /*000c*/ 	.word	0x00000000
        /*0010*/ 	.short	0x0000
        /*0012*/ 	.short	0x0000
        /*0014*/ 	.byte	0x00, 0xf0, 0xe1, 0x02


	//----- nvinfo : EIATTR_SPARSE_MMA_MASK
	.align		4
.L_2059:
        /*0018*/ 	.byte	0x03, 0x50
        /*001a*/ 	.short	0x0000


	//----- nvinfo : EIATTR_MAXREG_COUNT
	.align		4
        /*001c*/ 	.byte	0x03, 0x1b
        /*001e*/ 	.short	0x00ff


	//----- nvinfo : EIATTR_MERCURY_ISA_VERSION
	.align		4
        /*0020*/ 	.byte	0x03, 0x5f
        /*0022*/ 	.short	0x0101


	//----- nvinfo : EIATTR_VRC_CTA_INIT_COUNT
	.align		4
        /*0024*/ 	.byte	0x02, 0x4a
	.zero		1
	.zero		1


	//----- nvinfo : EIATTR_EXIT_INSTR_OFFSETS
	.align		4
        /*0028*/ 	.byte	0x04, 0x1c
        /*002a*/ 	.short	(.L_2061 - .L_2060)


	//   ....[0]....
.L_2060:
        /*002c*/ 	.word	0x00002690


	//   ....[1]....
        /*0030*/ 	.word	0x00002710


	//   ....[2]....
        /*0034*/ 	.word	0x00002900


	//----- nvinfo : EIATTR_CRS_STACK_SIZE
	.align		4
.L_2061:
        /*0038*/ 	.byte	0x04, 0x1e
        /*003a*/ 	.short	(.L_2063 - .L_2062)
.L_2062:
        /*003c*/ 	.word	0x00000000


	//----- nvinfo : EIATTR_CBANK_PARAM_SIZE
	.align		4
.L_2063:
        /*0040*/ 	.byte	0x03, 0x19
        /*0042*/ 	.short	0x00b8


	//----- nvinfo : EIATTR_PARAM_CBANK
	.align		4
        /*0044*/ 	.byte	0x04, 0x0a
        /*0046*/ 	.short	(.L_2065 - .L_2064)
	.align		4
.L_2064:
        /*0048*/ 	.word	index@(.nv.constant0._Z32group_norm_nhwc_bwd_scale_kernelI11Fp16IOBf16WLi120EEv26Group_norm_nhwc_bwd_params)
        /*004c*/ 	.short	0x0380
        /*004e*/ 	.short	0x00b8


	//----- nvinfo : EIATTR_SW_WAR
	.align		4
.L_2065:
        /*0050*/ 	.byte	0x04, 0x36
        /*0052*/ 	.short	(.L_2067 - .L_2066)
.L_2066:
        /*0054*/ 	.word	0x00000008
.L_2067:


//--------------------- .nv.info._Z32group_norm_nhwc_bwd_scale_kernelI11Fp16IOBf16WLi140EEv26Group_norm_nhwc_bwd_params --------------------------
	.section	.nv.info._Z32group_norm_nhwc_bwd_scale_kernelI11Fp16IOBf16WLi140EEv26Group_norm_nhwc_bwd_params,"",@"SHT_CUDA_INFO"
	.sectionflags	@""
	.align	4


	//----- nvinfo : EIATTR_CUDA_API_VERSION
	.align		4
        /*0000*/ 	.byte	0x04, 0x37
        /*0002*/ 	.short	(.L_2069 - .L_2068)
.L_2068:
        /*0004*/ 	.word	0x00000082


	//----- nvinfo : EIATTR_KPARAM_INFO
	.align		4
.L_2069:
        /*0008*/ 	.byte	0x04, 0x17
        /*000a*/ 	.short	(.L_2071 - .L_2070)
.L_2070:
        /*000c*/ 	.word	0x00000000
        /*0010*/ 	.short	0x0000
        /*0012*/ 	.short	0x0000
        /*0014*/ 	.byte	0x00, 0xf0, 0xe1, 0x02


	//----- nvinfo : EIATTR_SPARSE_MMA_MASK
	.align		4
.L_2071:
        /*0018*/ 	.byte	0x03, 0x50
        /*001a*/ 	.short	0x0000


	//----- nvinfo : EIATTR_MAXREG_COUNT
	.align		4
        /*001c*/ 	.byte	0x03, 0x1b
        /*001e*/ 	.short	0x00ff


	//----- nvinfo : EIATTR_MERCURY_ISA_VERSION
	.align		4
        /*0020*/ 	.byte	0x03, 0x5f
        /*0022*/ 	.short	0x0101


	//----- nvinfo : EIATTR_VRC_CTA_INIT_COUNT
	.align		4
        /*0024*/ 	.byte	0x02, 0x4a
	.zero		1
	.zero		1


	//----- nvinfo : EIATTR_EXIT_INSTR_OFFSETS
	.align		4
        /*0028*/ 	.byte	0x04, 0x1c
        /*002a*/ 	.short	(.L_2073 - .L_2072)


	//   ....[0]....
.L_2072:
        /*002c*/ 	.word	0x00002690


	//   ....[1]....
        /*0030*/ 	.word	0x00002710


	//   ....[2]....
        /*0034*/ 	.word	0x00002900


	//----- nvinfo : EIATTR_CRS_STACK_SIZE
	.align		4
.L_2073:
        /*0038*/ 	.byte	0x04, 0x1e
        /*003a*/ 	.short	(.L_2075 - .L_2074)
.L_2074:
        /*003c*/ 	.word	0x00000000


	//----- nvinfo : EIATTR_CBANK_PARAM_SIZE
	.align		4
.L_2075:
        /*0040*/ 	.byte	0x03, 0x19
        /*0042*/ 	.short	0x00b8


	//----- nvinfo : EIATTR_PARAM_CBANK
	.align		4
        /*0044*/ 	.byte	0x04, 0x0a
        /*0046*/ 	.short	(.L_2077 - .L_2076)
	.align		4
.L_2076:
        /*0048*/ 	.word	index@(.nv.constant0._Z32group_norm_nhwc_bwd_scale_kernelI11Fp16IOBf16WLi140EEv26Group_norm_nhwc_bwd_params)
        /*004c*/ 	.short	0x0380
        /*004e*/ 	.short	0x00b8


	//----- nvinfo : EIATTR_SW_WAR
	.align		4
.L_2077:
        /*0050*/ 	.byte	0x04, 0x36
        /*0052*/ 	.short	(.L_2079 - .L_2078)
.L_2078:
        /*0054*/ 	.word	0x00000008
.L_2079:


//--------------------- .nv.info._Z32group_norm_nhwc_bwd_scale_kernelI11Fp16IOBf16WLi160EEv26Group_norm_nhwc_bwd_params --------------------------
	.section	.nv.info._Z32group_norm_nhwc_bwd_scale_kernelI11Fp16IOBf16WLi160EEv26Group_norm_nhwc_bwd_params,"",@"SHT_CUDA_INFO"
	.sectionflags	@""
	.align	4


	//----- nvinfo : EIATTR_CUDA_API_VERSION
	.align		4
        /*0000*/ 	.byte	0x04, 0x37
        /*0002*/ 	.short	(.L_2081 - .L_2080)
.L_2080:
        /*0004*/ 	.word	0x00000082


	//----- nvinfo : EIATTR_KPARAM_INFO
	.align		4
.L_2081:
        /*0008*/ 	.byte	0x04, 0x17
        /*000a*/ 	.short	(.L_2083 - .L_2082)
.L_2082:
        /*000c*/ 	.word	0x00000000
        /*0010*/ 	.short	0x0000
        /*0012*/ 	.short	0x0000
        /*0014*/ 	.byte	0x00, 0xf0, 0xe1, 0x02


	//----- nvinfo : EIATTR_SPARSE_MMA_MASK
	.align		4
.L_2083:
        /*0018*/ 	.byte	0x03, 0x50
        /*001a*/ 	.short	0x0000


	//----- nvinfo : EIATTR_MAXREG_COUNT
	.align		4
        /*001c*/ 	.byte	0x03, 0x1b
        /*001e*/ 	.short	0x00ff


	//----- nvinfo : EIATTR_MERCURY_ISA_VERSION
	.align		4
        /*0020*/ 	.byte	0x03, 0x5f
        /*0022*/ 	.short	0x0101


	//----- nvinfo : EIATTR_VRC_CTA_INIT_COUNT
	.align		4
        /*0024*/ 	.byte	0x02, 0x4a
	.zero		1
	.zero		1


	//----- nvinfo : EIATTR_EXIT_INSTR_OFFSETS
	.align		4
        /*0028*/ 	.byte	0x04, 0x1c
        /*002a*/ 	.short	(.L_2085 - .L_2084)


	//   ....[0]....
.L_2084:
        /*002c*/ 	.word	0x00002690


	//   ....[1]....
        /*0030*/ 	.word	0x00002710


	//   ....[2]....
        /*0034*/ 	.word	0x00002900


	//----- nvinfo : EIATTR_CRS_STACK_SIZE
	.align		4
.L_2085:
        /*0038*/ 	.byte	0x04, 0x1e
        /*003a*/ 	.short	(.L_2087 - .L_2086)
.L_2086:
        /*003c*/ 	.word	0x00000000


	//----- nvinfo : EIATTR_CBANK_PARAM_SIZE
	.align		4
.L_2087:
        /*0040*/ 	.byte	0x03, 0x19
        /*0042*/ 	.short	0x00b8


	//----- nvinfo : EIATTR_PARAM_CBANK
	.align		4
        /*0044*/ 	.byte	0x04, 0x0a
        /*0046*/ 	.short	(.L_2089 - .L_2088)
	.align		4
.L_2088:
        /*0048*/ 	.word	index@(.nv.constant0._Z32group_norm_nhwc_bwd_scale_kernelI11Fp16IOBf16WLi160EEv26Group_norm_nhwc_bwd_params)
        /*004c*/ 	.short	0x0380
        /*004e*/ 	.short	0x00b8


	//----- nvinfo : EIATTR_SW_WAR
	.align		4
.L_2089:
        /*0050*/ 	.byte	0x04, 0x36
        /*0052*/ 	.short	(.L_2091 - .L_2090)
.L_2090:
        /*0054*/ 	.word	0x00000008
.L_2091:


//--------------------- .nv.info._Z32group_norm_nhwc_bwd_scale_kernelI11Fp16IOFp16WLi196EEv26Group_norm_nhwc_bwd_params --------------------------
	.section	.nv.info._Z32group_norm_nhwc_bwd_scale_kernelI11Fp16IOFp16WLi196EEv26Group_norm_nhwc_bwd_params,"",@"SHT_CUDA_INFO"
	.sectionflags	@""
	.align	4


	//----- nvinfo : EIATTR_CUDA_API_VERSION
	.align		4
        /*0000*/ 	.byte	0x04, 0x37
        /*0002*/ 	.short	(.L_2093 - .L_2092)
.L_2092:
        /*0004*/ 	.word	0x00000082


	//----- nvinfo : EIATTR_KPARAM_INFO
	.align		4
.L_2093:
        /*0008*/ 	.byte	0x04, 0x17
        /*000a*/ 	.short	(.L_2095 - .L_2094)
.L_2094:
        /*000c*/ 	.word	0x00000000
        /*0010*/ 	.short	0x0000
        /*0012*/ 	.short	0x0000
        /*0014*/ 	.byte	0x00, 0xf0, 0xe1, 0x02


	//----- nvinfo : EIATTR_SPARSE_MMA_MASK
	.align		4
.L_2095:
        /*0018*/ 	.byte	0x03, 0x50
        /*001a*/ 	.short	0x0000


	//----- nvinfo : EIATTR_MAXREG_COUNT
	.align		4
        /*001c*/ 	.byte	0x03, 0x1b
        /*001e*/ 	.short	0x00ff


	//----- nvinfo : EIATTR_MERCURY_ISA_VERSION
	.align		4
        /*0020*/ 	.byte	0x03, 0x5f
        /*0022*/ 	.short	0x0101


	//----- nvinfo : EIATTR_VRC_CTA_INIT_COUNT
	.align		4
        /*0024*/ 	.byte	0x02, 0x4a
	.zero		1
	.zero		1


	//----- nvinfo : EIATTR_EXIT_INSTR_OFFSETS
	.align		4
        /*0028*/ 	.byte	0x04, 0x1c
        /*002a*/ 	.short	(.L_2097 - .L_2096)


	//   ....[0]....
.L_2096:
        /*002c*/ 	.word	0x00002690


	//   ....[1]....
        /*0030*/ 	.word	0x00002710


	//   ....[2]....
        /*0034*/ 	.word	0x00002900


	//----- nvinfo : EIATTR_CRS_STACK_SIZE
	.align		4
.L_2097:
        /*0038*/ 	.byte	0x04, 0x1e
        /*003a*/ 	.short	(.L_2099 - .L_2098)
.L_2098:
        /*003c*/ 	.word	0x00000000


	//----- nvinfo : EIATTR_CBANK_PARAM_SIZE
	.align		4
.L_2099:
        /*0040*/ 	.byte	0x03, 0x19
        /*0042*/ 	.short	0x00b8


	//----- nvinfo : EIATTR_PARAM_CBANK
	.align		4
        /*0044*/ 	.byte	0x04, 0x0a
        /*0046*/ 	.short	(.L_2101 - .L_2100)
	.align		4
.L_2100:
        /*0048*/ 	.word	index@(.nv.constant0._Z32group_norm_nhwc_bwd_scale_kernelI11Fp16IOFp16WLi196EEv26Group_norm_nhwc_bwd_params)
        /*004c*/ 	.short	0x0380
        /*004e*/ 	.short	0x00b8


	//----- nvinfo : EIATTR_SW_WAR
	.align		4
.L_2101:
        /*0050*/ 	.byte	0x04, 0x36
        /*0052*/ 	.short	(.L_2103 - .L_2102)
.L_2102:
        /*0054*/ 	.word	0x00000008
.L_2103:


//--------------------- .nv.info._Z32group_norm_nhwc_bwd_scale_kernelI11Fp16IOFp16WLi168EEv26Group_norm_nhwc_bwd_params --------------------------
	.section	.nv.info._Z32group_norm_nhwc_bwd_scale_kernelI11Fp16IOFp16WLi168EEv26Group_norm_nhwc_bwd_params,"",@"SHT_CUDA_INFO"
	.sectionflags	@""
	.align	4


	//----- nvinfo : EIATTR_CUDA_API_VERSION
	.align		4
        /*0000*/ 	.byte	0x04, 0x37
        /*0002*/ 	.short	(.L_2105 - .L_2104)
.L_2104:
        /*0004*/ 	.word	0x00000082


	//----- nvinfo : EIATTR_KPARAM_INFO
	.align		4
.L_2105:
        /*0008*/ 	.byte	0x04, 0x17
        /*000a*/ 	.short	(.L_2107 - .L_2106)
.L_2106:
        /*000c*/ 	.word	0x00000000
        /*0010*/ 	.short	0x0000
        /*0012*/ 	.short	0x0000
        /*0014*/ 	.byte	0x00, 0xf0, 0xe1, 0x02


	//----- nvinfo : EIATTR_SPARSE_MMA_MASK
	.align		4
.L_2107:
        /*0018*/ 	.byte	0x03, 0x50
        /*001a*/ 	.short	0x0000


	//----- nvinfo : EIATTR_MAXREG_COUNT
	.align		4
        /*001c*/ 	.byte	0x03, 0x1b
        /*001e*/ 	.short	0x00ff


	//----- nvinfo : EIATTR_MERCURY_ISA_VERSION
	.align		4
        /*0020*/ 	.byte	0x03, 0x5f
        /*0022*/ 	.short	0x0101


	//----- nvinfo : EIATTR_VRC_CTA_INIT_COUNT
	.align		4
        /*0024*/ 	.byte	0x02, 0x4a
	.zero		1
	.zero		1


	//----- nvinfo : EIATTR_EXIT_INSTR_OFFSETS
	.align		4
        /*0028*/ 	.byte	0x04, 0x1c
        /*002a*/ 	.short	(.L_2109 - .L_2108)


	//   ....[0]....
.L_2108:
        /*002c*/ 	.word	0x00002690


	//   ....[1]....
        /*0030*/ 	.word	0x00002710


	//   ....[2]....
        /*0034*/ 	.word	0x00002900


	//----- nvinfo : EIATTR_CRS_STACK_SIZE
	.align		4
.L_2109:
        /*0038*/ 	.byte	0x04, 0x1e
        /*003a*/ 	.short	(.L_2111 - .L_2110)
.L_2110:
        /*003c*/ 	.word	0x00000000


	//----- nvinfo : EIATTR_CBANK_PARAM_SIZE
	.align		4
.L_2111:
        /*0040*/ 	.byte	0x03, 0x19
        /*0042*/ 	.short	0x00b8


	//----- nvinfo : EIATTR_PARAM_CBANK
	.align		4
        /*0044*/ 	.byte	0x04, 0x0a
        /*0046*/ 	.short	(.L_2113 - .L_2112)
	.align		4
.L_2112:
        /*0048*/ 	.word	index@(.nv.constant0._Z32group_norm_nhwc_bwd_scale_kernelI11Fp16IOFp16WLi168EEv26Group_norm_nhwc_bwd_params)
        /*004c*/ 	.short	0x0380
        /*004e*/ 	.short	0x00b8


	//----- nvinfo : EIATTR_SW_WAR
	.align		4
.L_2113:
        /*0050*/ 	.byte	0x04, 0x36
        /*0052*/ 	.short	(.L_2115 - .L_2114)
.L_2114:
        /*0054*/ 	.word	0x00000008
.L_2115:


//--------------------- .nv.info._Z32group_norm_nhwc_bwd_scale_kernelI11Fp16IOFp16WLi64EEv26Group_norm_nhwc_bwd_params --------------------------
	.section	.nv.info._Z32group_norm_nhwc_bwd_scale_kernelI11Fp16IOFp16WLi64EEv26Group_norm_nhwc_bwd_params,"",@"SHT_CUDA_INFO"
	.sectionflags	@""
	.align	4


	//----- nvinfo : EIATTR_CUDA_API_VERSION
	.align		4
        /*0000*/ 	.byte	0x04, 0x37
        /*0002*/ 	.short	(.L_2117 - .L_2116)
.L_2116:
        /*0004*/ 	.word	0x00000082


	//----- nvinfo : EIATTR_KPARAM_INFO
	.align		4
.L_2117:
        /*0008*/ 	.byte	0x04, 0x17
        /*000a*/ 	.short	(.L_2119 - .L_2118)
.L_2118:
        /*000c*/ 	.word	0x00000000
        /*0010*/ 	.short	0x0000
        /*0012*/ 	.short	0x0000
        /*0014*/ 	.byte	0x00, 0xf0, 0xe1, 0x02


	//----- nvinfo : EIATTR_SPARSE_MMA_MASK
	.align		4
.L_2119:
        /*0018*/ 	.byte	0x03, 0x50
        /*001a*/ 	.short	0x0000


	//----- nvinfo : EIATTR_MAXREG_COUNT
	.align		4
        /*001c*/ 	.byte	0x03, 0x1b
        /*001e*/ 	.short	0x00ff


	//----- nvinfo : EIATTR_MERCURY_ISA_VERSION
	.align		4
        /*0020*/ 	.byte	0x03, 0x5f
        /*0022*/ 	.short	0x0101


	//----- nvinfo : EIATTR_VRC_CTA_INIT_COUNT
	.align		4
        /*0024*/ 	.byte	0x02, 0x4a
	.zero		1
	.zero		1


	//----- nvinfo : EIATTR_EXIT_INSTR_OFFSETS
	.align		4
        /*0028*/ 	.byte	0x04, 0x1c
        /*002a*/ 	.short	(.L_2121 - .L_2120)


	//   ....[0]....
.L_2120:
        /*002c*/ 	.word	0x00002690


	//   ....[1]....
        /*0030*/ 	.word	0x00002710


	//   ....[2]....
        /*0034*/ 	.word	0x00002900


	//----- nvinfo : EIATTR_CRS_STACK_SIZE
	.align		4
.L_2121:
        /*0038*/ 	.byte	0x04, 0x1e
        /*003a*/ 	.short	(.L_2123 - .L_2122)
.L_2122:
        /*003c*/ 	.word	0x00000000


	//----- nvinfo : EIATTR_CBANK_PARAM_SIZE
	.align		4
.L_2123:
        /*0040*/ 	.byte	0x03, 0x19
        /*0042*/ 	.short	0x00b8


	//----- nvinfo : EIATTR_PARAM_CBANK
	.align		4
        /*0044*/ 	.byte	0x04, 0x0a
        /*0046*/ 	.short	(.L_2125 - .L_2124)
	.align		4
.L_2124:
        /*0048*/ 	.word	index@(.nv.constant0._Z32group_norm_nhwc_bwd_scale_kernelI11Fp16IOFp16WLi64EEv26Group_norm_nhwc_bwd_params)
        /*004c*/ 	.short	0x0380
        /*004e*/ 	.short	0x00b8


	//----- nvinfo : EIATTR_SW_WAR
	.align		4
.L_2125:
        /*0050*/ 	.byte	0x04, 0x36
        /*0052*/ 	.short	(.L_2127 - .L_2126)
.L_2126:
        /*0054*/ 	.word	0x00000008
.L_2127:


//--------------------- .nv.info._Z32group_norm_nhwc_bwd_scale_kernelI11Fp16IOFp16WLi128EEv26Group_norm_nhwc_bwd_params --------------------------
	.section	.nv.info._Z32group_norm_nhwc_bwd_scale_kernelI11Fp16IOFp16WLi128EEv26Group_norm_nhwc_bwd_params,"",@"SHT_CUDA_INFO"
	.sectionflags	@""
	.align	4


	//----- nvinfo : EIATTR_CUDA_API_VERSION
	.align		4
        /*0000*/ 	.byte	0x04, 0x37
        /*0002*/ 	.short	(.L_2129 - .L_2128)
.L_2128:
        /*0004*/ 	.word	0x00000082


	//----- nvinfo : EIATTR_KPARAM_INFO
	.align		4
.L_2129:
        /*0008*/ 	.byte	0x04, 0x17
        /*000a*/ 	.short	(.L_2131 - .L_2130)
.L_2130:
        /*000c*/ 	.word	0x00000000
        /*0010*/ 	.short	0x0000
        /*0012*/ 	.short	0x0000
        /*0014*/ 	.byte	0x00, 0xf0, 0xe1, 0x02


	//----- nvinfo : EIATTR_SPARSE_MMA_MASK
	.align		4
.L_2131:
        /*0018*/ 	.byte	0x03, 0x50
        /*001a*/ 	.short	0x0000


	//----- nvinfo : EIATTR_MAXREG_COUNT
	.align		4
        /*001c*/ 	.byte	0x03, 0x1b
        /*001e*/ 	.short	0x00ff


	//----- nvinfo : EIATTR_MERCURY_ISA_VERSION
	.align		4
        /*0020*/ 	.byte	0x03, 0x5f
        /*0022*/ 	.short	0x0101


	//----- nvinfo : EIATTR_VRC_CTA_INIT_COUNT
	.align		4
        /*0024*/ 	.byte	0x02, 0x4a
	.zero		1
	.zero		1


	//----- nvinfo : EIATTR_EXIT_INSTR_OFFSETS
	.align		4
        /*0028*/ 	.byte	0x04, 0x1c
        /*002a*/ 	.short	(.L_2133 - .L_2132)


	//   ....[0]....
.L_2132:
        /*002c*/ 	.word	0x00002690


	//   ....[1]....
        /*0030*/ 	.word	0x00002710


	//   ....[2]....
        /*0034*/ 	.word	0x00002900


	//----- nvinfo : EIATTR_CRS_STACK_SIZE
	.align		4
.L_2133:
        /*0038*/ 	.byte	0x04, 0x1e
        /*003a*/ 	.short	(.L_2135 - .L_2134)
.L_2134:
        /*003c*/ 	.word	0x00000000


	//----- nvinfo : EIATTR_CBANK_PARAM_SIZE
	.align		4
.L_2135:
        /*0040*/ 	.byte	0x03, 0x19
        /*0042*/ 	.short	0x00b8


	//----- nvinfo : EIATTR_PARAM_CBANK
	.align		4
        /*0044*/ 	.byte	0x04, 0x0a
        /*0046*/ 	.short	(.L_2137 - .L_2136)
	.align		4
.L_2136:
        /*0048*/ 	.word	index@(.nv.constant0._Z32group_norm_nhwc_bwd_scale_kernelI11Fp16IOFp16WLi128EEv26Group_norm_nhwc_bwd_params)
        /*004c*/ 	.short	0x0380
        /*004e*/ 	.short	0x00b8


	//----- nvinfo : EIATTR_SW_WAR
	.align		4
.L_2137:
        /*0050*/ 	.byte	0x04, 0x36
        /*0052*/ 	.short	(.L_2139 - .L_2138)
.L_2138:
        /*0054*/ 	.word	0x00000008
.L_2139:


//--------------------- .nv.info._Z32group_norm_nhwc_bwd_scale_kernelI11Fp16IOFp16WLi192EEv26Group_norm_nhwc_bwd_params --------------------------
	.section	.nv.info._Z32group_norm_nhwc_bwd_scale_kernelI11Fp16IOFp16WLi192EEv26Group_norm_nhwc_bwd_params,"",@"SHT_CUDA_INFO"
	.sectionflags	@""
	.align	4


	//----- nvinfo : EIATTR_CUDA_API_VERSION
	.align		4
        /*0000*/ 	.byte	0x04, 0x37
        /*0002*/ 	.short	(.L_2141 - .L_2140)
.L_2140:
        /*0004*/ 	.word	0x00000082


	//----- nvinfo : EIATTR_KPARAM_INFO
	.align		4
.L_2141:
        /*0008*/ 	.byte	0x04, 0x17
        /*000a*/ 	.short	(.L_2143 - .L_2142)
.L_2142:
        /*000c*/ 	.word	0x00000000
        /*0010*/ 	.short	0x0000
        /*0012*/ 	.short	0x0000
        /*0014*/ 	.byte	0x00, 0xf0, 0xe1, 0x02


	//----- nvinfo : EIATTR_SPARSE_MMA_MASK
	.align		4
.L_2143:
        /*0018*/ 	.byte	0x03, 0x50
        /*001a*/ 	.short	0x0000


	//----- nvinfo : EIATTR_MAXREG_COUNT
	.align		4
        /*001c*/ 	.byte	0x03, 0x1b
        /*001e*/ 	.short	0x00ff


	//----- nvinfo : EIATTR_MERCURY_ISA_VERSION
	.align		4
        /*0020*/ 	.byte	0x03, 0x5f
        /*0022*/ 	.short	0x0101


	//----- nvinfo : EIATTR_VRC_CTA_INIT_COUNT
	.align		4
        /*0024*/ 	.byte	0x02, 0x4a
	.zero		1
	.zero		1


	//----- nvinfo : EIATTR_EXIT_INSTR_OFFSETS
	.align		4
        /*0028*/ 	.byte	0x04, 0x1c
        /*002a*/ 	.short	(.L_2145 - .L_2144)


	//   ....[0]....
.L_2144:
        /*002c*/ 	.word	0x00002690


	//   ....[1]....
        /*0030*/ 	.word	0x00002710


	//   ....[2]....
        /*0034*/ 	.word	0x00002900


	//----- nvinfo : EIATTR_CRS_STACK_SIZE
	.align		4
.L_2145:
        /*0038*/ 	.byte	0x04, 0x1e
        /*003a*/ 	.short	(.L_2147 - .L_2146)
.L_2146:
        /*003c*/ 	.word	0x00000000


	//----- nvinfo : EIATTR_CBANK_PARAM_SIZE
	.align		4
.L_2147:
        /*0040*/ 	.byte	0x03, 0x19
        /*0042*/ 	.short	0x00b8


	//----- nvinfo : EIATTR_PARAM_CBANK
	.align		4
        /*0044*/ 	.byte	0x04, 0x0a
        /*0046*/ 	.short	(.L_2149 - .L_2148)
	.align		4
.L_2148:
        /*0048*/ 	.word	index@(.nv.constant0._Z32group_norm_nhwc_bwd_scale_kernelI11Fp16IOFp16WLi192EEv26Group_norm_nhwc_bwd_params)
        /*004c*/ 	.short	0x0380
        /*004e*/ 	.short	0x00b8


	//----- nvinfo : EIATTR_SW_WAR
	.align		4
.L_2149:
        /*0050*/ 	.byte	0x04, 0x36
        /*0052*/ 	.short	(.L_2151 - .L_2150)
.L_2150:
        /*0054*/ 	.word	0x00000008
.L_2151:


//--------------------- .nv.info._Z32group_norm_nhwc_bwd_scale_kernelI11Fp16IOFp16WLi448EEv26Group_norm_nhwc_bwd_params --------------------------
	.section	.nv.info._Z32group_norm_nhwc_bwd_scale_kernelI11Fp16IOFp16WLi448EEv26Group_norm_nhwc_bwd_params,"",@"SHT_CUDA_INFO"
	.sectionflags	@""
	.align	4


	//----- nvinfo : EIATTR_CUDA_API_VERSION
	.align		4
        /*0000*/ 	.byte	0x04, 0x37
        /*0002*/ 	.short	(.L_2153 - .L_2152)
.L_2152:
        /*0004*/ 	.word	0x00000082


	//----- nvinfo : EIATTR_KPARAM_INFO
	.align		4
.L_2153:
        /*0008*/ 	.byte	0x04, 0x17
        /*000a*/ 	.short	(.L_2155 - .L_2154)
.L_2154:
        /*000c*/ 	.word	0x00000000
        /*0010*/ 	.short	0x0000
        /*0012*/ 	.short	0x0000
        /*0014*/ 	.byte	0x00, 0xf0, 0xe1, 0x02


	//----- nvinfo : EIATTR_SPARSE_MMA_MASK
	.align		4
.L_2155:
        /*0018*/ 	.byte	0x03, 0x50
        /*001a*/ 	.short	0x0000


	//----- nvinfo : EIATTR_MAXREG_COUNT
	.align		4
        /*001c*/ 	.byte	0x03, 0x1b
        /*001e*/ 	.short	0x00ff


	//----- nvinfo : EIATTR_MERCURY_ISA_VERSION
	.align		4
        /*0020*/ 	.byte	0x03, 0x5f
        /*0022*/ 	.short	0x0101


	//----- nvinfo : EIATTR_VRC_CTA_INIT_COUNT
	.align		4
        /*0024*/ 	.byte	0x02, 0x4a
	.zero		1
	.zero		1


	//----- nvinfo : EIATTR_EXIT_INSTR_OFFSETS
	.align		4
        /*0028*/ 	.byte	0x04, 0x1c
        /*002a*/ 	.short	(.L_2157 - .L_2156)


	//   ....[0]....
.L_2156:
        /*002c*/ 	.word	0x00002690


	//   ....[1]....
        /*0030*/ 	.word	0x00002710


	//   ....[2]....
        /*0034*/ 	.word	0x00002900


	//----- nvinfo : EIATTR_CRS_STACK_SIZE
	.align		4
.L_2157:
        /*0038*/ 	.byte	0x04, 0x1e
        /*003a*/ 	.short	(.L_2159 - .L_2158)
.L_2158:
        /*003c*/ 	.word	0x00000000


	//----- nvinfo : EIATTR_CBANK_PARAM_SIZE
	.align		4
.L_2159:
        /*0040*/ 	.byte	0x03, 0x19
        /*0042*/ 	.short	0x00b8


	//----- nvinfo : EIATTR_PARAM_CBANK
	.align		4
        /*0044*/ 	.byte	0x04, 0x0a
        /*0046*/ 	.short	(.L_2161 - .L_2160)
	.align		4
.L_2160:
        /*0048*/ 	.word	index@(.nv.constant0._Z32group_norm_nhwc_bwd_scale_kernelI11Fp16IOFp16WLi448EEv26Group_norm_nhwc_bwd_params)
        /*004c*/ 	.short	0x0380
        /*004e*/ 	.short	0x00b8


	//----- nvinfo : EIATTR_SW_WAR
	.align		4
.L_2161:
        /*0050*/ 	.byte	0x04, 0x36
        /*0052*/ 	.short	(.L_2163 - .L_2162)
.L_2162:
        /*0054*/ 	.word	0x00000008
.L_2163:


//--------------------- .nv.info._Z32group_norm_nhwc_bwd_scale_kernelI11Fp16IOFp16WLi256EEv26Group_norm_nhwc_bwd_params --------------------------
	.section	.nv.info._Z32group_norm_nhwc_bwd_scale_kernelI11Fp16IOFp16WLi256EEv26Group_norm_nhwc_bwd_params,"",@"SHT_CUDA_INFO"
	.sectionflags	@""
	.align	4


	//----- nvinfo : EIATTR_CUDA_API_VERSION
	.align		4
        /*0000*/ 	.byte	0x04, 0x37
        /*0002*/ 	.short	(.L_2165 - .L_2164)
.L_2164:
        /*0004*/ 	.word	0x00000082


	//----- nvinfo : EIATTR_KPARAM_INFO
	.align		4
.L_2165:
        /*0008*/ 	.byte	0x04, 0x17
        /*000a*/ 	.short	(.L_2167 - .L_2166)
.L_2166:
        /*000c*/ 	.word	0x00000000
        /*0010*/ 	.short	0x0000
        /*0012*/ 	.short	0x0000
        /*0014*/ 	.byte	0x00, 0xf0, 0xe1, 0x02


	//----- nvinfo : EIATTR_SPARSE_MMA_MASK
	.align		4
.L_2167:
        /*0018*/ 	.byte	0x03, 0x50
        /*001a*/ 	.short	0x0000


	//----- nvinfo : EIATTR_MAXREG_COUNT
	.align		4
        /*001c*/ 	.byte	0x03, 0x1b
        /*001e*/ 	.short	0x00ff


	//----- nvinfo : EIATTR_MERCURY_ISA_VERSION
	.align		4
        /*0020*/ 	.byte	0x03, 0x5f
        /*0022*/ 	.short	0x0101


	//----- nvinfo : EIATTR_VRC_CTA_INIT_COUNT
	.align		4
        /*0024*/ 	.byte	0x02, 0x4a
	.zero		1
	.zero		1


	//----- nvinfo : EIATTR_EXIT_INSTR_OFFSETS
	.align		4
        /*0028*/ 	.byte	0x04, 0x1c
        /*002a*/ 	.short	(.L_2169 - .L_2168)


	//   ....[0]....
.L_2168:
        /*002c*/ 	.word	0x00002690


	//   ....[1]....
        /*0030*/ 	.word	0x00002710


	//   ....[2]....
        /*0034*/ 	.word	0x00002900


	//----- nvinfo : EIATTR_CRS_STACK_SIZE
	.align		4
.L_2169:
        /*0038*/ 	.byte	0x04, 0x1e
        /*003a*/ 	.short	(.L_2171 - .L_2170)
.L_2170:
        /*003c*/ 	.word	0x00000000


	//----- nvinfo : EIATTR_CBANK_PARAM_SIZE
	.align		4
.L_2171:
        /*0040*/ 	.byte	0x03, 0x19
        /*0042*/ 	.short	0x00b8


	//----- nvinfo : EIATTR_PARAM_CBANK
	.align		4
        /*0044*/ 	.byte	0x04, 0x0a
        /*0046*/ 	.short	(.L_2173 - .L_2172)
	.align		4
.L_2172:
        /*0048*/ 	.word	index@(.nv.constant0._Z32group_norm_nhwc_bwd_scale_kernelI11Fp16IOFp16WLi256EEv26Group_norm_nhwc_bwd_params)
        /*004c*/ 	.short	0x0380
        /*004e*/ 	.short	0x00b8


	//----- nvinfo : EIATTR_SW_WAR
	.align		4
.L_2173:
        /*0050*/ 	.byte	0x04, 0x36
        /*0052*/ 	.short	(.L_2175 - .L_2174)
.L_2174:
        /*0054*/ 	.word	0x00000008
.L_2175:


//--------------------- .nv.info._Z32group_norm_nhwc_bwd_scale_kernelI11Fp16IOFp16WLi120EEv26Group_norm_nhwc_bwd_params --------------------------
	.section	.nv.info._Z32group_norm_nhwc_bwd_scale_kernelI11Fp16IOFp16WLi120EEv26Group_norm_nhwc_bwd_params,"",@"SHT_CUDA_INFO"
	.sectionflags	@""
	.align	4


	//----- nvinfo : EIATTR_CUDA_API_VERSION
	.align		4
        /*0000*/ 	.byte	0x04, 0x37
        /*0002*/ 	.short	(.L_2177 - .L_2176)
.L_2176:
        /*0004*/ 	.word	0x00000082


	//----- nvinfo : EIATTR_KPARAM_INFO
	.align		4
.L_2177:
        /*0008*/ 	.byte	0x04, 0x17
        /*000a*/ 	.short	(.L_2179 - .L_2178)
.L_2178:
        /*000c*/ 	.word	0x00000000
        /*0010*/ 	.short	0x0000
        /*0012*/ 	.short	0x0000
        /*0014*/ 	.byte	0x00, 0xf0, 0xe1, 0x02


	//----- nvinfo : EIATTR_SPARSE_MMA_MASK
	.align		4
.L_2179:
        /*0018*/ 	.byte	0x03, 0x50
        /*001a*/ 	.short	0x0000


	//----- nvinfo : EIATTR_MAXREG_COUNT
	.align		4
        /*001c*/ 	.byte	0x03, 0x1b
        /*001e*/ 	.short	0x00ff


	//----- nvinfo : EIATTR_MERCURY_ISA_VERSION
	.align		4
        /*0020*/ 	.byte	0x03, 0x5f
        /*0022*/ 	.short	0x0101


	//----- nvinfo : EIATTR_VRC_CTA_INIT_COUNT
	.align		4
        /*0024*/ 	.byte	0x02, 0x4a
	.zero		1
	.zero		1


	//----- nvinfo : EIATTR_EXIT_INSTR_OFFSETS
	.align		4
        /*0028*/ 	.byte	0x04, 0x1c
        /*002a*/ 	.short	(.L_2181 - .L_2180)


	//   ....[0]....
.L_2180:
        /*002c*/ 	.word	0x00002690


	//   ....[1]....
        /*0030*/ 	.word	0x00002710


	//   ....[2]....
        /*0034*/ 	.word	0x00002900


	//----- nvinfo : EIATTR_CRS_STACK_SIZE
	.align		4
.L_2181:
        /*0038*/ 	.byte	0x04, 0x1e
        /*003a*/ 	.short	(.L_2183 - .L_2182)
.L_2182:
        /*003c*/ 	.word	0x00000000


	//----- nvinfo : EIATTR_CBANK_PARAM_SIZE
	.align		4
.L_2183:
        /*0040*/ 	.byte	0x03, 0x19
        /*0042*/ 	.short	0x00b8


	//----- nvinfo : EIATTR_PARAM_CBANK
	.align		4
        /*0044*/ 	.byte	0x04, 0x0a
        /*0046*/ 	.short	(.L_2185 - .L_2184)
	.align		4
.L_2184:
        /*0048*/ 	.word	index@(.nv.constant0._Z32group_norm_nhwc_bwd_scale_kernelI11Fp16IOFp16WLi120EEv26Group_norm_nhwc_bwd_params)
        /*004c*/ 	.short	0x0380
        /*004e*/ 	.short	0x00b8


	//----- nvinfo : EIATTR_SW_WAR
	.align		4
.L_2185:
        /*0050*/ 	.byte	0x04, 0x36
        /*0052*/ 	.short	(.L_2187 - .L_2186)
.L_2186:
        /*0054*/ 	.word	0x00000008
.L_2187:


//--------------------- .nv.info._Z32group_norm_nhwc_bwd_scale_kernelI11Fp16IOFp16WLi140EEv26Group_norm_nhwc_bwd_params --------------------------
	.section	.nv.info._Z32group_norm_nhwc_bwd_scale_kernelI11Fp16IOFp16WLi140EEv26Group_norm_nhwc_bwd_params,"",@"SHT_CUDA_INFO"
	.sectionflags	@""
	.align	4


	//----- nvinfo : EIATTR_CUDA_API_VERSION
	.align		4
        /*0000*/ 	.byte	0x04, 0x37
        /*0002*/ 	.short	(.L_2189 - .L_2188)
.L_2188:
        /*0004*/ 	.word	0x00000082


	//----- nvinfo : EIATTR_KPARAM_INFO
	.align		4
.L_2189:
        /*0008*/ 	.byte	0x04, 0x17
        /*000a*/ 	.short	(.L_2191 - .L_2190)
.L_2190:
        /*000c*/ 	.word	0x00000000
        /*0010*/ 	.short	0x0000
        /*0012*/ 	.short	0x0000
        /*0014*/ 	.byte	0x00, 0xf0, 0xe1, 0x02


	//----- nvinfo : EIATTR_SPARSE_MMA_MASK
	.align		4
.L_2191:
        /*0018*/ 	.byte	0x03, 0x50
        /*001a*/ 	.short	0x0000


	//----- nvinfo : EIATTR_MAXREG_COUNT
	.align		4
        /*001c*/ 	.byte	0x03, 0x1b
        /*001e*/ 	.short	0x00ff


	//----- nvinfo : EIATTR_MERCURY_ISA_VERSION
	.align		4
        /*0020*/ 	.byte	0x03, 0x5f
        /*0022*/ 	.short	0x0101


	//----- nvinfo : EIATTR_VRC_CTA_INIT_COUNT
	.align		4
        /*0024*/ 	.byte	0x02, 0x4a
	.zero		1
	.zero		1


	//----- nvinfo : EIATTR_EXIT_INSTR_OFFSETS
	.align		4
        /*0028*/ 	.byte	0x04, 0x1c
        /*002a*/ 	.short	(.L_2193 - .L_2192)


	//   ....[0]....
.L_2192:
        /*002c*/ 	.word	0x00002690


	//   ....[1]....
        /*0030*/ 	.word	0x00002710


	//   ....[2]....
        /*0034*/ 	.word	0x00002900


	//----- nvinfo : EIATTR_CRS_STACK_SIZE
	.align		4
.L_2193:
        /*0038*/ 	.byte	0x04, 0x1e
        /*003a*/ 	.short	(.L_2195 - .L_2194)
.L_2194:
        /*003c*/ 	.word	0x00000000


	//----- nvinfo : EIATTR_CBANK_PARAM_SIZE
	.align		4
.L_2195:
        /*0040*/ 	.byte	0x03, 0x19
        /*0042*/ 	.short	0x00b8


	//----- nvinfo : EIATTR_PARAM_CBANK
	.align		4
        /*0044*/ 	.byte	0x04, 0x0a
        /*0046*/ 	.short	(.L_2197 - .L_2196)
	.align		4
.L_2196:
        /*0048*/ 	.word	index@(.nv.constant0._Z32group_norm_nhwc_bwd_scale_kernelI11Fp16IOFp16WLi140EEv26Group_norm_nhwc_bwd_params)
        /*004c*/ 	.short	0x0380
        /*004e*/ 	.short	0x00b8


	//----- nvinfo : EIATTR_SW_WAR
	.align		4
.L_2197:
        /*0050*/ 	.byte	0x04, 0x36
        /*0052*/ 	.short	(.L_2199 - .L_2198)
.L_2198:
        /*0054*/ 	.word	0x00000008
.L_2199:


//--------------------- .nv.info._Z32group_norm_nhwc_bwd_scale_kernelI11Fp16IOFp16WLi160EEv26Group_norm_nhwc_bwd_params --------------------------
	.section	.nv.info._Z32group_norm_nhwc_bwd_scale_kernelI11Fp16IOFp16WLi160EEv26Group_norm_nhwc_bwd_params,"",@"SHT_CUDA_INFO"
	.sectionflags	@""
	.align	4


	//----- nvinfo : EIATTR_CUDA_API_VERSION
	.align		4
        /*0000*/ 	.byte	0x04, 0x37
        /*0002*/ 	.short	(.L_2201 - .L_2200)
.L_2200:
        /*0004*/ 	.word	0x00000082


	//----- nvinfo : EIATTR_KPARAM_INFO
	.align		4
.L_2201:
        /*0008*/ 	.byte	0x04, 0x17
        /*000a*/ 	.short	(.L_2203 - .L_2202)
.L_2202:
        /*000c*/ 	.word	0x00000000
        /*0010*/ 	.short	0x0000
        /*0012*/ 	.short	0x0000
        /*0014*/ 	.byte	0x00, 0xf0, 0xe1, 0x02


	//----- nvinfo : EIATTR_SPARSE_MMA_MASK
	.align		4
.L_2203:
        /*0018*/ 	.byte	0x03, 0x50
        /*001a*/ 	.short	0x0000


	//----- nvinfo : EIATTR_MAXREG_COUNT
	.align		4
        /*001c*/ 	.byte	0x03, 0x1b
        /*001e*/ 	.short	0x00ff


	//----- nvinfo : EIATTR_MERCURY_ISA_VERSION
	.align		4
        /*0020*/ 	.byte	0x03, 0x5f
        /*0022*/ 	.short	0x0101


	//----- nvinfo : EIATTR_VRC_CTA_INIT_COUNT
	.align		4
        /*0024*/ 	.byte	0x02, 0x4a
	.zero		1
	.zero		1


	//----- nvinfo : EIATTR_EXIT_INSTR_OFFSETS
	.align		4
        /*0028*/ 	.byte	0x04, 0x1c
        /*002a*/ 	.short	(.L_2205 - .L_2204)


	//   ....[0]....
.L_2204:
        /*002c*/ 	.word	0x00002690


	//   ....[1]....
        /*0030*/ 	.word	0x00002710


	//   ....[2]....
        /*0034*/ 	.word	0x00002900


	//----- nvinfo : EIATTR_CRS_STACK_SIZE
	.align		4
.L_2205:
        /*0038*/ 	.byte	0x04, 0x1e
        /*003a*/ 	.short	(.L_2207 - .L_2206)
.L_2206:
        /*003c*/ 	.word	0x00000000


	//----- nvinfo : EIATTR_CBANK_PARAM_SIZE
	.align		4
.L_2207:
        /*0040*/ 	.byte	0x03, 0x19
        /*0042*/ 	.short	0x00b8


	//----- nvinfo : EIATTR_PARAM_CBANK
	.align		4
        /*0044*/ 	.byte	0x04, 0x0a
        /*0046*/ 	.short	(.L_2209 - .L_2208)
	.align		4
.L_2208:
        /*0048*/ 	.word	index@(.nv.constant0._Z32group_norm_nhwc_bwd_scale_kernelI11Fp16IOFp16WLi160EEv26Group_norm_nhwc_bwd_params)
        /*004c*/ 	.short	0x0380
        /*004e*/ 	.short	0x00b8


	//----- nvinfo : EIATTR_SW_WAR
	.align		4
.L_2209:
        /*0050*/ 	.byte	0x04, 0x36
        /*0052*/ 	.short	(.L_2211 - .L_2210)
.L_2210:
        /*0054*/ 	.word	0x00000008
.L_2211:


//--------------------- .nv.info._Z30group_norm_nhwc_bwd_sum_kernelI11Fp32IOFp32WLi196EEv26Group_norm_nhwc_bwd_params --------------------------
	.section	.nv.info._Z30group_norm_nhwc_bwd_sum_kernelI11Fp32IOFp32WLi196EEv26Group_norm_nhwc_bwd_params,"",@"SHT_CUDA_INFO"
	.sectionflags	@""
	.align	4


	//----- nvinfo : EIATTR_CUDA_API_VERSION
	.align		4
        /*0000*/ 	.byte	0x04, 0x37
        /*0002*/ 	.short	(.L_2213 - .L_2212)
.L_2212:
        /*0004*/ 	.word	0x00000082


	//----- nvinfo : EIATTR_KPARAM_INFO
	.align		4
.L_2213:
        /*0008*/ 	.byte	0x04, 0x17
        /*000a*/ 	.short	(.L_2215 - .L_2214)
.L_2214:
        /*000c*/ 	.word	0x00000000
        /*0010*/ 	.short	0x0000
        /*0012*/ 	.short	0x0000
        /*0014*/ 	.byte	0x00, 0xf0, 0xe1, 0x02


	//----- nvinfo : EIATTR_SPARSE_MMA_MASK
	.align		4
.L_2215:
        /*0018*/ 	.byte	0x03, 0x50
        /*001a*/ 	.short	0x0000


	//----- nvinfo : EIATTR_MAXREG_COUNT
	.align		4
        /*001c*/ 	.byte	0x03, 0x1b
        /*001e*/ 	.short	0x00ff


	//----- nvinfo : EIATTR_NUM_BARRIERS
	.align		4
        /*0020*/ 	.byte	0x02, 0x4c
        /*0022*/ 	.byte	0x01
	.zero		1


	//----- nvinfo : EIATTR_MERCURY_ISA_VERSION
	.align		4
        /*0024*/ 	.byte	0x03, 0x5f
        /*0026*/ 	.short	0x0101


	//----- nvinfo : EIATTR_COOP_GROUP_MASK_REGIDS
	.align		4
        /*0028*/ 	.byte	0x04, 0x29
        /*002a*/ 	.short	(.L_2217 - .L_2216)


	//   ....[0]....
.L_2216:
        /*002c*/ 	.word	0x05000009


	//   ....[1]....
        /*0030*/ 	.word	0x05000009


	//   ....[2]....
        /*0034*/ 	.word	0x05000009


	//   ....[3]....
        /*0038*/ 	.word	0x05000009


	//   ....[4]....
        /*003c*/ 	.word	0x05000009


	//   ....[5]....
        /*0040*/ 	.word	0x05000009


	//   ....[6]....
        /*0044*/ 	.word	0x05000009


	//   ....[7]....
        /*0048*/ 	.word	0x05000009


	//   ....[8]....
        /*004c*/ 	.word	0x05000009


	//   ....[9]....
        /*0050*/ 	.word	0x05000009


	//   ....[10]....
        /*0054*/ 	.word	0x05000009


	//   ....[11]....
        /*0058*/ 	.word	0x05000009


	//   ....[12]....
        /*005c*/ 	.word	0x05000009


	//   ....[13]....
        /*0060*/ 	.word	0x05000009


	//   ....[14]....
        /*0064*/ 	.word	0x05000009


	//   ....[15]....
        /*0068*/ 	.word	0x05000009


	//   ....[16]....
        /*006c*/ 	.word	0x05000009


	//   ....[17]....
        /*0070*/ 	.word	0x05000009


	//   ....[18]....
        /*0074*/ 	.word	0x05000009


	//   ....[19]....
        /*0078*/ 	.word	0x05000009


	//   ....[20]....
        /*007c*/ 	.word	0x05000009


	//   ....[21]....
        /*0080*/ 	.word	0x05000009


	//----- nvinfo : EIATTR_COOP_GROUP_INSTR_OFFSETS
	.align		4
.L_2217:
        /*0084*/ 	.byte	0x04, 0x28
        /*0086*/ 	.short	(.L_2219 - .L_2218)


	//   ....[0]....
.L_2218:
        /*0088*/ 	.word	0x00002730


	//   ....[1]....
        /*008c*/ 	.word	0x000027e0


	//   ....[2]....
        /*0090*/ 	.word	0x00002850


	//   ....[3]....
        /*0094*/ 	.word	0x000028e0


	//   ....[4]....
        /*0098*/ 	.word	0x00002950


	//   ....[5]....
        /*009c*/ 	.word	0x000029e0


	//   ....[6]....
        /*00a0*/ 	.word	0x00002a50


	//   ....[7]....
        /*00a4*/ 	.word	0x00002ae0


	//   ....[8]....
        /*00a8*/ 	.word	0x00002b60


	//   ....[9]....
        /*00ac*/ 	.word	0x00002bd0


	//   ....[10]....
        /*00b0*/ 	.word	0x00002c20


	//   ....[11]....
        /*00b4*/ 	.word	0x00003550


	//   ....[12]....
        /*00b8*/ 	.word	0x00003620


	//   ....[13]....
        /*00bc*/ 	.word	0x000036b0


	//   ....[14]....
        /*00c0*/ 	.word	0x00003760


	//   ....[15]....
        /*00c4*/ 	.word	0x000037f0


	//   ....[16]....
        /*00c8*/ 	.word	0x000038a0


	//   ....[17]....
        /*00cc*/ 	.word	0x00003930


	//   ....[18]....
        /*00d0*/ 	.word	0x000039f0


	//   ....[19]....
        /*00d4*/ 	.word	0x00003a90


	//   ....[20]....
        /*00d8*/ 	.word	0x00003b20


	//   ....[21]....
        /*00dc*/ 	.word	0x00003b90


	//----- nvinfo : EIATTR_VRC_CTA_INIT_COUNT
	.align		4
.L_2219:
        /*00e0*/ 	.byte	0x02, 0x4a
	.zero		1
	.zero		1


	//----- nvinfo : EIATTR_EXIT_INSTR_OFFSETS
	.align		4
        /*00e4*/ 	.byte	0x04, 0x1c
        /*00e6*/ 	.short	(.L_2221 - .L_2220)


	//   ....[0]....
.L_2220:
        /*00e8*/ 	.word	0x000033d0


	//   ....[1]....
        /*00ec*/ 	.word	0x00003530


	//----- nvinfo : EIATTR_CRS_STACK_SIZE
	.align		4
.L_2221:
        /*00f0*/ 	.byte	0x04, 0x1e
        /*00f2*/ 	.short	(.L_2223 - .L_2222)
.L_2222:
        /*00f4*/ 	.word	0x00000000


	//----- nvinfo : EIATTR_CBANK_PARAM_SIZE
	.align		4
.L_2223:
        /*00f8*/ 	.byte	0x03, 0x19
        /*00fa*/ 	.short	0x00b8


	//----- nvinfo : EIATTR_PARAM_CBANK
	.align		4
        /*00fc*/ 	.byte	0x04, 0x0a
        /*00fe*/ 	.short	(.L_2225 - .L_2224)
	.align		4
.L_2224:
        /*0100*/ 	.word	index@(.nv.constant0._Z30group_norm_nhwc_bwd_sum_kernelI11Fp32IOFp32WLi196EEv26Group_norm_nhwc_bwd_params)
        /*0104*/ 	.short	0x0380
        /*0106*/ 	.short	0x00b8


	//----- nvinfo : EIATTR_SW_WAR
	.align		4
.L_2225:
        /*0108*/ 	.byte	0x04, 0x36
        /*010a*/ 	.short	(.L_2227 - .L_2226)
.L_2226:
        /*010c*/ 	.word	0x00000008
.L_2227:


//--------------------- .nv.info._Z30group_norm_nhwc_bwd_sum_kernelI11Fp32IOFp32WLi168EEv26Group_norm_nhwc_bwd_params --------------------------
	.section	.nv.info._Z30group_norm_nhwc_bwd_sum_kernelI11Fp32IOFp32WLi168EEv26Group_norm_nhwc_bwd_params,"",@"SHT_CUDA_INFO"
	.sectionflags	@""
	.align	4


	//----- nvinfo : EIATTR_CUDA_API_VERSION
	.align		4
        /*0000*/ 	.byte	0x04, 0x37
        /*0002*/ 	.short	(.L_2229 - .L_2228)
.L_2228:
        /*0004*/ 	.word	0x00000082


	//----- nvinfo : EIATTR_KPARAM_INFO
	.align		4
.L_2229:
        /*0008*/ 	.byte	0x04, 0x17
        /*000a*/ 	.short	(.L_2231 - .L_2230)
.L_2230:
        /*000c*/ 	.word	0x00000000
        /*0010*/ 	.short	0x0000
        /*0012*/ 	.short	0x0000
        /*0014*/ 	.byte	0x00, 0xf0, 0xe1, 0x02


	//----- nvinfo : EIATTR_SPARSE_MMA_MASK
	.align		4
.L_2231:
        /*0018*/ 	.byte	0x03, 0x50
        /*001a*/ 	.short	0x0000


	//----- nvinfo : EIATTR_MAXREG_COUNT
	.align		4
        /*001c*/ 	.byte	0x03, 0x1b
        /*001e*/ 	.short	0x00ff


	//----- nvinfo : EIATTR_NUM_BARRIERS
	.align		4
        /*0020*/ 	.byte	0x02, 0x4c
        /*0022*/ 	.byte	0x01
	.zero		1


	//----- nvinfo : EIATTR_MERCURY_ISA_VERSION
	.align		4
        /*0024*/ 	.byte	0x03, 0x5f
        /*0026*/ 	.short	0x0101


	//----- nvinfo : EIATTR_INT_WARP_WIDE_INSTR_OFFSETS
	.align		4
        /*0028*/ 	.byte	0x04, 0x31
        /*002a*/ 	.short	(.L_2233 - .L_2232)


	//   ....[0]....
.L_2232:
        /*002c*/ 	.word	0x00001150


	//   ....[1]....
        /*0030*/ 	.word	0x00001910


	//   ....[2]....
        /*0034*/ 	.word	0x00003200


	//----- nvinfo : EIATTR_COOP_GROUP_MASK_REGIDS
	.align		4
.L_2233:
        /*0038*/ 	.byte	0x04, 0x29
        /*003a*/ 	.short	(.L_2235 - .L_2234)


	//   ....[0]....
.L_2234:
        /*003c*/ 	.word	0x05000007


	//   ....[1]....
        /*0040*/ 	.word	0x05000007


	//   ....[2]....
        /*0044*/ 	.word	0x05000007


	//   ....[3]....
        /*0048*/ 	.word	0x05000007


	//   ....[4]....
        /*004c*/ 	.word	0x05000007


	//   ....[5]....
        /*0050*/ 	.word	0x05000007


	//   ....[6]....
        /*0054*/ 	.word	0x05000007


	//   ....[7]....
        /*0058*/ 	.word	0x05000007


	//   ....[8]....
        /*005c*/ 	.word	0x05000007


	//   ....[9]....
        /*0060*/ 	.word	0x05000007


	//   ....[10]....
        /*0064*/ 	.word	0x05000007


	//   ....[11]....
        /*0068*/ 	.word	0x05000007


	//   ....[12]....
        /*006c*/ 	.word	0x05000007


	//   ....[13]....
        /*0070*/ 	.word	0x05000007


	//   ....[14]....
        /*0074*/ 	.word	0x05000007


	//   ....[15]....
        /*0078*/ 	.word	0x05000007


	//   ....[16]....
        /*007c*/ 	.word	0x05000007


	//   ....[17]....
        /*0080*/ 	.word	0x05000007


	//   ....[18]....
        /*0084*/ 	.word	0x05000007


	//   ....[19]....
        /*0088*/ 	.word	0x05000007


	//   ....[20]....
        /*008c*/ 	.word	0x05000007


	//   ....[21]....
        /*0090*/ 	.word	0x05000007


	//----- nvinfo : EIATTR_COOP_GROUP_INSTR_OFFSETS
	.align		4
.L_2235:
        /*0094*/ 	.byte	0x04, 0x28
        /*0096*/ 	.short	(.L_2237 - .L_2236)


	//   ....[0]....
.L_2236:
        /*0098*/ 	.word	0x000027d0


	//   ....[1]....
        /*009c*/ 	.word	0x00002880


	//   ....[2]....
        /*00a0*/ 	.word	0x000028f0


	//   ....[3]....
        /*00a4*/ 	.word	0x00002980


	//   ....[4]....
        /*00a8*/ 	.word	0x000029f0


	//   ....[5]....
        /*00ac*/ 	.word	0x00002a80


	//   ....[6]....
        /*00b0*/ 	.word	0x00002af0


	//   ....[7]....
        /*00b4*/ 	.word	0x00002b80


	//   ....[8]....
        /*00b8*/ 	.word	0x00002c00


	//   ....[9]....
        /*00bc*/ 	.word	0x00002c70


	//   ....[10]....
        /*00c0*/ 	.word	0x00002cc0


	//   ....[11]....
        /*00c4*/ 	.word	0x00003590


	//   ....[12]....
        /*00c8*/ 	.word	0x00003660


	//   ....[13]....
        /*00cc*/ 	.word	0x000036f0


	//   ....[14]....
        /*00d0*/ 	.word	0x000037a0


	//   ....[15]....
        /*00d4*/ 	.word	0x00003830


	//   ....[16]....
        /*00d8*/ 	.word	0x000038e0


	//   ....[17]....
        /*00dc*/ 	.word	0x00003970


	//   ....[18]....
        /*00e0*/ 	.word	0x00003a30


	//   ....[19]....
        /*00e4*/ 	.word	0x00003ad0


	//   ....[20]....
        /*00e8*/ 	.word	0x00003b60


	//   ....[21]....
        /*00ec*/ 	.word	0x00003bd0


	//----- nvinfo : EIATTR_VRC_CTA_INIT_COUNT
	.align		4
.L_2237:
        /*00f0*/ 	.byte	0x02, 0x4a
	.zero		1
	.zero		1


	//----- nvinfo : EIATTR_EXIT_INSTR_OFFSETS
	.align		4
        /*00f4*/ 	.byte	0x04, 0x1c
        /*00f6*/ 	.short	(.L_2239 - .L_2238)


	//   ....[0]....
.L_2238:
        /*00f8*/ 	.word	0x00003410


	//   ....[1]....
        /*00fc*/ 	.word	0x00003570


	//----- nvinfo : EIATTR_CRS_STACK_SIZE
	.align		4
.L_2239:
        /*0100*/ 	.byte	0x04, 0x1e
        /*0102*/ 	.short	(.L_2241 - .L_2240)
.L_2240:
        /*0104*/ 	.word	0x00000000


	//----- nvinfo : EIATTR_CBANK_PARAM_SIZE
	.align		4
.L_2241:
        /*0108*/ 	.byte	0x03, 0x19
        /*010a*/ 	.short	0x00b8


	//----- nvinfo : EIATTR_PARAM_CBANK
	.align		4
        /*010c*/ 	.byte	0x04, 0x0a
        /*010e*/ 	.short	(.L_2243 - .L_2242)
	.align		4
.L_2242:
        /*0110*/ 	.word	index@(.nv.constant0._Z30group_norm_nhwc_bwd_sum_kernelI11Fp32IOFp32WLi168EEv26Group_norm_nhwc_bwd_params)
        /*0114*/ 	.short	0x0380
        /*0116*/ 	.short	0x00b8


	//----- nvinfo : EIATTR_SW_WAR
	.align		4
.L_2243:
        /*0118*/ 	.byte	0x04, 0x36
        /*011a*/ 	.short	(.L_2245 - .L_2244)
.L_2244:
        /*011c*/ 	.word	0x00000008
.L_2245:


//--------------------- .nv.info._Z30group_norm_nhwc_bwd_sum_kernelI11Fp32IOFp32WLi64EEv26Group_norm_nhwc_bwd_params --------------------------
	.section	.nv.info._Z30group_norm_nhwc_bwd_sum_kernelI11Fp32IOFp32WLi64EEv26Group_norm_nhwc_bwd_params,"",@"SHT_CUDA_INFO"
	.sectionflags	@""
	.align	4


	//----- nvinfo : EIATTR_CUDA_API_VERSION
	.align		4
        /*0000*/ 	.byte	0x04, 0x37
        /*0002*/ 	.short	(.L_2247 - .L_2246)
.L_2246:
        /*0004*/ 	.word	0x00000082


	//----- nvinfo : EIATTR_KPARAM_INFO
	.align		4
.L_2247:
        /*0008*/ 	.byte	0x04, 0x17
        /*000a*/ 	.short	(.L_2249 - .L_2248)
.L_2248:
        /*000c*/ 	.word	0x00000000
        /*0010*/ 	.short	0x0000
        /*0012*/ 	.short	0x0000
        /*0014*/ 	.byte	0x00, 0xf0, 0xe1, 0x02


	//----- nvinfo : EIATTR_SPARSE_MMA_MASK
	.align		4
.L_2249:
        /*0018*/ 	.byte	0x03, 0x50
        /*001a*/ 	.short	0x0000


	//----- nvinfo : EIATTR_MAXREG_COUNT
	.align		4
        /*001c*/ 	.byte	0x03, 0x1b
        /*001e*/ 	.short	0x00ff


	//----- nvinfo : EIATTR_NUM_BARRIERS
	.align		4
        /*0020*/ 	.byte	0x02, 0x4c
        /*0022*/ 	.byte	0x01
	.zero		1


	//----- nvinfo : EIATTR_MERCURY_ISA_VERSION
	.align		4
        /*0024*/ 	.byte	0x03, 0x5f
        /*0026*/ 	.short	0x0101


	//----- nvinfo : EIATTR_INT_WARP_WIDE_INSTR_OFFSETS
	.align		4
        /*0028*/ 	.byte	0x04, 0x31
        /*002a*/ 	.short	(.L_2251 - .L_2250)


	//   ....[0]....
.L_2250:
        /*002c*/ 	.word	0x00001150


	//   ....[1]....
        /*0030*/ 	.word	0x00001910


	//   ....[2]....
        /*0034*/ 	.word	0x00002a40


	//----- nvinfo : EIATTR_COOP_GROUP_MASK_REGIDS
	.align		4
.L_2251:
        /*0038*/ 	.byte	0x04, 0x29
        /*003a*/ 	.short	(.L_2253 - .L_2252)


	//   ....[0]....
.L_2252:
        /*003c*/ 	.word	0xffffffff


	//   ....[1]....
        /*0040*/ 	.word	0xffffffff


	//   ....[2]....
        /*0044*/ 	.word	0xffffffff


	//   ....[3]....
        /*0048*/ 	.word	0xffffffff


	//   ....[4]....
        /*004c*/ 	.word	0xffffffff


	//   ....[5]....
        /*0050*/ 	.word	0xffffffff


	//   ....[6]....
        /*0054*/ 	.word	0xffffffff


	//   ....[7]....
        /*0058*/ 	.word	0xffffffff


	//   ....[8]....
        /*005c*/ 	.word	0xffffffff


	//   ....[9]....
        /*0060*/ 	.word	0xffffffff


	//   ....[10]....
        /*0064*/ 	.word	0xffffffff


	//   ....[11]....
        /*0068*/ 	.word	0xffffffff


	//   ....[12]....
        /*006c*/ 	.word	0xffffffff


	//   ....[13]....
        /*0070*/ 	.word	0xffffffff


	//   ....[14]....
        /*0074*/ 	.word	0xffffffff


	//   ....[15]....
        /*0078*/ 	.word	0xffffffff


	//   ....[16]....
        /*007c*/ 	.word	0xffffffff


	//   ....[17]....
        /*0080*/ 	.word	0xffffffff


	//   ....[18]....
        /*0084*/ 	.word	0x05000017


	//   ....[19]....
        /*0088*/ 	.word	0x05000017


	//   ....[20]....
        /*008c*/ 	.word	0x05000017


	//   ....[21]....
        /*0090*/ 	.word	0x05000017


	//   ....[22]....
        /*0094*/ 	.word	0x05000017


	//   ....[23]....
        /*0098*/ 	.word	0x05000017


	//   ....[24]....
        /*009c*/ 	.word	0x05000017


	//   ....[25]....
        /*00a0*/ 	.word	0x05000017


	//   ....[26]....
        /*00a4*/ 	.word	0x05000017


	//   ....[27]....
        /*00a8*/ 	.word	0x05000017


	//   ....[28]....
        /*00ac*/ 	.word	0x05000017


	//   ....[29]....
        /*00b0*/ 	.word	0x05000017


	//   ....[30]....
        /*00b4*/ 	.word	0x05000017


	//   ....[31]....
        /*00b8*/ 	.word	0x05000017


	//   ....[32]....
        /*00bc*/ 	.word	0x05000017


	//   ....[33]....
        /*00c0*/ 	.word	0x05000017


	//   ....[34]....
        /*00c4*/ 	.word	0x05000017


	//   ....[35]....
        /*00c8*/ 	.word	0x05000017


	//----- nvinfo : EIATTR_COOP_GROUP_INSTR_OFFSETS
	.align		4
.L_2253:
        /*00cc*/ 	.byte	0x04, 0x28
        /*00ce*/ 	.short	(.L_2255 - .L_2254)


	//   ....[0]....
.L_2254:
        /*00d0*/ 	.word	0x00002550


	//   ....[1]....
        /*00d4*/ 	.word	0x00002580


	//   ....[2]....
        /*00d8*/ 	.word	0x00002590


	//   ....[3]....
        /*00dc*/ 	.word	0x000025f0


	//   ....[4]....
        /*00e0*/ 	.word	0x00002620


	//   ....[5]....
        /*00e4*/ 	.word	0x00002640


	//   ....[6]....
        /*00e8*/ 	.word	0x000026a0


	//   ....[7]....
        /*00ec*/ 	.word	0x000026d0


	//   ....[8]....
        /*00f0*/ 	.word	0x000026f0


	//   ....[9]....
        /*00f4*/ 	.word	0x00002750


	//   ....[10]....
        /*00f8*/ 	.word	0x00002780


	//   ....[11]....
        /*00fc*/ 	.word	0x000027a0


	//   ....[12]....
        /*0100*/ 	.word	0x00002800


	//   ....[13]....
        /*0104*/ 	.word	0x00002830


	//   ....[14]....
        /*0108*/ 	.word	0x00002850


	//   ....[15]....
        /*010c*/ 	.word	0x000028b0


	//   ....[16]....
        /*0110*/ 	.word	0x000028d0


	//   ....[17]....
        /*0114*/ 	.word	0x000028e0


	//   ....[18]....
        /*0118*/ 	.word	0x00002e30


	//   ....[19]....
        /*011c*/ 	.word	0x00002e90


	//   ....[20]....
        /*0120*/ 	.word	0x00002f00


	//   ....[21]....
        /*0124*/ 	.word	0x00002f90


	//   ....[22]....
        /*0128*/ 	.word	0x00003000


	//   ....[23]....
        /*012c*/ 	.word	0x00003070


	//   ....[24]....
        /*0130*/ 	.word	0x00003100


	//   ....[25]....
        /*0134*/ 	.word	0x00003170


	//   ....[26]....
        /*0138*/ 	.word	0x000031e0


	//   ....[27]....
        /*013c*/ 	.word	0x00003270


	//   ....[28]....
        /*0140*/ 	.word	0x000032e0


	//   ....[29]....
        /*0144*/ 	.word	0x00003350


	//   ....[30]....
        /*0148*/ 	.word	0x000033e0


	//   ....[31]....
        /*014c*/ 	.word	0x00003440


	//   ....[32]....
        /*0150*/ 	.word	0x000034b0


	//   ....[33]....
        /*0154*/ 	.word	0x00003540


	//   ....[34]....
        /*0158*/ 	.word	0x00003590


	//   ....[35]....
        /*015c*/ 	.word	0x000035e0


	//----- nvinfo : EIATTR_VRC_CTA_INIT_COUNT
	.align		4
.L_2255:
        /*0160*/ 	.byte	0x02, 0x4a
	.zero		1
	.zero		1


	//----- nvinfo : EIATTR_EXIT_INSTR_OFFSETS
	.align		4
        /*0164*/ 	.byte	0x04, 0x1c
        /*0166*/ 	.short	(.L_2257 - .L_2256)


	//   ....[0]....
.L_2256:
        /*0168*/ 	.word	0x00002c50


	//   ....[1]....
        /*016c*/ 	.word	0x00002db0


	//----- nvinfo : EIATTR_CRS_STACK_SIZE
	.align		4
.L_2257:
        /*0170*/ 	.byte	0x04, 0x1e
        /*0172*/ 	.short	(.L_2259 - .L_2258)
.L_2258:
        /*0174*/ 	.word	0x00000000


	//----- nvinfo : EIATTR_CBANK_PARAM_SIZE
	.align		4
.L_2259:
        /*0178*/ 	.byte	0x03, 0x19
        /*017a*/ 	.short	0x00b8


	//----- nvinfo : EIATTR_PARAM_CBANK
	.align		4
        /*017c*/ 	.byte	0x04, 0x0a
        /*017e*/ 	.short	(.L_2261 - .L_2260)
	.align		4
.L_2260:
        /*0180*/ 	.word	index@(.nv.constant0._Z30group_norm_nhwc_bwd_sum_kernelI11Fp32IOFp32WLi64EEv26Group_norm_nhwc_bwd_params)
        /*0184*/ 	.short	0x0380
        /*0186*/ 	.short	0x00b8


	//----- nvinfo : EIATTR_SW_WAR
	.align		4
.L_2261:
        /*0188*/ 	.byte	0x04, 0x36
        /*018a*/ 	.short	(.L_2263 - .L_2262)
.L_2262:
        /*018c*/ 	.word	0x00000008
.L_2263:


//--------------------- .nv.info._Z30group_norm_nhwc_bwd_sum_kernelI11Fp32IOFp32WLi128EEv26Group_norm_nhwc_bwd_params --------------------------
	.section	.nv.info._Z30group_norm_nhwc_bwd_sum_kernelI11Fp32IOFp32WLi128EEv26Group_norm_nhwc_bwd_params,"",@"SHT_CUDA_INFO"
	.sectionflags	@""
	.align	4


	//----- nvinfo : EIATTR_CUDA_API_VERSION
	.align		4
        /*0000*/ 	.byte	0x04, 0x37
        /*0002*/ 	.short	(.L_2265 - .L_2264)
.L_2264:
        /*0004*/ 	.word	0x00000082


	//----- nvinfo : EIATTR_KPARAM_INFO
	.align		4
.L_2265:
        /*0008*/ 	.byte	0x04, 0x17
        /*000a*/ 	.short	(.L_2267 - .L_2266)
.L_2266:
        /*000c*/ 	.word	0x00000000
        /*0010*/ 	.short	0x0000
        /*0012*/ 	.short	0x0000
        /*0014*/ 	.byte	0x00, 0xf0, 0xe1, 0x02


	//----- nvinfo : EIATTR_SPARSE_MMA_MASK
	.align		4
.L_2267:
        /*0018*/ 	.byte	0x03, 0x50
        /*001a*/ 	.short	0x0000


	//----- nvinfo : EIATTR_MAXREG_COUNT
	.align		4
        /*001c*/ 	.byte	0x03, 0x1b
        /*001e*/ 	.short	0x00ff


	//----- nvinfo : EIATTR_NUM_BARRIERS
	.align		4
        /*0020*/ 	.byte	0x02, 0x4c
        /*0022*/ 	.byte	0x01
	.zero		1


	//----- nvinfo : EIATTR_MERCURY_ISA_VERSION
	.align		4
        /*0024*/ 	.byte	0x03, 0x5f
        /*0026*/ 	.short	0x0101


	//----- nvinfo : EIATTR_INT_WARP_WIDE_INSTR_OFFSETS
	.align		4
        /*0028*/ 	.byte	0x04, 0x31
        /*002a*/ 	.short	(.L_2269 - .L_2268)


	//   ....[0]....
.L_2268:
        /*002c*/ 	.word	0x00001150


	//   ....[1]....
        /*0030*/ 	.word	0x00001910


	//----- nvinfo : EIATTR_COOP_GROUP_MASK_REGIDS
	.align		4
.L_2269:
        /*0034*/ 	.byte	0x04, 0x29
        /*0036*/ 	.short	(.L_2271 - .L_2270)


	//   ....[0]....
.L_2270:
        /*0038*/ 	.word	0xffffffff


	//   ....[1]....
        /*003c*/ 	.word	0xffffffff


	//   ....[2]....
        /*0040*/ 	.word	0xffffffff


	//   ....[3]....
        /*0044*/ 	.word	0xffffffff


	//   ....[4]....
        /*0048*/ 	.word	0xffffffff


	//   ....[5]....
        /*004c*/ 	.word	0xffffffff


	//   ....[6]....
        /*0050*/ 	.word	0xffffffff


	//   ....[7]....
        /*0054*/ 	.word	0xffffffff


	//   ....[8]....
        /*0058*/ 	.word	0xffffffff


	//   ....[9]....
        /*005c*/ 	.word	0xffffffff


	//   ....[10]....
        /*0060*/ 	.word	0xffffffff


	//   ....[11]....
        /*0064*/ 	.word	0xffffffff


	//   ....[12]....
        /*0068*/ 	.word	0xffffffff


	//   ....[13]....
        /*006c*/ 	.word	0xffffffff


	//   ....[14]....
        /*0070*/ 	.word	0xffffffff


	//   ....[15]....
        /*0074*/ 	.word	0xffffffff


	//   ....[16]....
        /*0078*/ 	.word	0xffffffff


	//   ....[17]....
        /*007c*/ 	.word	0xffffffff


	//   ....[18]....
        /*0080*/ 	.word	0x05000016


	//   ....[19]....
        /*0084*/ 	.word	0x05000016


	//   ....[20]....
        /*0088*/ 	.word	0x05000016


	//   ....[21]....
        /*008c*/ 	.word	0x05000016


	//   ....[22]....
        /*0090*/ 	.word	0x05000016


	//   ....[23]....
        /*0094*/ 	.word	0x05000016


	//   ....[24]....
        /*0098*/ 	.word	0x05000016


	//   ....[25]....
        /*009c*/ 	.word	0x05000016


	//   ....[26]....
        /*00a0*/ 	.word	0x05000016


	//   ....[27]....
        /*00a4*/ 	.word	0x05000016


	//   ....[28]....
        /*00a8*/ 	.word	0x05000016


	//   ....[29]....
        /*00ac*/ 	.word	0x05000016


	//   ....[30]....
        /*00b0*/ 	.word	0x05000016


	//   ....[31]....
        /*00b4*/ 	.word	0x05000016


	//   ....[32]....
        /*00b8*/ 	.word	0x05000016


	//   ....[33]....
        /*00bc*/ 	.word	0x05000016


	//   ....[34]....
        /*00c0*/ 	.word	0x05000016


	//   ....[35]....
        /*00c4*/ 	.word	0x05000016


	//----- nvinfo : EIATTR_COOP_GROUP_INSTR_OFFSETS
	.align		4
.L_2271:
        /*00c8*/ 	.byte	0x04, 0x28
        /*00ca*/ 	.short	(.L_2273 - .L_2272)


	//   ....[0]....
.L_2272:
        /*00cc*/ 	.word	0x00002680


	//   ....[1]....
        /*00d0*/ 	.word	0x000026b0


	//   ....[2]....
        /*00d4*/ 	.word	0x000026c0


	//   ....[3]....
        /*00d8*/ 	.word	0x00002720


	//   ....[4]....
        /*00dc*/ 	.word	0x00002750


	//   ....[5]....
        /*00e0*/ 	.word	0x00002770


	//   ....[6]....
        /*00e4*/ 	.word	0x000027d0


	//   ....[7]....
        /*00e8*/ 	.word	0x00002800


	//   ....[8]....
        /*00ec*/ 	.word	0x00002820


	//   ....[9]....
        /*00f0*/ 	.word	0x00002880


	//   ....[10]....
        /*00f4*/ 	.word	0x000028b0


	//   ....[11]....
        /*00f8*/ 	.word	0x000028d0


	//   ....[12]....
        /*00fc*/ 	.word	0x00002930


	//   ....[13]....
        /*0100*/ 	.word	0x00002960


	//   ....[14]....
        /*0104*/ 	.word	0x00002980


	//   ....[15]....
        /*0108*/ 	.word	0x000029e0


	//   ....[16]....
        /*010c*/ 	.word	0x00002a00


	//   ....[17]....
        /*0110*/ 	.word	0x00002a10


	//   ....[18]....
        /*0114*/ 	.word	0x00003100


	//   ....[19]....
        /*0118*/ 	.word	0x00003170


	//   ....[20]....
        /*011c*/ 	.word	0x000031c0


	//   ....[21]....
        /*0120*/ 	.word	0x00003260


	//   ....[22]....
        /*0124*/ 	.word	0x000032e0


	//   ....[23]....
        /*0128*/ 	.word	0x00003350


	//   ....[24]....
        /*012c*/ 	.word	0x000033e0


	//   ....[25]....
        /*0130*/ 	.word	0x00003450


	//   ....[26]....
        /*0134*/ 	.word	0x000034d0


	//   ....[27]....
        /*0138*/ 	.word	0x00003560


	//   ....[28]....
        /*013c*/ 	.word	0x000035e0


	//   ....[29]....
        /*0140*/ 	.word	0x00003650


	//   ....[30]....
        /*0144*/ 	.word	0x000036e0


	//   ....[31]....
        /*0148*/ 	.word	0x00003740


	//   ....[32]....
        /*014c*/ 	.word	0x000037c0


	//   ....[33]....
        /*0150*/ 	.word	0x00003840


	//   ....[34]....
        /*0154*/ 	.word	0x00003890


	//   ....[35]....
        /*0158*/ 	.word	0x000038e0


	//----- nvinfo : EIATTR_VRC_CTA_INIT_COUNT
	.align		4
.L_2273:
        /*015c*/ 	.byte	0x02, 0x4a
	.zero		1
	.zero		1


	//----- nvinfo : EIATTR_EXIT_INSTR_OFFSETS
	.align		4
        /*0160*/ 	.byte	0x04, 0x1c
        /*0162*/ 	.short	(.L_2275 - .L_2274)


	//   ....[0]....
.L_2274:
        /*0164*/ 	.word	0x00002f30


	//   ....[1]....
        /*0168*/ 	.word	0x00003090


	//----- nvinfo : EIATTR_CRS_STACK_SIZE
	.align		4
.L_2275:
        /*016c*/ 	.byte	0x04, 0x1e
        /*016e*/ 	.short	(.L_2277 - .L_2276)
.L_2276:
        /*0170*/ 	.word	0x00000000


	//----- nvinfo : EIATTR_CBANK_PARAM_SIZE
	.align		4
.L_2277:
        /*0174*/ 	.byte	0x03, 0x19
        /*0176*/ 	.short	0x00b8


	//----- nvinfo : EIATTR_PARAM_CBANK
	.align		4
        /*0178*/ 	.byte	0x04, 0x0a
        /*017a*/ 	.short	(.L_2279 - .L_2278)
	.align		4
.L_2278:
        /*017c*/ 	.word	index@(.nv.constant0._Z30group_norm_nhwc_bwd_sum_kernelI11Fp32IOFp32WLi128EEv26Group_norm_nhwc_bwd_params)
        /*0180*/ 	.short	0x0380
        /*0182*/ 	.short	0x00b8


	//----- nvinfo : EIATTR_SW_WAR
	.align		4
.L_2279:
        /*0184*/ 	.byte	0x04, 0x36
        /*0186*/ 	.short	(.L_2281 - .L_2280)
.L_2280:
        /*0188*/ 	.word	0x00000008
.L_2281:


//--------------------- .nv.info._Z30group_norm_nhwc_bwd_sum_kernelI11Fp32IOFp32WLi192EEv26Group_norm_nhwc_bwd_params --------------------------
	.section	.nv.info._Z30group_norm_nhwc_bwd_sum_kernelI11Fp32IOFp32WLi192EEv26Group_norm_nhwc_bwd_params,"",@"SHT_CUDA_INFO"
	.sectionflags	@""
	.align	4


	//----- nvinfo : EIATTR_CUDA_API_VERSION
	.align		4
        /*0000*/ 	.byte	0x04, 0x37
        /*0002*/ 	.short	(.L_2283 - .L_2282)
.L_2282:
        /*0004*/ 	.word	0x00000082


	//----- nvinfo : EIATTR_KPARAM_INFO
	.align		4
.L_2283:
        /*0008*/ 	.byte	0x04, 0x17
        /*000a*/ 	.short	(.L_2285 - .L_2284)
.L_2284:
        /*000c*/ 	.word	0x00000000
        /*0010*/ 	.short	0x0000
        /*0012*/ 	.short	0x0000
        /*0014*/ 	.byte	0x00, 0xf0, 0xe1, 0x02


	//----- nvinfo : EIATTR_SPARSE_MMA_MASK
	.align		4
.L_2285:
        /*0018*/ 	.byte	0x03, 0x50
        /*001a*/ 	.short	0x0000


	//----- nvinfo : EIATTR_MAXREG_COUNT
	.align		4
        /*001c*/ 	.byte	0x03, 0x1b
        /*001e*/ 	.short	0x00ff


	//----- nvinfo : EIATTR_NUM_BARRIERS
	.align		4
        /*0020*/ 	.byte	0x02, 0x4c
        /*0022*/ 	.byte	0x01
	.zero		1


	//----- nvinfo : EIATTR_MERCURY_ISA_VERSION
	.align		4
        /*0024*/ 	.byte	0x03, 0x5f
        /*0026*/ 	.short	0x0101


	//----- nvinfo : EIATTR_COOP_GROUP_MASK_REGIDS
	.align		4
        /*0028*/ 	.byte	0x04, 0x29
        /*002a*/ 	.short	(.L_2287 - .L_2286)


	//   ....[0]....
.L_2286:
        /*002c*/ 	.word	0xffffffff


	//   ....[1]....
        /*0030*/ 	.word	0xffffffff


	//   ....[2]....
        /*0034*/ 	.word	0xffffffff


	//   ....[3]....
        /*0038*/ 	.word	0xffffffff


	//   ....[4]....
        /*003c*/ 	.word	0xffffffff


	//   ....[5]....
        /*0040*/ 	.word	0xffffffff


	//   ....[6]....
        /*0044*/ 	.word	0xffffffff


	//   ....[7]....
        /*0048*/ 	.word	0xffffffff


	//   ....[8]....
        /*004c*/ 	.word	0xffffffff


	//   ....[9]....
        /*0050*/ 	.word	0xffffffff


	//   ....[10]....
        /*0054*/ 	.word	0xffffffff


	//   ....[11]....
        /*0058*/ 	.word	0xffffffff


	//   ....[12]....
        /*005c*/ 	.word	0xffffffff


	//   ....[13]....
        /*0060*/ 	.word	0xffffffff


	//   ....[14]....
        /*0064*/ 	.word	0xffffffff


	//   ....[15]....
        /*0068*/ 	.word	0xffffffff


	//   ....[16]....
        /*006c*/ 	.word	0xffffffff


	//   ....[17]....
        /*0070*/ 	.word	0xffffffff


	//   ....[18]....
        /*0074*/ 	.word	0x0500001a


	//   ....[19]....
        /*0078*/ 	.word	0x0500001a


	//   ....[20]....
        /*007c*/ 	.word	0x0500001a


	//   ....[21]....
        /*0080*/ 	.word	0x0500001a


	//   ....[22]....
        /*0084*/ 	.word	0x0500001a


	//   ....[23]....
        /*0088*/ 	.word	0x0500001a


	//   ....[24]....
        /*008c*/ 	.word	0x0500001a


	//   ....[25]....
        /*0090*/ 	.word	0x0500001a


	//   ....[26]....
        /*0094*/ 	.word	0x0500001a


	//   ....[27]....
        /*0098*/ 	.word	0x0500001a


	//   ....[28]....
        /*009c*/ 	.word	0x0500001a


	//   ....[29]....
        /*00a0*/ 	.word	0x0500001a


	//   ....[30]....
        /*00a4*/ 	.word	0x0500001a


	//   ....[31]....
        /*00a8*/ 	.word	0x0500001a


	//   ....[32]....
        /*00ac*/ 	.word	0x0500001a


	//   ....[33]....
        /*00b0*/ 	.word	0x0500001a


	//   ....[34]....
        /*00b4*/ 	.word	0x0500001a


	//   ....[35]....
        /*00b8*/ 	.word	0x0500001a


	//----- nvinfo : EIATTR_COOP_GROUP_INSTR_OFFSETS
	.align		4
.L_2287:
        /*00bc*/ 	.byte	0x04, 0x28
        /*00be*/ 	.short	(.L_2289 - .L_2288)


	//   ....[0]....
.L_2288:
        /*00c0*/ 	.word	0x00002710


	//   ....[1]....
        /*00c4*/ 	.word	0x00002740


	//   ....[2]....
        /*00c8*/ 	.word	0x00002750


	//   ....[3]....
        /*00cc*/ 	.word	0x000027b0


	//   ....[4]....
        /*00d0*/ 	.word	0x000027e0


	//   ....[5]....
        /*00d4*/ 	.word	0x00002800


	//   ....[6]....
        /*00d8*/ 	.word	0x00002860


	//   ....[7]....
        /*00dc*/ 	.word	0x00002890


	//   ....[8]....
        /*00e0*/ 	.word	0x000028b0


	//   ....[9]....
        /*00e4*/ 	.word	0x00002910


	//   ....[10]....
        /*00e8*/ 	.word	0x00002940


	//   ....[11]....
        /*00ec*/ 	.word	0x00002960


	//   ....[12]....
        /*00f0*/ 	.word	0x000029c0


	//   ....[13]....
        /*00f4*/ 	.word	0x000029f0


	//   ....[14]....
        /*00f8*/ 	.word	0x00002a10


	//   ....[15]....
        /*00fc*/ 	.word	0x00002a70


	//   ....[16]....
        /*0100*/ 	.word	0x00002a90


	//   ....[17]....
        /*0104*/ 	.word	0x00002aa0


	//   ....[18]....
        /*0108*/ 	.word	0x000032a0


	//   ....[19]....
        /*010c*/ 	.word	0x00003320


	//   ....[20]....
        /*0110*/ 	.word	0x000033a0


	//   ....[21]....
        /*0114*/ 	.word	0x00003420


	//   ....[22]....
        /*0118*/ 	.word	0x00003480


	//   ....[23]....
        /*011c*/ 	.word	0x00003530


	//   ....[24]....
        /*0120*/ 	.word	0x000035b0


	//   ....[25]....
        /*0124*/ 	.word	0x00003610


	//   ....[26]....
        /*0128*/ 	.word	0x000036c0


	//   ....[27]....
        /*012c*/ 	.word	0x00003740


	//   ....[28]....
        /*0130*/ 	.word	0x000037a0


	//   ....[29]....
        /*0134*/ 	.word	0x00003850


	//   ....[30]....
        /*0138*/ 	.word	0x000038d0


	//   ....[31]....
        /*013c*/ 	.word	0x00003930


	//   ....[32]....
        /*0140*/ 	.word	0x000039e0


	//   ....[33]....
        /*0144*/ 	.word	0x00003a60


	//   ....[34]....
        /*0148*/ 	.word	0x00003ab0


	//   ....[35]....
        /*014c*/ 	.word	0x00003b00


	//----- nvinfo : EIATTR_VRC_CTA_INIT_COUNT
	.align		4
.L_2289:
        /*0150*/ 	.byte	0x02, 0x4a
	.zero		1
	.zero		1


	//----- nvinfo : EIATTR_EXIT_INSTR_OFFSETS
	.align		4
        /*0154*/ 	.byte	0x04, 0x1c
        /*0156*/ 	.short	(.L_2291 - .L_2290)


	//   ....[0]....
.L_2290:
        /*0158*/ 	.word	0x000030e0


	//   ....[1]....
        /*015c*/ 	.word	0x00003240


	//----- nvinfo : EIATTR_CRS_STACK_SIZE
	.align		4
.L_2291:
        /*0160*/ 	.byte	0x04, 0x1e
        /*0162*/ 	.short	(.L_2293 - .L_2292)
.L_2292:
        /*0164*/ 	.word	0x00000000


	//----- nvinfo : EIATTR_CBANK_PARAM_SIZE
	.align		4
.L_2293:
        /*0168*/ 	.byte	0x03, 0x19
        /*016a*/ 	.short	0x00b8


	//----- nvinfo : EIATTR_PARAM_CBANK
	.align		4
        /*016c*/ 	.byte	0x04, 0x0a
        /*016e*/ 	.short	(.L_2295 - .L_2294)
	.align		4
.L_2294:
        /*0170*/ 	.word	index@(.nv.constant0._Z30group_norm_nhwc_bwd_sum_kernelI11Fp32IOFp32WLi192EEv26Group_norm_nhwc_bwd_params)
        /*0174*/ 	.short	0x0380
        /*0176*/ 	.short	0x00b8


	//----- nvinfo : EIATTR_SW_WAR
	.align		4
.L_2295:
        /*0178*/ 	.byte	0x04, 0x36
        /*017a*/ 	.short	(.L_2297 - .L_2296)
.L_2296:
        /*017c*/ 	.word	0x00000008
.L_2297:


//--------------------- .nv.info._Z30group_norm_nhwc_bwd_sum_kernelI11Fp32IOFp32WLi448EEv26Group_norm_nhwc_bwd_params --------------------------
	.section	.nv.info._Z30group_norm_nhwc_bwd_sum_kernelI11Fp32IOFp32WLi448EEv26Group_norm_nhwc_bwd_params,"",@"SHT_CUDA_INFO"
	.sectionflags	@""
	.align	4


	//----- nvinfo : EIATTR_CUDA_API_VERSION
	.align		4
        /*0000*/ 	.byte	0x04, 0x37
        /*0002*/ 	.short	(.L_2299 - .L_2298)
.L_2298:
        /*0004*/ 	.word	0x00000082


	//----- nvinfo : EIATTR_KPARAM_INFO
	.align		4
.L_2299:
        /*0008*/ 	.byte	0x04, 0x17
        /*000a*/ 	.short	(.L_2301 - .L_2300)
.L_2300:
        /*000c*/ 	.word	0x00000000
        /*0010*/ 	.short	0x0000
        /*0012*/ 	.short	0x0000
        /*0014*/ 	.byte	0x00, 0xf0, 0xe1, 0x02


	//----- nvinfo : EIATTR_SPARSE_MMA_MASK
	.align		4
.L_2301:
        /*0018*/ 	.byte	0x03, 0x50
        /*001a*/ 	.short	0x0000


	//----- nvinfo : EIATTR_MAXREG_COUNT
	.align		4
        /*001c*/ 	.byte	0x03, 0x1b
        /*001e*/ 	.short	0x00ff


	//----- nvinfo : EIATTR_NUM_BARRIERS
	.align		4
        /*0020*/ 	.byte	0x02, 0x4c
        /*0022*/ 	.byte	0x01
	.zero		1


	//----- nvinfo : EIATTR_MERCURY_ISA_VERSION
	.align		4
        /*0024*/ 	.byte	0x03, 0x5f
        /*0026*/ 	.short	0x0101


	//----- nvinfo : EIATTR_COOP_GROUP_MASK_REGIDS
	.align		4
        /*0028*/ 	.byte	0x04, 0x29
        /*002a*/ 	.short	(.L_2303 - .L_2302)


	//   ....[0]....
.L_2302:
        /*002c*/ 	.word	0xffffffff


	//   ....[1]....
        /*0030*/ 	.word	0xffffffff


	//   ....[2]....
        /*0034*/ 	.word	0xffffffff


	//   ....[3]....
        /*0038*/ 	.word	0xffffffff


	//   ....[4]....
        /*003c*/ 	.word	0xffffffff


	//   ....[5]....
        /*0040*/ 	.word	0xffffffff


	//   ....[6]....
        /*0044*/ 	.word	0xffffffff


	//   ....[7]....
        /*0048*/ 	.word	0xffffffff


	//   ....[8]....
        /*004c*/ 	.word	0xffffffff


	//   ....[9]....
        /*0050*/ 	.word	0xffffffff


	//   ....[10]....
        /*0054*/ 	.word	0xffffffff


	//   ....[11]....
        /*0058*/ 	.word	0xffffffff


	//   ....[12]....
        /*005c*/ 	.word	0xffffffff


	//   ....[13]....
        /*0060*/ 	.word	0xffffffff


	//   ....[14]....
        /*0064*/ 	.word	0xffffffff


	//   ....[15]....
        /*0068*/ 	.word	0xffffffff


	//   ....[16]....
        /*006c*/ 	.word	0xffffffff


	//   ....[17]....
        /*0070*/ 	.word	0xffffffff


	//   ....[18]....
        /*0074*/ 	.word	0x05000036


	//   ....[19]....
        /*0078*/ 	.word	0x05000036


	//   ....[20]....
        /*007c*/ 	.word	0x05000036


	//   ....[21]....
        /*0080*/ 	.word	0x05000036


	//   ....[22]....
        /*0084*/ 	.word	0x05000036


	//   ....[23]....
        /*0088*/ 	.word	0x05000036


	//   ....[24]....
        /*008c*/ 	.word	0x05000036


	//   ....[25]....
        /*0090*/ 	.word	0x05000036


	//   ....[26]....
        /*0094*/ 	.word	0x05000036


	//   ....[27]....
        /*0098*/ 	.word	0x05000036


	//   ....[28]....
        /*009c*/ 	.word	0x05000036


	//   ....[29]....
        /*00a0*/ 	.word	0x05000036


	//   ....[30]....
        /*00a4*/ 	.word	0x05000036


	//   ....[31]....
        /*00a8*/ 	.word	0x05000036


	//   ....[32]....
        /*00ac*/ 	.word	0x05000036


	//   ....[33]....
        /*00b0*/ 	.word	0x05000036


	//   ....[34]....
        /*00b4*/ 	.word	0x05000036


	//   ....[35]....
        /*00b8*/ 	.word	0x05000036


	//----- nvinfo : EIATTR_COOP_GROUP_INSTR_OFFSETS
	.align		4
.L_2303:
        /*00bc*/ 	.byte	0x04, 0x28
        /*00be*/ 	.short	(.L_2305 - .L_2304)


	//   ....[0]....
.L_2304:
        /*00c0*/ 	.word	0x00002c20


	//   ....[1]....
        /*00c4*/ 	.word	0x00002c50


	//   ....[2]....
        /*00c8*/ 	.word	0x00002ca0


	//   ....[3]....
        /*00cc*/ 	.word	0x00002cc0


	//   ....[4]....
        /*00d0*/ 	.word	0x00002cd0


	//   ....[5]....
        /*00d4*/ 	.word	0x00002d30


	//   ....[6]....
        /*00d8*/ 	.word	0x00002d70


	//   ....[7]....
        /*00dc*/ 	.word	0x00002d80


	//   ....[8]....
        /*00e0*/ 	.word	0x00002dd0


	//   ....[9]....
        /*00e4*/ 	.word	0x00002e20


	//   ....[10]....
        /*00e8*/ 	.word	0x00002e40


	//   ....[11]....
        /*00ec*/ 	.word	0x00002eb0


	//   ....[12]....
        /*00f0*/ 	.word	0x00002ed0


	//   ....[13]....
        /*00f4*/ 	.word	0x00002ee0


	//   ....[14]....
        /*00f8*/ 	.word	0x00002f50


	//   ....[15]....
        /*00fc*/ 	.word	0x00002f90


	//   ....[16]....
        /*0100*/ 	.word	0x00002fc0


	//   ....[17]....
        /*0104*/ 	.word	0x00002fe0


	//   ....[18]....
        /*0108*/ 	.word	0x00003be0


	//   ....[19]....
        /*010c*/ 	.word	0x00003c60


	//   ....[20]....
        /*0110*/ 	.word	0x00003cc0


	//   ....[21]....
        /*0114*/ 	.word	0x00003d20


	//   ....[22]....
        /*0118*/ 	.word	0x00003dc0


	//   ....[23]....
        /*011c*/ 	.word	0x00003e30


	//   ....[24]....
        /*0120*/ 	.word	0x00003ed0


	//   ....[25]....
        /*0124*/ 	.word	0x00003f30


	//   ....[26]....
        /*0128*/ 	.word	0x00003fb0


	//   ....[27]....
        /*012c*/ 	.word	0x00004040


	//   ....[28]....
        /*0130*/ 	.word	0x000040d0


	//   ....[29]....
        /*0134*/ 	.word	0x00004140


	//   ....[30]....
        /*0138*/ 	.word	0x000041d0


	//   ....[31]....
        /*013c*/ 	.word	0x00004230


	//   ....[32]....
        /*0140*/ 	.word	0x000042d0


	//   ....[33]....
        /*0144*/ 	.word	0x00004360


	//   ....[34]....
        /*0148*/ 	.word	0x000043c0


	//   ....[35]....
        /*014c*/ 	.word	0x00004410


	//----- nvinfo : EIATTR_VRC_CTA_INIT_COUNT
	.align		4
.L_2305:
        /*0150*/ 	.byte	0x02, 0x4a
	.zero		1
	.zero		1


	//----- nvinfo : EIATTR_EXIT_INSTR_OFFSETS
	.align		4
        /*0154*/ 	.byte	0x04, 0x1c
        /*0156*/ 	.short	(.L_2307 - .L_2306)


	//   ....[0]....
.L_2306:
        /*0158*/ 	.word	0x00003a10


	//   ....[1]....
        /*015c*/ 	.word	0x00003b70


	//----- nvinfo : EIATTR_CRS_STACK_SIZE
	.align		4
.L_2307:
        /*0160*/ 	.byte	0x04, 0x1e
        /*0162*/ 	.short	(.L_2309 - .L_2308)
.L_2308:
        /*0164*/ 	.word	0x00000000


	//----- nvinfo : EIATTR_CBANK_PARAM_SIZE
	.align		4
.L_2309:
        /*0168*/ 	.byte	0x03, 0x19
        /*016a*/ 	.short	0x00b8


	//----- nvinfo : EIATTR_PARAM_CBANK
	.align		4
        /*016c*/ 	.byte	0x04, 0x0a
        /*016e*/ 	.short	(.L_2311 - .L_2310)
	.align		4
.L_2310:
        /*0170*/ 	.word	index@(.nv.constant0._Z30group_norm_nhwc_bwd_sum_kernelI11Fp32IOFp32WLi448EEv26Group_norm_nhwc_bwd_params)
        /*0174*/ 	.short	0x0380
        /*0176*/ 	.short	0x00b8


	//----- nvinfo : EIATTR_SW_WAR
	.align		4
.L_2311:
        /*0178*/ 	.byte	0x04, 0x36
        /*017a*/ 	.short	(.L_2313 - .L_2312)
.L_2312:
        /*017c*/ 	.word	0x00000008
.L_2313:


//--------------------- .nv.info._Z30group_norm_nhwc_bwd_sum_kernelI11Fp32IOFp32WLi256EEv26Group_norm_nhwc_bwd_params --------------------------
	.section	.nv.info._Z30group_norm_nhwc_bwd_sum_kernelI11Fp32IOFp32WLi256EEv26Group_norm_nhwc_bwd_params,"",@"SHT_CUDA_INFO"
	.sectionflags	@""
	.align	4


	//----- nvinfo : EIATTR_CUDA_API_VERSION
	.align		4
        /*0000*/ 	.byte	0x04, 0x37
        /*0002*/ 	.short	(.L_2315 - .L_2314)
.L_2314:
        /*0004*/ 	.word	0x00000082


	//----- nvinfo : EIATTR_KPARAM_INFO
	.align		4
.L_2315:
        /*0008*/ 	.byte	0x04, 0x17
        /*000a*/ 	.short	(.L_2317 - .L_2316)
.L_2316:
        /*000c*/ 	.word	0x00000000
        /*0010*/ 	.short	0x0000
        /*0012*/ 	.short	0x0000
        /*0014*/ 	.byte	0x00, 0xf0, 0xe1, 0x02


	//----- nvinfo : EIATTR_SPARSE_MMA_MASK
	.align		4
.L_2317:
        /*0018*/ 	.byte	0x03, 0x50
        /*001a*/ 	.short	0x0000


	//----- nvinfo : EIATTR_MAXREG_COUNT
	.align		4
        /*001c*/ 	.byte	0x03, 0x1b
        /*001e*/ 	.short	0x00ff


	//----- nvinfo : EIATTR_NUM_BARRIERS
	.align		4
        /*0020*/ 	.byte	0x02, 0x4c
        /*0022*/ 	.byte	0x01
	.zero		1


	//----- nvinfo : EIATTR_MERCURY_ISA_VERSION
	.align		4
        /*0024*/ 	.byte	0x03, 0x5f
        /*0026*/ 	.short	0x0101


	//----- nvinfo : EIATTR_COOP_GROUP_MASK_REGIDS
	.align		4
        /*0028*/ 	.byte	0x04, 0x29
        /*002a*/ 	.short	(.L_2319 - .L_2318)


	//   ....[0]....
.L_2318:
        /*002c*/ 	.word	0xffffffff


	//   ....[1]....
        /*0030*/ 	.word	0xffffffff


	//   ....[2]....
        /*0034*/ 	.word	0xffffffff


	//   ....[3]....
        /*0038*/ 	.word	0xffffffff


	//   ....[4]....
        /*003c*/ 	.word	0xffffffff


	//   ....[5]....
        /*0040*/ 	.word	0xffffffff


	//   ....[6]....
        /*0044*/ 	.word	0xffffffff


	//   ....[7]....
        /*0048*/ 	.word	0xffffffff


	//   ....[8]....
        /*004c*/ 	.word	0xffffffff


	//   ....[9]....
        /*0050*/ 	.word	0xffffffff


	//   ....[10]....
        /*0054*/ 	.word	0xffffffff


	//   ....[11]....
        /*0058*/ 	.word	0xffffffff


	//   ....[12]....
        /*005c*/ 	.word	0xffffffff


	//   ....[13]....
        /*0060*/ 	.word	0xffffffff


	//   ....[14]....
        /*0064*/ 	.word	0xffffffff


	//   ....[15]....
        /*0068*/ 	.word	0xffffffff


	//   ....[16]....
        /*006c*/ 	.word	0xffffffff


	//   ....[17]....
        /*0070*/ 	.word	0xffffffff


	//   ....[18]....
        /*0074*/ 	.word	0x05000021


	//   ....[19]....
        /*0078*/ 	.word	0x05000021


	//   ....[20]....
        /*007c*/ 	.word	0x05000021


	//   ....[21]....
        /*0080*/ 	.word	0x05000021


	//   ....[22]....
        /*0084*/ 	.word	0x05000021


	//   ....[23]....
        /*0088*/ 	.word	0x05000021


	//   ....[24]....
        /*008c*/ 	.word	0x05000021


	//   ....[25]....
        /*0090*/ 	.word	0x05000021


	//   ....[26]....
        /*0094*/ 	.word	0x05000021


	//   ....[27]....
        /*0098*/ 	.word	0x05000021


	//   ....[28]....
        /*009c*/ 	.word	0x05000021


	//   ....[29]....
        /*00a0*/ 	.word	0x05000021


	//   ....[30]....
        /*00a4*/ 	.word	0x05000021


	//   ....[31]....
        /*00a8*/ 	.word	0x05000021


	//   ....[32]....
        /*00ac*/ 	.word	0x05000021


	//   ....[33]....
        /*00b0*/ 	.word	0x05000021


	//   ....[34]....
        /*00b4*/ 	.word	0x05000021


	//   ....[35]....
        /*00b8*/ 	.word	0x05000021


	//----- nvinfo : EIATTR_COOP_GROUP_INSTR_OFFSETS
	.align		4
.L_2319:
        /*00bc*/ 	.byte	0x04, 0x28
        /*00be*/ 	.short	(.L_2321 - .L_2320)


	//   ....[0]....
.L_2320:
        /*00c0*/ 	.word	0x000027e0


	//   ....[1]....
        /*00c4*/ 	.word	0x00002810


	//   ....[2]....
        /*00c8*/ 	.word	0x00002860


	//   ....[3]....
        /*00cc*/ 	.word	0x00002880


	//   ....[4]....
        /*00d0*/ 	.word	0x000028d0


	//   ....[5]....
        /*00d4*/ 	.word	0x00002900


	//   ....[6]....
        /*00d8*/ 	.word	0x00002930


	//   ....[7]....
        /*00dc*/ 	.word	0x00002960


	//   ....[8]....
        /*00e0*/ 	.word	0x000029b0


	//   ....[9]....
        /*00e4*/ 	.word	0x000029e0


	//   ....[10]....
        /*00e8*/ 	.word	0x00002a10


	//   ....[11]....
        /*00ec*/ 	.word	0x00002a60


	//   ....[12]....
        /*00f0*/ 	.word	0x00002a90


	//   ....[13]....
        /*00f4*/ 	.word	0x00002ac0


	//   ....[14]....
        /*00f8*/ 	.word	0x00002b10


	//   ....[15]....
        /*00fc*/ 	.word	0x00002b50


	//   ....[16]....
        /*0100*/ 	.word	0x00002b80


	//   ....[17]....
        /*0104*/ 	.word	0x00002ba0


	//   ....[18]....
        /*0108*/ 	.word	0x00003480


	//   ....[19]....
        /*010c*/ 	.word	0x00003510


	//   ....[20]....
        /*0110*/ 	.word	0x00003560


	//   ....[21]....
        /*0114*/ 	.word	0x000035e0


	//   ....[22]....
        /*0118*/ 	.word	0x00003670


	//   ....[23]....
        /*011c*/ 	.word	0x000036f0


	//   ....[24]....
        /*0120*/ 	.word	0x00003760


	//   ....[25]....
        /*0124*/ 	.word	0x000037d0


	//   ....[26]....
        /*0128*/ 	.word	0x00003850


	//   ....[27]....
        /*012c*/ 	.word	0x000038c0


	//   ....[28]....
        /*0130*/ 	.word	0x00003930


	//   ....[29]....
        /*0134*/ 	.word	0x000039d0


	//   ....[30]....
        /*0138*/ 	.word	0x00003a50


	//   ....[31]....
        /*013c*/ 	.word	0x00003ab0


	//   ....[32]....
        /*0140*/ 	.word	0x00003b50


	//   ....[33]....
        /*0144*/ 	.word	0x00003bd0


	//   ....[34]....
        /*0148*/ 	.word	0x00003c30


	//   ....[35]....
        /*014c*/ 	.word	0x00003c80


	//----- nvinfo : EIATTR_VRC_CTA_INIT_COUNT
	.align		4
.L_2321:
        /*0150*/ 	.byte	0x02, 0x4a
	.zero		1
	.zero		1


	//----- nvinfo : EIATTR_EXIT_INSTR_OFFSETS
	.align		4
        /*0154*/ 	.byte	0x04, 0x1c
        /*0156*/ 	.short	(.L_2323 - .L_2322)


	//   ....[0]....
.L_2322:
        /*0158*/ 	.word	0x000032b0


	//   ....[1]....
        /*015c*/ 	.word	0x00003410


	//----- nvinfo : EIATTR_CRS_STACK_SIZE
	.align		4
.L_2323:
        /*0160*/ 	.byte	0x04, 0x1e
        /*0162*/ 	.short	(.L_2325 - .L_2324)
.L_2324:
        /*0164*/ 	.word	0x00000000


	//----- nvinfo : EIATTR_CBANK_PARAM_SIZE
	.align		4
.L_2325:
        /*0168*/ 	.byte	0x03, 0x19
        /*016a*/ 	.short	0x00b8


	//----- nvinfo : EIATTR_PARAM_CBANK
	.align		4
        /*016c*/ 	.byte	0x04, 0x0a
        /*016e*/ 	.short	(.L_2327 - .L_2326)
	.align		4
.L_2326:
        /*0170*/ 	.word	index@(.nv.constant0._Z30group_norm_nhwc_bwd_sum_kernelI11Fp32IOFp32WLi256EEv26Group_norm_nhwc_bwd_params)
        /*0174*/ 	.short	0x0380
        /*0176*/ 	.short	0x00b8


	//----- nvinfo : EIATTR_SW_WAR
	.align		4
.L_2327:
        /*0178*/ 	.byte	0x04, 0x36
        /*017a*/ 	.short	(.L_2329 - .L_2328)
.L_2328:
        /*017c*/ 	.word	0x00000008
.L_2329:


//--------------------- .nv.info._Z30group_norm_nhwc_bwd_sum_kernelI11Fp32IOFp32WLi120EEv26Group_norm_nhwc_bwd_params --------------------------
	.section	.nv.info._Z30group_norm_nhwc_bwd_sum_kernelI11Fp32IOFp32WLi120EEv26Group_norm_nhwc_bwd_params,"",@"SHT_CUDA_INFO"
	.sectionflags	@""
	.align	4


	//----- nvinfo : EIATTR_CUDA_API_VERSION
	.align		4
        /*0000*/ 	.byte	0x04, 0x37
        /*0002*/ 	.short	(.L_2331 - .L_2330)
.L_2330:
        /*0004*/ 	.word	0x00000082


	//----- nvinfo : EIATTR_KPARAM_INFO
	.align		4
.L_2331:
        /*0008*/ 	.byte	0x04, 0x17
        /*000a*/ 	.short	(.L_2333 - .L_2332)
.L_2332:
        /*000c*/ 	.word	0x00000000
        /*0010*/ 	.short	0x0000
        /*0012*/ 	.short	0x0000
        /*0014*/ 	.byte	0x00, 0xf0, 0xe1, 0x02


	//----- nvinfo : EIATTR_SPARSE_MMA_MASK
	.align		4
.L_2333:
        /*0018*/ 	.byte	0x03, 0x50
        /*001a*/ 	.short	0x0000


	//----- nvinfo : EIATTR_MAXREG_COUNT
	.align		4
        /*001c*/ 	.byte	0x03, 0x1b
        /*001e*/ 	.short	0x00ff


	//----- nvinfo : EIATTR_NUM_BARRIERS
	.align		4
        /*0020*/ 	.byte	0x02, 0x4c
        /*0022*/ 	.byte	0x01
	.zero		1


	//----- nvinfo : EIATTR_MERCURY_ISA_VERSION
	.align		4
        /*0024*/ 	.byte	0x03, 0x5f
        /*0026*/ 	.short	0x0101


	//----- nvinfo : EIATTR_INT_WARP_WIDE_INSTR_OFFSETS
	.align		4
        /*0028*/ 	.byte	0x04, 0x31
        /*002a*/ 	.short	(.L_2335 - .L_2334)


	//   ....[0]....
.L_2334:
        /*002c*/ 	.word	0x00001160


	//   ....[1]....
        /*0030*/ 	.word	0x00001910


	//----- nvinfo : EIATTR_COOP_GROUP_MASK_REGIDS
	.align		4
.L_2335:
        /*0034*/ 	.byte	0x04, 0x29
        /*0036*/ 	.short	(.L_2337 - .L_2336)


	//   ....[0]....
.L_2336:
        /*0038*/ 	.word	0x0500000f


	//   ....[1]....
        /*003c*/ 	.word	0x0500000f


	//   ....[2]....
        /*0040*/ 	.word	0x0500000f


	//   ....[3]....
        /*0044*/ 	.word	0x0500000f


	//   ....[4]....
        /*0048*/ 	.word	0x0500000f


	//   ....[5]....
        /*004c*/ 	.word	0x0500000f


	//   ....[6]....
        /*0050*/ 	.word	0x0500000f


	//   ....[7]....
        /*0054*/ 	.word	0x0500000f


	//   ....[8]....
        /*0058*/ 	.word	0x0500000f


	//   ....[9]....
        /*005c*/ 	.word	0x0500000f


	//   ....[10]....
        /*0060*/ 	.word	0x0500000f


	//   ....[11]....
        /*0064*/ 	.word	0x0500000f


	//   ....[12]....
        /*0068*/ 	.word	0x0500000f


	//   ....[13]....
        /*006c*/ 	.word	0x0500000f


	//   ....[14]....
        /*0070*/ 	.word	0x0500000f


	//   ....[15]....
        /*0074*/ 	.word	0x0500000f


	//   ....[16]....
        /*0078*/ 	.word	0x0500000f


	//   ....[17]....
        /*007c*/ 	.word	0x0500000f


	//   ....[18]....
        /*0080*/ 	.word	0x0500000f


	//   ....[19]....
        /*0084*/ 	.word	0x0500000f


	//   ....[20]....
        /*0088*/ 	.word	0x0500000f


	//   ....[21]....
        /*008c*/ 	.word	0x0500000f


	//----- nvinfo : EIATTR_COOP_GROUP_INSTR_OFFSETS
	.align		4
.L_2337:
        /*0090*/ 	.byte	0x04, 0x28
        /*0092*/ 	.short	(.L_2339 - .L_2338)


	//   ....[0]....
.L_2338:
        /*0094*/ 	.word	0x000026a0


	//   ....[1]....
        /*0098*/ 	.word	0x00002740


	//   ....[2]....
        /*009c*/ 	.word	0x000027b0


	//   ....[3]....
        /*00a0*/ 	.word	0x00002850


	//   ....[4]....
        /*00a4*/ 	.word	0x000028c0


	//   ....[5]....
        /*00a8*/ 	.word	0x00002950


	//   ....[6]....
        /*00ac*/ 	.word	0x000029c0


	//   ....[7]....
        /*00b0*/ 	.word	0x00002a50


	//   ....[8]....
        /*00b4*/ 	.word	0x00002ad0


	//   ....[9]....
        /*00b8*/ 	.word	0x00002b40


	//   ....[10]....
        /*00bc*/ 	.word	0x00002b90


	//   ....[11]....
        /*00c0*/ 	.word	0x00003280


	//   ....[12]....
        /*00c4*/ 	.word	0x00003350


	//   ....[13]....
        /*00c8*/ 	.word	0x000033e0


	//   ....[14]....
        /*00cc*/ 	.word	0x00003490


	//   ....[15]....
        /*00d0*/ 	.word	0x00003520


	//   ....[16]....
        /*00d4*/ 	.word	0x000035d0


	//   ....[17]....
        /*00d8*/ 	.word	0x00003660


	//   ....[18]....
        /*00dc*/ 	.word	0x00003720


	//   ....[19]....
        /*00e0*/ 	.word	0x000037c0


	//   ....[20]....
        /*00e4*/ 	.word	0x00003850


	//   ....[21]....
        /*00e8*/ 	.word	0x000038c0


	//----- nvinfo : EIATTR_VRC_CTA_INIT_COUNT
	.align		4
.L_2339:
        /*00ec*/ 	.byte	0x02, 0x4a
	.zero		1
	.zero		1


	//----- nvinfo : EIATTR_EXIT_INSTR_OFFSETS
	.align		4
        /*00f0*/ 	.byte	0x04, 0x1c
        /*00f2*/ 	.short	(.L_2341 - .L_2340)


	//   ....[0]....
.L_2340:
        /*00f4*/ 	.word	0x00003100


	//   ....[1]....
        /*00f8*/ 	.word	0x00003260


	//----- nvinfo : EIATTR_CRS_STACK_SIZE
	.align		4
.L_2341:
        /*00fc*/ 	.byte	0x04, 0x1e
        /*00fe*/ 	.short	(.L_2343 - .L_2342)
.L_2342:
        /*0100*/ 	.word	0x00000000


	//----- nvinfo : EIATTR_CBANK_PARAM_SIZE
	.align		4
.L_2343:
        /*0104*/ 	.byte	0x03, 0x19
        /*0106*/ 	.short	0x00b8


	//----- nvinfo : EIATTR_PARAM_CBANK
	.align		4
        /*0108*/ 	.byte	0x04, 0x0a
        /*010a*/ 	.short	(.L_2345 - .L_2344)
	.align		4
.L_2344:
        /*010c*/ 	.word	index@(.nv.constant0._Z30group_norm_nhwc_bwd_sum_kernelI11Fp32IOFp32WLi120EEv26Group_norm_nhwc_bwd_params)
        /*0110*/ 	.short	0x0380
        /*0112*/ 	.short	0x00b8


	//----- nvinfo : EIATTR_SW_WAR
	.align		4
.L_2345:
        /*0114*/ 	.byte	0x04, 0x36
        /*0116*/ 	.short	(.L_2347 - .L_2346)
.L_2346:
        /*0118*/ 	.word	0x00000008
.L_2347:


//--------------------- .nv.info._Z30group_norm_nhwc_bwd_sum_kernelI11Fp32IOFp32WLi140EEv26Group_norm_nhwc_bwd_params --------------------------
	.section	.nv.info._Z30group_norm_nhwc_bwd_sum_kernelI11Fp32IOFp32WLi140EEv26Group_norm_nhwc_bwd_params,"",@"SHT_CUDA_INFO"
	.sectionflags	@""
	.align	4


	//----- nvinfo : EIATTR_CUDA_API_VERSION
	.align		4
        /*0000*/ 	.byte	0x04, 0x37
        /*0002*/ 	.short	(.L_2349 - .L_2348)
.L_2348:
        /*0004*/ 	.word	0x00000082


	//----- nvinfo : EIATTR_KPARAM_INFO
	.align		4
.L_2349:
        /*0008*/ 	.byte	0x04, 0x17
        /*000a*/ 	.short	(.L_2351 - .L_2350)
.L_2350:
        /*000c*/ 	.word	0x00000000
        /*0010*/ 	.short	0x0000
        /*0012*/ 	.short	0x0000
        /*0014*/ 	.byte	0x00, 0xf0, 0xe1, 0x02


	//----- nvinfo : EIATTR_SPARSE_MMA_MASK
	.align		4
.L_2351:
        /*0018*/ 	.byte	0x03, 0x50
        /*001a*/ 	.short	0x0000


	//----- nvinfo : EIATTR_MAXREG_COUNT
	.align		4
        /*001c*/ 	.byte	0x03, 0x1b
        /*001e*/ 	.short	0x00ff


	//----- nvinfo : EIATTR_NUM_BARRIERS
	.align		4
        /*0020*/ 	.byte	0x02, 0x4c
        /*0022*/ 	.byte	0x01
	.zero		1


	//----- nvinfo : EIATTR_MERCURY_ISA_VERSION
	.align		4
        /*0024*/ 	.byte	0x03, 0x5f
        /*0026*/ 	.short	0x0101


	//----- nvinfo : EIATTR_INT_WARP_WIDE_INSTR_OFFSETS
	.align		4
        /*0028*/ 	.byte	0x04, 0x31
        /*002a*/ 	.short	(.L_2353 - .L_2352)


	//   ....[0]....
.L_2352:
        /*002c*/ 	.word	0x00001160


	//   ....[1]....
        /*0030*/ 	.word	0x00001910


	//----- nvinfo : EIATTR_COOP_GROUP_MASK_REGIDS
	.align		4
.L_2353:
        /*0034*/ 	.byte	0x04, 0x29
        /*0036*/ 	.short	(.L_2355 - .L_2354)


	//   ....[0]....
.L_2354:
        /*0038*/ 	.word	0x0500000e


	//   ....[1]....
        /*003c*/ 	.word	0x0500000e


	//   ....[2]....
        /*0040*/ 	.word	0x0500000e


	//   ....[3]....
        /*0044*/ 	.word	0x0500000e


	//   ....[4]....
        /*0048*/ 	.word	0x0500000e


	//   ....[5]....
        /*004c*/ 	.word	0x0500000e


	//   ....[6]....
        /*0050*/ 	.word	0x0500000e


	//   ....[7]....
        /*0054*/ 	.word	0x0500000e


	//   ....[8]....
        /*0058*/ 	.word	0x0500000e


	//   ....[9]....
        /*005c*/ 	.word	0x0500000e


	//   ....[10]....
        /*0060*/ 	.word	0x0500000e


	//   ....[11]....
        /*0064*/ 	.word	0x0500000e


	//   ....[12]....
        /*0068*/ 	.word	0x0500000e


	//   ....[13]....
        /*006c*/ 	.word	0x0500000e


	//   ....[14]....
        /*0070*/ 	.word	0x0500000e


	//   ....[15]....
        /*0074*/ 	.word	0x0500000e


	//   ....[16]....
        /*0078*/ 	.word	0x0500000e


	//   ....[17]....
        /*007c*/ 	.word	0x0500000e


	//   ....[18]....
        /*0080*/ 	.word	0x0500000e


	//   ....[19]....
        /*0084*/ 	.word	0x0500000e


	//   ....[20]....
        /*0088*/ 	.word	0x0500000e


	//   ....[21]....
        /*008c*/ 	.word	0x0500000e


	//----- nvinfo : EIATTR_COOP_GROUP_INSTR_OFFSETS
	.align		4
.L_2355:
        /*0090*/ 	.byte	0x04, 0x28
        /*0092*/ 	.short	(.L_2357 - .L_2356)


	//   ....[0]....
.L_2356:
        /*0094*/ 	.word	0x00002720


	//   ....[1]....
        /*0098*/ 	.word	0x000027d0


	//   ....[2]....
        /*009c*/ 	.word	0x00002840


	//   ....[3]....
        /*00a0*/ 	.word	0x000028c0


	//   ....[4]....
        /*00a4*/ 	.word	0x00002930


	//   ....[5]....
        /*00a8*/ 	.word	0x000029d0


	//   ....[6]....
        /*00ac*/ 	.word	0x00002a40


	//   ....[7]....
        /*00b0*/ 	.word	0x00002ad0


	//   ....[8]....
        /*00b4*/ 	.word	0x00002b50


	//   ....[9]....
        /*00b8*/ 	.word	0x00002bc0


	//   ....[10]....
        /*00bc*/ 	.word	0x00002c10


	//   ....[11]....
        /*00c0*/ 	.word	0x00003400


	//   ....[12]....
        /*00c4*/ 	.word	0x000034d0


	//   ....[13]....
        /*00c8*/ 	.word	0x00003560


	//   ....[14]....
        /*00cc*/ 	.word	0x00003610


	//   ....[15]....
        /*00d0*/ 	.word	0x000036a0


	//   ....[16]....
        /*00d4*/ 	.word	0x00003750


	//   ....[17]....
        /*00d8*/ 	.word	0x000037e0


	//   ....[18]....
        /*00dc*/ 	.word	0x000038a0


	//   ....[19]....
        /*00e0*/ 	.word	0x00003940


	//   ....[20]....
        /*00e4*/ 	.word	0x000039d0


	//   ....[21]....
        /*00e8*/ 	.word	0x00003a40


	//----- nvinfo : EIATTR_VRC_CTA_INIT_COUNT
	.align		4
.L_2357:
        /*00ec*/ 	.byte	0x02, 0x4a
	.zero		1
	.zero		1


	//----- nvinfo : EIATTR_EXIT_INSTR_OFFSETS
	.align		4
        /*00f0*/ 	.byte	0x04, 0x1c
        /*00f2*/ 	.short	(.L_2359 - .L_2358)


	//   ....[0]....
.L_2358:
        /*00f4*/ 	.word	0x00003280


	//   ....[1]....
        /*00f8*/ 	.word	0x000033e0


	//----- nvinfo : EIATTR_CRS_STACK_SIZE
	.align		4
.L_2359:
        /*00fc*/ 	.byte	0x04, 0x1e
        /*00fe*/ 	.short	(.L_2361 - .L_2360)
.L_2360:
        /*0100*/ 	.word	0x00000000


	//----- nvinfo : EIATTR_CBANK_PARAM_SIZE
	.align		4
.L_2361:
        /*0104*/ 	.byte	0x03, 0x19
        /*0106*/ 	.short	0x00b8


	//----- nvinfo : EIATTR_PARAM_CBANK
	.align		4
        /*0108*/ 	.byte	0x04, 0x0a
        /*010a*/ 	.short	(.L_2363 - .L_2362)
	.align		4
.L_2362:
        /*010c*/ 	.word	index@(.nv.constant0._Z30group_norm_nhwc_bwd_sum_kernelI11Fp32IOFp32WLi140EEv26Group_norm_nhwc_bwd_params)
        /*0110*/ 	.short	0x0380
        /*0112*/ 	.short	0x00b8


	//----- nvinfo : EIATTR_SW_WAR
	.align		4
.L_2363:
        /*0114*/ 	.byte	0x04, 0x36
        /*0116*/ 	.short	(.L_2365 - .L_2364)
.L_2364:
        /*0118*/ 	.word	0x00000008
.L_2365:


//--------------------- .nv.info._Z30group_norm_nhwc_bwd_sum_kernelI11Fp32IOFp32WLi160EEv26Group_norm_nhwc_bwd_params --------------------------
	.section	.nv.info._Z30group_norm_nhwc_bwd_sum_kernelI11Fp32IOFp32WLi160EEv26Group_norm_nhwc_bwd_params,"",@"SHT_CUDA_INFO"
	.sectionflags	@""
	.align	4


	//----- nvinfo : EIATTR_CUDA_API_VERSION
	.align		4
        /*0000*/ 	.byte	0x04, 0x37
        /*0002*/ 	.short	(.L_2367 - .L_2366)
.L_2366:
        /*0004*/ 	.word	0x00000082


	//----- nvinfo : EIATTR_KPARAM_INFO
	.align		4
.L_2367:
        /*0008*/ 	.byte	0x04, 0x17
        /*000a*/ 	.short	(.L_2369 - .L_2368)
.L_2368:
        /*000c*/ 	.word	0x00000000
        /*0010*/ 	.short	0x0000
        /*0012*/ 	.short	0x0000
        /*0014*/ 	.byte	0x00, 0xf0, 0xe1, 0x02


	//----- nvinfo : EIATTR_SPARSE_MMA_MASK
	.align		4
.L_2369:
        /*0018*/ 	.byte	0x03, 0x50
        /*001a*/ 	.short	0x0000


	//----- nvinfo : EIATTR_MAXREG_COUNT
	.align		4
        /*001c*/ 	.byte	0x03, 0x1b
        /*001e*/ 	.short	0x00ff


	//----- nvinfo : EIATTR_NUM_BARRIERS
	.align		4
        /*0020*/ 	.byte	0x02, 0x4c
        /*0022*/ 	.byte	0x01
	.zero		1


	//----- nvinfo : EIATTR_MERCURY_ISA_VERSION
	.align		4
        /*0024*/ 	.byte	0x03, 0x5f
        /*0026*/ 	.short	0x0101


	//----- nvinfo : EIATTR_COOP_GROUP_MASK_REGIDS
	.align		4
        /*0028*/ 	.byte	0x04, 0x29
        /*002a*/ 	.short	(.L_2371 - .L_2370)


	//   ....[0]....
.L_2370:
        /*002c*/ 	.word	0xffffffff


	//   ....[1]....
        /*0030*/ 	.word	0xffffffff


	//   ....[2]....
        /*0034*/ 	.word	0xffffffff


	//   ....[3]....
        /*0038*/ 	.word	0xffffffff


	//   ....[4]....
        /*003c*/ 	.word	0xffffffff


	//   ....[5]....
        /*0040*/ 	.word	0xffffffff


	//   ....[6]....
        /*0044*/ 	.word	0xffffffff


	//   ....[7]....
        /*0048*/ 	.word	0xffffffff


	//   ....[8]....
        /*004c*/ 	.word	0xffffffff


	//   ....[9]....
        /*0050*/ 	.word	0xffffffff


	//   ....[10]....
        /*0054*/ 	.word	0xffffffff


	//   ....[11]....
        /*0058*/ 	.word	0xffffffff


	//   ....[12]....
        /*005c*/ 	.word	0xffffffff


	//   ....[13]....
        /*0060*/ 	.word	0xffffffff


	//   ....[14]....
        /*0064*/ 	.word	0xffffffff


	//   ....[15]....
        /*0068*/ 	.word	0xffffffff


	//   ....[16]....
        /*006c*/ 	.word	0xffffffff


	//   ....[17]....
        /*0070*/ 	.word	0xffffffff


	//   ....[18]....
        /*0074*/ 	.word	0x0500001e


	//   ....[19]....
        /*0078*/ 	.word	0x0500001e


	//   ....[20]....
        /*007c*/ 	.word	0x0500001e


	//   ....[21]....
        /*0080*/ 	.word	0x0500001e


	//   ....[22]....
        /*0084*/ 	.word	0x0500001e


	//   ....[23]....
        /*0088*/ 	.word	0x0500001e


	//   ....[24]....
        /*008c*/ 	.word	0x0500001e


	//   ....[25]....
        /*0090*/ 	.word	0x0500001e


	//   ....[26]....
        /*0094*/ 	.word	0x0500001e


	//   ....[27]....
        /*0098*/ 	.word	0x0500001e


	//   ....[28]....
        /*009c*/ 	.word	0x0500001e


	//   ....[29]....
        /*00a0*/ 	.word	0x0500001e


	//   ....[30]....
        /*00a4*/ 	.word	0x0500001e


	//   ....[31]....
        /*00a8*/ 	.word	0x0500001e


	//   ....[32]....
        /*00ac*/ 	.word	0x0500001e


	//   ....[33]....
        /*00b0*/ 	.word	0x0500001e


	//   ....[34]....
        /*00b4*/ 	.word	0x0500001e


	//   ....[35]....
        /*00b8*/ 	.word	0x0500001e


	//----- nvinfo : EIATTR_COOP_GROUP_INSTR_OFFSETS
	.align		4
.L_2371:
        /*00bc*/ 	.byte	0x04, 0x28
        /*00be*/ 	.short	(.L_2373 - .L_2372)


	//   ....[0]....
.L_2372:
        /*00c0*/ 	.word	0x00002630


	//   ....[1]....
        /*00c4*/ 	.word	0x00002660


	//   ....[2]....
        /*00c8*/ 	.word	0x00002670


	//   ....[3]....
        /*00cc*/ 	.word	0x000026d0


	//   ....[4]....
        /*00d0*/ 	.word	0x00002700


	//   ....[5]....
        /*00d4*/ 	.word	0x00002720


	//   ....[6]....
        /*00d8*/ 	.word	0x00002780


	//   ....[7]....
        /*00dc*/ 	.word	0x000027b0


	//   ....[8]....
        /*00e0*/ 	.word	0x000027d0


	//   ....[9]....
        /*00e4*/ 	.word	0x00002830


	//   ....[10]....
        /*00e8*/ 	.word	0x00002860


	//   ....[11]....
        /*00ec*/ 	.word	0x00002880


	//   ....[12]....
        /*00f0*/ 	.word	0x000028e0


	//   ....[13]....
        /*00f4*/ 	.word	0x00002910


	//   ....[14]....
        /*00f8*/ 	.word	0x00002930


	//   ....[15]....
        /*00fc*/ 	.word	0x00002990


	//   ....[16]....
        /*0100*/ 	.word	0x000029b0


	//   ....[17]....
        /*0104*/ 	.word	0x000029c0


	//   ....[18]....
        /*0108*/ 	.word	0x000030c0


	//   ....[19]....
        /*010c*/ 	.word	0x00003110


	//   ....[20]....
        /*0110*/ 	.word	0x00003180


	//   ....[21]....
        /*0114*/ 	.word	0x00003210


	//   ....[22]....
        /*0118*/ 	.word	0x00003280


	//   ....[23]....
        /*011c*/ 	.word	0x000032f0


	//   ....[24]....
        /*0120*/ 	.word	0x00003380


	//   ....[25]....
        /*0124*/ 	.word	0x000033f0


	//   ....[26]....
        /*0128*/ 	.word	0x00003460


	//   ....[27]....
        /*012c*/ 	.word	0x000034f0


	//   ....[28]....
        /*0130*/ 	.word	0x00003560


	//   ....[29]....
        /*0134*/ 	.word	0x00003610


	//   ....[30]....
        /*0138*/ 	.word	0x00003690


	//   ....[31]....
        /*013c*/ 	.word	0x000036f0


	//   ....[32]....
        /*0140*/ 	.word	0x00003760


	//   ....[33]....
        /*0144*/ 	.word	0x000037f0


	//   ....[34]....
        /*0148*/ 	.word	0x00003840


	//   ....[35]....
        /*014c*/ 	.word	0x00003890


	//----- nvinfo : EIATTR_VRC_CTA_INIT_COUNT
	.align		4
.L_2373:
        /*0150*/ 	.byte	0x02, 0x4a
	.zero		1
	.zero		1


	//----- nvinfo : EIATTR_EXIT_INSTR_OFFSETS
	.align		4
        /*0154*/ 	.byte	0x04, 0x1c
        /*0156*/ 	.short	(.L_2375 - .L_2374)


	//   ....[0]....
.L_2374:
        /*0158*/ 	.word	0x00002ee0


	//   ....[1]....
        /*015c*/ 	.word	0x00003040


	//----- nvinfo : EIATTR_CRS_STACK_SIZE
	.align		4
.L_2375:
        /*0160*/ 	.byte	0x04, 0x1e
        /*0162*/ 	.short	(.L_2377 - .L_2376)
.L_2376:
        /*0164*/ 	.word	0x00000000


	//----- nvinfo : EIATTR_CBANK_PARAM_SIZE
	.align		4
.L_2377:
        /*0168*/ 	.byte	0x03, 0x19
        /*016a*/ 	.short	0x00b8


	//----- nvinfo : EIATTR_PARAM_CBANK
	.align		4
        /*016c*/ 	.byte	0x04, 0x0a
        /*016e*/ 	.short	(.L_2379 - .L_2378)
	.align		4
.L_2378:
        /*0170*/ 	.word	index@(.nv.constant0._Z30group_norm_nhwc_bwd_sum_kernelI11Fp32IOFp32WLi160EEv26Group_norm_nhwc_bwd_params)
        /*0174*/ 	.short	0x0380
        /*0176*/ 	.short	0x00b8


	//----- nvinfo : EIATTR_SW_WAR
	.align		4
.L_2379:
        /*0178*/ 	.byte	0x04, 0x36
        /*017a*/ 	.short	(.L_2381 - .L_2380)
.L_2380:
        /*017c*/ 	.word	0x00000008
.L_2381:


//--------------------- .nv.info._Z30group_norm_nhwc_bwd_sum_kernelI11Fp32IOBf16WLi196EEv26Group_norm_nhwc_bwd_params --------------------------
	.section	.nv.info._Z30group_norm_nhwc_bwd_sum_kernelI11Fp32IOBf16WLi196EEv26Group_norm_nhwc_bwd_params,"",@"SHT_CUDA_INFO"
	.sectionflags	@""
	.align	4


	//----- nvinfo : EIATTR_CUDA_API_VERSION
	.align		4
        /*0000*/ 	.byte	0x04, 0x37
        /*0002*/ 	.short	(.L_2383 - .L_2382)
.L_2382:
        /*0004*/ 	.word	0x00000082


	//----- nvinfo : EIATTR_KPARAM_INFO
	.align		4
.L_2383:
        /*0008*/ 	.byte	0x04, 0x17
        /*000a*/ 	.short	(.L_2385 - .L_2384)
.L_2384:
        /*000c*/ 	.word	0x00000000
        /*0010*/ 	.short	0x0000
        /*0012*/ 	.short	0x0000
        /*0014*/ 	.byte	0x00, 0xf0, 0xe1, 0x02


	//----- nvinfo : EIATTR_SPARSE_MMA_MASK
	.align		4
.L_2385:
        /*0018*/ 	.byte	0x03, 0x50
        /*001a*/ 	.short	0x0000


	//----- nvinfo : EIATTR_MAXREG_COUNT
	.align		4
        /*001c*/ 	.byte	0x03, 0x1b
        /*001e*/ 	.short	0x00ff


	//----- nvinfo : EIATTR_NUM_BARRIERS
	.align		4
        /*0020*/ 	.byte	0x02, 0x4c
        /*0022*/ 	.byte	0x01
	.zero		1


	//----- nvinfo : EIATTR_MERCURY_ISA_VERSION
	.align		4
        /*0024*/ 	.byte	0x03, 0x5f
        /*0026*/ 	.short	0x0101


	//----- nvinfo : EIATTR_COOP_GROUP_MASK_REGIDS
	.align		4
        /*0028*/ 	.byte	0x04, 0x29
        /*002a*/ 	.short	(.L_2387 - .L_2386)


	//   ....[0]....
.L_2386:
        /*002c*/ 	.word	0x0500000a


	//   ....[1]....
        /*0030*/ 	.word	0x0500000a


	//   ....[2]....
        /*0034*/ 	.word	0x0500000a


	//   ....[3]....
        /*0038*/ 	.word	0x0500000a


	//   ....[4]....
        /*003c*/ 	.word	0x0500000a


	//   ....[5]....
        /*0040*/ 	.word	0x0500000a


	//   ....[6]....
        /*0044*/ 	.word	0x0500000a


	//   ....[7]....
        /*0048*/ 	.word	0x0500000a


	//   ....[8]....
        /*004c*/ 	.word	0x0500000a


	//   ....[9]....
        /*0050*/ 	.word	0x0500000a


	//   ....[10]....
        /*0054*/ 	.word	0x0500000a


	//   ....[11]....
        /*0058*/ 	.word	0x0500000a


	//   ....[12]....
        /*005c*/ 	.word	0x0500000a


	//   ....[13]....
        /*0060*/ 	.word	0x0500000a


	//   ....[14]....
        /*0064*/ 	.word	0x0500000a


	//   ....[15]....
        /*0068*/ 	.word	0x0500000a


	//   ....[16]....
        /*006c*/ 	.word	0x0500000a


	//   ....[17]....
        /*0070*/ 	.word	0x0500000a


	//   ....[18]....
        /*0074*/ 	.word	0x0500000a


	//   ....[19]....
        /*0078*/ 	.word	0x0500000a


	//   ....[20]....
        /*007c*/ 	.word	0x0500000a


	//   ....[21]....
        /*0080*/ 	.word	0x0500000a


	//----- nvinfo : EIATTR_COOP_GROUP_INSTR_OFFSETS
	.align		4
.L_2387:
        /*0084*/ 	.byte	0x04, 0x28
        /*0086*/ 	.short	(.L_2389 - .L_2388)


	//   ....[0]....
.L_2388:
        /*0088*/ 	.word	0x00002780


	//   ....[1]....
        /*008c*/ 	.word	0x00002830


	//   ....[2]....
        /*0090*/ 	.word	0x000028a0


	//   ....[3]....
        /*0094*/ 	.word	0x00002930


	//   ....[4]....
        /*0098*/ 	.word	0x000029a0


	//   ....[5]....
        /*009c*/ 	.word	0x00002a20


	//   ....[6]....
        /*00a0*/ 	.word	0x00002a90


	//   ....[7]....
        /*00a4*/ 	.word	0x00002b30


	//   ....[8]....
        /*00a8*/ 	.word	0x00002bb0


	//   ....[9]....
        /*00ac*/ 	.word	0x00002c20


	//   ....[10]....
        /*00b0*/ 	.word	0x00002c70


	//   ....[11]....
        /*00b4*/ 	.word	0x000035a0


	//   ....[12]....
        /*00b8*/ 	.word	0x00003670


	//   ....[13]....
        /*00bc*/ 	.word	0x00003700


	//   ....[14]....
        /*00c0*/ 	.word	0x000037b0


	//   ....[15]....
        /*00c4*/ 	.word	0x00003840


	//   ....[16]....
        /*00c8*/ 	.word	0x000038f0


	//   ....[17]....
        /*00cc*/ 	.word	0x00003980


	//   ....[18]....
        /*00d0*/ 	.word	0x00003a40


	//   ....[19]....
        /*00d4*/ 	.word	0x00003ae0


	//   ....[20]....
        /*00d8*/ 	.word	0x00003b70


	//   ....[21]....
        /*00dc*/ 	.word	0x00003be0


	//----- nvinfo : EIATTR_VRC_CTA_INIT_COUNT
	.align		4
.L_2389:
        /*00e0*/ 	.byte	0x02, 0x4a
	.zero		1
	.zero		1


	//----- nvinfo : EIATTR_EXIT_INSTR_OFFSETS
	.align		4
        /*00e4*/ 	.byte	0x04, 0x1c
        /*00e6*/ 	.short	(.L_2391 - .L_2390)


	//   ....[0]....
.L_2390:
        /*00e8*/ 	.word	0x00003420


	//   ....[1]....
        /*00ec*/ 	.word	0x00003580


	//----- nvinfo : EIATTR_CRS_STACK_SIZE
	.align		4
.L_2391:
        /*00f0*/ 	.byte	0x04, 0x1e
        /*00f2*/ 	.short	(.L_2393 - .L_2392)
.L_2392:
        /*00f4*/ 	.word	0x00000000


	//----- nvinfo : EIATTR_CBANK_PARAM_SIZE
	.align		4
.L_2393:
        /*00f8*/ 	.byte	0x03, 0x19
        /*00fa*/ 	.short	0x00b8


	//----- nvinfo : EIATTR_PARAM_CBANK
	.align		4
        /*00fc*/ 	.byte	0x04, 0x0a
        /*00fe*/ 	.short	(.L_2395 - .L_2394)
	.align		4
.L_2394:
        /*0100*/ 	.word	index@(.nv.constant0._Z30group_norm_nhwc_bwd_sum_kernelI11Fp32IOBf16WLi196EEv26Group_norm_nhwc_bwd_params)
        /*0104*/ 	.short	0x0380
        /*0106*/ 	.short	0x00b8


	//----- nvinfo : EIATTR_SW_WAR
	.align		4
.L_2395:
        /*0108*/ 	.byte	0x04, 0x36
        /*010a*/ 	.short	(.L_2397 - .L_2396)
.L_2396:
        /*010c*/ 	.word	0x00000008
.L_2397:


//--------------------- .nv.info._Z30group_norm_nhwc_bwd_sum_kernelI11Fp32IOBf16WLi168EEv26Group_norm_nhwc_bwd_params --------------------------
	.section	.nv.info._Z30group_norm_nhwc_bwd_sum_kernelI11Fp32IOBf16WLi168EEv26Group_norm_nhwc_bwd_params,"",@"SHT_CUDA_INFO"
	.sectionflags	@""
	.align	4


	//----- nvinfo : EIATTR_CUDA_API_VERSION
	.align		4
        /*0000*/ 	.byte	0x04, 0x37
        /*0002*/ 	.short	(.L_2399 - .L_2398)
.L_2398:
        /*0004*/ 	.word	0x00000082


	//----- nvinfo : EIATTR_KPARAM_INFO
	.align		4
.L_2399:
        /*0008*/ 	.byte	0x04, 0x17
        /*000a*/ 	.short	(.L_2401 - .L_2400)
.L_2400:
        /*000c*/ 	.word	0x00000000
        /*0010*/ 	.short	0x0000
        /*0012*/ 	.short	0x0000
        /*0014*/ 	.byte	0x00, 0xf0, 0xe1, 0x02


	//----- nvinfo : EIATTR_SPARSE_MMA_MASK
	.align		4
.L_2401:
        /*0018*/ 	.byte	0x03, 0x50
        /*001a*/ 	.short	0x0000


	//----- nvinfo : EIATTR_MAXREG_COUNT
	.align		4
        /*001c*/ 	.byte	0x03, 0x1b
        /*001e*/ 	.short	0x00ff


	//----- nvinfo : EIATTR_NUM_BARRIERS
	.align		4
        /*0020*/ 	.byte	0x02, 0x4c
        /*0022*/ 	.byte	0x01
	.zero		1


	//----- nvinfo : EIATTR_MERCURY_ISA_VERSION
	.align		4
        /*0024*/ 	.byte	0x03, 0x5f
        /*0026*/ 	.short	0x0101


	//----- nvinfo : EIATTR_INT_WARP_WIDE_INSTR_OFFSETS
	.align		4
        /*0028*/ 	.byte	0x04, 0x31
        /*002a*/ 	.short	(.L_2403 - .L_2402)


	//   ....[0]....
.L_2402:
        /*002c*/ 	.word	0x000011d0


	//   ....[1]....
        /*0030*/ 	.word	0x00001980


	//   ....[2]....
        /*0034*/ 	.word	0x00003270


	//----- nvinfo : EIATTR_COOP_GROUP_MASK_REGIDS
	.align		4
.L_2403:
        /*0038*/ 	.byte	0x04, 0x29
        /*003a*/ 	.short	(.L_2405 - .L_2404)


	//   ....[0]....
.L_2404:
        /*003c*/ 	.word	0x05000008


	//   ....[1]....
        /*0040*/ 	.word	0x05000008


	//   ....[2]....
        /*0044*/ 	.word	0x05000008


	//   ....[3]....
        /*0048*/ 	.word	0x05000008


	//   ....[4]....
        /*004c*/ 	.word	0x05000008


	//   ....[5]....
        /*0050*/ 	.word	0x05000008


	//   ....[6]....
        /*0054*/ 	.word	0x05000008


	//   ....[7]....
        /*0058*/ 	.word	0x05000008


	//   ....[8]....
        /*005c*/ 	.word	0x05000008


	//   ....[9]....
        /*0060*/ 	.word	0x05000008


	//   ....[10]....
        /*0064*/ 	.word	0x05000008


	//   ....[11]....
        /*0068*/ 	.word	0x05000008


	//   ....[12]....
        /*006c*/ 	.word	0x05000008


	//   ....[13]....
        /*0070*/ 	.word	0x05000008


	//   ....[14]....
        /*0074*/ 	.word	0x05000008


	//   ....[15]....
        /*0078*/ 	.word	0x05000008


	//   ....[16]....
        /*007c*/ 	.word	0x05000008


	//   ....[17]....
        /*0080*/ 	.word	0x05000008


	//   ....[18]....
        /*0084*/ 	.word	0x05000008


	//   ....[19]....
        /*0088*/ 	.word	0x05000008


	//   ....[20]....
        /*008c*/ 	.word	0x05000008


	//   ....[21]....
        /*0090*/ 	.word	0x05000008


	//----- nvinfo : EIATTR_COOP_GROUP_INSTR_OFFSETS
	.align		4
.L_2405:
        /*0094*/ 	.byte	0x04, 0x28
        /*0096*/ 	.short	(.L_2407 - .L_2406)


	//   ....[0]....
.L_2406:
        /*0098*/ 	.word	0x00002840


	//   ....[1]....
        /*009c*/ 	.word	0x000028f0


	//   ....[2]....
        /*00a0*/ 	.word	0x00002960


	//   ....[3]....
        /*00a4*/ 	.word	0x000029f0


	//   ....[4]....
        /*00a8*/ 	.word	0x00002a60


	//   ....[5]....
        /*00ac*/ 	.word	0x00002af0


	//   ....[6]....
        /*00b0*/ 	.word	0x00002b60


	//   ....[7]....
        /*00b4*/ 	.word	0x00002bf0


	//   ....[8]....
        /*00b8*/ 	.word	0x00002c70


	//   ....[9]....
        /*00bc*/ 	.word	0x00002ce0


	//   ....[10]....
        /*00c0*/ 	.word	0x00002d30


	//   ....[11]....
        /*00c4*/ 	.word	0x00003600


	//   ....[12]....
        /*00c8*/ 	.word	0x000036d0


	//   ....[13]....
        /*00cc*/ 	.word	0x00003760


	//   ....[14]....
        /*00d0*/ 	.word	0x00003810


	//   ....[15]....
        /*00d4*/ 	.word	0x000038a0


	//   ....[16]....
        /*00d8*/ 	.word	0x00003950


	//   ....[17]....
        /*00dc*/ 	.word	0x000039e0


	//   ....[18]....
        /*00e0*/ 	.word	0x00003aa0


	//   ....[19]....
        /*00e4*/ 	.word	0x00003b40


	//   ....[20]....
        /*00e8*/ 	.word	0x00003bd0


	//   ....[21]....
        /*00ec*/ 	.word	0x00003c40


	//----- nvinfo : EIATTR_VRC_CTA_INIT_COUNT
	.align		4
.L_2407:
        /*00f0*/ 	.byte	0x02, 0x4a
	.zero		1
	.zero		1


	//----- nvinfo : EIATTR_EXIT_INSTR_OFFSETS
	.align		4
        /*00f4*/ 	.byte	0x04, 0x1c
        /*00f6*/ 	.short	(.L_2409 - .L_2408)


	//   ....[0]....
.L_2408:
        /*00f8*/ 	.word	0x00003480


	//   ....[1]....
        /*00fc*/ 	.word	0x000035e0


	//----- nvinfo : EIATTR_CRS_STACK_SIZE
	.align		4
.L_2409:
        /*0100*/ 	.byte	0x04, 0x1e
        /*0102*/ 	.short	(.L_2411 - .L_2410)
.L_2410:
        /*0104*/ 	.word	0x00000000


	//----- nvinfo : EIATTR_CBANK_PARAM_SIZE
	.align		4
.L_2411:
        /*0108*/ 	.byte	0x03, 0x19
        /*010a*/ 	.short	0x00b8


	//----- nvinfo : EIATTR_PARAM_CBANK
	.align		4
        /*010c*/ 	.byte	0x04, 0x0a
        /*010e*/ 	.short	(.L_2413 - .L_2412)
	.align		4
.L_2412:
        /*0110*/ 	.word	index@(.nv.constant0._Z30group_norm_nhwc_bwd_sum_kernelI11Fp32IOBf16WLi168EEv26Group_norm_nhwc_bwd_params)
        /*0114*/ 	.short	0x0380
        /*0116*/ 	.short	0x00b8


	//----- nvinfo : EIATTR_SW_WAR
	.align		4
.L_2413:
        /*0118*/ 	.byte	0x04, 0x36
        /*011a*/ 	.short	(.L_2415 - .L_2414)
.L_2414:
        /*011c*/ 	.word	0x00000008
.L_2415:


//--------------------- .nv.info._Z30group_norm_nhwc_bwd_sum_kernelI11Fp32IOBf16WLi64EEv26Group_norm_nhwc_bwd_params --------------------------
	.section	.nv.info._Z30group_norm_nhwc_bwd_sum_kernelI11Fp32IOBf16WLi64EEv26Group_norm_nhwc_bwd_params,"",@"SHT_CUDA_INFO"
	.sectionflags	@""
	.align	4


	//----- nvinfo : EIATTR_CUDA_API_VERSION
	.align		4
        /*0000*/ 	.byte	0x04, 0x37
        /*0002*/ 	.short	(.L_2417 - .L_2416)
.L_2416:
        /*0004*/ 	.word	0x00000082


	//----- nvinfo : EIATTR_KPARAM_INFO
	.align		4
.L_2417:
        /*0008*/ 	.byte	0x04, 0x17
        /*000a*/ 	.short	(.L_2419 - .L_2418)
.L_2418:
        /*000c*/ 	.word	0x00000000
        /*0010*/ 	.short	0x0000
        /*0012*/ 	.short	0x0000
        /*0014*/ 	.byte	0x00, 0xf0, 0xe1, 0x02


	//----- nvinfo : EIATTR_SPARSE_MMA_MASK
	.align		4
.L_2419:
        /*0018*/ 	.byte	0x03, 0x50
        /*001a*/ 	.short	0x0000


	//----- nvinfo : EIATTR_MAXREG_COUNT
	.align		4
        /*001c*/ 	.byte	0x03, 0x1b
        /*001e*/ 	.short	0x00ff


	//----- nvinfo : EIATTR_NUM_BARRIERS
	.align		4
        /*0020*/ 	.byte	0x02, 0x4c
        /*0022*/ 	.byte	0x01
	.zero		1


	//----- nvinfo : EIATTR_MERCURY_ISA_VERSION
	.align		4
        /*0024*/ 	.byte	0x03, 0x5f
        /*0026*/ 	.short	0x0101


	//----- nvinfo : EIATTR_INT_WARP_WIDE_INSTR_OFFSETS
	.align		4
        /*0028*/ 	.byte	0x04, 0x31
        /*002a*/ 	.short	(.L_2421 - .L_2420)


	//   ....[0]....
.L_2420:
        /*002c*/ 	.word	0x000011d0


	//   ....[1]....
        /*0030*/ 	.word	0x00001980


	//   ....[2]....
        /*0034*/ 	.word	0x00002ab0


	//----- nvinfo : EIATTR_COOP_GROUP_MASK_REGIDS
	.align		4
.L_2421:
        /*0038*/ 	.byte	0x04, 0x29
        /*003a*/ 	.short	(.L_2423 - .L_2422)


	//   ....[0]....
.L_2422:
        /*003c*/ 	.word	0xffffffff


	//   ....[1]....
        /*0040*/ 	.word	0xffffffff


	//   ....[2]....
        /*0044*/ 	.word	0xffffffff


	//   ....[3]....
        /*0048*/ 	.word	0xffffffff


	//   ....[4]....
        /*004c*/ 	.word	0xffffffff


	//   ....[5]....
        /*0050*/ 	.word	0xffffffff


	//   ....[6]....
        /*0054*/ 	.word	0xffffffff


	//   ....[7]....
        /*0058*/ 	.word	0xffffffff


	//   ....[8]....
        /*005c*/ 	.word	0xffffffff


	//   ....[9]....
        /*0060*/ 	.word	0xffffffff


	//   ....[10]....
        /*0064*/ 	.word	0xffffffff


	//   ....[11]....
        /*0068*/ 	.word	0xffffffff


	//   ....[12]....
        /*006c*/ 	.word	0xffffffff


	//   ....[13]....
        /*0070*/ 	.word	0xffffffff


	//   ....[14]....
        /*0074*/ 	.word	0xffffffff


	//   ....[15]....
        /*0078*/ 	.word	0xffffffff


	//   ....[16]....
        /*007c*/ 	.word	0xffffffff


	//   ....[17]....
        /*0080*/ 	.word	0xffffffff


	//   ....[18]....
        /*0084*/ 	.word	0x05000016


	//   ....[19]....
        /*0088*/ 	.word	0x05000016


	//   ....[20]....
        /*008c*/ 	.word	0x05000016


	//   ....[21]....
        /*0090*/ 	.word	0x05000016


	//   ....[22]....
        /*0094*/ 	.word	0x05000016


	//   ....[23]....
        /*0098*/ 	.word	0x05000016


	//   ....[24]....
        /*009c*/ 	.word	0x05000016


	//   ....[25]....
        /*00a0*/ 	.word	0x05000016


	//   ....[26]....
        /*00a4*/ 	.word	0x05000016


	//   ....[27]....
        /*00a8*/ 	.word	0x05000016


	//   ....[28]....
        /*00ac*/ 	.word	0x05000016


	//   ....[29]....
        /*00b0*/ 	.word	0x05000016


	//   ....[30]....
        /*00b4*/ 	.word	0x05000016


	//   ....[31]....
        /*00b8*/ 	.word	0x05000016


	//   ....[32]....
        /*00bc*/ 	.word	0x05000016


	//   ....[33]....
        /*00c0*/ 	.word	0x05000016


	//   ....[34]....
        /*00c4*/ 	.word	0x05000016


	//   ....[35]....
        /*00c8*/ 	.word	0x05000016


	//----- nvinfo : EIATTR_COOP_GROUP_INSTR_OFFSETS
	.align		4
.L_2423:
        /*00cc*/ 	.byte	0x04, 0x28
        /*00ce*/ 	.short	(.L_2425 - .L_2424)


	//   ....[0]....
.L_2424:
        /*00d0*/ 	.word	0x000025c0


	//   ....[1]....
        /*00d4*/ 	.word	0x000025f0


	//   ....[2]....
        /*00d8*/ 	.word	0x00002600


	//   ....[3]....
        /*00dc*/ 	.word	0x00002660


	//   ....[4]....
        /*00e0*/ 	.word	0x00002690


	//   ....[5]....
        /*00e4*/ 	.word	0x000026b0


	//   ....[6]....
        /*00e8*/ 	.word	0x00002710


	//   ....[7]....
        /*00ec*/ 	.word	0x00002740


	//   ....[8]....
        /*00f0*/ 	.word	0x00002760


	//   ....[9]....
        /*00f4*/ 	.word	0x000027c0


	//   ....[10]....
        /*00f8*/ 	.word	0x000027f0


	//   ....[11]....
        /*00fc*/ 	.word	0x00002810


	//   ....[12]....
        /*0100*/ 	.word	0x00002870


	//   ....[13]....
        /*0104*/ 	.word	0x000028a0


	//   ....[14]....
        /*0108*/ 	.word	0x000028c0


	//   ....[15]....
        /*010c*/ 	.word	0x00002920


	//   ....[16]....
        /*0110*/ 	.word	0x00002940


	//   ....[17]....
        /*0114*/ 	.word	0x00002950


	//   ....[18]....
        /*0118*/ 	.word	0x00002ea0


	//   ....[19]....
        /*011c*/ 	.word	0x00002f00


	//   ....[20]....
        /*0120*/ 	.word	0x00002f70


	//   ....[21]....
        /*0124*/ 	.word	0x00003000


	//   ....[22]....
        /*0128*/ 	.word	0x00003070


	//   ....[23]....
        /*012c*/ 	.word	0x000030e0


	//   ....[24]....
        /*0130*/ 	.word	0x00003170


	//   ....[25]....
        /*0134*/ 	.word	0x000031e0


	//   ....[26]....
        /*0138*/ 	.word	0x00003250


	//   ....[27]....
        /*013c*/ 	.word	0x000032e0


	//   ....[28]....
        /*0140*/ 	.word	0x00003350


	//   ....[29]....
        /*0144*/ 	.word	0x000033c0


	//   ....[30]....
        /*0148*/ 	.word	0x00003450


	//   ....[31]....
        /*014c*/ 	.word	0x000034b0


	//   ....[32]....
        /*0150*/ 	.word	0x00003520


	//   ....[33]....
        /*0154*/ 	.word	0x000035b0


	//   ....[34]....
        /*0158*/ 	.word	0x00003600


	//   ....[35]....
        /*015c*/ 	.word	0x00003650


	//----- nvinfo : EIATTR_VRC_CTA_INIT_COUNT
	.align		4
.L_2425:
        /*0160*/ 	.byte	0x02, 0x4a
	.zero		1
	.zero		1


	//----- nvinfo : EIATTR_EXIT_INSTR_OFFSETS
	.align		4
        /*0164*/ 	.byte	0x04, 0x1c
        /*0166*/ 	.short	(.L_2427 - .L_2426)


	//   ....[0]....
.L_2426:
        /*0168*/ 	.word	0x00002cc0


	//   ....[1]....
        /*016c*/ 	.word	0x00002e20


	//----- nvinfo : EIATTR_CRS_STACK_SIZE
	.align		4
.L_2427:
        /*0170*/ 	.byte	0x04, 0x1e
        /*0172*/ 	.short	(.L_2429 - .L_2428)
.L_2428:
        /*0174*/ 	.word	0x00000000


	//----- nvinfo : EIATTR_CBANK_PARAM_SIZE
	.align		4
.L_2429:
        /*0178*/ 	.byte	0x03, 0x19
        /*017a*/ 	.short	0x00b8


	//----- nvinfo : EIATTR_PARAM_CBANK
	.align		4
        /*017c*/ 	.byte	0x04, 0x0a
        /*017e*/ 	.short	(.L_2431 - .L_2430)
	.align		4
.L_2430:
        /*0180*/ 	.word	index@(.nv.constant0._Z30group_norm_nhwc_bwd_sum_kernelI11Fp32IOBf16WLi64EEv26Group_norm_nhwc_bwd_params)
        /*0184*/ 	.short	0x0380
        /*0186*/ 	.short	0x00b8


	//----- nvinfo : EIATTR_SW_WAR
	.align		4
.L_2431:
        /*0188*/ 	.byte	0x04, 0x36
        /*018a*/ 	.short	(.L_2433 - .L_2432)
.L_2432:
        /*018c*/ 	.word	0x00000008
.L_2433:


//--------------------- .nv.info._Z30group_norm_nhwc_bwd_sum_kernelI11Fp32IOBf16WLi128EEv26Group_norm_nhwc_bwd_params --------------------------
	.section	.nv.info._Z30group_norm_nhwc_bwd_sum_kernelI11Fp32IOBf16WLi128EEv26Group_norm_nhwc_bwd_params,"",@"SHT_CUDA_INFO"
	.sectionflags	@""
	.align	4


	//----- nvinfo : EIATTR_CUDA_API_VERSION
	.align		4
        /*0000*/ 	.byte	0x04, 0x37
        /*0002*/ 	.short	(.L_2435 - .L_2434)
.L_2434:
        /*0004*/ 	.word	0x00000082


	//----- nvinfo : EIATTR_KPARAM_INFO
	.align		4
.L_2435:
        /*0008*/ 	.byte	0x04, 0x17
        /*000a*/ 	.short	(.L_2437 - .L_2436)
.L_2436:
        /*000c*/ 	.word	0x00000000
        /*0010*/ 	.short	0x0000
        /*0012*/ 	.short	0x0000
        /*0014*/ 	.byte	0x00, 0xf0, 0xe1, 0x02


	//----- nvinfo : EIATTR_SPARSE_MMA_MASK
	.align		4
.L_2437:
        /*0018*/ 	.byte	0x03, 0x50
        /*001a*/ 	.short	0x0000


	//----- nvinfo : EIATTR_MAXREG_COUNT
	.align		4
        /*001c*/ 	.byte	0x03, 0x1b
        /*001e*/ 	.short	0x00ff


	//----- nvinfo : EIATTR_NUM_BARRIERS
	.align		4
        /*0020*/ 	.byte	0x02, 0x4c
        /*0022*/ 	.byte	0x01
	.zero		1


	//----- nvinfo : EIATTR_MERCURY_ISA_VERSION
	.align		4
        /*0024*/ 	.byte	0x03, 0x5f
        /*0026*/ 	.short	0x0101


	//----- nvinfo : EIATTR_INT_WARP_WIDE_INSTR_OFFSETS
	.align		4
        /*0028*/ 	.byte	0x04, 0x31
        /*002a*/ 	.short	(.L_2439 - .L_2438)


	//   ....[0]....
.L_2438:
        /*002c*/ 	.word	0x000011c0


	//   ....[1]....
        /*0030*/ 	.word	0x00001980


	//----- nvinfo : EIATTR_COOP_GROUP_MASK_REGIDS
	.align		4
.L_2439:
        /*0034*/ 	.byte	0x04, 0x29
        /*0036*/ 	.short	(.L_2441 - .L_2440)


	//   ....[0]....
.L_2440:
        /*0038*/ 	.word	0xffffffff


	//   ....[1]....
        /*003c*/ 	.word	0xffffffff


	//   ....[2]....
        /*0040*/ 	.word	0xffffffff


	//   ....[3]....
        /*0044*/ 	.word	0xffffffff


	//   ....[4]....
        /*0048*/ 	.word	0xffffffff


	//   ....[5]....
        /*004c*/ 	.word	0xffffffff


	//   ....[6]....
        /*0050*/ 	.word	0xffffffff


	//   ....[7]....
        /*0054*/ 	.word	0xffffffff


	//   ....[8]....
        /*0058*/ 	.word	0xffffffff


	//   ....[9]....
        /*005c*/ 	.word	0xffffffff


	//   ....[10]....
        /*0060*/ 	.word	0xffffffff


	//   ....[11]....
        /*0064*/ 	.word	0xffffffff


	//   ....[12]....
        /*0068*/ 	.word	0xffffffff


	//   ....[13]....
        /*006c*/ 	.word	0xffffffff


	//   ....[14]....
        /*0070*/ 	.word	0xffffffff


	//   ....[15]....
        /*0074*/ 	.word	0xffffffff


	//   ....[16]....
        /*0078*/ 	.word	0xffffffff


	//   ....[17]....
        /*007c*/ 	.word	0xffffffff


	//   ....[18]....
        /*0080*/ 	.word	0x05000016


	//   ....[19]....
        /*0084*/ 	.word	0x05000016


	//   ....[20]....
        /*0088*/ 	.word	0x05000016


	//   ....[21]....
        /*008c*/ 	.word	0x05000016


	//   ....[22]....
        /*0090*/ 	.word	0x05000016


	//   ....[23]....
        /*0094*/ 	.word	0x05000016


	//   ....[24]....
        /*0098*/ 	.word	0x05000016


	//   ....[25]....
        /*009c*/ 	.word	0x05000016


	//   ....[26]....
        /*00a0*/ 	.word	0x05000016


	//   ....[27]....
        /*00a4*/ 	.word	0x05000016


	//   ....[28]....
        /*00a8*/ 	.word	0x05000016


	//   ....[29]....
        /*00ac*/ 	.word	0x05000016


	//   ....[30]....
        /*00b0*/ 	.word	0x05000016


	//   ....[31]....
        /*00b4*/ 	.word	0x05000016


	//   ....[32]....
        /*00b8*/ 	.word	0x05000016


	//   ....[33]....
        /*00bc*/ 	.word	0x05000016


	//   ....[34]....
        /*00c0*/ 	.word	0x05000016


	//   ....[35]....
        /*00c4*/ 	.word	0x05000016


	//----- nvinfo : EIATTR_COOP_GROUP_INSTR_OFFSETS
	.align		4
.L_2441:
        /*00c8*/ 	.byte	0x04, 0x28
        /*00ca*/ 	.short	(.L_2443 - .L_2442)


	//   ....[0]....
.L_2442:
        /*00cc*/ 	.word	0x000026f0


	//   ....[1]....
        /*00d0*/ 	.word	0x00002720


	//   ....[2]....
        /*00d4*/ 	.word	0x00002730


	//   ....[3]....
        /*00d8*/ 	.word	0x000027a0


	//   ....[4]....
        /*00dc*/ 	.word	0x000027d0


	//   ....[5]....
        /*00e0*/ 	.word	0x000027e0


	//   ....[6]....
        /*00e4*/ 	.word	0x00002840


	//   ....[7]....
        /*00e8*/ 	.word	0x00002870


	//   ....[8]....
        /*00ec*/ 	.word	0x00002890


	//   ....[9]....
        /*00f0*/ 	.word	0x000028f0


	//   ....[10]....
        /*00f4*/ 	.word	0x00002920


	//   ....[11]....
        /*00f8*/ 	.word	0x00002940


	//   ....[12]....
        /*00fc*/ 	.word	0x000029a0


	//   ....[13]....
        /*0100*/ 	.word	0x000029d0


	//   ....[14]....
        /*0104*/ 	.word	0x000029f0


	//   ....[15]....
        /*0108*/ 	.word	0x00002a50


	//   ....[16]....
        /*010c*/ 	.word	0x00002a70


	//   ....[17]....
        /*0110*/ 	.word	0x00002a80


	//   ....[18]....
        /*0114*/ 	.word	0x00003170


	//   ....[19]....
        /*0118*/ 	.word	0x000031e0


	//   ....[20]....
        /*011c*/ 	.word	0x00003230


	//   ....[21]....
        /*0120*/ 	.word	0x000032b0


	//   ....[22]....
        /*0124*/ 	.word	0x00003350


	//   ....[23]....
        /*0128*/ 	.word	0x000033c0


	//   ....[24]....
        /*012c*/ 	.word	0x00003450


	//   ....[25]....
        /*0130*/ 	.word	0x000034c0


	//   ....[26]....
        /*0134*/ 	.word	0x00003540


	//   ....[27]....
        /*0138*/ 	.word	0x000035d0


	//   ....[28]....
        /*013c*/ 	.word	0x00003650


	//   ....[29]....
        /*0140*/ 	.word	0x000036a0


	//   ....[30]....
        /*0144*/ 	.word	0x00003750


	//   ....[31]....
        /*0148*/ 	.word	0x000037b0


	//   ....[32]....
        /*014c*/ 	.word	0x00003830


	//   ....[33]....
        /*0150*/ 	.word	0x00003890


	//   ....[34]....
        /*0154*/ 	.word	0x00003900


	//   ....[35]....
        /*0158*/ 	.word	0x00003950


	//----- nvinfo : EIATTR_VRC_CTA_INIT_COUNT
	.align		4
.L_2443:
        /*015c*/ 	.byte	0x02, 0x4a
	.zero		1
	.zero		1


	//----- nvinfo : EIATTR_EXIT_INSTR_OFFSETS
	.align		4
        /*0160*/ 	.byte	0x04, 0x1c
        /*0162*/ 	.short	(.L_2445 - .L_2444)


	//   ....[0]....
.L_2444:
        /*0164*/ 	.word	0x00002fa0


	//   ....[1]....
        /*0168*/ 	.word	0x00003100


	//----- nvinfo : EIATTR_CRS_STACK_SIZE
	.align		4
.L_2445:
        /*016c*/ 	.byte	0x04, 0x1e
        /*016e*/ 	.short	(.L_2447 - .L_2446)
.L_2446:
        /*0170*/ 	.word	0x00000000


	//----- nvinfo : EIATTR_CBANK_PARAM_SIZE
	.align		4
.L_2447:
        /*0174*/ 	.byte	0x03, 0x19
        /*0176*/ 	.short	0x00b8


	//----- nvinfo : EIATTR_PARAM_CBANK
	.align		4
        /*0178*/ 	.byte	0x04, 0x0a
        /*017a*/ 	.short	(.L_2449 - .L_2448)
	.align		4
.L_2448:
        /*017c*/ 	.word	index@(.nv.constant0._Z30group_norm_nhwc_bwd_sum_kernelI11Fp32IOBf16WLi128EEv26Group_norm_nhwc_bwd_params)
        /*0180*/ 	.short	0x0380
        /*0182*/ 	.short	0x00b8


	//----- nvinfo : EIATTR_SW_WAR
	.align		4
.L_2449:
        /*0184*/ 	.byte	0x04, 0x36
        /*0186*/ 	.short	(.L_2451 - .L_2450)
.L_2450:
        /*0188*/ 	.word	0x00000008
.L_2451:


//--------------------- .nv.info._Z30group_norm_nhwc_bwd_sum_kernelI11Fp32IOBf16WLi192EEv26Group_norm_nhwc_bwd_params --------------------------
	.section	.nv.info._Z30group_norm_nhwc_bwd_sum_kernelI11Fp32IOBf16WLi192EEv26Group_norm_nhwc_bwd_params,"",@"SHT_CUDA_INFO"
	.sectionflags	@""
	.align	4


	//----- nvinfo : EIATTR_CUDA_API_VERSION
	.align		4
        /*0000*/ 	.byte	0x04, 0x37
        /*0002*/ 	.short	(.L_2453 - .L_2452)
.L_2452:
        /*0004*/ 	.word	0x00000082


	//----- nvinfo : EIATTR_KPARAM_INFO
	.align		4
.L_2453:
        /*0008*/ 	.byte	0x04, 0x17
        /*000a*/ 	.short	(.L_2455 - .L_2454)
.L_2454:
        /*000c*/ 	.word	0x00000000
        /*0010*/ 	.short	0x0000
        /*0012*/ 	.short	0x0000
        /*0014*/ 	.byte	0x00, 0xf0, 0xe1, 0x02


	//----- nvinfo : EIATTR_SPARSE_MMA_MASK
	.align		4
.L_2455:
        /*0018*/ 	.byte	0x03, 0x50
        /*001a*/ 	.short	0x0000


	//----- nvinfo : EIATTR_MAXREG_COUNT
	.align		4
        /*001c*/ 	.byte	0x03, 0x1b
        /*001e*/ 	.short	0x00ff


	//----- nvinfo : EIATTR_NUM_BARRIERS
	.align		4
        /*0020*/ 	.byte	0x02, 0x4c
        /*0022*/ 	.byte	0x01
	.zero		1


	//----- nvinfo : EIATTR_MERCURY_ISA_VERSION
	.align		4
        /*0024*/ 	.byte	0x03, 0x5f
        /*0026*/ 	.short	0x0101


	//----- nvinfo : EIATTR_COOP_GROUP_MASK_REGIDS
	.align		4
        /*0028*/ 	.byte	0x04, 0x29
        /*002a*/ 	.short	(.L_2457 - .L_2456)


	//   ....[0]....
.L_2456:
        /*002c*/ 	.word	0xffffffff


	//   ....[1]....
        /*0030*/ 	.word	0xffffffff


	//   ....[2]....
        /*0034*/ 	.word	0xffffffff


	//   ....[3]....
        /*0038*/ 	.word	0xffffffff


	//   ....[4]....
        /*003c*/ 	.word	0xffffffff


	//   ....[5]....
        /*0040*/ 	.word	0xffffffff


	//   ....[6]....
        /*0044*/ 	.word	0xffffffff


	//   ....[7]....
        /*0048*/ 	.word	0xffffffff


	//   ....[8]....
        /*004c*/ 	.word	0xffffffff


	//   ....[9]....
        /*0050*/ 	.word	0xffffffff


	//   ....[10]....
        /*0054*/ 	.word	0xffffffff


	//   ....[11]....
        /*0058*/ 	.word	0xffffffff


	//   ....[12]....
        /*005c*/ 	.word	0xffffffff


	//   ....[13]....
        /*0060*/ 	.word	0xffffffff


	//   ....[14]....
        /*0064*/ 	.word	0xffffffff


	//   ....[15]....
        /*0068*/ 	.word	0xffffffff


	//   ....[16]....
        /*006c*/ 	.word	0xffffffff


	//   ....[17]....
        /*0070*/ 	.word	0xffffffff


	//   ....[18]....
        /*0074*/ 	.word	0x05000019


	//   ....[19]....
        /*0078*/ 	.word	0x05000019


	//   ....[20]....
        /*007c*/ 	.word	0x05000019


	//   ....[21]....
        /*0080*/ 	.word	0x05000019


	//   ....[22]....
        /*0084*/ 	.word	0x05000019


	//   ....[23]....
        /*0088*/ 	.word	0x05000019


	//   ....[24]....
        /*008c*/ 	.word	0x05000019


	//   ....[25]....
        /*0090*/ 	.word	0x05000019


	//   ....[26]....
        /*0094*/ 	.word	0x05000019


	//   ....[27]....
        /*0098*/ 	.word	0x05000019


	//   ....[28]....
        /*009c*/ 	.word	0x05000019


	//   ....[29]....
        /*00a0*/ 	.word	0x05000019


	//   ....[30]....
        /*00a4*/ 	.word	0x05000019


	//   ....[31]....
        /*00a8*/ 	.word	0x05000019


	//   ....[32]....
        /*00ac*/ 	.word	0x05000019


	//   ....[33]....
        /*00b0*/ 	.word	0x05000019


	//   ....[34]....
        /*00b4*/ 	.word	0x05000019


	//   ....[35]....
        /*00b8*/ 	.word	0x05000019


	//----- nvinfo : EIATTR_COOP_GROUP_INSTR_OFFSETS
	.align		4
.L_2457:
        /*00bc*/ 	.byte	0x04, 0x28
        /*00be*/ 	.short	(.L_2459 - .L_2458)


	//   ....[0]....
.L_2458:
        /*00c0*/ 	.word	0x00002790


	//   ....[1]....
        /*00c4*/ 	.word	0x000027c0


	//   ....[2]....
        /*00c8*/ 	.word	0x000027d0


	//   ....[3]....
        /*00cc*/ 	.word	0x00002830


	//   ....[4]....
        /*00d0*/ 	.word	0x00002860


	//   ....[5]....
        /*00d4*/ 	.word	0x00002880


	//   ....[6]....
        /*00d8*/ 	.word	0x000028e0


	//   ....[7]....
        /*00dc*/ 	.word	0x00002910


	//   ....[8]....
        /*00e0*/ 	.word	0x00002930


	//   ....[9]....
        /*00e4*/ 	.word	0x00002990


	//   ....[10]....
        /*00e8*/ 	.word	0x000029c0


	//   ....[11]....
        /*00ec*/ 	.word	0x000029e0


	//   ....[12]....
        /*00f0*/ 	.word	0x00002a40


	//   ....[13]....
        /*00f4*/ 	.word	0x00002a70


	//   ....[14]....
        /*00f8*/ 	.word	0x00002a90


	//   ....[15]....
        /*00fc*/ 	.word	0x00002af0


	//   ....[16]....
        /*0100*/ 	.word	0x00002b10


	//   ....[17]....
        /*0104*/ 	.word	0x00002b20


	//   ....[18]....
        /*0108*/ 	.word	0x00003320


	//   ....[19]....
        /*010c*/ 	.word	0x000033a0


	//   ....[20]....
        /*0110*/ 	.word	0x00003410


	//   ....[21]....
        /*0114*/ 	.word	0x000034a0


	//   ....[22]....
        /*0118*/ 	.word	0x00003530


	//   ....[23]....
        /*011c*/ 	.word	0x000035a0


	//   ....[24]....
        /*0120*/ 	.word	0x00003630


	//   ....[25]....
        /*0124*/ 	.word	0x000036c0


	//   ....[26]....
        /*0128*/ 	.word	0x00003730


	//   ....[27]....
        /*012c*/ 	.word	0x000037c0


	//   ....[28]....
        /*0130*/ 	.word	0x00003850


	//   ....[29]....
        /*0134*/ 	.word	0x000038c0


	//   ....[30]....
        /*0138*/ 	.word	0x00003950


	//   ....[31]....
        /*013c*/ 	.word	0x000039e0


	//   ....[32]....
        /*0140*/ 	.word	0x00003a50


	//   ....[33]....
        /*0144*/ 	.word	0x00003ae0


	//   ....[34]....
        /*0148*/ 	.word	0x00003b30


	//   ....[35]....
        /*014c*/ 	.word	0x00003b80


	//----- nvinfo : EIATTR_VRC_CTA_INIT_COUNT
	.align		4
.L_2459:
        /*0150*/ 	.byte	0x02, 0x4a
	.zero		1
	.zero		1


	//----- nvinfo : EIATTR_EXIT_INSTR_OFFSETS
	.align		4
        /*0154*/ 	.byte	0x04, 0x1c
        /*0156*/ 	.short	(.L_2461 - .L_2460)


	//   ....[0]....
.L_2460:
        /*0158*/ 	.word	0x00003160


	//   ....[1]....
        /*015c*/ 	.word	0x000032c0


	//----- nvinfo : EIATTR_CRS_STACK_SIZE
	.align		4
.L_2461:
        /*0160*/ 	.byte	0x04, 0x1e
        /*0162*/ 	.short	(.L_2463 - .L_2462)
.L_2462:
        /*0164*/ 	.word	0x00000000


	//----- nvinfo : EIATTR_CBANK_PARAM_SIZE
	.align		4
.L_2463:
        /*0168*/ 	.byte	0x03, 0x19
        /*016a*/ 	.short	0x00b8


	//----- nvinfo : EIATTR_PARAM_CBANK
	.align		4
        /*016c*/ 	.byte	0x04, 0x0a
        /*016e*/ 	.short	(.L_2465 - .L_2464)
	.align		4
.L_2464:
        /*0170*/ 	.word	index@(.nv.constant0._Z30group_norm_nhwc_bwd_sum_kernelI11Fp32IOBf16WLi192EEv26Group_norm_nhwc_bwd_params)
        /*0174*/ 	.short	0x0380
        /*0176*/ 	.short	0x00b8


	//----- nvinfo : EIATTR_SW_WAR
	.align		4
.L_2465:
        /*0178*/ 	.byte	0x04, 0x36
        /*017a*/ 	.short	(.L_2467 - .L_2466)
.L_2466:
        /*017c*/ 	.word	0x00000008
.L_2467:


//--------------------- .nv.info._Z30group_norm_nhwc_bwd_sum_kernelI11Fp32IOBf16WLi448EEv26Group_norm_nhwc_bwd_params --------------------------
	.section	.nv.info._Z30group_norm_nhwc_bwd_sum_kernelI11Fp32IOBf16WLi448EEv26Group_norm_nhwc_bwd_params,"",@"SHT_CUDA_INFO"
	.sectionflags	@""
	.align	4


	//----- nvinfo : EIATTR_CUDA_API_VERSION
	.align		4
        /*0000*/ 	.byte	0x04, 0x37
        /*0002*/ 	.short	(.L_2469 - .L_2468)
.L_2468:
        /*0004*/ 	.word	0x00000082


	//----- nvinfo : EIATTR_KPARAM_INFO
	.align		4
.L_2469:
        /*0008*/ 	.byte	0x04, 0x17
        /*000a*/ 	.short	(.L_2471 - .L_2470)
.L_2470:
        /*000c*/ 	.word	0x00000000
        /*0010*/ 	.short	0x0000
        /*0012*/ 	.short	0x0000
        /*0014*/ 	.byte	0x00, 0xf0, 0xe1, 0x02


	//----- nvinfo : EIATTR_SPARSE_MMA_MASK
	.align		4
.L_2471:
        /*0018*/ 	.byte	0x03, 0x50
        /*001a*/ 	.short	0x0000


	//----- nvinfo : EIATTR_MAXREG_COUNT
	.align		4
        /*001c*/ 	.byte	0x03, 0x1b
        /*001e*/ 	.short	0x00ff


	//----- nvinfo : EIATTR_NUM_BARRIERS
	.align		4
        /*0020*/ 	.byte	0x02, 0x4c
        /*0022*/ 	.byte	0x01
	.zero		1


	//----- nvinfo : EIATTR_MERCURY_ISA_VERSION
	.align		4
        /*0024*/ 	.byte	0x03, 0x5f
        /*0026*/ 	.short	0x0101


	//----- nvinfo : EIATTR_COOP_GROUP_MASK_REGIDS
	.align		4
        /*0028*/ 	.byte	0x04, 0x29
        /*002a*/ 	.short	(.L_2473 - .L_2472)


	//   ....[0]....
.L_2472:
        /*002c*/ 	.word	0xffffffff


	//   ....[1]....
        /*0030*/ 	.word	0xffffffff


	//   ....[2]....
        /*0034*/ 	.word	0xffffffff


	//   ....[3]....
        /*0038*/ 	.word	0xffffffff


	//   ....[4]....
        /*003c*/ 	.word	0xffffffff


	//   ....[5]....
        /*0040*/ 	.word	0xffffffff


	//   ....[6]....
        /*0044*/ 	.word	0xffffffff


	//   ....[7]....
        /*0048*/ 	.word	0xffffffff


	//   ....[8]....
        /*004c*/ 	.word	0xffffffff


	//   ....[9]....
        /*0050*/ 	.word	0xffffffff


	//   ....[10]....
        /*0054*/ 	.word	0xffffffff


	//   ....[11]....
        /*0058*/ 	.word	0xffffffff


	//   ....[12]....
        /*005c*/ 	.word	0xffffffff


	//   ....[13]....
        /*0060*/ 	.word	0xffffffff


	//   ....[14]....
        /*0064*/ 	.word	0xffffffff


	//   ....[15]....
        /*0068*/ 	.word	0xffffffff


	//   ....[16]....
        /*006c*/ 	.word	0xffffffff


	//   ....[17]....
        /*0070*/ 	.word	0xffffffff


	//   ....[18]....
        /*0074*/ 	.word	0x05000036


	//   ....[19]....
        /*0078*/ 	.word	0x05000036


	//   ....[20]....
        /*007c*/ 	.word	0x05000036


	//   ....[21]....
        /*0080*/ 	.word	0x05000036


	//   ....[22]....
        /*0084*/ 	.word	0x05000036


	//   ....[23]....
        /*0088*/ 	.word	0x05000036


	//   ....[24]....
        /*008c*/ 	.word	0x05000036


	//   ....[25]....
        /*0090*/ 	.word	0x05000036


	//   ....[26]....
        /*0094*/ 	.word	0x05000036


	//   ....[27]....
        /*0098*/ 	.word	0x05000036


	//   ....[28]....
        /*009c*/ 	.word	0x05000036


	//   ....[29]....
        /*00a0*/ 	.word	0x05000036


	//   ....[30]....
        /*00a4*/ 	.word	0x05000036


	//   ....[31]....
        /*00a8*/ 	.word	0x05000036


	//   ....[32]....
        /*00ac*/ 	.word	0x05000036


	//   ....[33]....
        /*00b0*/ 	.word	0x05000036


	//   ....[34]....
        /*00b4*/ 	.word	0x05000036


	//   ....[35]....
        /*00b8*/ 	.word	0x05000036


	//----- nvinfo : EIATTR_COOP_GROUP_INSTR_OFFSETS
	.align		4
.L_2473:
        /*00bc*/ 	.byte	0x04, 0x28
        /*00be*/ 	.short	(.L_2475 - .L_2474)


	//   ....[0]....
.L_2474:
        /*00c0*/ 	.word	0x00002cd0


	//   ....[1]....
        /*00c4*/ 	.word	0x00002d00


	//   ....[2]....
        /*00c8*/ 	.word	0x00002d30


	//   ....[3]....
        /*00cc*/ 	.word	0x00002d70


	//   ....[4]....
        /*00d0*/ 	.word	0x00002d80


	//   ....[5]....
        /*00d4*/ 	.word	0x00002dd0


	//   ....[6]....
        /*00d8*/ 	.word	0x00002e20


	//   ....[7]....
        /*00dc*/ 	.word	0x00002e30


	//   ....[8]....
        /*00e0*/ 	.word	0x00002e80


	//   ....[9]....
        /*00e4*/ 	.word	0x00002ed0


	//   ....[10]....
        /*00e8*/ 	.word	0x00002ef0


	//   ....[11]....
        /*00ec*/ 	.word	0x00002f60


	//   ....[12]....
        /*00f0*/ 	.word	0x00002f70


	//   ....[13]....
        /*00f4*/ 	.word	0x00002f90


	//   ....[14]....
        /*00f8*/ 	.word	0x00003000


	//   ....[15]....
        /*00fc*/ 	.word	0x00003040


	//   ....[16]....
        /*0100*/ 	.word	0x00003070


	//   ....[17]....
        /*0104*/ 	.word	0x00003090


	//   ....[18]....
        /*0108*/ 	.word	0x00003c90


	//   ....[19]....
        /*010c*/ 	.word	0x00003d10


	//   ....[20]....
        /*0110*/ 	.word	0x00003d60


	//   ....[21]....
        /*0114*/ 	.word	0x00003dd0


	//   ....[22]....
        /*0118*/ 	.word	0x00003e70


	//   ....[23]....
        /*011c*/ 	.word	0x00003ec0


	//   ....[24]....
        /*0120*/ 	.word	0x00003f80


	//   ....[25]....
        /*0124*/ 	.word	0x00003fe0


	//   ....[26]....
        /*0128*/ 	.word	0x00004040


	//   ....[27]....
        /*012c*/ 	.word	0x000040f0


	//   ....[28]....
        /*0130*/ 	.word	0x00004180


	//   ....[29]....
        /*0134*/ 	.word	0x000041f0


	//   ....[30]....
        /*0138*/ 	.word	0x00004280


	//   ....[31]....
        /*013c*/ 	.word	0x000042e0


	//   ....[32]....
        /*0140*/ 	.word	0x00004380


	//   ....[33]....
        /*0144*/ 	.word	0x00004410


	//   ....[34]....
        /*0148*/ 	.word	0x00004470


	//   ....[35]....
        /*014c*/ 	.word	0x000044c0


	//----- nvinfo : EIATTR_VRC_CTA_INIT_COUNT
	.align		4
.L_2475:
        /*0150*/ 	.byte	0x02, 0x4a
	.zero		1
	.zero		1


	//----- nvinfo : EIATTR_EXIT_INSTR_OFFSETS
	.align		4
        /*0154*/ 	.byte	0x04, 0x1c
        /*0156*/ 	.short	(.L_2477 - .L_2476)


	//   ....[0]....
.L_2476:
        /*0158*/ 	.word	0x00003ac0


	//   ....[1]....
        /*015c*/ 	.word	0x00003c20


	//----- nvinfo : EIATTR_CRS_STACK_SIZE
	.align		4
.L_2477:
        /*0160*/ 	.byte	0x04, 0x1e
        /*0162*/ 	.short	(.L_2479 - .L_2478)
.L_2478:
        /*0164*/ 	.word	0x00000000


	//----- nvinfo : EIATTR_CBANK_PARAM_SIZE
	.align		4
.L_2479:
        /*0168*/ 	.byte	0x03, 0x19
        /*016a*/ 	.short	0x00b8


	//----- nvinfo : EIATTR_PARAM_CBANK
	.align		4
        /*016c*/ 	.byte	0x04, 0x0a
        /*016e*/ 	.short	(.L_2481 - .L_2480)
	.align		4
.L_2480:
        /*0170*/ 	.word	index@(.nv.constant0._Z30group_norm_nhwc_bwd_sum_kernelI11Fp32IOBf16WLi448EEv26Group_norm_nhwc_bwd_params)
        /*0174*/ 	.short	0x0380
        /*0176*/ 	.short	0x00b8


	//----- nvinfo : EIATTR_SW_WAR
	.align		4
.L_2481:
        /*0178*/ 	.byte	0x04, 0x36
        /*017a*/ 	.short	(.L_2483 - .L_2482)
.L_2482:
        /*017c*/ 	.word	0x00000008
.L_2483:


//--------------------- .nv.info._Z30group_norm_nhwc_bwd_sum_kernelI11Fp32IOBf16WLi256EEv26Group_norm_nhwc_bwd_params --------------------------
	.section	.nv.info._Z30group_norm_nhwc_bwd_sum_kernelI11Fp32IOBf16WLi256EEv26Group_norm_nhwc_bwd_params,"",@"SHT_CUDA_INFO"
	.sectionflags	@""
	.align	4


	//----- nvinfo : EIATTR_CUDA_API_VERSION
	.align		4
        /*0000*/ 	.byte	0x04, 0x37
        /*0002*/ 	.short	(.L_2485 - .L_2484)
.L_2484:
        /*0004*/ 	.word	0x00000082


	//----- nvinfo : EIATTR_KPARAM_INFO
	.align		4
.L_2485:
        /*0008*/ 	.byte	0x04, 0x17
        /*000a*/ 	.short	(.L_2487 - .L_2486)
.L_2486:
        /*000c*/ 	.word	0x00000000
        /*0010*/ 	.short	0x0000
        /*0012*/ 	.short	0x0000
        /*0014*/ 	.byte	0x00, 0xf0, 0xe1, 0x02


	//----- nvinfo : EIATTR_SPARSE_MMA_MASK
	.align		4
.L_2487:
        /*0018*/ 	.byte	0x03, 0x50
        /*001a*/ 	.short	0x0000


	//----- nvinfo : EIATTR_MAXREG_COUNT
	.align		4
        /*001c*/ 	.byte	0x03, 0x1b
        /*001e*/ 	.short	0x00ff


	//----- nvinfo : EIATTR_NUM_BARRIERS
	.align		4
        /*0020*/ 	.byte	0x02, 0x4c
        /*0022*/ 	.byte	0x01
	.zero		1


	//----- nvinfo : EIATTR_MERCURY_ISA_VERSION
	.align		4
        /*0024*/ 	.byte	0x03, 0x5f
        /*0026*/ 	.short	0x0101


	//----- nvinfo : EIATTR_COOP_GROUP_MASK_REGIDS
	.align		4
        /*0028*/ 	.byte	0x04, 0x29
        /*002a*/ 	.short	(.L_2489 - .L_2488)


	//   ....[0]....
.L_2488:
        /*002c*/ 	.word	0xffffffff


	//   ....[1]....
        /*0030*/ 	.word	0xffffffff


	//   ....[2]....
        /*0034*/ 	.word	0xffffffff


	//   ....[3]....
        /*0038*/ 	.word	0xffffffff


	//   ....[4]....
        /*003c*/ 	.word	0xffffffff


	//   ....[5]....
        /*0040*/ 	.word	0xffffffff


	//   ....[6]....
        /*0044*/ 	.word	0xffffffff


	//   ....[7]....
        /*0048*/ 	.word	0xffffffff


	//   ....[8]....
        /*004c*/ 	.word	0xffffffff


	//   ....[9]....
        /*0050*/ 	.word	0xffffffff


	//   ....[10]....
        /*0054*/ 	.word	0xffffffff


	//   ....[11]....
        /*0058*/ 	.word	0xffffffff


	//   ....[12]....
        /*005c*/ 	.word	0xffffffff


	//   ....[13]....
        /*0060*/ 	.word	0xffffffff


	//   ....[14]....
        /*0064*/ 	.word	0xffffffff


	//   ....[15]....
        /*0068*/ 	.word	0xffffffff


	//   ....[16]....
        /*006c*/ 	.word	0xffffffff


	//   ....[17]....
        /*0070*/ 	.word	0xffffffff


	//   ....[18]....
        /*0074*/ 	.word	0x05000020


	//   ....[19]....
        /*0078*/ 	.word	0x05000020


	//   ....[20]....
        /*007c*/ 	.word	0x05000020


	//   ....[21]....
        /*0080*/ 	.word	0x05000020


	//   ....[22]....
        /*0084*/ 	.word	0x05000020


	//   ....[23]....
        /*0088*/ 	.word	0x05000020


	//   ....[24]....
        /*008c*/ 	.word	0x05000020


	//   ....[25]....
        /*0090*/ 	.word	0x05000020


	//   ....[26]....
        /*0094*/ 	.word	0x05000020


	//   ....[27]....
        /*0098*/ 	.word	0x05000020


	//   ....[28]....
        /*009c*/ 	.word	0x05000020


	//   ....[29]....
        /*00a0*/ 	.word	0x05000020


	//   ....[30]....
        /*00a4*/ 	.word	0x05000020


	//   ....[31]....
        /*00a8*/ 	.word	0x05000020


	//   ....[32]....
        /*00ac*/ 	.word	0x05000020


	//   ....[33]....
        /*00b0*/ 	.word	0x05000020


	//   ....[34]....
        /*00b4*/ 	.word	0x05000020


	//   ....[35]....
        /*00b8*/ 	.word	0x05000020


	//----- nvinfo : EIATTR_COOP_GROUP_INSTR_OFFSETS
	.align		4
.L_2489:
        /*00bc*/ 	.byte	0x04, 0x28
        /*00be*/ 	.short	(.L_2491 - .L_2490)


	//   ....[0]....
.L_2490:
        /*00c0*/ 	.word	0x00002850


	//   ....[1]....
        /*00c4*/ 	.word	0x00002880


	//   ....[2]....
        /*00c8*/ 	.word	0x000028d0


	//   ....[3]....
        /*00cc*/ 	.word	0x000028f0


	//   ....[4]....
        /*00d0*/ 	.word	0x00002920


	//   ....[5]....
        /*00d4*/ 	.word	0x00002970


	//   ....[6]....
        /*00d8*/ 	.word	0x000029a0


	//   ....[7]....
        /*00dc*/ 	.word	0x000029d0


	//   ....[8]....
        /*00e0*/ 	.word	0x00002a20


	//   ....[9]....
        /*00e4*/ 	.word	0x00002a50


	//   ....[10]....
        /*00e8*/ 	.word	0x00002a80


	//   ....[11]....
        /*00ec*/ 	.word	0x00002ad0


	//   ....[12]....
        /*00f0*/ 	.word	0x00002b00


	//   ....[13]....
        /*00f4*/ 	.word	0x00002b10


	//   ....[14]....
        /*00f8*/ 	.word	0x00002b80


	//   ....[15]....
        /*00fc*/ 	.word	0x00002bc0


	//   ....[16]....
        /*0100*/ 	.word	0x00002bf0


	//   ....[17]....
        /*0104*/ 	.word	0x00002c10


	//   ....[18]....
        /*0108*/ 	.word	0x000034f0


	//   ....[19]....
        /*010c*/ 	.word	0x00003580


	//   ....[20]....
        /*0110*/ 	.word	0x000035e0


	//   ....[21]....
        /*0114*/ 	.word	0x00003650


	//   ....[22]....
        /*0118*/ 	.word	0x000036c0


	//   ....[23]....
        /*011c*/ 	.word	0x00003740


	//   ....[24]....
        /*0120*/ 	.word	0x000037b0


	//   ....[25]....
        /*0124*/ 	.word	0x00003820


	//   ....[26]....
        /*0128*/ 	.word	0x000038a0


	//   ....[27]....
        /*012c*/ 	.word	0x00003910


	//   ....[28]....
        /*0130*/ 	.word	0x00003980


	//   ....[29]....
        /*0134*/ 	.word	0x00003a20


	//   ....[30]....
        /*0138*/ 	.word	0x00003aa0


	//   ....[31]....
        /*013c*/ 	.word	0x00003b00


	//   ....[32]....
        /*0140*/ 	.word	0x00003bb0


	//   ....[33]....
        /*0144*/ 	.word	0x00003c40


	//   ....[34]....
        /*0148*/ 	.word	0x00003ca0


	//   ....[35]....
        /*014c*/ 	.word	0x00003cf0


	//----- nvinfo : EIATTR_VRC_CTA_INIT_COUNT
	.align		4
.L_2491:
        /*0150*/ 	.byte	0x02, 0x4a
	.zero		1
	.zero		1


	//----- nvinfo : EIATTR_EXIT_INSTR_OFFSETS
	.align		4
        /*0154*/ 	.byte	0x04, 0x1c
        /*0156*/ 	.short	(.L_2493 - .L_2492)


	//   ....[0]....
.L_2492:
        /*0158*/ 	.word	0x00003320


	//   ....[1]....
        /*015c*/ 	.word	0x00003480


	//----- nvinfo : EIATTR_CRS_STACK_SIZE
	.align		4
.L_2493:
        /*0160*/ 	.byte	0x04, 0x1e
        /*0162*/ 	.short	(.L_2495 - .L_2494)
.L_2494:
        /*0164*/ 	.word	0x00000000


	//----- nvinfo : EIATTR_CBANK_PARAM_SIZE
	.align		4
.L_2495:
        /*0168*/ 	.byte	0x03, 0x19
        /*016a*/ 	.short	0x00b8


	//----- nvinfo : EIATTR_PARAM_CBANK
	.align		4
        /*016c*/ 	.byte	0x04, 0x0a
        /*016e*/ 	.short	(.L_2497 - .L_2496)
	.align		4
.L_2496:
        /*0170*/ 	.word	index@(.nv.constant0._Z30group_norm_nhwc_bwd_sum_kernelI11Fp32IOBf16WLi256EEv26Group_norm_nhwc_bwd_params)
        /*0174*/ 	.short	0x0380
        /*0176*/ 	.short	0x00b8


	//----- nvinfo : EIATTR_SW_WAR
	.align		4
.L_2497:
        /*0178*/ 	.byte	0x04, 0x36
        /*017a*/ 	.short	(.L_2499 - .L_2498)
.L_2498:
        /*017c*/ 	.word	0x00000008
.L_2499:


//--------------------- .nv.info._Z30group_norm_nhwc_bwd_sum_kernelI11Fp32IOBf16WLi120EEv26Group_norm_nhwc_bwd_params --------------------------
	.section	.nv.info._Z30group_norm_nhwc_bwd_sum_kernelI11Fp32IOBf16WLi120EEv26Group_norm_nhwc_bwd_params,"",@"SHT_CUDA_INFO"
	.sectionflags	@""
	.align	4


	//----- nvinfo : EIATTR_CUDA_API_VERSION
	.align		4
        /*0000*/ 	.byte	0x04, 0x37
        /*0002*/ 	.short	(.L_2501 - .L_2500)
.L_2500:
        /*0004*/ 	.word	0x00000082


	//----- nvinfo : EIATTR_KPARAM_INFO
	.align		4
.L_2501:
        /*0008*/ 	.byte	0x04, 0x17
        /*000a*/ 	.short	(.L_2503 - .L_2502)
.L_2502:
        /*000c*/ 	.word	0x00000000
        /*0010*/ 	.short	0x0000
        /*0012*/ 	.short	0x0000
        /*0014*/ 	.byte	0x00, 0xf0, 0xe1, 0x02


	//----- nvinfo : EIATTR_SPARSE_MMA_MASK
	.align		4
.L_2503:
        /*0018*/ 	.byte	0x03, 0x50
        /*001a*/ 	.short	0x0000


	//----- nvinfo : EIATTR_MAXREG_COUNT
	.align		4
        /*001c*/ 	.byte	0x03, 0x1b
        /*001e*/ 	.short	0x00ff


	//----- nvinfo : EIATTR_NUM_BARRIERS
	.align		4
        /*0020*/ 	.byte	0x02, 0x4c
        /*0022*/ 	.byte	0x01
	.zero		1


	//----- nvinfo : EIATTR_MERCURY_ISA_VERSION
	.align		4
        /*0024*/ 	.byte	0x03, 0x5f
        /*0026*/ 	.short	0x0101


	//----- nvinfo : EIATTR_INT_WARP_WIDE_INSTR_OFFSETS
	.align		4
        /*0028*/ 	.byte	0x04, 0x31
        /*002a*/ 	.short	(.L_2505 - .L_2504)


	//   ....[0]....
.L_2504:
        /*002c*/ 	.word	0x000011d0


	//   ....[1]....
        /*0030*/ 	.word	0x00001980


	//----- nvinfo : EIATTR_COOP_GROUP_MASK_REGIDS
	.align		4
.L_2505:
        /*0034*/ 	.byte	0x04, 0x29
        /*0036*/ 	.short	(.L_2507 - .L_2506)


	//   ....[0]....
.L_2506:
        /*0038*/ 	.word	0x0500000c


	//   ....[1]....
        /*003c*/ 	.word	0x0500000c


	//   ....[2]....
        /*0040*/ 	.word	0x0500000c


	//   ....[3]....
        /*0044*/ 	.word	0x0500000c


	//   ....[4]....
        /*0048*/ 	.word	0x0500000c


	//   ....[5]....
        /*004c*/ 	.word	0x0500000c


	//   ....[6]....
        /*0050*/ 	.word	0x0500000c


	//   ....[7]....
        /*0054*/ 	.word	0x0500000c


	//   ....[8]....
        /*0058*/ 	.word	0x0500000c


	//   ....[9]....
        /*005c*/ 	.word	0x0500000c


	//   ....[10]....
        /*0060*/ 	.word	0x0500000c


	//   ....[11]....
        /*0064*/ 	.word	0x0500000c


	//   ....[12]....
        /*0068*/ 	.word	0x0500000c


	//   ....[13]....
        /*006c*/ 	.word	0x0500000c


	//   ....[14]....
        /*0070*/ 	.word	0x0500000c


	//   ....[15]....
        /*0074*/ 	.word	0x0500000c


	//   ....[16]....
        /*0078*/ 	.word	0x0500000c


	//   ....[17]....
        /*007c*/ 	.word	0x0500000c


	//   ....[18]....
        /*0080*/ 	.word	0x0500000c


	//   ....[19]....
        /*0084*/ 	.word	0x0500000c


	//   ....[20]....
        /*0088*/ 	.word	0x0500000c


	//   ....[21]....
        /*008c*/ 	.word	0x0500000c


	//----- nvinfo : EIATTR_COOP_GROUP_INSTR_OFFSETS
	.align		4
.L_2507:
        /*0090*/ 	.byte	0x04, 0x28
        /*0092*/ 	.short	(.L_2509 - .L_2508)


	//   ....[0]....
.L_2508:
        /*0094*/ 	.word	0x00002710


	//   ....[1]....
        /*0098*/ 	.word	0x000027c0


	//   ....[2]....
        /*009c*/ 	.word	0x00002830


	//   ....[3]....
        /*00a0*/ 	.word	0x000028c0


	//   ....[4]....
        /*00a4*/ 	.word	0x00002930


	//   ....[5]....
        /*00a8*/ 	.word	0x000029b0


	//   ....[6]....
        /*00ac*/ 	.word	0x00002a20


	//   ....[7]....
        /*00b0*/ 	.word	0x00002ac0


	//   ....[8]....
        /*00b4*/ 	.word	0x00002b40


	//   ....[9]....
        /*00b8*/ 	.word	0x00002bb0


	//   ....[10]....
        /*00bc*/ 	.word	0x00002c00


	//   ....[11]....
        /*00c0*/ 	.word	0x000032f0


	//   ....[12]....
        /*00c4*/ 	.word	0x000033c0


	//   ....[13]....
        /*00c8*/ 	.word	0x00003450


	//   ....[14]....
        /*00cc*/ 	.word	0x00003500


	//   ....[15]....
        /*00d0*/ 	.word	0x00003590


	//   ....[16]....
        /*00d4*/ 	.word	0x00003640


	//   ....[17]....
        /*00d8*/ 	.word	0x000036d0


	//   ....[18]....
        /*00dc*/ 	.word	0x00003790


	//   ....[19]....
        /*00e0*/ 	.word	0x00003830


	//   ....[20]....
        /*00e4*/ 	.word	0x000038c0


	//   ....[21]....
        /*00e8*/ 	.word	0x00003930


	//----- nvinfo : EIATTR_VRC_CTA_INIT_COUNT
	.align		4
.L_2509:
        /*00ec*/ 	.byte	0x02, 0x4a
	.zero		1
	.zero		1


	//----- nvinfo : EIATTR_EXIT_INSTR_OFFSETS
	.align		4
        /*00f0*/ 	.byte	0x04, 0x1c
        /*00f2*/ 	.short	(.L_2511 - .L_2510)


	//   ....[0]....
.L_2510:
        /*00f4*/ 	.word	0x00003170


	//   ....[1]....
        /*00f8*/ 	.word	0x000032d0


	//----- nvinfo : EIATTR_CRS_STACK_SIZE
	.align		4
.L_2511:
        /*00fc*/ 	.byte	0x04, 0x1e
        /*00fe*/ 	.short	(.L_2513 - .L_2512)
.L_2512:
        /*0100*/ 	.word	0x00000000


	//----- nvinfo : EIATTR_CBANK_PARAM_SIZE
	.align		4
.L_2513:
        /*0104*/ 	.byte	0x03, 0x19
        /*0106*/ 	.short	0x00b8


	//----- nvinfo : EIATTR_PARAM_CBANK
	.align		4
        /*0108*/ 	.byte	0x04, 0x0a
        /*010a*/ 	.short	(.L_2515 - .L_2514)
	.align		4
.L_2514:
        /*010c*/ 	.word	index@(.nv.constant0._Z30group_norm_nhwc_bwd_sum_kernelI11Fp32IOBf16WLi120EEv26Group_norm_nhwc_bwd_params)
        /*0110*/ 	.short	0x0380
        /*0112*/ 	.short	0x00b8


	//----- nvinfo : EIATTR_SW_WAR
	.align		4
.L_2515:
        /*0114*/ 	.byte	0x04, 0x36
        /*0116*/ 	.short	(.L_2517 - .L_2516)
.L_2516:
        /*0118*/ 	.word	0x00000008
.L_2517:


//--------------------- .nv.info._Z30group_norm_nhwc_bwd_sum_kernelI11Fp32IOBf16WLi140EEv26Group_norm_nhwc_bwd_params --------------------------
	.section	.nv.info._Z30group_norm_nhwc_bwd_sum_kernelI11Fp32IOBf16WLi140EEv26Group_norm_nhwc_bwd_params,"",@"SHT_CUDA_INFO"
	.sectionflags	@""
	.align	4


	//----- nvinfo : EIATTR_CUDA_API_VERSION
	.align		4
        /*0000*/ 	.byte	0x04, 0x37
        /*0002*/ 	.short	(.L_2519 - .L_2518)
.L_2518:
        /*0004*/ 	.word	0x00000082


	//----- nvinfo : EIATTR_KPARAM_INFO
	.align		4
.L_2519:
        /*0008*/ 	.byte	0x04, 0x17
        /*000a*/ 	.short	(.L_2521 - .L_2520)
.L_2520:
        /*000c*/ 	.word	0x00000000
        /*0010*/ 	.short	0x0000
        /*0012*/ 	.short	0x0000
        /*0014*/ 	.byte	0x00, 0xf0, 0xe1, 0x02


	//----- nvinfo : EIATTR_SPARSE_MMA_MASK
	.align		4
.L_2521:
        /*0018*/ 	.byte	0x03, 0x50
        /*001a*/ 	.short	0x0000


	//----- nvinfo : EIATTR_MAXREG_COUNT
	.align		4
        /*001c*/ 	.byte	0x03, 0x1b
        /*001e*/ 	.short	0x00ff


	//----- nvinfo : EIATTR_NUM_BARRIERS
	.align		4
        /*0020*/ 	.byte	0x02, 0x4c
        /*0022*/ 	.byte	0x01
	.zero		1


	//----- nvinfo : EIATTR_MERCURY_ISA_VERSION
	.align		4
        /*0024*/ 	.byte	0x03, 0x5f
        /*0026*/ 	.short	0x0101


	//----- nvinfo : EIATTR_INT_WARP_WIDE_INSTR_OFFSETS
	.align		4
        /*0028*/ 	.byte	0x04, 0x31
        /*002a*/ 	.short	(.L_2523 - .L_2522)


	//   ....[0]....
.L_2522:
        /*002c*/ 	.word	0x000011d0


	//   ....[1]....
        /*0030*/ 	.word	0x00001980


	//----- nvinfo : EIATTR_COOP_GROUP_MASK_REGIDS
	.align		4
.L_2523:
        /*0034*/ 	.byte	0x04, 0x29
        /*0036*/ 	.short	(.L_2525 - .L_2524)


	//   ....[0]....
.L_2524:
        /*0038*/ 	.word	0x05000009


	//   ....[1]....
        /*003c*/ 	.word	0x05000009


	//   ....[2]....
        /*0040*/ 	.word	0x05000009


	//   ....[3]....
        /*0044*/ 	.word	0x05000009


	//   ....[4]....
        /*0048*/ 	.word	0x05000009


	//   ....[5]....
        /*004c*/ 	.word	0x05000009


	//   ....[6]....
        /*0050*/ 	.word	0x05000009


	//   ....[7]....
        /*0054*/ 	.word	0x05000009


	//   ....[8]....
        /*0058*/ 	.word	0x05000009


	//   ....[9]....
        /*005c*/ 	.word	0x05000009


	//   ....[10]....
        /*0060*/ 	.word	0x05000009


	//   ....[11]....
        /*0064*/ 	.word	0x05000009


	//   ....[12]....
        /*0068*/ 	.word	0x05000009


	//   ....[13]....
        /*006c*/ 	.word	0x05000009


	//   ....[14]....
        /*0070*/ 	.word	0x05000009


	//   ....[15]....
        /*0074*/ 	.word	0x05000009


	//   ....[16]....
        /*0078*/ 	.word	0x05000009


	//   ....[17]....
        /*007c*/ 	.word	0x05000009


	//   ....[18]....
        /*0080*/ 	.word	0x05000009


	//   ....[19]....
        /*0084*/ 	.word	0x05000009


	//   ....[20]....
        /*0088*/ 	.word	0x05000009


	//   ....[21]....
        /*008c*/ 	.word	0x05000009


	//----- nvinfo : EIATTR_COOP_GROUP_INSTR_OFFSETS
	.align		4
.L_2525:
        /*0090*/ 	.byte	0x04, 0x28
        /*0092*/ 	.short	(.L_2527 - .L_2526)


	//   ....[0]....
.L_2526:
        /*0094*/ 	.word	0x00002790


	//   ....[1]....
        /*0098*/ 	.word	0x00002840


	//   ....[2]....
        /*009c*/ 	.word	0x000028b0


	//   ....[3]....
        /*00a0*/ 	.word	0x00002930


	//   ....[4]....
        /*00a4*/ 	.word	0x000029a0


	//   ....[5]....
        /*00a8*/ 	.word	0x00002a40


	//   ....[6]....
        /*00ac*/ 	.word	0x00002ab0


	//   ....[7]....
        /*00b0*/ 	.word	0x00002b40


	//   ....[8]....
        /*00b4*/ 	.word	0x00002bc0


	//   ....[9]....
        /*00b8*/ 	.word	0x00002c30


	//   ....[10]....
        /*00bc*/ 	.word	0x00002c80


	//   ....[11]....
        /*00c0*/ 	.word	0x00003470


	//   ....[12]....
        /*00c4*/ 	.word	0x00003540


	//   ....[13]....
        /*00c8*/ 	.word	0x000035d0


	//   ....[14]....
        /*00cc*/ 	.word	0x00003680


	//   ....[15]....
        /*00d0*/ 	.word	0x00003710


	//   ....[16]....
        /*00d4*/ 	.word	0x000037c0


	//   ....[17]....
        /*00d8*/ 	.word	0x00003850


	//   ....[18]....
        /*00dc*/ 	.word	0x00003910


	//   ....[19]....
        /*00e0*/ 	.word	0x000039b0


	//   ....[20]....
        /*00e4*/ 	.word	0x00003a40


	//   ....[21]....
        /*00e8*/ 	.word	0x00003ab0


	//----- nvinfo : EIATTR_VRC_CTA_INIT_COUNT
	.align		4
.L_2527:
        /*00ec*/ 	.byte	0x02, 0x4a
	.zero		1
	.zero		1


	//----- nvinfo : EIATTR_EXIT_INSTR_OFFSETS
	.align		4
        /*00f0*/ 	.byte	0x04, 0x1c
        /*00f2*/ 	.short	(.L_2529 - .L_2528)


	//   ....[0]....
.L_2528:
        /*00f4*/ 	.word	0x000032f0


	//   ....[1]....
        /*00f8*/ 	.word	0x00003450


	//----- nvinfo : EIATTR_CRS_STACK_SIZE
	.align		4
.L_2529:
        /*00fc*/ 	.byte	0x04, 0x1e
        /*00fe*/ 	.short	(.L_2531 - .L_2530)
.L_2530:
        /*0100*/ 	.word	0x00000000


	//----- nvinfo : EIATTR_CBANK_PARAM_SIZE
	.align		4
.L_2531:
        /*0104*/ 	.byte	0x03, 0x19
        /*0106*/ 	.short	0x00b8


	//----- nvinfo : EIATTR_PARAM_CBANK
	.align		4
        /*0108*/ 	.byte	0x04, 0x0a
        /*010a*/ 	.short	(.L_2533 - .L_2532)
	.align		4
.L_2532:
        /*010c*/ 	.word	index@(.nv.constant0._Z30group_norm_nhwc_bwd_sum_kernelI11Fp32IOBf16WLi140EEv26Group_norm_nhwc_bwd_params)
        /*0110*/ 	.short	0x0380
        /*0112*/ 	.short	0x00b8


	//----- nvinfo : EIATTR_SW_WAR
	.align		4
.L_2533:
        /*0114*/ 	.byte	0x04, 0x36
        /*0116*/ 	.short	(.L_2535 - .L_2534)
.L_2534:
        /*0118*/ 	.word	0x00000008
.L_2535:


//--------------------- .nv.info._Z30group_norm_nhwc_bwd_sum_kernelI11Fp32IOBf16WLi160EEv26Group_norm_nhwc_bwd_params --------------------------
	.section	.nv.info._Z30group_norm_nhwc_bwd_sum_kernelI11Fp32IOBf16WLi160EEv26Group_norm_nhwc_bwd_params,"",@"SHT_CUDA_INFO"
	.sectionflags	@""
	.align	4


	//----- nvinfo : EIATTR_CUDA_API_VERSION
	.align		4
        /*0000*/ 	.byte	0x04, 0x37
        /*0002*/ 	.short	(.L_2537 - .L_2536)
.L_2536:
        /*0004*/ 	.word	0x00000082


	//----- nvinfo : EIATTR_KPARAM_INFO
	.align		4
.L_2537:
        /*0008*/ 	.byte	0x04, 0x17
        /*000a*/ 	.short	(.L_2539 - .L_2538)
.L_2538:
        /*000c*/ 	.word	0x00000000
        /*0010*/ 	.short	0x0000
        /*0012*/ 	.short	0x0000
        /*0014*/ 	.byte	0x00, 0xf0, 0xe1, 0x02


	//----- nvinfo : EIATTR_SPARSE_MMA_MASK
	.align		4
.L_2539:
        /*0018*/ 	.byte	0x03, 0x50
        /*001a*/ 	.short	0x0000


	//----- nvinfo : EIATTR_MAXREG_COUNT
	.align		4
        /*001c*/ 	.byte	0x03, 0x1b
        /*001e*/ 	.short	0x00ff


	//----- nvinfo : EIATTR_NUM_BARRIERS
	.align		4
        /*0020*/ 	.byte	0x02, 0x4c
        /*0022*/ 	.byte	0x01
	.zero		1


	//----- nvinfo : EIATTR_MERCURY_ISA_VERSION
	.align		4
        /*0024*/ 	.byte	0x03, 0x5f
        /*0026*/ 	.short	0x0101


	//----- nvinfo : EIATTR_COOP_GROUP_MASK_REGIDS
	.align		4
        /*0028*/ 	.byte	0x04, 0x29
        /*002a*/ 	.short	(.L_2541 - .L_2540)


	//   ....[0]....
.L_2540:
        /*002c*/ 	.word	0xffffffff


	//   ....[1]....
        /*0030*/ 	.word	0xffffffff


	//   ....[2]....
        /*0034*/ 	.word	0xffffffff


	//   ....[3]....
        /*0038*/ 	.word	0xffffffff


	//   ....[4]....
        /*003c*/ 	.word	0xffffffff


	//   ....[5]....
        /*0040*/ 	.word	0xffffffff


	//   ....[6]....
        /*0044*/ 	.word	0xffffffff


	//   ....[7]....
        /*0048*/ 	.word	0xffffffff


	//   ....[8]....
        /*004c*/ 	.word	0xffffffff


	//   ....[9]....
        /*0050*/ 	.word	0xffffffff


	//   ....[10]....
        /*0054*/ 	.word	0xffffffff


	//   ....[11]....
        /*0058*/ 	.word	0xffffffff


	//   ....[12]....
        /*005c*/ 	.word	0xffffffff


	//   ....[13]....
        /*0060*/ 	.word	0xffffffff


	//   ....[14]....
        /*0064*/ 	.word	0xffffffff


	//   ....[15]....
        /*0068*/ 	.word	0xffffffff


	//   ....[16]....
        /*006c*/ 	.word	0xffffffff


	//   ....[17]....
        /*0070*/ 	.word	0xffffffff


	//   ....[18]....
        /*0074*/ 	.word	0x0500001e


	//   ....[19]....
        /*0078*/ 	.word	0x0500001e


	//   ....[20]....
        /*007c*/ 	.word	0x0500001e


	//   ....[21]....
        /*0080*/ 	.word	0x0500001e


	//   ....[22]....
        /*0084*/ 	.word	0x0500001e


	//   ....[23]....
        /*0088*/ 	.word	0x0500001e


	//   ....[24]....
        /*008c*/ 	.word	0x0500001e


	//   ....[25]....
        /*0090*/ 	.word	0x0500001e


	//   ....[26]....
        /*0094*/ 	.word	0x0500001e


	//   ....[27]....
        /*0098*/ 	.word	0x0500001e


	//   ....[28]....
        /*009c*/ 	.word	0x0500001e


	//   ....[29]....
        /*00a0*/ 	.word	0x0500001e


	//   ....[30]....
        /*00a4*/ 	.word	0x0500001e


	//   ....[31]....
        /*00a8*/ 	.word	0x0500001e


	//   ....[32]....
        /*00ac*/ 	.word	0x0500001e


	//   ....[33]....
        /*00b0*/ 	.word	0x0500001e


	//   ....[34]....
        /*00b4*/ 	.word	0x0500001e


	//   ....[35]....
        /*00b8*/ 	.word	0x0500001e


	//----- nvinfo : EIATTR_COOP_GROUP_INSTR_OFFSETS
	.align		4
.L_2541:
        /*00bc*/ 	.byte	0x04, 0x28
        /*00be*/ 	.short	(.L_2543 - .L_2542)


	//   ....[0]....
.L_2542:
        /*00c0*/ 	.word	0x000026d0


	//   ....[1]....
        /*00c4*/ 	.word	0x00002700


	//   ....[2]....
        /*00c8*/ 	.word	0x00002710


	//   ....[3]....
        /*00cc*/ 	.word	0x00002770


	//   ....[4]....
        /*00d0*/ 	.word	0x000027a0


	//   ....[5]....
        /*00d4*/ 	.word	0x000027c0


	//   ....[6]....
        /*00d8*/ 	.word	0x00002820


	//   ....[7]....
        /*00dc*/ 	.word	0x00002850


	//   ....[8]....
        /*00e0*/ 	.word	0x00002870


	//   ....[9]....
        /*00e4*/ 	.word	0x000028d0


	//   ....[10]....
        /*00e8*/ 	.word	0x00002900


	//   ....[11]....
        /*00ec*/ 	.word	0x00002920


	//   ....[12]....
        /*00f0*/ 	.word	0x00002980


	//   ....[13]....
        /*00f4*/ 	.word	0x000029b0


	//   ....[14]....
        /*00f8*/ 	.word	0x000029d0


	//   ....[15]....
        /*00fc*/ 	.word	0x00002a30


	//   ....[16]....
        /*0100*/ 	.word	0x00002a50


	//   ....[17]....
        /*0104*/ 	.word	0x00002a60


	//   ....[18]....
        /*0108*/ 	.word	0x00003160


	//   ....[19]....
        /*010c*/ 	.word	0x000031b0


	//   ....[20]....
        /*0110*/ 	.word	0x00003230


	//   ....[21]....
        /*0114*/ 	.word	0x00003290


	//   ....[22]....
        /*0118*/ 	.word	0x00003320


	//   ....[23]....
        /*011c*/ 	.word	0x000033a0


	//   ....[24]....
        /*0120*/ 	.word	0x00003400


	//   ....[25]....
        /*0124*/ 	.word	0x00003490


	//   ....[26]....
        /*0128*/ 	.word	0x00003510


	//   ....[27]....
        /*012c*/ 	.word	0x00003570


	//   ....[28]....
        /*0130*/ 	.word	0x00003600


	//   ....[29]....
        /*0134*/ 	.word	0x000036a0


	//   ....[30]....
        /*0138*/ 	.word	0x00003730


	//   ....[31]....
        /*013c*/ 	.word	0x00003790


	//   ....[32]....
        /*0140*/ 	.word	0x00003810


	//   ....[33]....
        /*0144*/ 	.word	0x00003870


	//   ....[34]....
        /*0148*/ 	.word	0x000038e0


	//   ....[35]....
        /*014c*/ 	.word	0x00003930


	//----- nvinfo : EIATTR_VRC_CTA_INIT_COUNT
	.align		4
.L_2543:
        /*0150*/ 	.byte	0x02, 0x4a
	.zero		1
	.zero		1


	//----- nvinfo : EIATTR_EXIT_INSTR_OFFSETS
	.align		4
        /*0154*/ 	.byte	0x04, 0x1c
        /*0156*/ 	.short	(.L_2545 - .L_2544)


	//   ....[0]....
.L_2544:
        /*0158*/ 	.word	0x00002f80


	//   ....[1]....
        /*015c*/ 	.word	0x000030e0


	//----- nvinfo : EIATTR_CRS_STACK_SIZE
	.align		4
.L_2545:
        /*0160*/ 	.byte	0x04, 0x1e
        /*0162*/ 	.short	(.L_2547 - .L_2546)
.L_2546:
        /*0164*/ 	.word	0x00000000


	//----- nvinfo : EIATTR_CBANK_PARAM_SIZE
	.align		4
.L_2547:
        /*0168*/ 	.byte	0x03, 0x19
        /*016a*/ 	.short	0x00b8


	//----- nvinfo : EIATTR_PARAM_CBANK
	.align		4
        /*016c*/ 	.byte	0x04, 0x0a
        /*016e*/ 	.short	(.L_2549 - .L_2548)
	.align		4
.L_2548:
        /*0170*/ 	.word	index@(.nv.constant0._Z30group_norm_nhwc_bwd_sum_kernelI11Fp32IOBf16WLi160EEv26Group_norm_nhwc_bwd_params)
        /*0174*/ 	.short	0x0380
        /*0176*/ 	.short	0x00b8


	//----- nvinfo : EIATTR_SW_WAR
	.align		4
.L_2549:
        /*0178*/ 	.byte	0x04, 0x36
        /*017a*/ 	.short	(.L_2551 - .L_2550)
.L_2550:
        /*017c*/ 	.word	0x00000008
.L_2551:


//--------------------- .nv.info._Z30group_norm_nhwc_bwd_sum_kernelI11Fp32IOFp16WLi196EEv26Group_norm_nhwc_bwd_params --------------------------
	.section	.nv.info._Z30group_norm_nhwc_bwd_sum_kernelI11Fp32IOFp16WLi196EEv26Group_norm_nhwc_bwd_params,"",@"SHT_CUDA_INFO"
	.sectionflags	@""
	.align	4


	//----- nvinfo : EIATTR_CUDA_API_VERSION
	.align		4
        /*0000*/ 	.byte	0x04, 0x37
        /*0002*/ 	.short	(.L_2553 - .L_2552)
.L_2552:
        /*0004*/ 	.word	0x00000082


	//----- nvinfo : EIATTR_KPARAM_INFO
	.align		4
.L_2553:
        /*0008*/ 	.byte	0x04, 0x17
        /*000a*/ 	.short	(.L_2555 - .L_2554)
.L_2554:
        /*000c*/ 	.word	0x00000000
        /*0010*/ 	.short	0x0000
        /*0012*/ 	.short	0x0000
        /*0014*/ 	.byte	0x00, 0xf0, 0xe1, 0x02


	//----- nvinfo : EIATTR_SPARSE_MMA_MASK
	.align		4
.L_2555:
        /*0018*/ 	.byte	0x03, 0x50
        /*001a*/ 	.short	0x0000


	//----- nvinfo : EIATTR_MAXREG_COUNT
	.align		4
        /*001c*/ 	.byte	0x03, 0x1b
        /*001e*/ 	.short	0x00ff


	//----- nvinfo : EIATTR_NUM_BARRIERS
	.align		4
        /*0020*/ 	.byte	0x02, 0x4c
        /*0022*/ 	.byte	0x01
	.zero		1


	//----- nvinfo : EIATTR_MERCURY_ISA_VERSION
	.align		4
        /*0024*/ 	.byte	0x03, 0x5f
        /*0026*/ 	.short	0x0101


	//----- nvinfo : EIATTR_COOP_GROUP_MASK_REGIDS
	.align		4
        /*0028*/ 	.byte	0x04, 0x29
        /*002a*/ 	.short	(.L_2557 - .L_2556)


	//   ....[0]....
.L_2556:
        /*002c*/ 	.word	0x0500000a


	//   ....[1]....
        /*0030*/ 	.word	0x0500000a


	//   ....[2]....
        /*0034*/ 	.word	0x0500000a


	//   ....[3]....
        /*0038*/ 	.word	0x0500000a


	//   ....[4]....
        /*003c*/ 	.word	0x0500000a


	//   ....[5]....
        /*0040*/ 	.word	0x0500000a


	//   ....[6]....
        /*0044*/ 	.word	0x0500000a


	//   ....[7]....
        /*0048*/ 	.word	0x0500000a


	//   ....[8]....
        /*004c*/ 	.word	0x0500000a


	//   ....[9]....
        /*0050*/ 	.word	0x0500000a


	//   ....[10]....
        /*0054*/ 	.word	0x0500000a


	//   ....[11]....
        /*0058*/ 	.word	0x0500000a


	//   ....[12]....
        /*005c*/ 	.word	0x0500000a


	//   ....[13]....
        /*0060*/ 	.word	0x0500000a


	//   ....[14]....
        /*0064*/ 	.word	0x0500000a


	//   ....[15]....
        /*0068*/ 	.word	0x0500000a


	//   ....[16]....
        /*006c*/ 	.word	0x0500000a


	//   ....[17]....
        /*0070*/ 	.word	0x0500000a


	//   ....[18]....
        /*0074*/ 	.word	0x0500000a


	//   ....[19]....
        /*0078*/ 	.word	0x0500000a


	//   ....[20]....
        /*007c*/ 	.word	0x0500000a


	//   ....[21]....
        /*0080*/ 	.word	0x0500000a


	//----- nvinfo : EIATTR_COOP_GROUP_INSTR_OFFSETS
	.align		4
.L_2557:
        /*0084*/ 	.byte	0x04, 0x28
        /*0086*/ 	.short	(.L_2559 - .L_2558)


	//   ....[0]....
.L_2558:
        /*0088*/ 	.word	0x00002780


	//   ....[1]....
        /*008c*/ 	.word	0x00002830


	//   ....[2]....
        /*0090*/ 	.word	0x000028a0


	//   ....[3]....
        /*0094*/ 	.word	0x00002930


	//   ....[4]....
        /*0098*/ 	.word	0x000029a0


	//   ....[5]....
        /*009c*/ 	.word	0x00002a30


	//   ....[6]....
        /*00a0*/ 	.word	0x00002aa0


	//   ....[7]....
        /*00a4*/ 	.word	0x00002b30


	//   ....[8]....
        /*00a8*/ 	.word	0x00002bb0


	//   ....[9]....
        /*00ac*/ 	.word	0x00002c20


	//   ....[10]....
        /*00b0*/ 	.word	0x00002c70


	//   ....[11]....
        /*00b4*/ 	.word	0x000035a0


	//   ....[12]....
        /*00b8*/ 	.word	0x00003670


	//   ....[13]....
        /*00bc*/ 	.word	0x00003700


	//   ....[14]....
        /*00c0*/ 	.word	0x000037b0


	//   ....[15]....
        /*00c4*/ 	.word	0x00003840


	//   ....[16]....
        /*00c8*/ 	.word	0x000038f0


	//   ....[17]....
        /*00cc*/ 	.word	0x00003980


	//   ....[18]....
        /*00d0*/ 	.word	0x00003a40


	//   ....[19]....
        /*00d4*/ 	.word	0x00003ae0


	//   ....[20]....
        /*00d8*/ 	.word	0x00003b70


	//   ....[21]....
        /*00dc*/ 	.word	0x00003be0


	//----- nvinfo : EIATTR_VRC_CTA_INIT_COUNT
	.align		4
.L_2559:
        /*00e0*/ 	.byte	0x02, 0x4a
	.zero		1
	.zero		1


	//----- nvinfo : EIATTR_EXIT_INSTR_OFFSETS
	.align		4
        /*00e4*/ 	.byte	0x04, 0x1c
        /*00e6*/ 	.short	(.L_2561 - .L_2560)


	//   ....[0]....
.L_2560:
        /*00e8*/ 	.word	0x00003420


	//   ....[1]....
        /*00ec*/ 	.word	0x00003580


	//----- nvinfo : EIATTR_CRS_STACK_SIZE
	.align		4
.L_2561:
        /*00f0*/ 	.byte	0x04, 0x1e
        /*00f2*/ 	.short	(.L_2563 - .L_2562)
.L_2562:
        /*00f4*/ 	.word	0x00000000


	//----- nvinfo : EIATTR_CBANK_PARAM_SIZE
	.align		4
.L_2563:
        /*00f8*/ 	.byte	0x03, 0x19
        /*00fa*/ 	.short	0x00b8


	//----- nvinfo : EIATTR_PARAM_CBANK
	.align		4
        /*00fc*/ 	.byte	0x04, 0x0a
        /*00fe*/ 	.short	(.L_2565 - .L_2564)
	.align		4
.L_2564:
        /*0100*/ 	.word	index@(.nv.constant0._Z30group_norm_nhwc_bwd_sum_kernelI11Fp32IOFp16WLi196EEv26Group_norm_nhwc_bwd_params)
        /*0104*/ 	.short	0x0380
        /*0106*/ 	.short	0x00b8


	//----- nvinfo : EIATTR_SW_WAR
	.align		4
.L_2565:
        /*0108*/ 	.byte	0x04, 0x36
        /*010a*/ 	.short	(.L_2567 - .L_2566)
.L_2566:
        /*010c*/ 	.word	0x00000008
.L_2567:


//--------------------- .nv.info._Z30group_norm_nhwc_bwd_sum_kernelI11Fp32IOFp16WLi168EEv26Group_norm_nhwc_bwd_params --------------------------
	.section	.nv.info._Z30group_norm_nhwc_bwd_sum_kernelI11Fp32IOFp16WLi168EEv26Group_norm_nhwc_bwd_params,"",@"SHT_CUDA_INFO"
	.sectionflags	@""
	.align	4


	//----- nvinfo : EIATTR_CUDA_API_VERSION
	.align		4
        /*0000*/ 	.byte	0x04, 0x37
        /*0002*/ 	.short	(.L_2569 - .L_2568)
.L_2568:
        /*0004*/ 	.word	0x00000082


	//----- nvinfo : EIATTR_KPARAM_INFO
	.align		4
.L_2569:
        /*0008*/ 	.byte	0x04, 0x17
        /*000a*/ 	.short	(.L_2571 - .L_2570)
.L_2570:
        /*000c*/ 	.word	0x00000000
        /*0010*/ 	.short	0x0000
        /*0012*/ 	.short	0x0000
        /*0014*/ 	.byte	0x00, 0xf0, 0xe1, 0x02


	//----- nvinfo : EIATTR_SPARSE_MMA_MASK
	.align		4
.L_2571:
        /*0018*/ 	.byte	0x03, 0x50
        /*001a*/ 	.short	0x0000


	//----- nvinfo : EIATTR_MAXREG_COUNT
	.align		4
        /*001c*/ 	.byte	0x03, 0x1b
        /*001e*/ 	.short	0x00ff


	//----- nvinfo : EIATTR_NUM_BARRIERS
	.align		4
        /*0020*/ 	.byte	0x02, 0x4c
        /*0022*/ 	.byte	0x01
	.zero		1


	//----- nvinfo : EIATTR_MERCURY_ISA_VERSION
	.align		4
        /*0024*/ 	.byte	0x03, 0x5f
        /*0026*/ 	.short	0x0101


	//----- nvinfo : EIATTR_INT_WARP_WIDE_INSTR_OFFSETS
	.align		4
        /*0028*/ 	.byte	0x04, 0x31
        /*002a*/ 	.short	(.L_2573 - .L_2572)


	//   ....[0]....
.L_2572:
        /*002c*/ 	.word	0x000011d0


	//   ....[1]....
        /*0030*/ 	.word	0x00001980


	//   ....[2]....
        /*0034*/ 	.word	0x00003270


	//----- nvinfo : EIATTR_COOP_GROUP_MASK_REGIDS
	.align		4
.L_2573:
        /*0038*/ 	.byte	0x04, 0x29
        /*003a*/ 	.short	(.L_2575 - .L_2574)


	//   ....[0]....
.L_2574:
        /*003c*/ 	.word	0x05000008


	//   ....[1]....
        /*0040*/ 	.word	0x05000008


	//   ....[2]....
        /*0044*/ 	.word	0x05000008


	//   ....[3]....
        /*0048*/ 	.word	0x05000008


	//   ....[4]....
        /*004c*/ 	.word	0x05000008


	//   ....[5]....
        /*0050*/ 	.word	0x05000008


	//   ....[6]....
        /*0054*/ 	.word	0x05000008


	//   ....[7]....
        /*0058*/ 	.word	0x05000008


	//   ....[8]....
        /*005c*/ 	.word	0x05000008


	//   ....[9]....
        /*0060*/ 	.word	0x05000008


	//   ....[10]....
        /*0064*/ 	.word	0x05000008


	//   ....[11]....
        /*0068*/ 	.word	0x05000008


	//   ....[12]....
        /*006c*/ 	.word	0x05000008


	//   ....[13]....
        /*0070*/ 	.word	0x05000008


	//   ....[14]....
        /*0074*/ 	.word	0x05000008


	//   ....[15]....
        /*0078*/ 	.word	0x05000008


	//   ....[16]....
        /*007c*/ 	.word	0x05000008


	//   ....[17]....
        /*0080*/ 	.word	0x05000008


	//   ....[18]....
        /*0084*/ 	.word	0x05000008


	//   ....[19]....
        /*0088*/ 	.word	0x05000008


	//   ....[20]....
        /*008c*/ 	.word	0x05000008


	//   ....[21]....
        /*0090*/ 	.word	0x05000008


	//----- nvinfo : EIATTR_COOP_GROUP_INSTR_OFFSETS
	.align		4
.L_2575:
        /*0094*/ 	.byte	0x04, 0x28
        /*0096*/ 	.short	(.L_2577 - .L_2576)


	//   ....[0]....
.L_2576:
        /*0098*/ 	.word	0x00002840


	//   ....[1]....
        /*009c*/ 	.word	0x000028f0


	//   ....[2]....
        /*00a0*/ 	.word	0x00002960


	//   ....[3]....
        /*00a4*/ 	.word	0x000029f0


	//   ....[4]....
        /*00a8*/ 	.word	0x00002a60


	//   ....[5]....
        /*00ac*/ 	.word	0x00002af0


	//   ....[6]....
        /*00b0*/ 	.word	0x00002b60


	//   ....[7]....
        /*00b4*/ 	.word	0x00002bf0


	//   ....[8]....
        /*00b8*/ 	.word	0x00002c70


	//   ....[9]....
        /*00bc*/ 	.word	0x00002ce0


	//   ....[10]....
        /*00c0*/ 	.word	0x00002d30


	//   ....[11]....
        /*00c4*/ 	.word	0x00003600


	//   ....[12]....
        /*00c8*/ 	.word	0x000036d0


	//   ....[13]....
        /*00cc*/ 	.word	0x00003760


	//   ....[14]....
        /*00d0*/ 	.word	0x00003810


	//   ....[15]....
        /*00d4*/ 	.word	0x000038a0


	//   ....[16]....
        /*00d8*/ 	.word	0x00003950


	//   ....[17]....
        /*00dc*/ 	.word	0x000039e0


	//   ....[18]....
        /*00e0*/ 	.word	0x00003aa0


	//   ....[19]....
        /*00e4*/ 	.word	0x00003b40


	//   ....[20]....
        /*00e8*/ 	.word	0x00003bd0


	//   ....[21]....
        /*00ec*/ 	.word	0x00003c40


	//----- nvinfo : EIATTR_VRC_CTA_INIT_COUNT
	.align		4
.L_2577:
        /*00f0*/ 	.byte	0x02, 0x4a
	.zero		1
	.zero		1


	//----- nvinfo : EIATTR_EXIT_INSTR_OFFSETS
	.align		4
        /*00f4*/ 	.byte	0x04, 0x1c
        /*00f6*/ 	.short	(.L_2579 - .L_2578)


	//   ....[0]....
.L_2578:
        /*00f8*/ 	.word	0x00003480


	//   ....[1]....
        /*00fc*/ 	.word	0x000035e0


	//----- nvinfo : EIATTR_CRS_STACK_SIZE
	.align		4
.L_2579:
        /*0100*/ 	.byte	0x04, 0x1e
        /*0102*/ 	.short	(.L_2581 - .L_2580)
.L_2580:
        /*0104*/ 	.word	0x00000000


	//----- nvinfo : EIATTR_CBANK_PARAM_SIZE
	.align		4
.L_2581:
        /*0108*/ 	.byte	0x03, 0x19
        /*010a*/ 	.short	0x00b8


	//----- nvinfo : EIATTR_PARAM_CBANK
	.align		4
        /*010c*/ 	.byte	0x04, 0x0a
        /*010e*/ 	.short	(.L_2583 - .L_2582)
	.align		4
.L_2582:
        /*0110*/ 	.word	index@(.nv.constant0._Z30group_norm_nhwc_bwd_sum_kernelI11Fp32IOFp16WLi168EEv26Group_norm_nhwc_bwd_params)
        /*0114*/ 	.short	0x0380
        /*0116*/ 	.short	0x00b8


	//----- nvinfo : EIATTR_SW_WAR
	.align		4
.L_2583:
        /*0118*/ 	.byte	0x04, 0x36
        /*011a*/ 	.short	(.L_2585 - .L_2584)
.L_2584:
        /*011c*/ 	.word	0x00000008
.L_2585:


//--------------------- .nv.info._Z30group_norm_nhwc_bwd_sum_kernelI11Fp32IOFp16WLi64EEv26Group_norm_nhwc_bwd_params --------------------------
	.section	.nv.info._Z30group_norm_nhwc_bwd_sum_kernelI11Fp32IOFp16WLi64EEv26Group_norm_nhwc_bwd_params,"",@"SHT_CUDA_INFO"
	.sectionflags	@""
	.align	4


	//----- nvinfo : EIATTR_CUDA_API_VERSION
	.align		4
        /*0000*/ 	.byte	0x04, 0x37
        /*0002*/ 	.short	(.L_2587 - .L_2586)
.L_2586:
        /*0004*/ 	.word	0x00000082


	//----- nvinfo : EIATTR_KPARAM_INFO
	.align		4
.L_2587:
        /*0008*/ 	.byte	0x04, 0x17
        /*000a*/ 	.short	(.L_2589 - .L_2588)
.L_2588:
        /*000c*/ 	.word	0x00000000
        /*0010*/ 	.short	0x0000
        /*0012*/ 	.short	0x0000
        /*0014*/ 	.byte	0x00, 0xf0, 0xe1, 0x02


	//----- nvinfo : EIATTR_SPARSE_MMA_MASK
	.align		4
.L_2589:
        /*0018*/ 	.byte	0x03, 0x50
        /*001a*/ 	.short	0x0000


	//----- nvinfo : EIATTR_MAXREG_COUNT
	.align		4
        /*001c*/ 	.byte	0x03, 0x1b
        /*001e*/ 	.short	0x00ff


	//----- nvinfo : EIATTR_NUM_BARRIERS
	.align		4
        /*0020*/ 	.byte	0x02, 0x4c
        /*0022*/ 	.byte	0x01
	.zero		1


	//----- nvinfo : EIATTR_MERCURY_ISA_VERSION
	.align		4
        /*0024*/ 	.byte	0x03, 0x5f
        /*0026*/ 	.short	0x0101


	//----- nvinfo : EIATTR_INT_WARP_WIDE_INSTR_OFFSETS
	.align		4
        /*0028*/ 	.byte	0x04, 0x31
        /*002a*/ 	.short	(.L_2591 - .L_2590)


	//   ....[0]....
.L_2590:
        /*002c*/ 	.word	0x000011d0


	//   ....[1]....
        /*0030*/ 	.word	0x00001980


	//   ....[2]....
        /*0034*/ 	.word	0x00002ab0


	//----- nvinfo : EIATTR_COOP_GROUP_MASK_REGIDS
	.align		4
.L_2591:
        /*0038*/ 	.byte	0x04, 0x29
        /*003a*/ 	.short	(.L_2593 - .L_2592)


	//   ....[0]....
.L_2592:
        /*003c*/ 	.word	0xffffffff


	//   ....[1]....
        /*0040*/ 	.word	0xffffffff


	//   ....[2]....
        /*0044*/ 	.word	0xffffffff


	//   ....[3]....
        /*0048*/ 	.word	0xffffffff


	//   ....[4]....
        /*004c*/ 	.word	0xffffffff


	//   ....[5]....
        /*0050*/ 	.word	0xffffffff


	//   ....[6]....
        /*0054*/ 	.word	0xffffffff


	//   ....[7]....
        /*0058*/ 	.word	0xffffffff


	//   ....[8]....
        /*005c*/ 	.word	0xffffffff


	//   ....[9]....
        /*0060*/ 	.word	0xffffffff


	//   ....[10]....
        /*0064*/ 	.word	0xffffffff


	//   ....[11]....
        /*0068*/ 	.word	0xffffffff


	//   ....[12]....
        /*006c*/ 	.word	0xffffffff


	//   ....[13]....
        /*0070*/ 	.word	0xffffffff


	//   ....[14]....
        /*0074*/ 	.word	0xffffffff


	//   ....[15]....
        /*0078*/ 	.word	0xffffffff


	//   ....[16]....
        /*007c*/ 	.word	0xffffffff


	//   ....[17]....
        /*0080*/ 	.word	0xffffffff


	//   ....[18]....
        /*0084*/ 	.word	0x05000016


	//   ....[19]....
        /*0088*/ 	.word	0x05000016


	//   ....[20]....
        /*008c*/ 	.word	0x05000016


	//   ....[21]....
        /*0090*/ 	.word	0x05000016


	//   ....[22]....
        /*0094*/ 	.word	0x05000016


	//   ....[23]....
        /*0098*/ 	.word	0x05000016


	//   ....[24]....
        /*009c*/ 	.word	0x05000016


	//   ....[25]....
        /*00a0*/ 	.word	0x05000016


	//   ....[26]....
        /*00a4*/ 	.word	0x05000016


	//   ....[27]....
        /*00a8*/ 	.word	0x05000016


	//   ....[28]....
        /*00ac*/ 	.word	0x05000016


	//   ....[29]....
        /*00b0*/ 	.word	0x05000016


	//   ....[30]....
        /*00b4*/ 	.word	0x05000016


	//   ....[31]....
        /*00b8*/ 	.word	0x05000016


	//   ....[32]....
        /*00bc*/ 	.word	0x05000016


	//   ....[33]....
        /*00c0*/ 	.word	0x05000016


	//   ....[34]....
        /*00c4*/ 	.word	0x05000016


	//   ....[35]....
        /*00c8*/ 	.word	0x05000016


	//----- nvinfo : EIATTR_COOP_GROUP_INSTR_OFFSETS
	.align		4
.L_2593:
        /*00cc*/ 	.byte	0x04, 0x28
        /*00ce*/ 	.short	(.L_2595 - .L_2594)


	//   ....[0]....
.L_2594:
        /*00d0*/ 	.word	0x000025c0


	//   ....[1]....
        /*00d4*/ 	.word	0x000025f0


	//   ....[2]....
        /*00d8*/ 	.word	0x00002600


	//   ....[3]....
        /*00dc*/ 	.word	0x00002660


	//   ....[4]....
        /*00e0*/ 	.word	0x00002690


	//   ....[5]....
        /*00e4*/ 	.word	0x000026b0


	//   ....[6]....
        /*00e8*/ 	.word	0x00002710


	//   ....[7]....
        /*00ec*/ 	.word	0x00002740


	//   ....[8]....
        /*00f0*/ 	.word	0x00002760


	//   ....[9]....
        /*00f4*/ 	.word	0x000027c0


	//   ....[10]....
        /*00f8*/ 	.word	0x000027f0


	//   ....[11]....
        /*00fc*/ 	.word	0x00002810


	//   ....[12]....
        /*0100*/ 	.word	0x00002870


	//   ....[13]....
        /*0104*/ 	.word	0x000028a0


	//   ....[14]....
        /*0108*/ 	.word	0x000028c0


	//   ....[15]....
        /*010c*/ 	.word	0x00002920


	//   ....[16]....
        /*0110*/ 	.word	0x00002940


	//   ....[17]....
        /*0114*/ 	.word	0x00002950


	//   ....[18]....
        /*0118*/ 	.word	0x00002ea0


	//   ....[19]....
        /*011c*/ 	.word	0x00002f00


	//   ....[20]....
        /*0120*/ 	.word	0x00002f70


	//   ....[21]....
        /*0124*/ 	.word	0x00003000


	//   ....[22]....
        /*0128*/ 	.word	0x00003070


	//   ....[23]....
        /*012c*/ 	.word	0x000030e0


	//   ....[24]....
        /*0130*/ 	.word	0x00003170


	//   ....[25]....
        /*0134*/ 	.word	0x000031e0


	//   ....[26]....
        /*0138*/ 	.word	0x00003250


	//   ....[27]....
        /*013c*/ 	.word	0x000032e0


	//   ....[28]....
        /*0140*/ 	.word	0x00003350


	//   ....[29]....
        /*0144*/ 	.word	0x000033c0


	//   ....[30]....
        /*0148*/ 	.word	0x00003450


	//   ....[31]....
        /*014c*/ 	.word	0x000034b0


	//   ....[32]....
        /*0150*/ 	.word	0x00003520


	//   ....[33]....
        /*0154*/ 	.word	0x000035b0


	//   ....[34]....
        /*0158*/ 	.word	0x00003600


	//   ....[35]....
        /*015c*/ 	.word	0x00003650


	//----- nvinfo : EIATTR_VRC_CTA_INIT_COUNT
	.align		4
.L_2595:
        /*0160*/ 	.byte	0x02, 0x4a
	.zero		1
	.zero		1


	//----- nvinfo : EIATTR_EXIT_INSTR_OFFSETS
	.align		4
        /*0164*/ 	.byte	0x04, 0x1c
        /*0166*/ 	.short	(.L_2597 - .L_2596)


	//   ....[0]....
.L_2596:
        /*0168*/ 	.word	0x00002cc0


	//   ....[1]....
        /*016c*/ 	.word	0x00002e20


	//----- nvinfo : EIATTR_CRS_STACK_SIZE
	.align		4
.L_2597:
        /*0170*/ 	.byte	0x04, 0x1e
        /*0172*/ 	.short	(.L_2599 - .L_2598)
.L_2598:
        /*0174*/ 	.word	0x00000000


	//----- nvinfo : EIATTR_CBANK_PARAM_SIZE
	.align		4
.L_2599:
        /*0178*/ 	.byte	0x03, 0x19
        /*017a*/ 	.short	0x00b8


	//----- nvinfo : EIATTR_PARAM_CBANK
	.align		4
        /*017c*/ 	.byte	0x04, 0x0a
        /*017e*/ 	.short	(.L_2601 - .L_2600)
	.align		4
.L_2600:
        /*0180*/ 	.word	index@(.nv.constant0._Z30group_norm_nhwc_bwd_sum_kernelI11Fp32IOFp16WLi64EEv26Group_norm_nhwc_bwd_params)
        /*0184*/ 	.short	0x0380
        /*0186*/ 	.short	0x00b8


	//----- nvinfo : EIATTR_SW_WAR
	.align		4
.L_2601:
        /*0188*/ 	.byte	0x04, 0x36
        /*018a*/ 	.short	(.L_2603 - .L_2602)
.L_2602:
        /*018c*/ 	.word	0x00000008
.L_2603:


//--------------------- .nv.info._Z30group_norm_nhwc_bwd_sum_kernelI11Fp32IOFp16WLi128EEv26Group_norm_nhwc_bwd_params --------------------------
	.section	.nv.info._Z30group_norm_nhwc_bwd_sum_kernelI11Fp32IOFp16WLi128EEv26Group_norm_nhwc_bwd_params,"",@"SHT_CUDA_INFO"
	.sectionflags	@""
	.align	4


	//----- nvinfo : EIATTR_CUDA_API_VERSION
	.align		4
        /*0000*/ 	.byte	0x04, 0x37
        /*0002*/ 	.short	(.L_2605 - .L_2604)
.L_2604:
        /*0004*/ 	.word	0x00000082


	//----- nvinfo : EIATTR_KPARAM_INFO
	.align		4
.L_2605:
        /*0008*/ 	.byte	0x04, 0x17
        /*000a*/ 	.short	(.L_2607 - .L_2606)
.L_2606:
        /*000c*/ 	.word	0x00000000
        /*0010*/ 	.short	0x0000
        /*0012*/ 	.short	0x0000
        /*0014*/ 	.byte	0x00, 0xf0, 0xe1, 0x02


	//----- nvinfo : EIATTR_SPARSE_MMA_MASK
	.align		4
.L_2607:
        /*0018*/ 	.byte	0x03, 0x50
        /*001a*/ 	.short	0x0000


	//----- nvinfo : EIATTR_MAXREG_COUNT
	.align		4
        /*001c*/ 	.byte	0x03, 0x1b
        /*001e*/ 	.short	0x00ff


	//----- nvinfo : EIATTR_NUM_BARRIERS
	.align		4
        /*0020*/ 	.byte	0x02, 0x4c
        /*0022*/ 	.byte	0x01
	.zero		1


	//----- nvinfo : EIATTR_MERCURY_ISA_VERSION
	.align		4
        /*0024*/ 	.byte	0x03, 0x5f
        /*0026*/ 	.short	0x0101


	//----- nvinfo : EIATTR_INT_WARP_WIDE_INSTR_OFFSETS
	.align		4
        /*0028*/ 	.byte	0x04, 0x31
        /*002a*/ 	.short	(.L_2609 - .L_2608)


	//   ....[0]....
.L_2608:
        /*002c*/ 	.word	0x000011d0


	//   ....[1]....
        /*0030*/ 	.word	0x00001980


	//----- nvinfo : EIATTR_COOP_GROUP_MASK_REGIDS
	.align		4
.L_2609:
        /*0034*/ 	.byte	0x04, 0x29
        /*0036*/ 	.short	(.L_2611 - .L_2610)


	//   ....[0]....
.L_2610:
        /*0038*/ 	.word	0xffffffff


	//   ....[1]....
        /*003c*/ 	.word	0xffffffff


	//   ....[2]....
        /*0040*/ 	.word	0xffffffff


	//   ....[3]....
        /*0044*/ 	.word	0xffffffff


	//   ....[4]....
        /*0048*/ 	.word	0xffffffff


	//   ....[5]....
        /*004c*/ 	.word	0xffffffff


	//   ....[6]....
        /*0050*/ 	.word	0xffffffff


	//   ....[7]....
        /*0054*/ 	.word	0xffffffff


	//   ....[8]....
        /*0058*/ 	.word	0xffffffff


	//   ....[9]....
        /*005c*/ 	.word	0xffffffff


	//   ....[10]....
        /*0060*/ 	.word	0xffffffff


	//   ....[11]....
        /*0064*/ 	.word	0xffffffff


	//   ....[12]....
        /*0068*/ 	.word	0xffffffff


	//   ....[13]....
        /*006c*/ 	.word	0xffffffff


	//   ....[14]....
        /*0070*/ 	.word	0xffffffff


	//   ....[15]....
        /*0074*/ 	.word	0xffffffff


	//   ....[16]....
        /*0078*/ 	.word	0xffffffff


	//   ....[17]....
        /*007c*/ 	.word	0xffffffff


	//   ....[18]....
        /*0080*/ 	.word	0x05000016


	//   ....[19]....
        /*0084*/ 	.word	0x05000016


	//   ....[20]....
        /*0088*/ 	.word	0x05000016


	//   ....[21]....
        /*008c*/ 	.word	0x05000016


	//   ....[22]....
        /*0090*/ 	.word	0x05000016


	//   ....[23]....
        /*0094*/ 	.word	0x05000016


	//   ....[24]....
        /*0098*/ 	.word	0x05000016


	//   ....[25]....
        /*009c*/ 	.word	0x05000016


	//   ....[26]....
        /*00a0*/ 	.word	0x05000016


	//   ....[27]....
        /*00a4*/ 	.word	0x05000016


	//   ....[28]....
        /*00a8*/ 	.word	0x05000016


	//   ....[29]....
        /*00ac*/ 	.word	0x05000016


	//   ....[30]....
        /*00b0*/ 	.word	0x05000016


	//   ....[31]....
        /*00b4*/ 	.word	0x05000016


	//   ....[32]....
        /*00b8*/ 	.word	0x05000016


	//   ....[33]....
        /*00bc*/ 	.word	0x05000016


	//   ....[34]....
        /*00c0*/ 	.word	0x05000016


	//   ....[35]....
        /*00c4*/ 	.word	0x05000016


	//----- nvinfo : EIATTR_COOP_GROUP_INSTR_OFFSETS
	.align		4
.L_2611:
        /*00c8*/ 	.byte	0x04, 0x28
        /*00ca*/ 	.short	(.L_2613 - .L_2612)


	//   ....[0]....
.L_2612:
        /*00cc*/ 	.word	0x000026f0


	//   ....[1]....
        /*00d0*/ 	.word	0x00002720


	//   ....[2]....
        /*00d4*/ 	.word	0x00002730


	//   ....[3]....
        /*00d8*/ 	.word	0x000027a0


	//   ....[4]....
        /*00dc*/ 	.word	0x000027d0


	//   ....[5]....
        /*00e0*/ 	.word	0x000027e0


	//   ....[6]....
        /*00e4*/ 	.word	0x00002840


	//   ....[7]....
        /*00e8*/ 	.word	0x00002870


	//   ....[8]....
        /*00ec*/ 	.word	0x00002890


	//   ....[9]....
        /*00f0*/ 	.word	0x000028f0


	//   ....[10]....
        /*00f4*/ 	.word	0x00002920


	//   ....[11]....
        /*00f8*/ 	.word	0x00002940


	//   ....[12]....
        /*00fc*/ 	.word	0x000029a0


	//   ....[13]....
        /*0100*/ 	.word	0x000029d0


	//   ....[14]....
        /*0104*/ 	.word	0x000029f0


	//   ....[15]....
        /*0108*/ 	.word	0x00002a50


	//   ....[16]....
        /*010c*/ 	.word	0x00002a70


	//   ....[17]....
        /*0110*/ 	.word	0x00002a80


	//   ....[18]....
        /*0114*/ 	.word	0x00003170


	//   ....[19]....
        /*0118*/ 	.word	0x000031e0


	//   ....[20]....
        /*011c*/ 	.word	0x00003230


	//   ....[21]....
        /*0120*/ 	.word	0x000032b0


	//   ....[22]....
        /*0124*/ 	.word	0x00003350


	//   ....[23]....
        /*0128*/ 	.word	0x000033c0


	//   ....[24]....
        /*012c*/ 	.word	0x00003450


	//   ....[25]....
        /*0130*/ 	.word	0x000034c0


	//   ....[26]....
        /*0134*/ 	.word	0x00003540


	//   ....[27]....
        /*0138*/ 	.word	0x000035d0


	//   ....[28]....
        /*013c*/ 	.word	0x00003650


	//   ....[29]....
        /*0140*/ 	.word	0x000036a0


	//   ....[30]....
        /*0144*/ 	.word	0x00003750


	//   ....[31]....
        /*0148*/ 	.word	0x000037b0


	//   ....[32]....
        /*014c*/ 	.word	0x00003830


	//   ....[33]....
        /*0150*/ 	.word	0x00003890


	//   ....[34]....
        /*0154*/ 	.word	0x00003900


	//   ....[35]....
        /*0158*/ 	.word	0x00003950


	//----- nvinfo : EIATTR_VRC_CTA_INIT_COUNT
	.align		4
.L_2613:
        /*015c*/ 	.byte	0x02, 0x4a
	.zero		1
	.zero		1


	//----- nvinfo : EIATTR_EXIT_INSTR_OFFSETS
	.align		4
        /*0160*/ 	.byte	0x04, 0x1c
        /*0162*/ 	.short	(.L_2615 - .L_2614)


	//   ....[0]....
.L_2614:
        /*0164*/ 	.word	0x00002fa0


	//   ....[1]....
        /*0168*/ 	.word	0x00003100


	//----- nvinfo : EIATTR_CRS_STACK_SIZE
	.align		4
.L_2615:
        /*016c*/ 	.byte	0x04, 0x1e
        /*016e*/ 	.short	(.L_2617 - .L_2616)
.L_2616:
        /*0170*/ 	.word	0x00000000


	//----- nvinfo : EIATTR_CBANK_PARAM_SIZE
	.align		4
.L_2617:
        /*0174*/ 	.byte	0x03, 0x19
        /*0176*/ 	.short	0x00b8


	//----- nvinfo : EIATTR_PARAM_CBANK
	.align		4
        /*0178*/ 	.byte	0x04, 0x0a
        /*017a*/ 	.short	(.L_2619 - .L_2618)
	.align		4
.L_2618:
        /*017c*/ 	.word	index@(.nv.constant0._Z30group_norm_nhwc_bwd_sum_kernelI11Fp32IOFp16WLi128EEv26Group_norm_nhwc_bwd_params)
        /*0180*/ 	.short	0x0380
        /*0182*/ 	.short	0x00b8


	//----- nvinfo : EIATTR_SW_WAR
	.align		4
.L_2619:
        /*0184*/ 	.byte	0x04, 0x36
        /*0186*/ 	.short	(.L_2621 - .L_2620)
.L_2620:
        /*0188*/ 	.word	0x00000008
.L_2621:


//--------------------- .nv.info._Z30group_norm_nhwc_bwd_sum_kernelI11Fp32IOFp16WLi192EEv26Group_norm_nhwc_bwd_params --------------------------
	.section	.nv.info._Z30group_norm_nhwc_bwd_sum_kernelI11Fp32IOFp16WLi192EEv26Group_norm_nhwc_bwd_params,"",@"SHT_CUDA_INFO"
	.sectionflags	@""
	.align	4


	//----- nvinfo : EIATTR_CUDA_API_VERSION
	.align		4
        /*0000*/ 	.byte	0x04, 0x37
        /*0002*/ 	.short	(.L_2623 - .L_2622)
.L_2622:
        /*0004*/ 	.word	0x00000082


	//----- nvinfo : EIATTR_KPARAM_INFO
	.align		4
.L_2623:
        /*0008*/ 	.byte	0x04, 0x17
        /*000a*/ 	.short	(.L_2625 - .L_2624)
.L_2624:
        /*000c*/ 	.word	0x00000000
        /*0010*/ 	.short	0x0000
        /*0012*/ 	.short	0x0000
        /*0014*/ 	.byte	0x00, 0xf0, 0xe1, 0x02


	//----- nvinfo : EIATTR_SPARSE_MMA_MASK
	.align		4
.L_2625:
        /*0018*/ 	.byte	0x03, 0x50
        /*001a*/ 	.short	0x0000


	//----- nvinfo : EIATTR_MAXREG_COUNT
	.align		4
        /*001c*/ 	.byte	0x03, 0x1b
        /*001e*/ 	.short	0x00ff


	//----- nvinfo : EIATTR_NUM_BARRIERS
	.align		4
        /*0020*/ 	.byte	0x02, 0x4c
        /*0022*/ 	.byte	0x01
	.zero		1


	//----- nvinfo : EIATTR_MERCURY_ISA_VERSION
	.align		4
        /*0024*/ 	.byte	0x03, 0x5f
        /*0026*/ 	.short	0x0101


	//----- nvinfo : EIATTR_COOP_GROUP_MASK_REGIDS
	.align		4
        /*0028*/ 	.byte	0x04, 0x29
        /*002a*/ 	.short	(.L_2627 - .L_2626)


	//   ....[0]....
.L_2626:
        /*002c*/ 	.word	0xffffffff


	//   ....[1]....
        /*0030*/ 	.word	0xffffffff


	//   ....[2]....
        /*0034*/ 	.word	0xffffffff


	//   ....[3]....
        /*0038*/ 	.word	0xffffffff


	//   ....[4]....
        /*003c*/ 	.word	0xffffffff


	//   ....[5]....
        /*0040*/ 	.word	0xffffffff


	//   ....[6]....
        /*0044*/ 	.word	0xffffffff


	//   ....[7]....
        /*0048*/ 	.word	0xffffffff


	//   ....[8]....
        /*004c*/ 	.word	0xffffffff


	//   ....[9]....
        /*0050*/ 	.word	0xffffffff


	//   ....[10]....
        /*0054*/ 	.word	0xffffffff


	//   ....[11]....
        /*0058*/ 	.word	0xffffffff


	//   ....[12]....
        /*005c*/ 	.word	0xffffffff


	//   ....[13]....
        /*0060*/ 	.word	0xffffffff


	//   ....[14]....
        /*0064*/ 	.word	0xffffffff


	//   ....[15]....
        /*0068*/ 	.word	0xffffffff


	//   ....[16]....
        /*006c*/ 	.word	0xffffffff


	//   ....[17]....
        /*0070*/ 	.word	0xffffffff


	//   ....[18]....
        /*0074*/ 	.word	0x05000019


	//   ....[19]....
        /*0078*/ 	.word	0x05000019


	//   ....[20]....
        /*007c*/ 	.word	0x05000019


	//   ....[21]....
        /*0080*/ 	.word	0x05000019


	//   ....[22]....
        /*0084*/ 	.word	0x05000019


	//   ....[23]....
        /*0088*/ 	.word	0x05000019


	//   ....[24]....
        /*008c*/ 	.word	0x05000019


	//   ....[25]....
        /*0090*/ 	.word	0x05000019


	//   ....[26]....
        /*0094*/ 	.word	0x05000019


	//   ....[27]....
        /*0098*/ 	.word	0x05000019


	//   ....[28]....
        /*009c*/ 	.word	0x05000019


	//   ....[29]....
        /*00a0*/ 	.word	0x05000019


	//   ....[30]....
        /*00a4*/ 	.word	0x05000019


	//   ....[31]....
        /*00a8*/ 	.word	0x05000019


	//   ....[32]....
        /*00ac*/ 	.word	0x05000019


	//   ....[33]....
        /*00b0*/ 	.word	0x05000019


	//   ....[34]....
        /*00b4*/ 	.word	0x05000019


	//   ....[35]....
        /*00b8*/ 	.word	0x05000019


	//----- nvinfo : EIATTR_COOP_GROUP_INSTR_OFFSETS
	.align		4
.L_2627:
        /*00bc*/ 	.byte	0x04, 0x28
        /*00be*/ 	.short	(.L_2629 - .L_2628)


	//   ....[0]....
.L_2628:
        /*00c0*/ 	.word	0x00002790


	//   ....[1]....
        /*00c4*/ 	.word	0x000027c0


	//   ....[2]....
        /*00c8*/ 	.word	0x000027d0


	//   ....[3]....
        /*00cc*/ 	.word	0x00002830


	//   ....[4]....
        /*00d0*/ 	.word	0x00002860


	//   ....[5]....
        /*00d4*/ 	.word	0x00002880


	//   ....[6]....
        /*00d8*/ 	.word	0x000028e0


	//   ....[7]....
        /*00dc*/ 	.word	0x00002910


	//   ....[8]....
        /*00e0*/ 	.word	0x00002930


	//   ....[9]....
        /*00e4*/ 	.word	0x00002990


	//   ....[10]....
        /*00e8*/ 	.word	0x000029c0


	//   ....[11]....
        /*00ec*/ 	.word	0x000029e0


	//   ....[12]....
        /*00f0*/ 	.word	0x00002a40


	//   ....[13]....
        /*00f4*/ 	.word	0x00002a70


	//   ....[14]....
        /*00f8*/ 	.word	0x00002a90


	//   ....[15]....
        /*00fc*/ 	.word	0x00002af0


	//   ....[16]....
        /*0100*/ 	.word	0x00002b10


	//   ....[17]....
        /*0104*/ 	.word	0x00002b20


	//   ....[18]....
        /*0108*/ 	.word	0x00003320


	//   ....[19]....
        /*010c*/ 	.word	0x000033a0


	//   ....[20]....
        /*0110*/ 	.word	0x00003410


	//   ....[21]....
        /*0114*/ 	.word	0x000034a0


	//   ....[22]....
        /*0118*/ 	.word	0x00003530


	//   ....[23]....
        /*011c*/ 	.word	0x000035a0


	//   ....[24]....
        /*0120*/ 	.word	0x00003630


	//   ....[25]....
        /*0124*/ 	.word	0x000036c0


	//   ....[26]....
        /*0128*/ 	.word	0x00003730


	//   ....[27]....
        /*012c*/ 	.word	0x000037c0


	//   ....[28]....
        /*0130*/ 	.word	0x00003850


	//   ....[29]....
        /*0134*/ 	.word	0x000038c0


	//   ....[30]....
        /*0138*/ 	.word	0x00003950


	//   ....[31]....
        /*013c*/ 	.word	0x000039e0


	//   ....[32]....
        /*0140*/ 	.word	0x00003a50


	//   ....[33]....
        /*0144*/ 	.word	0x00003ae0


	//   ....[34]....
        /*0148*/ 	.word	0x00003b30


	//   ....[35]....
        /*014c*/ 	.word	0x00003b80


	//----- nvinfo : EIATTR_VRC_CTA_INIT_COUNT
	.align		4
.L_2629:
        /*0150*/ 	.byte	0x02, 0x4a
	.zero		1
	.zero		1


	//----- nvinfo : EIATTR_EXIT_INSTR_OFFSETS
	.align		4
        /*0154*/ 	.byte	0x04, 0x1c
        /*0156*/ 	.short	(.L_2631 - .L_2630)


	//   ....[0]....
.L_2630:
        /*0158*/ 	.word	0x00003160


	//   ....[1]....
        /*015c*/ 	.word	0x000032c0


	//----- nvinfo : EIATTR_CRS_STACK_SIZE
	.align		4
.L_2631:
        /*0160*/ 	.byte	0x04, 0x1e
        /*0162*/ 	.short	(.L_2633 - .L_2632)
.L_2632:
        /*0164*/ 	.word	0x00000000


	//----- nvinfo : EIATTR_CBANK_PARAM_SIZE
	.align		4
.L_2633:
        /*0168*/ 	.byte	0x03, 0x19
        /*016a*/ 	.short	0x00b8


	//----- nvinfo : EIATTR_PARAM_CBANK
	.align		4
        /*016c*/ 	.byte	0x04, 0x0a
        /*016e*/ 	.short	(.L_2635 - .L_2634)
	.align		4
.L_2634:
        /*0170*/ 	.word	index@(.nv.constant0._Z30group_norm_nhwc_bwd_sum_kernelI11Fp32IOFp16WLi192EEv26Group_norm_nhwc_bwd_params)
        /*0174*/ 	.short	0x0380
        /*0176*/ 	.short	0x00b8


	//----- nvinfo : EIATTR_SW_WAR
	.align		4
.L_2635:
        /*0178*/ 	.byte	0x04, 0x36
        /*017a*/ 	.short	(.L_2637 - .L_2636)
.L_2636:
        /*017c*/ 	.word	0x00000008
.L_2637:


//--------------------- .nv.info._Z30group_norm_nhwc_bwd_sum_kernelI11Fp32IOFp16WLi448EEv26Group_norm_nhwc_bwd_params --------------------------
	.section	.nv.info._Z30group_norm_nhwc_bwd_sum_kernelI11Fp32IOFp16WLi448EEv26Group_norm_nhwc_bwd_params,"",@"SHT_CUDA_INFO"
	.sectionflags	@""
	.align	4


	//----- nvinfo : EIATTR_CUDA_API_VERSION
	.align		4
        /*0000*/ 	.byte	0x04, 0x37
        /*0002*/ 	.short	(.L_2639 - .L_2638)
.L_2638:
        /*0004*/ 	.word	0x00000082


	//----- nvinfo : EIATTR_KPARAM_INFO
	.align		4
.L_2639:
        /*0008*/ 	.byte	0x04, 0x17
        /*000a*/ 	.short	(.L_2641 - .L_2640)
.L_2640:
        /*000c*/ 	.word	0x00000000
        /*0010*/ 	.short	0x0000
        /*0012*/ 	.short	0x0000
        /*0014*/ 	.byte	0x00, 0xf0, 0xe1, 0x02


	//----- nvinfo : EIATTR_SPARSE_MMA_MASK
	.align		4
.L_2641:
        /*0018*/ 	.byte	0x03, 0x50
        /*001a*/ 	.short	0x0000


	//----- nvinfo : EIATTR_MAXREG_COUNT
	.align		4
        /*001c*/ 	.byte	0x03, 0x1b
        /*001e*/ 	.short	0x00ff


	//----- nvinfo : EIATTR_NUM_BARRIERS
	.align		4
        /*0020*/ 	.byte	0x02, 0x4c
        /*0022*/ 	.byte	0x01
	.zero		1


	//----- nvinfo : EIATTR_MERCURY_ISA_VERSION
	.align		4
        /*0024*/ 	.byte	0x03, 0x5f
        /*0026*/ 	.short	0x0101


	//----- nvinfo : EIATTR_COOP_GROUP_MASK_REGIDS
	.align		4
        /*0028*/ 	.byte	0x04, 0x29
        /*002a*/ 	.short	(.L_2643 - .L_2642)


	//   ....[0]....
.L_2642:
        /*002c*/ 	.word	0xffffffff


	//   ....[1]....
        /*0030*/ 	.word	0xffffffff


	//   ....[2]....
        /*0034*/ 	.word	0xffffffff


	//   ....[3]....
        /*0038*/ 	.word	0xffffffff


	//   ....[4]....
        /*003c*/ 	.word	0xffffffff


	//   ....[5]....
        /*0040*/ 	.word	0xffffffff


	//   ....[6]....
        /*0044*/ 	.word	0xffffffff


	//   ....[7]....
        /*0048*/ 	.word	0xffffffff


	//   ....[8]....
        /*004c*/ 	.word	0xffffffff


	//   ....[9]....
        /*0050*/ 	.word	0xffffffff


	//   ....[10]....
        /*0054*/ 	.word	0xffffffff


	//   ....[11]....
        /*0058*/ 	.word	0xffffffff


	//   ....[12]....
        /*005c*/ 	.word	0xffffffff


	//   ....[13]....
        /*0060*/ 	.word	0xffffffff


	//   ....[14]....
        /*0064*/ 	.word	0xffffffff


	//   ....[15]....
        /*0068*/ 	.word	0xffffffff


	//   ....[16]....
        /*006c*/ 	.word	0xffffffff


	//   ....[17]....
        /*0070*/ 	.word	0xffffffff


	//   ....[18]....
        /*0074*/ 	.word	0x05000036


	//   ....[19]....
        /*0078*/ 	.word	0x05000036


	//   ....[20]....
        /*007c*/ 	.word	0x05000036


	//   ....[21]....
        /*0080*/ 	.word	0x05000036


	//   ....[22]....
        /*0084*/ 	.word	0x05000036


	//   ....[23]....
        /*0088*/ 	.word	0x05000036


	//   ....[24]....
        /*008c*/ 	.word	0x05000036


	//   ....[25]....
        /*0090*/ 	.word	0x05000036


	//   ....[26]....
        /*0094*/ 	.word	0x05000036


	//   ....[27]....
        /*0098*/ 	.word	0x05000036


	//   ....[28]....
        /*009c*/ 	.word	0x05000036


	//   ....[29]....
        /*00a0*/ 	.word	0x05000036


	//   ....[30]....
        /*00a4*/ 	.word	0x05000036


	//   ....[31]....
        /*00a8*/ 	.word	0x05000036


	//   ....[32]....
        /*00ac*/ 	.word	0x05000036


	//   ....[33]....
        /*00b0*/ 	.word	0x05000036


	//   ....[34]....
        /*00b4*/ 	.word	0x05000036


	//   ....[35]....
        /*00b8*/ 	.word	0x05000036


	//----- nvinfo : EIATTR_COOP_GROUP_INSTR_OFFSETS
	.align		4
.L_2643:
        /*00bc*/ 	.byte	0x04, 0x28
        /*00be*/ 	.short	(.L_2645 - .L_2644)


	//   ....[0]....
.L_2644:
        /*00c0*/ 	.word	0x00002cd0


	//   ....[1]....
        /*00c4*/ 	.word	0x00002d00


	//   ....[2]....
        /*00c8*/ 	.word	0x00002d30


	//   ....[3]....
        /*00cc*/ 	.word	0x00002d70


	//   ....[4]....
        /*00d0*/ 	.word	0x00002d80


	//   ....[5]....
        /*00d4*/ 	.word	0x00002dd0


	//   ....[6]....
        /*00d8*/ 	.word	0x00002e20


	//   ....[7]....
        /*00dc*/ 	.word	0x00002e30


	//   ....[8]....
        /*00e0*/ 	.word	0x00002e80


	//   ....[9]....
        /*00e4*/ 	.word	0x00002ed0


	//   ....[10]....
        /*00e8*/ 	.word	0x00002ef0


	//   ....[11]....
        /*00ec*/ 	.word	0x00002f60


	//   ....[12]....
        /*00f0*/ 	.word	0x00002f70


	//   ....[13]....
        /*00f4*/ 	.word	0x00002f90


	//   ....[14]....
        /*00f8*/ 	.word	0x00003000


	//   ....[15]....
        /*00fc*/ 	.word	0x00003040


	//   ....[16]....
        /*0100*/ 	.word	0x00003070


	//   ....[17]....
        /*0104*/ 	.word	0x00003090


	//   ....[18]....
        /*0108*/ 	.word	0x00003c90


	//   ....[19]....
        /*010c*/ 	.word	0x00003d10


	//   ....[20]....
        /*0110*/ 	.word	0x00003d60


	//   ....[21]....
        /*0114*/ 	.word	0x00003dd0


	//   ....[22]....
        /*0118*/ 	.word	0x00003e70


	//   ....[23]....
        /*011c*/ 	.word	0x00003ec0


	//   ....[24]....
        /*0120*/ 	.word	0x00003f80


	//   ....[25]....
        /*0124*/ 	.word	0x00003fe0


	//   ....[26]....
        /*0128*/ 	.word	0x00004040


	//   ....[27]....
        /*012c*/ 	.word	0x000040f0


	//   ....[28]....
        /*0130*/ 	.word	0x00004180


	//   ....[29]....
        /*0134*/ 	.word	0x000041f0


	//   ....[30]....
        /*0138*/ 	.word	0x00004280


	//   ....[31]....
        /*013c*/ 	.word	0x000042e0


	//   ....[32]....
        /*0140*/ 	.word	0x00004380


	//   ....[33]....
        /*0144*/ 	.word	0x00004410


	//   ....[34]....
        /*0148*/ 	.word	0x00004470


	//   ....[35]....
        /*014c*/ 	.word	0x000044c0


	//----- nvinfo : EIATTR_VRC_CTA_INIT_COUNT
	.align		4
.L_2645:
        /*0150*/ 	.byte	0x02, 0x4a
	.zero		1
	.zero		1


	//----- nvinfo : EIATTR_EXIT_INSTR_OFFSETS
	.align		4
        /*0154*/ 	.byte	0x04, 0x1c
        /*0156*/ 	.short	(.L_2647 - .L_2646)


	//   ....[0]....
.L_2646:
        /*0158*/ 	.word	0x00003ac0


	//   ....[1]....
        /*015c*/ 	.word	0x00003c20


	//----- nvinfo : EIATTR_CRS_STACK_SIZE
	.align		4
.L_2647:
        /*0160*/ 	.byte	0x04, 0x1e
        /*0162*/ 	.short	(.L_2649 - .L_2648)
.L_2648:
        /*0164*/ 	.word	0x00000000


	//----- nvinfo : EIATTR_CBANK_PARAM_SIZE
	.align		4
.L_2649:
        /*0168*/ 	.byte	0x03, 0x19
        /*016a*/ 	.short	0x00b8


	//----- nvinfo : EIATTR_PARAM_CBANK
	.align		4
        /*016c*/ 	.byte	0x04, 0x0a
        /*016e*/ 	.short	(.L_2651 - .L_2650)
	.align		4
.L_2650:
        /*0170*/ 	.word	index@(.nv.constant0._Z30group_norm_nhwc_bwd_sum_kernelI11Fp32IOFp16WLi448EEv26Group_norm_nhwc_bwd_params)
        /*0174*/ 	.short	0x0380
        /*0176*/ 	.short	0x00b8


	//----- nvinfo : EIATTR_SW_WAR
	.align		4
.L_2651:
        /*0178*/ 	.byte	0x04, 0x36
        /*017a*/ 	.short	(.L_2653 - .L_2652)
.L_2652:
        /*017c*/ 	.word	0x00000008
.L_2653:


//--------------------- .nv.info._Z30group_norm_nhwc_bwd_sum_kernelI11Fp32IOFp16WLi256EEv26Group_norm_nhwc_bwd_params --------------------------
	.section	.nv.info._Z30group_norm_nhwc_bwd_sum_kernelI11Fp32IOFp16WLi256EEv26Group_norm_nhwc_bwd_params,"",@"SHT_CUDA_INFO"
	.sectionflags	@""
	.align	4


	//----- nvinfo : EIATTR_CUDA_API_VERSION
	.align		4
        /*0000*/ 	.byte	0x04, 0x37
        /*0002*/ 	.short	(.L_2655 - .L_2654)
.L_2654:
        /*0004*/ 	.word	0x00000082


	//----- nvinfo : EIATTR_KPARAM_INFO
	.align		4
.L_2655:
        /*0008*/ 	.byte	0x04, 0x17
        /*000a*/ 	.short	(.L_2657 - .L_2656)
.L_2656:
        /*000c*/ 	.word	0x00000000
        /*0010*/ 	.short	0x0000
        /*0012*/ 	.short	0x0000
        /*0014*/ 	.byte	0x00, 0xf0, 0xe1, 0x02


	//----- nvinfo : EIATTR_SPARSE_MMA_MASK
	.align		4
.L_2657:
        /*0018*/ 	.byte	0x03, 0x50
        /*001a*/ 	.short	0x0000


	//----- nvinfo : EIATTR_MAXREG_COUNT
	.align		4
        /*001c*/ 	.byte	0x03, 0x1b
        /*001e*/ 	.short	0x00ff


	//----- nvinfo : EIATTR_NUM_BARRIERS
	.align		4
        /*0020*/ 	.byte	0x02, 0x4c
        /*0022*/ 	.byte	0x01
	.zero		1


	//----- nvinfo : EIATTR_MERCURY_ISA_VERSION
	.align		4
        /*0024*/ 	.byte	0x03, 0x5f
        /*0026*/ 	.short	0x0101


	//----- nvinfo : EIATTR_COOP_GROUP_MASK_REGIDS
	.align		4
        /*0028*/ 	.byte	0x04, 0x29
        /*002a*/ 	.short	(.L_2659 - .L_2658)


	//   ....[0]....
.L_2658:
        /*002c*/ 	.word	0xffffffff


	//   ....[1]....
        /*0030*/ 	.word	0xffffffff


	//   ....[2]....
        /*0034*/ 	.word	0xffffffff


	//   ....[3]....
        /*0038*/ 	.word	0xffffffff


	//   ....[4]....
        /*003c*/ 	.word	0xffffffff


	//   ....[5]....
        /*0040*/ 	.word	0xffffffff


	//   ....[6]....
        /*0044*/ 	.word	0xffffffff


	//   ....[7]....
        /*0048*/ 	.word	0xffffffff


	//   ....[8]....
        /*004c*/ 	.word	0xffffffff


	//   ....[9]....
        /*0050*/ 	.word	0xffffffff


	//   ....[10]....
        /*0054*/ 	.word	0xffffffff


	//   ....[11]....
        /*0058*/ 	.word	0xffffffff


	//   ....[12]....
        /*005c*/ 	.word	0xffffffff


	//   ....[13]....
        /*0060*/ 	.word	0xffffffff


	//   ....[14]....
        /*0064*/ 	.word	0xffffffff


	//   ....[15]....
        /*0068*/ 	.word	0xffffffff


	//   ....[16]....
        /*006c*/ 	.word	0xffffffff


	//   ....[17]....
        /*0070*/ 	.word	0xffffffff


	//   ....[18]....
        /*0074*/ 	.word	0x05000020


	//   ....[19]....
        /*0078*/ 	.word	0x05000020


	//   ....[20]....
        /*007c*/ 	.word	0x05000020


	//   ....[21]....
        /*0080*/ 	.word	0x05000020


	//   ....[22]....
        /*0084*/ 	.word	0x05000020


	//   ....[23]....
        /*0088*/ 	.word	0x05000020


	//   ....[24]....
        /*008c*/ 	.word	0x05000020


	//   ....[25]....
        /*0090*/ 	.word	0x05000020


	//   ....[26]....
        /*0094*/ 	.word	0x05000020


	//   ....[27]....
        /*0098*/ 	.word	0x05000020


	//   ....[28]....
        /*009c*/ 	.word	0x05000020


	//   ....[29]....
        /*00a0*/ 	.word	0x05000020


	//   ....[30]....
        /*00a4*/ 	.word	0x05000020


	//   ....[31]....
        /*00a8*/ 	.word	0x05000020


	//   ....[32]....
        /*00ac*/ 	.word	0x05000020


	//   ....[33]....
        /*00b0*/ 	.word	0x05000020


	//   ....[34]....
        /*00b4*/ 	.word	0x05000020


	//   ....[35]....
        /*00b8*/ 	.word	0x05000020


	//----- nvinfo : EIATTR_COOP_GROUP_INSTR_OFFSETS
	.align		4
.L_2659:
        /*00bc*/ 	.byte	0x04, 0x28
        /*00be*/ 	.short	(.L_2661 - .L_2660)


	//   ....[0]....
.L_2660:
        /*00c0*/ 	.word	0x00002850


	//   ....[1]....
        /*00c4*/ 	.word	0x00002880


	//   ....[2]....
        /*00c8*/ 	.word	0x000028d0


	//   ....[3]....
        /*00cc*/ 	.word	0x000028f0


	//   ....[4]....
        /*00d0*/ 	.word	0x00002920


	//   ....[5]....
        /*00d4*/ 	.word	0x00002970


	//   ....[6]....
        /*00d8*/ 	.word	0x000029a0


	//   ....[7]....
        /*00dc*/ 	.word	0x000029d0


	//   ....[8]....
        /*00e0*/ 	.word	0x00002a20


	//   ....[9]....
        /*00e4*/ 	.word	0x00002a50


	//   ....[10]....
        /*00e8*/ 	.word	0x00002a80


	//   ....[11]....
        /*00ec*/ 	.word	0x00002ad0


	//   ....[12]....
        /*00f0*/ 	.word	0x00002b00


	//   ....[13]....
        /*00f4*/ 	.word	0x00002b10


	//   ....[14]....
        /*00f8*/ 	.word	0x00002b80


	//   ....[15]....
        /*00fc*/ 	.word	0x00002bc0


	//   ....[16]....
        /*0100*/ 	.word	0x00002bf0


	//   ....[17]....
        /*0104*/ 	.word	0x00002c10


	//   ....[18]....
        /*0108*/ 	.word	0x000034f0


	//   ....[19]....
        /*010c*/ 	.word	0x00003580


	//   ....[20]....
        /*0110*/ 	.word	0x000035e0


	//   ....[21]....
        /*0114*/ 	.word	0x00003650


	//   ....[22]....
        /*0118*/ 	.word	0x000036c0


	//   ....[23]....
        /*011c*/ 	.word	0x00003740


	//   ....[24]....
        /*0120*/ 	.word	0x000037b0


	//   ....[25]....
        /*0124*/ 	.word	0x00003820


	//   ....[26]....
        /*0128*/ 	.word	0x000038a0


	//   ....[27]....
        /*012c*/ 	.word	0x00003910


	//   ....[28]....
        /*0130*/ 	.word	0x00003980


	//   ....[29]....
        /*0134*/ 	.word	0x00003a20


	//   ....[30]....
        /*0138*/ 	.word	0x00003aa0


	//   ....[31]....
        /*013c*/ 	.word	0x00003b00


	//   ....[32]....
        /*0140*/ 	.word	0x00003bb0


	//   ....[33]....
        /*0144*/ 	.word	0x00003c40


	//   ....[34]....
        /*0148*/ 	.word	0x00003ca0


	//   ....[35]....
        /*014c*/ 	.word	0x00003cf0


	//----- nvinfo : EIATTR_VRC_CTA_INIT_COUNT
	.align		4
.L_2661:
        /*0150*/ 	.byte	0x02, 0x4a
	.zero		1
	.zero		1


	//----- nvinfo : EIATTR_EXIT_INSTR_OFFSETS
	.align		4
        /*0154*/ 	.byte	0x04, 0x1c
        /*0156*/ 	.short	(.L_2663 - .L_2662)


	//   ....[0]....
.L_2662:
        /*0158*/ 	.word	0x00003320


	//   ....[1]....
        /*015c*/ 	.word	0x00003480


	//----- nvinfo : EIATTR_CRS_STACK_SIZE
	.align		4
.L_2663:
        /*0160*/ 	.byte	0x04, 0x1e
        /*0162*/ 	.short	(.L_2665 - .L_2664)
.L_2664:
        /*0164*/ 	.word	0x00000000


	//----- nvinfo : EIATTR_CBANK_PARAM_SIZE
	.align		4
.L_2665:
        /*0168*/ 	.byte	0x03, 0x19
        /*016a*/ 	.short	0x00b8


	//----- nvinfo : EIATTR_PARAM_CBANK
	.align		4
        /*016c*/ 	.byte	0x04, 0x0a
        /*016e*/ 	.short	(.L_2667 - .L_2666)
	.align		4
.L_2666:
        /*0170*/ 	.word	index@(.nv.constant0._Z30group_norm_nhwc_bwd_sum_kernelI11Fp32IOFp16WLi256EEv26Group_norm_nhwc_bwd_params)
        /*0174*/ 	.short	0x0380
        /*0176*/ 	.short	0x00b8


	//----- nvinfo : EIATTR_SW_WAR
	.align		4
.L_2667:
        /*0178*/ 	.byte	0x04, 0x36
        /*017a*/ 	.short	(.L_2669 - .L_2668)
.L_2668:
        /*017c*/ 	.word	0x00000008
.L_2669:


//--------------------- .nv.info._Z30group_norm_nhwc_bwd_sum_kernelI11Fp32IOFp16WLi120EEv26Group_norm_nhwc_bwd_params --------------------------
	.section	.nv.info._Z30group_norm_nhwc_bwd_sum_kernelI11Fp32IOFp16WLi120EEv26Group_norm_nhwc_bwd_params,"",@"SHT_CUDA_INFO"
	.sectionflags	@""
	.align	4


	//----- nvinfo : EIATTR_CUDA_API_VERSION
	.align		4
        /*0000*/ 	.byte	0x04, 0x37
        /*0002*/ 	.short	(.L_2671 - .L_2670)
.L_2670:
        /*0004*/ 	.word	0x00000082


	//----- nvinfo : EIATTR_KPARAM_INFO
	.align		4
.L_2671:
        /*0008*/ 	.byte	0x04, 0x17
        /*000a*/ 	.short	(.L_2673 - .L_2672)
.L_2672:
        /*000c*/ 	.word	0x00000000
        /*0010*/ 	.short	0x0000
        /*0012*/ 	.short	0x0000
        /*0014*/ 	.byte	0x00, 0xf0, 0xe1, 0x02


	//----- nvinfo : EIATTR_SPARSE_MMA_MASK
	.align		4
.L_2673:
        /*0018*/ 	.byte	0x03, 0x50
        /*001a*/ 	.short	0x0000


	//----- nvinfo : EIATTR_MAXREG_COUNT
	.align		4
        /*001c*/ 	.byte	0x03, 0x1b
        /*001e*/ 	.short	0x00ff


	//----- nvinfo : EIATTR_NUM_BARRIERS
	.align		4
        /*0020*/ 	.byte	0x02, 0x4c
        /*0022*/ 	.byte	0x01
	.zero		1


	//----- nvinfo : EIATTR_MERCURY_ISA_VERSION
	.align		4
        /*0024*/ 	.byte	0x03, 0x5f
        /*0026*/ 	.short	0x0101


	//----- nvinfo : EIATTR_INT_WARP_WIDE_INSTR_OFFSETS
	.align		4
        /*0028*/ 	.byte	0x04, 0x31
        /*002a*/ 	.short	(.L_2675 - .L_2674)


	//   ....[0]....
.L_2674:
        /*002c*/ 	.word	0x000011d0


	//   ....[1]....
        /*0030*/ 	.word	0x00001980


	//----- nvinfo : EIATTR_COOP_GROUP_MASK_REGIDS
	.align		4
.L_2675:
        /*0034*/ 	.byte	0x04, 0x29
        /*0036*/ 	.short	(.L_2677 - .L_2676)


	//   ....[0]....
.L_2676:
        /*0038*/ 	.word	0x0500000c


	//   ....[1]....
        /*003c*/ 	.word	0x0500000c


	//   ....[2]....
        /*0040*/ 	.word	0x0500000c


	//   ....[3]....
        /*0044*/ 	.word	0x0500000c


	//   ....[4]....
        /*0048*/ 	.word	0x0500000c


	//   ....[5]....
        /*004c*/ 	.word	0x0500000c


	//   ....[6]....
        /*0050*/ 	.word	0x0500000c


	//   ....[7]....
        /*0054*/ 	.word	0x0500000c


	//   ....[8]....
        /*0058*/ 	.word	0x0500000c


	//   ....[9]....
        /*005c*/ 	.word	0x0500000c


	//   ....[10]....
        /*0060*/ 	.word	0x0500000c


	//   ....[11]....
        /*0064*/ 	.word	0x0500000c


	//   ....[12]....
        /*0068*/ 	.word	0x0500000c


	//   ....[13]....
        /*006c*/ 	.word	0x0500000c


	//   ....[14]....
        /*0070*/ 	.word	0x0500000c


	//   ....[15]....
        /*0074*/ 	.word	0x0500000c


	//   ....[16]....
        /*0078*/ 	.word	0x0500000c


	//   ....[17]....
        /*007c*/ 	.word	0x0500000c


	//   ....[18]....
        /*0080*/ 	.word	0x0500000c


	//   ....[19]....
        /*0084*/ 	.word	0x0500000c


	//   ....[20]....
        /*0088*/ 	.word	0x0500000c


	//   ....[21]....
        /*008c*/ 	.word	0x0500000c


	//----- nvinfo : EIATTR_COOP_GROUP_INSTR_OFFSETS
	.align		4
.L_2677:
        /*0090*/ 	.byte	0x04, 0x28
        /*0092*/ 	.short	(.L_2679 - .L_2678)


	//   ....[0]....
.L_2678:
        /*0094*/ 	.word	0x00002710


	//   ....[1]....
        /*0098*/ 	.word	0x000027c0


	//   ....[2]....
        /*009c*/ 	.word	0x00002830


	//   ....[3]....
        /*00a0*/ 	.word	0x000028c0


	//   ....[4]....
        /*00a4*/ 	.word	0x00002930


	//   ....[5]....
        /*00a8*/ 	.word	0x000029c0


	//   ....[6]....
        /*00ac*/ 	.word	0x00002a30


	//   ....[7]....
        /*00b0*/ 	.word	0x00002ac0


	//   ....[8]....
        /*00b4*/ 	.word	0x00002b40


	//   ....[9]....
        /*00b8*/ 	.word	0x00002bb0


	//   ....[10]....
        /*00bc*/ 	.word	0x00002c00


	//   ....[11]....
        /*00c0*/ 	.word	0x000032f0


	//   ....[12]....
        /*00c4*/ 	.word	0x000033c0


	//   ....[13]....
        /*00c8*/ 	.word	0x00003450


	//   ....[14]....
        /*00cc*/ 	.word	0x00003500


	//   ....[15]....
        /*00d0*/ 	.word	0x00003590


	//   ....[16]....
        /*00d4*/ 	.word	0x00003640


	//   ....[17]....
        /*00d8*/ 	.word	0x000036d0


	//   ....[18]....
        /*00dc*/ 	.word	0x00003790


	//   ....[19]....
        /*00e0*/ 	.word	0x00003830


	//   ....[20]....
        /*00e4*/ 	.word	0x000038c0


	//   ....[21]....
        /*00e8*/ 	.word	0x00003930


	//----- nvinfo : EIATTR_VRC_CTA_INIT_COUNT
	.align		4
.L_2679:
        /*00ec*/ 	.byte	0x02, 0x4a
	.zero		1
	.zero		1


	//----- nvinfo : EIATTR_EXIT_INSTR_OFFSETS
	.align		4
        /*00f0*/ 	.byte	0x04, 0x1c
        /*00f2*/ 	.short	(.L_2681 - .L_2680)


	//   ....[0]....
.L_2680:
        /*00f4*/ 	.word	0x00003170


	//   ....[1]....
        /*00f8*/ 	.word	0x000032d0


	//----- nvinfo : EIATTR_CRS_STACK_SIZE
	.align		4
.L_2681:
        /*00fc*/ 	.byte	0x04, 0x1e
        /*00fe*/ 	.short	(.L_2683 - .L_2682)
.L_2682:
        /*0100*/ 	.word	0x00000000


	//----- nvinfo : EIATTR_CBANK_PARAM_SIZE
	.align		4
.L_2683:
        /*0104*/ 	.byte	0x03, 0x19
        /*0106*/ 	.short	0x00b8


	//----- nvinfo : EIATTR_PARAM_CBANK
	.align		4
        /*0108*/ 	.byte	0x04, 0x0a
        /*010a*/ 	.short	(.L_2685 - .L_2684)
	.align		4
.L_2684:
        /*010c*/ 	.word	index@(.nv.constant0._Z30group_norm_nhwc_bwd_sum_kernelI11Fp32IOFp16WLi120EEv26Group_norm_nhwc_bwd_params)
        /*0110*/ 	.short	0x0380
        /*0112*/ 	.short	0x00b8


	//----- nvinfo : EIATTR_SW_WAR
	.align		4
.L_2685:
        /*0114*/ 	.byte	0x04, 0x36
        /*0116*/ 	.short	(.L_2687 - .L_2686)
.L_2686:
        /*0118*/ 	.word	0x00000008
.L_2687:


//--------------------- .nv.info._Z30group_norm_nhwc_bwd_sum_kernelI11Fp32IOFp16WLi140EEv26Group_norm_nhwc_bwd_params --------------------------
	.section	.nv.info._Z30group_norm_nhwc_bwd_sum_kernelI11Fp32IOFp16WLi140EEv26Group_norm_nhwc_bwd_params,"",@"SHT_CUDA_INFO"
	.sectionflags	@""
	.align	4


	//----- nvinfo : EIATTR_CUDA_API_VERSION
	.align		4
        /*0000*/ 	.byte	0x04, 0x37
        /*0002*/ 	.short	(.L_2689 - .L_2688)
.L_2688:
        /*0004*/ 	.word	0x00000082


	//----- nvinfo : EIATTR_KPARAM_INFO
	.align		4
.L_2689:
        /*0008*/ 	.byte	0x04, 0x17
        /*000a*/ 	.short	(.L_2691 - .L_2690)
.L_2690:
        /*000c*/ 	.word	0x00000000
        /*0010*/ 	.short	0x0000
        /*0012*/ 	.short	0x0000
        /*0014*/ 	.byte	0x00, 0xf0, 0xe1, 0x02


	//----- nvinfo : EIATTR_SPARSE_MMA_MASK
	.align		4
.L_2691:
        /*0018*/ 	.byte	0x03, 0x50
        /*001a*/ 	.short	0x0000


	//----- nvinfo : EIATTR_MAXREG_COUNT
	.align		4
        /*001c*/ 	.byte	0x03, 0x1b
        /*001e*/ 	.short	0x00ff


	//----- nvinfo : EIATTR_NUM_BARRIERS
	.align		4
        /*0020*/ 	.byte	0x02, 0x4c
        /*0022*/ 	.byte	0x01
	.zero		1


	//----- nvinfo : EIATTR_MERCURY_ISA_VERSION
	.align		4
        /*0024*/ 	.byte	0x03, 0x5f
        /*0026*/ 	.short	0x0101


	//----- nvinfo : EIATTR_INT_WARP_WIDE_INSTR_OFFSETS
	.align		4
        /*0028*/ 	.byte	0x04, 0x31
        /*002a*/ 	.short	(.L_2693 - .L_2692)


	//   ....[0]....
.L_2692:
        /*002c*/ 	.word	0x000011d0


	//   ....[1]....
        /*0030*/ 	.word	0x00001980


	//----- nvinfo : EIATTR_COOP_GROUP_MASK_REGIDS
	.align		4
.L_2693:
        /*0034*/ 	.byte	0x04, 0x29
        /*0036*/ 	.short	(.L_2695 - .L_2694)


	//   ....[0]....
.L_2694:
        /*0038*/ 	.word	0x05000009


	//   ....[1]....
        /*003c*/ 	.word	0x05000009


	//   ....[2]....
        /*0040*/ 	.word	0x05000009


	//   ....[3]....
        /*0044*/ 	.word	0x05000009


	//   ....[4]....
        /*0048*/ 	.word	0x05000009


	//   ....[5]....
        /*004c*/ 	.word	0x05000009


	//   ....[6]....
        /*0050*/ 	.word	0x05000009


	//   ....[7]....
        /*0054*/ 	.word	0x05000009


	//   ....[8]....
        /*0058*/ 	.word	0x05000009


	//   ....[9]....
        /*005c*/ 	.word	0x05000009


	//   ....[10]....
        /*0060*/ 	.word	0x05000009


	//   ....[11]....
        /*0064*/ 	.word	0x05000009


	//   ....[12]....
        /*0068*/ 	.word	0x05000009


	//   ....[13]....
        /*006c*/ 	.word	0x05000009


	//   ....[14]....
        /*0070*/ 	.word	0x05000009


	//   ....[15]....
        /*0074*/ 	.word	0x05000009


	//   ....[16]....
        /*0078*/ 	.word	0x05000009


	//   ....[17]....
        /*007c*/ 	.word	0x05000009


	//   ....[18]....
        /*0080*/ 	.word	0x05000009


	//   ....[19]....
        /*0084*/ 	.word	0x05000009


	//   ....[20]....
        /*0088*/ 	.word	0x05000009


	//   ....[21]....
        /*008c*/ 	.word	0x05000009


	//----- nvinfo : EIATTR_COOP_GROUP_INSTR_OFFSETS
	.align		4
.L_2695:
        /*0090*/ 	.byte	0x04, 0x28
        /*0092*/ 	.short	(.L_2697 - .L_2696)


	//   ....[0]....
.L_2696:
        /*0094*/ 	.word	0x00002790


	//   ....[1]....
        /*0098*/ 	.word	0x00002840


	//   ....[2]....
        /*009c*/ 	.word	0x000028b0


	//   ....[3]....
        /*00a0*/ 	.word	0x00002940


	//   ....[4]....
        /*00a4*/ 	.word	0x000029b0


	//   ....[5]....
        /*00a8*/ 	.word	0x00002a40


	//   ....[6]....
        /*00ac*/ 	.word	0x00002ab0


	//   ....[7]....
        /*00b0*/ 	.word	0x00002b40


	//   ....[8]....
        /*00b4*/ 	.word	0x00002bc0


	//   ....[9]....
        /*00b8*/ 	.word	0x00002c30


	//   ....[10]....
        /*00bc*/ 	.word	0x00002c80


	//   ....[11]....
        /*00c0*/ 	.word	0x00003470


	//   ....[12]....
        /*00c4*/ 	.word	0x00003540


	//   ....[13]....
        /*00c8*/ 	.word	0x000035d0


	//   ....[14]....
        /*00cc*/ 	.word	0x00003680


	//   ....[15]....
        /*00d0*/ 	.word	0x00003710


	//   ....[16]....
        /*00d4*/ 	.word	0x000037c0


	//   ....[17]....
        /*00d8*/ 	.word	0x00003850


	//   ....[18]....
        /*00dc*/ 	.word	0x00003910


	//   ....[19]....
        /*00e0*/ 	.word	0x000039b0


	//   ....[20]....
        /*00e4*/ 	.word	0x00003a40


	//   ....[21]....
        /*00e8*/ 	.word	0x00003ab0


	//----- nvinfo : EIATTR_VRC_CTA_INIT_COUNT
	.align		4
.L_2697:
        /*00ec*/ 	.byte	0x02, 0x4a
	.zero		1
	.zero		1


	//----- nvinfo : EIATTR_EXIT_INSTR_OFFSETS
	.align		4
        /*00f0*/ 	.byte	0x04, 0x1c
        /*00f2*/ 	.short	(.L_2699 - .L_2698)


	//   ....[0]....
.L_2698:
        /*00f4*/ 	.word	0x000032f0


	//   ....[1]....
        /*00f8*/ 	.word	0x00003450


	//----- nvinfo : EIATTR_CRS_STACK_SIZE
	.align		4
.L_2699:
        /*00fc*/ 	.byte	0x04, 0x1e
        /*00fe*/ 	.short	(.L_2701 - .L_2700)
.L_2700:
        /*0100*/ 	.word	0x00000000


	//----- nvinfo : EIATTR_CBANK_PARAM_SIZE
	.align		4
.L_2701:
        /*0104*/ 	.byte	0x03, 0x19
        /*0106*/ 	.short	0x00b8


	//----- nvinfo : EIATTR_PARAM_CBANK
	.align		4
        /*0108*/ 	.byte	0x04, 0x0a
        /*010a*/ 	.short	(.L_2703 - .L_2702)
	.align		4
.L_2702:
        /*010c*/ 	.word	index@(.nv.constant0._Z30group_norm_nhwc_bwd_sum_kernelI11Fp32IOFp16WLi140EEv26Group_norm_nhwc_bwd_params)
        /*0110*/ 	.short	0x0380
        /*0112*/ 	.short	0x00b8


	//----- nvinfo : EIATTR_SW_WAR
	.align		4
.L_2703:
        /*0114*/ 	.byte	0x04, 0x36
        /*0116*/ 	.short	(.L_2705 - .L_2704)
.L_2704:
        /*0118*/ 	.word	0x00000008
.L_2705:


//--------------------- .nv.info._Z30group_norm_nhwc_bwd_sum_kernelI11Fp32IOFp16WLi160EEv26Group_norm_nhwc_bwd_params --------------------------
	.section	.nv.info._Z30group_norm_nhwc_bwd_sum_kernelI11Fp32IOFp16WLi160EEv26Group_norm_nhwc_bwd_params,"",@"SHT_CUDA_INFO"
	.sectionflags	@""
	.align	4


	//----- nvinfo : EIATTR_CUDA_API_VERSION
	.align		4
        /*0000*/ 	.byte	0x04, 0x37
        /*0002*/ 	.short	(.L_2707 - .L_2706)
.L_2706:
        /*0004*/ 	.word	0x00000082


	//----- nvinfo : EIATTR_KPARAM_INFO
	.align		4
.L_2707:
        /*0008*/ 	.byte	0x04, 0x17
        /*000a*/ 	.short	(.L_2709 - .L_2708)
.L_2708:
        /*000c*/ 	.word	0x00000000
        /*0010*/ 	.short	0x0000
        /*0012*/ 	.short	0x0000
        /*0014*/ 	.byte	0x00, 0xf0, 0xe1, 0x02


	//----- nvinfo : EIATTR_SPARSE_MMA_MASK
	.align		4
.L_2709:
        /*0018*/ 	.byte	0x03, 0x50
        /*001a*/ 	.short	0x0000


	//----- nvinfo : EIATTR_MAXREG_COUNT
	.align		4
        /*001c*/ 	.byte	0x03, 0x1b
        /*001e*/ 	.short	0x00ff


	//----- nvinfo : EIATTR_NUM_BARRIERS
	.align		4
        /*0020*/ 	.byte	0x02, 0x4c
        /*0022*/ 	.byte	0x01
	.zero		1


	//----- nvinfo : EIATTR_MERCURY_ISA_VERSION
	.align		4
        /*0024*/ 	.byte	0x03, 0x5f
        /*0026*/ 	.short	0x0101


	//----- nvinfo : EIATTR_COOP_GROUP_MASK_REGIDS
	.align		4
        /*0028*/ 	.byte	0x04, 0x29
        /*002a*/ 	.short	(.L_2711 - .L_2710)


	//   ....[0]....
.L_2710:
        /*002c*/ 	.word	0xffffffff


	//   ....[1]....
        /*0030*/ 	.word	0xffffffff


	//   ....[2]....
        /*0034*/ 	.word	0xffffffff


	//   ....[3]....
        /*0038*/ 	.word	0xffffffff


	//   ....[4]....
        /*003c*/ 	.word	0xffffffff


	//   ....[5]....
        /*0040*/ 	.word	0xffffffff


	//   ....[6]....
        /*0044*/ 	.word	0xffffffff


	//   ....[7]....
        /*0048*/ 	.word	0xffffffff


	//   ....[8]....
        /*004c*/ 	.word	0xffffffff


	//   ....[9]....
        /*0050*/ 	.word	0xffffffff


	//   ....[10]....
        /*0054*/ 	.word	0xffffffff


	//   ....[11]....
        /*0058*/ 	.word	0xffffffff


	//   ....[12]....
        /*005c*/ 	.word	0xffffffff


	//   ....[13]....
        /*0060*/ 	.word	0xffffffff


	//   ....[14]....
        /*0064*/ 	.word	0xffffffff


	//   ....[15]....
        /*0068*/ 	.word	0xffffffff


	//   ....[16]....
        /*006c*/ 	.word	0xffffffff


	//   ....[17]....
        /*0070*/ 	.word	0xffffffff


	//   ....[18]....
        /*0074*/ 	.word	0x0500001e


	//   ....[19]....
        /*0078*/ 	.word	0x0500001e


	//   ....[20]....
        /*007c*/ 	.word	0x0500001e


	//   ....[21]....
        /*0080*/ 	.word	0x0500001e


	//   ....[22]....
        /*0084*/ 	.word	0x0500001e


	//   ....[23]....
        /*0088*/ 	.word	0x0500001e


	//   ....[24]....
        /*008c*/ 	.word	0x0500001e


	//   ....[25]....
        /*0090*/ 	.word	0x0500001e


	//   ....[26]....
        /*0094*/ 	.word	0x0500001e


	//   ....[27]....
        /*0098*/ 	.word	0x0500001e


	//   ....[28]....
        /*009c*/ 	.word	0x0500001e


	//   ....[29]....
        /*00a0*/ 	.word	0x0500001e


	//   ....[30]....
        /*00a4*/ 	.word	0x0500001e


	//   ....[31]....
        /*00a8*/ 	.word	0x0500001e


	//   ....[32]....
        /*00ac*/ 	.word	0x0500001e


	//   ....[33]....
        /*00b0*/ 	.word	0x0500001e


	//   ....[34]....
        /*00b4*/ 	.word	0x0500001e


	//   ....[35]....
        /*00b8*/ 	.word	0x0500001e


	//----- nvinfo : EIATTR_COOP_GROUP_INSTR_OFFSETS
	.align		4
.L_2711:
        /*00bc*/ 	.byte	0x04, 0x28
        /*00be*/ 	.short	(.L_2713 - .L_2712)


	//   ....[0]....
.L_2712:
        /*00c0*/ 	.word	0x000026d0


	//   ....[1]....
        /*00c4*/ 	.word	0x00002700


	//   ....[2]....
        /*00c8*/ 	.word	0x00002710


	//   ....[3]....
        /*00cc*/ 	.word	0x00002770


	//   ....[4]....
        /*00d0*/ 	.word	0x000027a0


	//   ....[5]....
        /*00d4*/ 	.word	0x000027c0


	//   ....[6]....
        /*00d8*/ 	.word	0x00002820


	//   ....[7]....
        /*00dc*/ 	.word	0x00002850


	//   ....[8]....
        /*00e0*/ 	.word	0x00002870


	//   ....[9]....
        /*00e4*/ 	.word	0x000028d0


	//   ....[10]....
        /*00e8*/ 	.word	0x00002900


	//   ....[11]....
        /*00ec*/ 	.word	0x00002920


	//   ....[12]....
        /*00f0*/ 	.word	0x00002980


	//   ....[13]....
        /*00f4*/ 	.word	0x000029b0


	//   ....[14]....
        /*00f8*/ 	.word	0x000029d0


	//   ....[15]....
        /*00fc*/ 	.word	0x00002a30


	//   ....[16]....
        /*0100*/ 	.word	0x00002a50


	//   ....[17]....
        /*0104*/ 	.word	0x00002a60


	//   ....[18]....
        /*0108*/ 	.word	0x00003160


	//   ....[19]....
        /*010c*/ 	.word	0x000031b0


	//   ....[20]....
        /*0110*/ 	.word	0x00003230


	//   ....[21]....
        /*0114*/ 	.word	0x00003290


	//   ....[22]....
        /*0118*/ 	.word	0x00003320


	//   ....[23]....
        /*011c*/ 	.word	0x000033a0


	//   ....[24]....
        /*0120*/ 	.word	0x00003400


	//   ....[25]....
        /*0124*/ 	.word	0x00003490


	//   ....[26]....
        /*0128*/ 	.word	0x00003510


	//   ....[27]....
        /*012c*/ 	.word	0x00003570


	//   ....[28]....
        /*0130*/ 	.word	0x00003600


	//   ....[29]....
        /*0134*/ 	.word	0x000036a0


	//   ....[30]....
        /*0138*/ 	.word	0x00003730


	//   ....[31]....
        /*013c*/ 	.word	0x00003790


	//   ....[32]....
        /*0140*/ 	.word	0x00003810


	//   ....[33]....
        /*0144*/ 	.word	0x00003870


	//   ....[34]....
        /*0148*/ 	.word	0x000038e0


	//   ....[35]....
        /*014c*/ 	.word	0x00003930


	//----- nvinfo : EIATTR_VRC_CTA_INIT_COUNT
	.align		4
.L_2713:
        /*0150*/ 	.byte	0x02, 0x4a
	.zero		1
	.zero		1


	//----- nvinfo : EIATTR_EXIT_INSTR_OFFSETS
	.align		4
        /*0154*/ 	.byte	0x04, 0x1c
        /*0156*/ 	.short	(.L_2715 - .L_2714)


	//   ....[0]....
.L_2714:
        /*0158*/ 	.word	0x00002f80


	//   ....[1]....
        /*015c*/ 	.word	0x000030e0


	//----- nvinfo : EIATTR_CRS_STACK_SIZE
	.align		4
.L_2715:
        /*0160*/ 	.byte	0x04, 0x1e
        /*0162*/ 	.short	(.L_2717 - .L_2716)
.L_2716:
        /*0164*/ 	.word	0x00000000


	//----- nvinfo : EIATTR_CBANK_PARAM_SIZE
	.align		4
.L_2717:
        /*0168*/ 	.byte	0x03, 0x19
        /*016a*/ 	.short	0x00b8


	//----- nvinfo : EIATTR_PARAM_CBANK
	.align		4
        /*016c*/ 	.byte	0x04, 0x0a
        /*016e*/ 	.short	(.L_2719 - .L_2718)
	.align		4
.L_2718:
        /*0170*/ 	.word	index@(.nv.constant0._Z30group_norm_nhwc_bwd_sum_kernelI11Fp32IOFp16WLi160EEv26Group_norm_nhwc_bwd_params)
        /*0174*/ 	.short	0x0380
        /*0176*/ 	.short	0x00b8


	//----- nvinfo : EIATTR_SW_WAR
	.align		4
.L_2719:
        /*0178*/ 	.byte	0x04, 0x36
        /*017a*/ 	.short	(.L_2721 - .L_2720)
.L_2720:
        /*017c*/ 	.word	0x00000008
.L_2721:


//--------------------- .nv.info._Z30group_norm_nhwc_bwd_sum_kernelI11Bf16IOFp32WLi196EEv26Group_norm_nhwc_bwd_params --------------------------
	.section	.nv.info._Z30group_norm_nhwc_bwd_sum_kernelI11Bf16IOFp32WLi196EEv26Group_norm_nhwc_bwd_params,"",@"SHT_CUDA_INFO"
	.sectionflags	@""
	.align	4


	//----- nvinfo : EIATTR_CUDA_API_VERSION
	.align		4
        /*0000*/ 	.byte	0x04, 0x37
        /*0002*/ 	.short	(.L_2723 - .L_2722)
.L_2722:
        /*0004*/ 	.word	0x00000082


	//----- nvinfo : EIATTR_KPARAM_INFO
	.align		4
.L_2723:
        /*0008*/ 	.byte	0x04, 0x17
        /*000a*/ 	.short	(.L_2725 - .L_2724)
.L_2724:
        /*000c*/ 	.word	0x00000000
        /*0010*/ 	.short	0x0000
        /*0012*/ 	.short	0x0000
        /*0014*/ 	.byte	0x00, 0xf0, 0xe1, 0x02


	//----- nvinfo : EIATTR_SPARSE_MMA_MASK
	.align		4
.L_2725:
        /*0018*/ 	.byte	0x03, 0x50
        /*001a*/ 	.short	0x0000


	//----- nvinfo : EIATTR_MAXREG_COUNT
	.align		4
        /*001c*/ 	.byte	0x03, 0x1b
        /*001e*/ 	.short	0x00ff


	//----- nvinfo : EIATTR_NUM_BARRIERS
	.align		4
        /*0020*/ 	.byte	0x02, 0x4c
        /*0022*/ 	.byte	0x01
	.zero		1


	//----- nvinfo : EIATTR_MERCURY_ISA_VERSION
	.align		4
        /*0024*/ 	.byte	0x03, 0x5f
        /*0026*/ 	.short	0x0101


	//----- nvinfo : EIATTR_COOP_GROUP_MASK_REGIDS
	.align		4
        /*0028*/ 	.byte	0x04, 0x29
        /*002a*/ 	.short	(.L_2727 - .L_2726)


	//   ....[0]....
.L_2726:
        /*002c*/ 	.word	0x05000006


	//   ....[1]....
        /*0030*/ 	.word	0x05000006


	//   ....[2]....
        /*0034*/ 	.word	0x05000006


	//   ....[3]....
        /*0038*/ 	.word	0x05000006


	//   ....[4]....
        /*003c*/ 	.word	0x05000006


	//   ....[5]....
        /*0040*/ 	.word	0x05000006


	//   ....[6]....
        /*0044*/ 	.word	0x05000006


	//   ....[7]....
        /*0048*/ 	.word	0x05000006


	//   ....[8]....
        /*004c*/ 	.word	0x05000006


	//   ....[9]....
        /*0050*/ 	.word	0x05000006


	//   ....[10]....
        /*0054*/ 	.word	0x05000006


	//   ....[11]....
        /*0058*/ 	.word	0x05000006


	//   ....[12]....
        /*005c*/ 	.word	0x05000006


	//   ....[13]....
        /*0060*/ 	.word	0x05000006


	//   ....[14]....
        /*0064*/ 	.word	0x05000006


	//   ....[15]....
        /*0068*/ 	.word	0x05000006


	//   ....[16]....
        /*006c*/ 	.word	0x05000006


	//   ....[17]....
        /*0070*/ 	.word	0x05000006


	//   ....[18]....
        /*0074*/ 	.word	0x05000006


	//   ....[19]....
        /*0078*/ 	.word	0x05000006


	//   ....[20]....
        /*007c*/ 	.word	0x05000006


	//   ....[21]....
        /*0080*/ 	.word	0x05000006


	//----- nvinfo : EIATTR_COOP_GROUP_INSTR_OFFSETS
	.align		4
.L_2727:
        /*0084*/ 	.byte	0x04, 0x28
        /*0086*/ 	.short	(.L_2729 - .L_2728)


	//   ....[0]....
.L_2728:
        /*0088*/ 	.word	0x00002d40


	//   ....[1]....
        /*008c*/ 	.word	0x00002df0


	//   ....[2]....
        /*0090*/ 	.word	0x00002e60


	//   ....[3]....
        /*0094*/ 	.word	0x00002ef0


	//   ....[4]....
        /*0098*/ 	.word	0x00002f60


	//   ....[5]....
        /*009c*/ 	.word	0x00002fe0


	//   ....[6]....
        /*00a0*/ 	.word	0x00003050


	//   ....[7]....
        /*00a4*/ 	.word	0x000030f0


	//   ....[8]....
        /*00a8*/ 	.word	0x00003170


	//   ....[9]....
        /*00ac*/ 	.word	0x000031e0


	//   ....[10]....
        /*00b0*/ 	.word	0x00003230


	//   ....[11]....
        /*00b4*/ 	.word	0x00003b60


	//   ....[12]....
        /*00b8*/ 	.word	0x00003c30


	//   ....[13]....
        /*00bc*/ 	.word	0x00003cc0


	//   ....[14]....
        /*00c0*/ 	.word	0x00003d70


	//   ....[15]....
        /*00c4*/ 	.word	0x00003e00


	//   ....[16]....
        /*00c8*/ 	.word	0x00003eb0


	//   ....[17]....
        /*00cc*/ 	.word	0x00003f40


	//   ....[18]....
        /*00d0*/ 	.word	0x00004000


	//   ....[19]....
        /*00d4*/ 	.word	0x000040a0


	//   ....[20]....
        /*00d8*/ 	.word	0x00004130


	//   ....[21]....
        /*00dc*/ 	.word	0x000041a0


	//----- nvinfo : EIATTR_VRC_CTA_INIT_COUNT
	.align		4
.L_2729:
        /*00e0*/ 	.byte	0x02, 0x4a
	.zero		1
	.zero		1


	//----- nvinfo : EIATTR_EXIT_INSTR_OFFSETS
	.align		4
        /*00e4*/ 	.byte	0x04, 0x1c
        /*00e6*/ 	.short	(.L_2731 - .L_2730)


	//   ....[0]....
.L_2730:
        /*00e8*/ 	.word	0x000039e0


	//   ....[1]....
        /*00ec*/ 	.word	0x00003b40


	//----- nvinfo : EIATTR_CRS_STACK_SIZE
	.align		4
.L_2731:
        /*00f0*/ 	.byte	0x04, 0x1e
        /*00f2*/ 	.short	(.L_2733 - .L_2732)
.L_2732:
        /*00f4*/ 	.word	0x00000000


	//----- nvinfo : EIATTR_CBANK_PARAM_SIZE
	.align		4
.L_2733:
        /*00f8*/ 	.byte	0x03, 0x19
        /*00fa*/ 	.short	0x00b8


	//----- nvinfo : EIATTR_PARAM_CBANK
	.align		4
        /*00fc*/ 	.byte	0x04, 0x0a
        /*00fe*/ 	.short	(.L_2735 - .L_2734)
	.align		4
.L_2734:
        /*0100*/ 	.word	index@(.nv.constant0._Z30group_norm_nhwc_bwd_sum_kernelI11Bf16IOFp32WLi196EEv26Group_norm_nhwc_bwd_params)
        /*0104*/ 	.short	0x0380
        /*0106*/ 	.short	0x00b8


	//----- nvinfo : EIATTR_SW_WAR
	.align		4
.L_2735:
        /*0108*/ 	.byte	0x04, 0x36
        /*010a*/ 	.short	(.L_2737 - .L_2736)
.L_2736:
        /*010c*/ 	.word	0x00000008
.L_2737:


//--------------------- .nv.info._Z30group_norm_nhwc_bwd_sum_kernelI11Bf16IOFp32WLi168EEv26Group_norm_nhwc_bwd_params --------------------------
	.section	.nv.info._Z30group_norm_nhwc_bwd_sum_kernelI11Bf16IOFp32WLi168EEv26Group_norm_nhwc_bwd_params,"",@"SHT_CUDA_INFO"
	.sectionflags	@""
	.align	4


	//----- nvinfo : EIATTR_CUDA_API_VERSION
	.align		4
        /*0000*/ 	.byte	0x04, 0x37
        /*0002*/ 	.short	(.L_2739 - .L_2738)
.L_2738:
        /*0004*/ 	.word	0x00000082


	//----- nvinfo : EIATTR_KPARAM_INFO
	.align		4
.L_2739:
        /*0008*/ 	.byte	0x04, 0x17
        /*000a*/ 	.short	(.L_2741 - .L_2740)
.L_2740:
        /*000c*/ 	.word	0x00000000
        /*0010*/ 	.short	0x0000
        /*0012*/ 	.short	0x0000
        /*0014*/ 	.byte	0x00, 0xf0, 0xe1, 0x02


	//----- nvinfo : EIATTR_SPARSE_MMA_MASK
	.align		4
.L_2741:
        /*0018*/ 	.byte	0x03, 0x50
        /*001a*/ 	.short	0x0000


	//----- nvinfo : EIATTR_MAXREG_COUNT
	.align		4
        /*001c*/ 	.byte	0x03, 0x1b
        /*001e*/ 	.short	0x00ff


	//----- nvinfo : EIATTR_NUM_BARRIERS
	.align		4
        /*0020*/ 	.byte	0x02, 0x4c
        /*0022*/ 	.byte	0x01
	.zero		1


	//----- nvinfo : EIATTR_MERCURY_ISA_VERSION
	.align		4
        /*0024*/ 	.byte	0x03, 0x5f
        /*0026*/ 	.short	0x0101


	//----- nvinfo : EIATTR_INT_WARP_WIDE_INSTR_OFFSETS
	.align		4
        /*0028*/ 	.byte	0x04, 0x31
        /*002a*/ 	.short	(.L_2743 - .L_2742)


	//   ....[0]....
.L_2742:
        /*002c*/ 	.word	0x000013d0


	//   ....[1]....
        /*0030*/ 	.word	0x00001d70


	//   ....[2]....
        /*0034*/ 	.word	0x00003840


	//----- nvinfo : EIATTR_COOP_GROUP_MASK_REGIDS
	.align		4
.L_2743:
        /*0038*/ 	.byte	0x04, 0x29
        /*003a*/ 	.short	(.L_2745 - .L_2744)


	//   ....[0]....
.L_2744:
        /*003c*/ 	.word	0x05000006


	//   ....[1]....
        /*0040*/ 	.word	0x05000006


	//   ....[2]....
        /*0044*/ 	.word	0x05000006


	//   ....[3]....
        /*0048*/ 	.word	0x05000006


	//   ....[4]....
        /*004c*/ 	.word	0x05000006


	//   ....[5]....
        /*0050*/ 	.word	0x05000006


	//   ....[6]....
        /*0054*/ 	.word	0x05000006


	//   ....[7]....
        /*0058*/ 	.word	0x05000006


	//   ....[8]....
        /*005c*/ 	.word	0x05000006


	//   ....[9]....
        /*0060*/ 	.word	0x05000006


	//   ....[10]....
        /*0064*/ 	.word	0x05000006


	//   ....[11]....
        /*0068*/ 	.word	0x05000006


	//   ....[12]....
        /*006c*/ 	.word	0x05000006


	//   ....[13]....
        /*0070*/ 	.word	0x05000006


	//   ....[14]....
        /*0074*/ 	.word	0x05000006


	//   ....[15]....
        /*0078*/ 	.word	0x05000006


	//   ....[16]....
        /*007c*/ 	.word	0x05000006


	//   ....[17]....
        /*0080*/ 	.word	0x05000006


	//   ....[18]....
        /*0084*/ 	.word	0x05000006


	//   ....[19]....
        /*0088*/ 	.word	0x05000006


	//   ....[20]....
        /*008c*/ 	.word	0x05000006


	//   ....[21]....
        /*0090*/ 	.word	0x05000006


	//----- nvinfo : EIATTR_COOP_GROUP_INSTR_OFFSETS
	.align		4
.L_2745:
        /*0094*/ 	.byte	0x04, 0x28
        /*0096*/ 	.short	(.L_2747 - .L_2746)


	//   ....[0]....
.L_2746:
        /*0098*/ 	.word	0x00002e10


	//   ....[1]....
        /*009c*/ 	.word	0x00002ec0


	//   ....[2]....
        /*00a0*/ 	.word	0x00002f30


	//   ....[3]....
        /*00a4*/ 	.word	0x00002fc0


	//   ....[4]....
        /*00a8*/ 	.word	0x00003030


	//   ....[5]....
        /*00ac*/ 	.word	0x000030b0


	//   ....[6]....
        /*00b0*/ 	.word	0x00003120


	//   ....[7]....
        /*00b4*/ 	.word	0x000031c0


	//   ....[8]....
        /*00b8*/ 	.word	0x00003240


	//   ....[9]....
        /*00bc*/ 	.word	0x000032b0


	//   ....[10]....
        /*00c0*/ 	.word	0x00003300


	//   ....[11]....
        /*00c4*/ 	.word	0x00003bd0


	//   ....[12]....
        /*00c8*/ 	.word	0x00003ca0


	//   ....[13]....
        /*00cc*/ 	.word	0x00003d30


	//   ....[14]....
        /*00d0*/ 	.word	0x00003de0


	//   ....[15]....
        /*00d4*/ 	.word	0x00003e70


	//   ....[16]....
        /*00d8*/ 	.word	0x00003f20


	//   ....[17]....
        /*00dc*/ 	.word	0x00003fb0


	//   ....[18]....
        /*00e0*/ 	.word	0x00004070


	//   ....[19]....
        /*00e4*/ 	.word	0x00004110


	//   ....[20]....
        /*00e8*/ 	.word	0x000041a0


	//   ....[21]....
        /*00ec*/ 	.word	0x00004210


	//----- nvinfo : EIATTR_VRC_CTA_INIT_COUNT
	.align		4
.L_2747:
        /*00f0*/ 	.byte	0x02, 0x4a
	.zero		1
	.zero		1


	//----- nvinfo : EIATTR_EXIT_INSTR_OFFSETS
	.align		4
        /*00f4*/ 	.byte	0x04, 0x1c
        /*00f6*/ 	.short	(.L_2749 - .L_2748)


	//   ....[0]....
.L_2748:
        /*00f8*/ 	.word	0x00003a50


	//   ....[1]....
        /*00fc*/ 	.word	0x00003bb0


	//----- nvinfo : EIATTR_CRS_STACK_SIZE
	.align		4
.L_2749:
        /*0100*/ 	.byte	0x04, 0x1e
        /*0102*/ 	.short	(.L_2751 - .L_2750)
.L_2750:
        /*0104*/ 	.word	0x00000000


	//----- nvinfo : EIATTR_CBANK_PARAM_SIZE
	.align		4
.L_2751:
        /*0108*/ 	.byte	0x03, 0x19
        /*010a*/ 	.short	0x00b8


	//----- nvinfo : EIATTR_PARAM_CBANK
	.align		4
        /*010c*/ 	.byte	0x04, 0x0a
        /*010e*/ 	.short	(.L_2753 - .L_2752)
	.align		4
.L_2752:
        /*0110*/ 	.word	index@(.nv.constant0._Z30group_norm_nhwc_bwd_sum_kernelI11Bf16IOFp32WLi168EEv26Group_norm_nhwc_bwd_params)
        /*0114*/ 	.short	0x0380
        /*0116*/ 	.short	0x00b8


	//----- nvinfo : EIATTR_SW_WAR
	.align		4
.L_2753:
        /*0118*/ 	.byte	0x04, 0x36
        /*011a*/ 	.short	(.L_2755 - .L_2754)
.L_2754:
        /*011c*/ 	.word	0x00000008
.L_2755:


//--------------------- .nv.info._Z30group_norm_nhwc_bwd_sum_kernelI11Bf16IOFp32WLi64EEv26Group_norm_nhwc_bwd_params --------------------------
	.section	.nv.info._Z30group_norm_nhwc_bwd_sum_kernelI11Bf16IOFp32WLi64EEv26Group_norm_nhwc_bwd_params,"",@"SHT_CUDA_INFO"
	.sectionflags	@""
	.align	4


	//----- nvinfo : EIATTR_CUDA_API_VERSION
	.align		4
        /*0000*/ 	.byte	0x04, 0x37
        /*0002*/ 	.short	(.L_2757 - .L_2756)
.L_2756:
        /*0004*/ 	.word	0x00000082


	//----- nvinfo : EIATTR_KPARAM_INFO
	.align		4
.L_2757:
        /*0008*/ 	.byte	0x04, 0x17
        /*000a*/ 	.short	(.L_2759 - .L_2758)
.L_2758:
        /*000c*/ 	.word	0x00000000
        /*0010*/ 	.short	0x0000
        /*0012*/ 	.short	0x0000
        /*0014*/ 	.byte	0x00, 0xf0, 0xe1, 0x02


	//----- nvinfo : EIATTR_SPARSE_MMA_MASK
	.align		4
.L_2759:
        /*0018*/ 	.byte	0x03, 0x50
        /*001a*/ 	.short	0x0000


	//----- nvinfo : EIATTR_MAXREG_COUNT
	.align		4
        /*001c*/ 	.byte	0x03, 0x1b
        /*001e*/ 	.short	0x00ff


	//----- nvinfo : EIATTR_NUM_BARRIERS
	.align		4
        /*0020*/ 	.byte	0x02, 0x4c
        /*0022*/ 	.byte	0x01
	.zero		1


	//----- nvinfo : EIATTR_MERCURY_ISA_VERSION
	.align		4
        /*0024*/ 	.byte	0x03, 0x5f
        /*0026*/ 	.short	0x0101


	//----- nvinfo : EIATTR_COOP_GROUP_MASK_REGIDS
	.align		4
        /*0028*/ 	.byte	0x04, 0x29
        /*002a*/ 	.short	(.L_2761 - .L_2760)


	//   ....[0]....
.L_2760:
        /*002c*/ 	.word	0xffffffff


	//   ....[1]....
        /*0030*/ 	.word	0xffffffff


	//   ....[2]....
        /*0034*/ 	.word	0xffffffff


	//   ....[3]....
        /*0038*/ 	.word	0xffffffff


	//   ....[4]....
        /*003c*/ 	.word	0xffffffff


	//   ....[5]....
        /*0040*/ 	.word	0xffffffff


	//   ....[6]....
        /*0044*/ 	.word	0xffffffff


	//   ....[7]....
        /*0048*/ 	.word	0xffffffff


	//   ....[8]....
        /*004c*/ 	.word	0xffffffff


	//   ....[9]....
        /*0050*/ 	.word	0xffffffff


	//   ....[10]....
        /*0054*/ 	.word	0xffffffff


	//   ....[11]....
        /*0058*/ 	.word	0xffffffff


	//   ....[12]....
        /*005c*/ 	.word	0xffffffff


	//   ....[13]....
        /*0060*/ 	.word	0xffffffff


	//   ....[14]....
        /*0064*/ 	.word	0xffffffff


	//   ....[15]....
        /*0068*/ 	.word	0xffffffff


	//   ....[16]....
        /*006c*/ 	.word	0xffffffff


	//   ....[17]....
        /*0070*/ 	.word	0xffffffff


	//   ....[18]....
        /*0074*/ 	.word	0x05000002


	//   ....[19]....
        /*0078*/ 	.word	0x05000002


	//   ....[20]....
        /*007c*/ 	.word	0x05000002


	//   ....[21]....
        /*0080*/ 	.word	0x05000002


	//   ....[22]....
        /*0084*/ 	.word	0x05000002


	//   ....[23]....
        /*0088*/ 	.word	0x05000002


	//   ....[24]....
        /*008c*/ 	.word	0x05000002


	//   ....[25]....
        /*0090*/ 	.word	0x05000002


	//   ....[26]....
        /*0094*/ 	.word	0x05000002


	//   ....[27]....
        /*0098*/ 	.word	0x05000002


	//   ....[28]....
        /*009c*/ 	.word	0x05000002


	//   ....[29]....
        /*00a0*/ 	.word	0x05000002


	//   ....[30]....
        /*00a4*/ 	.word	0x05000002


	//   ....[31]....
        /*00a8*/ 	.word	0x05000002


	//   ....[32]....
        /*00ac*/ 	.word	0x05000002


	//   ....[33]....
        /*00b0*/ 	.word	0x05000002


	//   ....[34]....
        /*00b4*/ 	.word	0x05000002


	//   ....[35]....
        /*00b8*/ 	.word	0x05000002


	//----- nvinfo : EIATTR_COOP_GROUP_INSTR_OFFSETS
	.align		4
.L_2761:
        /*00bc*/ 	.byte	0x04, 0x28
        /*00be*/ 	.short	(.L_2763 - .L_2762)


	//   ....[0]....
.L_2762:
        /*00c0*/ 	.word	0x00002ab0


	//   ....[1]....
        /*00c4*/ 	.word	0x00002ae0


	//   ....[2]....
        /*00c8*/ 	.word	0x00002af0


	//   ....[3]....
        /*00cc*/ 	.word	0x00002b50


	//   ....[4]....
        /*00d0*/ 	.word	0x00002b80


	//   ....[5]....
        /*00d4*/ 	.word	0x00002ba0


	//   ....[6]....
        /*00d8*/ 	.word	0x00002c00


	//   ....[7]....
        /*00dc*/ 	.word	0x00002c30


	//   ....[8]....
        /*00e0*/ 	.word	0x00002c50


	//   ....[9]....
        /*00e4*/ 	.word	0x00002cb0


	//   ....[10]....
        /*00e8*/ 	.word	0x00002ce0


	//   ....[11]....
        /*00ec*/ 	.word	0x00002d00


	//   ....[12]....
        /*00f0*/ 	.word	0x00002d60


	//   ....[13]....
        /*00f4*/ 	.word	0x00002d90


	//   ....[14]....
        /*00f8*/ 	.word	0x00002db0


	//   ....[15]....
        /*00fc*/ 	.word	0x00002e10


	//   ....[16]....
        /*0100*/ 	.word	0x00002e30


	//   ....[17]....
        /*0104*/ 	.word	0x00002e40


	//   ....[18]....
        /*0108*/ 	.word	0x00003370


	//   ....[19]....
        /*010c*/ 	.word	0x000033f0


	//   ....[20]....
        /*0110*/ 	.word	0x00003450


	//   ....[21]....
        /*0114*/ 	.word	0x000034b0


	//   ....[22]....
        /*0118*/ 	.word	0x00003540


	//   ....[23]....
        /*011c*/ 	.word	0x000035c0


	//   ....[24]....
        /*0120*/ 	.word	0x00003620


	//   ....[25]....
        /*0124*/ 	.word	0x000036b0


	//   ....[26]....
        /*0128*/ 	.word	0x00003730


	//   ....[27]....
        /*012c*/ 	.word	0x00003790


	//   ....[28]....
        /*0130*/ 	.word	0x00003820


	//   ....[29]....
        /*0134*/ 	.word	0x000038a0


	//   ....[30]....
        /*0138*/ 	.word	0x00003900


	//   ....[31]....
        /*013c*/ 	.word	0x00003980


	//   ....[32]....
        /*0140*/ 	.word	0x00003a00


	//   ....[33]....
        /*0144*/ 	.word	0x00003a60


	//   ....[34]....
        /*0148*/ 	.word	0x00003ad0


	//   ....[35]....
        /*014c*/ 	.word	0x00003b20


	//----- nvinfo : EIATTR_VRC_CTA_INIT_COUNT
	.align		4
.L_2763:
        /*0150*/ 	.byte	0x02, 0x4a
	.zero		1
	.zero		1


	//----- nvinfo : EIATTR_EXIT_INSTR_OFFSETS
	.align		4
        /*0154*/ 	.byte	0x04, 0x1c
        /*0156*/ 	.short	(.L_2765 - .L_2764)


	//   ....[0]....
.L_2764:
        /*0158*/ 	.word	0x000031a0


	//   ....[1]....
        /*015c*/ 	.word	0x00003300


	//----- nvinfo : EIATTR_CRS_STACK_SIZE
	.align		4
.L_2765:
        /*0160*/ 	.byte	0x04, 0x1e
        /*0162*/ 	.short	(.L_2767 - .L_2766)
.L_2766:
        /*0164*/ 	.word	0x00000000


	//----- nvinfo : EIATTR_CBANK_PARAM_SIZE
	.align		4
.L_2767:
        /*0168*/ 	.byte	0x03, 0x19
        /*016a*/ 	.short	0x00b8


	//----- nvinfo : EIATTR_PARAM_CBANK
	.align		4
        /*016c*/ 	.byte	0x04, 0x0a
        /*016e*/ 	.short	(.L_2769 - .L_2768)
	.align		4
.L_2768:
        /*0170*/ 	.word	index@(.nv.constant0._Z30group_norm_nhwc_bwd_sum_kernelI11Bf16IOFp32WLi64EEv26Group_norm_nhwc_bwd_params)
        /*0174*/ 	.short	0x0380
        /*0176*/ 	.short	0x00b8


	//----- nvinfo : EIATTR_SW_WAR
	.align		4
.L_2769:
        /*0178*/ 	.byte	0x04, 0x36
        /*017a*/ 	.short	(.L_2771 - .L_2770)
.L_2770:
        /*017c*/ 	.word	0x00000008
.L_2771:


//--------------------- .nv.info._Z30group_norm_nhwc_bwd_sum_kernelI11Bf16IOFp32WLi128EEv26Group_norm_nhwc_bwd_params --------------------------
	.section	.nv.info._Z30group_norm_nhwc_bwd_sum_kernelI11Bf16IOFp32WLi128EEv26Group_norm_nhwc_bwd_params,"",@"SHT_CUDA_INFO"
	.sectionflags	@""
	.align	4


	//----- nvinfo : EIATTR_CUDA_API_VERSION
	.align		4
        /*0000*/ 	.byte	0x04, 0x37
        /*0002*/ 	.short	(.L_2773 - .L_2772)
.L_2772:
        /*0004*/ 	.word	0x00000082


	//----- nvinfo : EIATTR_KPARAM_INFO
	.align		4
.L_2773:
        /*0008*/ 	.byte	0x04, 0x17
        /*000a*/ 	.short	(.L_2775 - .L_2774)
.L_2774:
        /*000c*/ 	.word	0x00000000
        /*0010*/ 	.short	0x0000
        /*0012*/ 	.short	0x0000
        /*0014*/ 	.byte	0x00, 0xf0, 0xe1, 0x02


	//----- nvinfo : EIATTR_SPARSE_MMA_MASK
	.align		4
.L_2775:
        /*0018*/ 	.byte	0x03, 0x50
        /*001a*/ 	.short	0x0000


	//----- nvinfo : EIATTR_MAXREG_COUNT
	.align		4
        /*001c*/ 	.byte	0x03, 0x1b
        /*001e*/ 	.short	0x00ff


	//----- nvinfo : EIATTR_NUM_BARRIERS
	.align		4
        /*0020*/ 	.byte	0x02, 0x4c
        /*0022*/ 	.byte	0x01
	.zero		1


	//----- nvinfo : EIATTR_MERCURY_ISA_VERSION
	.align		4
        /*0024*/ 	.byte	0x03, 0x5f
        /*0026*/ 	.short	0x0101


	//----- nvinfo : EIATTR_COOP_GROUP_MASK_REGIDS
	.align		4
        /*0028*/ 	.byte	0x04, 0x29
        /*002a*/ 	.short	(.L_2777 - .L_2776)


	//   ....[0]....
.L_2776:
        /*002c*/ 	.word	0xffffffff


	//   ....[1]....
        /*0030*/ 	.word	0xffffffff


	//   ....[2]....
        /*0034*/ 	.word	0xffffffff


	//   ....[3]....
        /*0038*/ 	.word	0xffffffff


	//   ....[4]....
        /*003c*/ 	.word	0xffffffff


	//   ....[5]....
        /*0040*/ 	.word	0xffffffff


	//   ....[6]....
        /*0044*/ 	.word	0xffffffff


	//   ....[7]....
        /*0048*/ 	.word	0xffffffff


	//   ....[8]....
        /*004c*/ 	.word	0xffffffff


	//   ....[9]....
        /*0050*/ 	.word	0xffffffff


	//   ....[10]....
        /*0054*/ 	.word	0xffffffff


	//   ....[11]....
        /*0058*/ 	.word	0xffffffff


	//   ....[12]....
        /*005c*/ 	.word	0xffffffff


	//   ....[13]....
        /*0060*/ 	.word	0xffffffff


	//   ....[14]....
        /*0064*/ 	.word	0xffffffff


	//   ....[15]....
        /*0068*/ 	.word	0xffffffff


	//   ....[16]....
        /*006c*/ 	.word	0xffffffff


	//   ....[17]....
        /*0070*/ 	.word	0xffffffff


	//   ....[18]....
        /*0074*/ 	.word	0x05000016


	//   ....[19]....
        /*0078*/ 	.word	0x05000016


	//   ....[20]....
        /*007c*/ 	.word	0x05000016


	//   ....[21]....
        /*0080*/ 	.word	0x05000016


	//   ....[22]....
        /*0084*/ 	.word	0x05000016


	//   ....[23]....
        /*0088*/ 	.word	0x05000016


	//   ....[24]....
        /*008c*/ 	.word	0x05000016


	//   ....[25]....
        /*0090*/ 	.word	0x05000016


	//   ....[26]....
        /*0094*/ 	.word	0x05000016


	//   ....[27]....
        /*0098*/ 	.word	0x05000016


	//   ....[28]....
        /*009c*/ 	.word	0x05000016


	//   ....[29]....
        /*00a0*/ 	.word	0x05000016


	//   ....[30]....
        /*00a4*/ 	.word	0x05000016


	//   ....[31]....
        /*00a8*/ 	.word	0x05000016


	//   ....[32]....
        /*00ac*/ 	.word	0x05000016


	//   ....[33]....
        /*00b0*/ 	.word	0x05000016


	//   ....[34]....
        /*00b4*/ 	.word	0x05000016


	//   ....[35]....
        /*00b8*/ 	.word	0x05000016


	//----- nvinfo : EIATTR_COOP_GROUP_INSTR_OFFSETS
	.align		4
.L_2777:
        /*00bc*/ 	.byte	0x04, 0x28
        /*00be*/ 	.short	(.L_2779 - .L_2778)


	//   ....[0]....
.L_2778:
        /*00c0*/ 	.word	0x00002c00


	//   ....[1]....
        /*00c4*/ 	.word	0x00002c30


	//   ....[2]....
        /*00c8*/ 	.word	0x00002c40


	//   ....[3]....
        /*00cc*/ 	.word	0x00002ca0


	//   ....[4]....
        /*00d0*/ 	.word	0x00002cd0


	//   ....[5]....
        /*00d4*/ 	.word	0x00002cf0


	//   ....[6]....
        /*00d8*/ 	.word	0x00002d50


	//   ....[7]....
        /*00dc*/ 	.word	0x00002d80


	//   ....[8]....
        /*00e0*/ 	.word	0x00002da0


	//   ....[9]....
        /*00e4*/ 	.word	0x00002e00


	//   ....[10]....
        /*00e8*/ 	.word	0x00002e30


	//   ....[11]....
        /*00ec*/ 	.word	0x00002e50


	//   ....[12]....
        /*00f0*/ 	.word	0x00002eb0


	//   ....[13]....
        /*00f4*/ 	.word	0x00002ee0


	//   ....[14]....
        /*00f8*/ 	.word	0x00002f00


	//   ....[15]....
        /*00fc*/ 	.word	0x00002f60


	//   ....[16]....
        /*0100*/ 	.word	0x00002f80


	//   ....[17]....
        /*0104*/ 	.word	0x00002f90


	//   ....[18]....
        /*0108*/ 	.word	0x00003690


	//   ....[19]....
        /*010c*/ 	.word	0x000036f0


	//   ....[20]....
        /*0110*/ 	.word	0x00003740


	//   ....[21]....
        /*0114*/ 	.word	0x000037c0


	//   ....[22]....
        /*0118*/ 	.word	0x00003860


	//   ....[23]....
        /*011c*/ 	.word	0x000038b0


	//   ....[24]....
        /*0120*/ 	.word	0x00003970


	//   ....[25]....
        /*0124*/ 	.word	0x000039d0


	//   ....[26]....
        /*0128*/ 	.word	0x00003a30


	//   ....[27]....
        /*012c*/ 	.word	0x00003af0


	//   ....[28]....
        /*0130*/ 	.word	0x00003b60


	//   ....[29]....
        /*0134*/ 	.word	0x00003bb0


	//   ....[30]....
        /*0138*/ 	.word	0x00003c60


	//   ....[31]....
        /*013c*/ 	.word	0x00003cc0


	//   ....[32]....
        /*0140*/ 	.word	0x00003d20


	//   ....[33]....
        /*0144*/ 	.word	0x00003da0


	//   ....[34]....
        /*0148*/ 	.word	0x00003e10


	//   ....[35]....
        /*014c*/ 	.word	0x00003e60


	//----- nvinfo : EIATTR_VRC_CTA_INIT_COUNT
	.align		4
.L_2779:
        /*0150*/ 	.byte	0x02, 0x4a
	.zero		1
	.zero		1


	//----- nvinfo : EIATTR_EXIT_INSTR_OFFSETS
	.align		4
        /*0154*/ 	.byte	0x04, 0x1c
        /*0156*/ 	.short	(.L_2781 - .L_2780)


	//   ....[0]....
.L_2780:
        /*0158*/ 	.word	0x000034b0


	//   ....[1]....
        /*015c*/ 	.word	0x00003610


	//----- nvinfo : EIATTR_CRS_STACK_SIZE
	.align		4
.L_2781:
        /*0160*/ 	.byte	0x04, 0x1e
        /*0162*/ 	.short	(.L_2783 - .L_2782)
.L_2782:
        /*0164*/ 	.word	0x00000000


	//----- nvinfo : EIATTR_CBANK_PARAM_SIZE
	.align		4
.L_2783:
        /*0168*/ 	.byte	0x03, 0x19
        /*016a*/ 	.short	0x00b8


	//----- nvinfo : EIATTR_PARAM_CBANK
	.align		4
        /*016c*/ 	.byte	0x04, 0x0a
        /*016e*/ 	.short	(.L_2785 - .L_2784)
	.align		4
.L_2784:
        /*0170*/ 	.word	index@(.nv.constant0._Z30group_norm_nhwc_bwd_sum_kernelI11Bf16IOFp32WLi128EEv26Group_norm_nhwc_bwd_params)
        /*0174*/ 	.short	0x0380
        /*0176*/ 	.short	0x00b8


	//----- nvinfo : EIATTR_SW_WAR
	.align		4
.L_2785:
        /*0178*/ 	.byte	0x04, 0x36
        /*017a*/ 	.short	(.L_2787 - .L_2786)
.L_2786:
        /*017c*/ 	.word	0x00000008
.L_2787:


//--------------------- .nv.info._Z30group_norm_nhwc_bwd_sum_kernelI11Bf16IOFp32WLi192EEv26Group_norm_nhwc_bwd_params --------------------------
	.section	.nv.info._Z30group_norm_nhwc_bwd_sum_kernelI11Bf16IOFp32WLi192EEv26Group_norm_nhwc_bwd_params,"",@"SHT_CUDA_INFO"
	.sectionflags	@""
	.align	4


	//----- nvinfo : EIATTR_CUDA_API_VERSION
	.align		4
        /*0000*/ 	.byte	0x04, 0x37
        /*0002*/ 	.short	(.L_2789 - .L_2788)
.L_2788:
        /*0004*/ 	.word	0x00000082


	//----- nvinfo : EIATTR_KPARAM_INFO
	.align		4
.L_2789:
        /*0008*/ 	.byte	0x04, 0x17
        /*000a*/ 	.short	(.L_2791 - .L_2790)
.L_2790:
        /*000c*/ 	.word	0x00000000
        /*0010*/ 	.short	0x0000
        /*0012*/ 	.short	0x0000
        /*0014*/ 	.byte	0x00, 0xf0, 0xe1, 0x02


	//----- nvinfo : EIATTR_SPARSE_MMA_MASK
	.align		4
.L_2791:
        /*0018*/ 	.byte	0x03, 0x50
        /*001a*/ 	.short	0x0000


	//----- nvinfo : EIATTR_MAXREG_COUNT
	.align		4
        /*001c*/ 	.byte	0x03, 0x1b
        /*001e*/ 	.short	0x00ff


	//----- nvinfo : EIATTR_NUM_BARRIERS
	.align		4
        /*0020*/ 	.byte	0x02, 0x4c
        /*0022*/ 	.byte	0x01
	.zero		1


	//----- nvinfo : EIATTR_MERCURY_ISA_VERSION
	.align		4
        /*0024*/ 	.byte	0x03, 0x5f
        /*0026*/ 	.short	0x0101


	//----- nvinfo : EIATTR_COOP_GROUP_MASK_REGIDS
	.align		4
        /*0028*/ 	.byte	0x04, 0x29
        /*002a*/ 	.short	(.L_2793 - .L_2792)


	//   ....[0]....
.L_2792:
        /*002c*/ 	.word	0xffffffff


	//   ....[1]....
        /*0030*/ 	.word	0xffffffff


	//   ....[2]....
        /*0034*/ 	.word	0xffffffff


	//   ....[3]....
        /*0038*/ 	.word	0xffffffff


	//   ....[4]....
        /*003c*/ 	.word	0xffffffff


	//   ....[5]....
        /*0040*/ 	.word	0xffffffff


	//   ....[6]....
        /*0044*/ 	.word	0xffffffff


	//   ....[7]....
        /*0048*/ 	.word	0xffffffff


	//   ....[8]....
        /*004c*/ 	.word	0xffffffff


	//   ....[9]....
        /*0050*/ 	.word	0xffffffff


	//   ....[10]....
        /*0054*/ 	.word	0xffffffff


	//   ....[11]....
        /*0058*/ 	.word	0xffffffff


	//   ....[12]....
        /*005c*/ 	.word	0xffffffff


	//   ....[13]....
        /*0060*/ 	.word	0xffffffff


	//   ....[14]....
        /*0064*/ 	.word	0xffffffff


	//   ....[15]....
        /*0068*/ 	.word	0xffffffff


	//   ....[16]....
        /*006c*/ 	.word	0xffffffff


	//   ....[17]....
        /*0070*/ 	.word	0xffffffff


	//   ....[18]....
        /*0074*/ 	.word	0x0500001a


	//   ....[19]....
        /*0078*/ 	.word	0x0500001a


	//   ....[20]....
        /*007c*/ 	.word	0x0500001a


	//   ....[21]....
        /*0080*/ 	.word	0x0500001a


	//   ....[22]....
        /*0084*/ 	.word	0x0500001a


	//   ....[23]....
        /*0088*/ 	.word	0x0500001a


	//   ....[24]....
        /*008c*/ 	.word	0x0500001a


	//   ....[25]....
        /*0090*/ 	.word	0x0500001a


	//   ....[26]....
        /*0094*/ 	.word	0x0500001a


	//   ....[27]....
        /*0098*/ 	.word	0x0500001a


	//   ....[28]....
        /*009c*/ 	.word	0x0500001a


	//   ....[29]....
        /*00a0*/ 	.word	0x0500001a


	//   ....[30]....
        /*00a4*/ 	.word	0x0500001a


	//   ....[31]....
        /*00a8*/ 	.word	0x0500001a


	//   ....[32]....
        /*00ac*/ 	.word	0x0500001a


	//   ....[33]....
        /*00b0*/ 	.word	0x0500001a


	//   ....[34]....
        /*00b4*/ 	.word	0x0500001a


	//   ....[35]....
        /*00b8*/ 	.word	0x0500001a


	//----- nvinfo : EIATTR_COOP_GROUP_INSTR_OFFSETS
	.align		4
.L_2793:
        /*00bc*/ 	.byte	0x04, 0x28
        /*00be*/ 	.short	(.L_2795 - .L_2794)


	//   ....[0]....
.L_2794:
        /*00c0*/ 	.word	0x00002cf0


	//   ....[1]....
        /*00c4*/ 	.word	0x00002d20


	//   ....[2]....
        /*00c8*/ 	.word	0x00002d30


	//   ....[3]....
        /*00cc*/ 	.word	0x00002d90


	//   ....[4]....
        /*00d0*/ 	.word	0x00002dc0


	//   ....[5]....
        /*00d4*/ 	.word	0x00002de0


	//   ....[6]....
        /*00d8*/ 	.word	0x00002e40


	//   ....[7]....
        /*00dc*/ 	.word	0x00002e70


	//   ....[8]....
        /*00e0*/ 	.word	0x00002e90


	//   ....[9]....
        /*00e4*/ 	.word	0x00002ef0


	//   ....[10]....
        /*00e8*/ 	.word	0x00002f20


	//   ....[11]....
        /*00ec*/ 	.word	0x00002f40


	//   ....[12]....
        /*00f0*/ 	.word	0x00002fa0


	//   ....[13]....
        /*00f4*/ 	.word	0x00002fd0


	//   ....[14]....
        /*00f8*/ 	.word	0x00002ff0


	//   ....[15]....
        /*00fc*/ 	.word	0x00003050


	//   ....[16]....
        /*0100*/ 	.word	0x00003070


	//   ....[17]....
        /*0104*/ 	.word	0x00003080


	//   ....[18]....
        /*0108*/ 	.word	0x00003880


	//   ....[19]....
        /*010c*/ 	.word	0x00003900


	//   ....[20]....
        /*0110*/ 	.word	0x00003980


	//   ....[21]....
        /*0114*/ 	.word	0x00003a00


	//   ....[22]....
        /*0118*/ 	.word	0x00003a60


	//   ....[23]....
        /*011c*/ 	.word	0x00003b10


	//   ....[24]....
        /*0120*/ 	.word	0x00003b90


	//   ....[25]....
        /*0124*/ 	.word	0x00003bf0


	//   ....[26]....
        /*0128*/ 	.word	0x00003ca0


	//   ....[27]....
        /*012c*/ 	.word	0x00003d20


	//   ....[28]....
        /*0130*/ 	.word	0x00003d80


	//   ....[29]....
        /*0134*/ 	.word	0x00003e30


	//   ....[30]....
        /*0138*/ 	.word	0x00003eb0


	//   ....[31]....
        /*013c*/ 	.word	0x00003f10


	//   ....[32]....
        /*0140*/ 	.word	0x00003fc0


	//   ....[33]....
        /*0144*/ 	.word	0x00004040


	//   ....[34]....
        /*0148*/ 	.word	0x00004090


	//   ....[35]....
        /*014c*/ 	.word	0x000040e0


	//----- nvinfo : EIATTR_VRC_CTA_INIT_COUNT
	.align		4
.L_2795:
        /*0150*/ 	.byte	0x02, 0x4a
	.zero		1
	.zero		1


	//----- nvinfo : EIATTR_EXIT_INSTR_OFFSETS
	.align		4
        /*0154*/ 	.byte	0x04, 0x1c
        /*0156*/ 	.short	(.L_2797 - .L_2796)


	//   ....[0]....
.L_2796:
        /*0158*/ 	.word	0x000036c0


	//   ....[1]....
        /*015c*/ 	.word	0x00003820


	//----- nvinfo : EIATTR_CRS_STACK_SIZE
	.align		4
.L_2797:
        /*0160*/ 	.byte	0x04, 0x1e
        /*0162*/ 	.short	(.L_2799 - .L_2798)
.L_2798:
        /*0164*/ 	.word	0x00000000


	//----- nvinfo : EIATTR_CBANK_PARAM_SIZE
	.align		4
.L_2799:
        /*0168*/ 	.byte	0x03, 0x19
        /*016a*/ 	.short	0x00b8


	//----- nvinfo : EIATTR_PARAM_CBANK
	.align		4
        /*016c*/ 	.byte	0x04, 0x0a
        /*016e*/ 	.short	(.L_2801 - .L_2800)
	.align		4
.L_2800:
        /*0170*/ 	.word	index@(.nv.constant0._Z30group_norm_nhwc_bwd_sum_kernelI11Bf16IOFp32WLi192EEv26Group_norm_nhwc_bwd_params)
        /*0174*/ 	.short	0x0380
        /*0176*/ 	.short	0x00b8


	//----- nvinfo : EIATTR_SW_WAR
	.align		4
.L_2801:
        /*0178*/ 	.byte	0x04, 0x36
        /*017a*/ 	.short	(.L_2803 - .L_2802)
.L_2802:
        /*017c*/ 	.word	0x00000008
.L_2803:


//--------------------- .nv.info._Z30group_norm_nhwc_bwd_sum_kernelI11Bf16IOFp32WLi448EEv26Group_norm_nhwc_bwd_params --------------------------
	.section	.nv.info._Z30group_norm_nhwc_bwd_sum_kernelI11Bf16IOFp32WLi448EEv26Group_norm_nhwc_bwd_params,"",@"SHT_CUDA_INFO"
	.sectionflags	@""
	.align	4


	//----- nvinfo : EIATTR_CUDA_API_VERSION
	.align		4
        /*0000*/ 	.byte	0x04, 0x37
        /*0002*/ 	.short	(.L_2805 - .L_2804)
.L_2804:
        /*0004*/ 	.word	0x00000082


	//----- nvinfo : EIATTR_KPARAM_INFO
	.align		4
.L_2805:
        /*0008*/ 	.byte	0x04, 0x17
        /*000a*/ 	.short	(.L_2807 - .L_2806)
.L_2806:
        /*000c*/ 	.word	0x00000000
        /*0010*/ 	.short	0x0000
        /*0012*/ 	.short	0x0000
        /*0014*/ 	.byte	0x00, 0xf0, 0xe1, 0x02


	//----- nvinfo : EIATTR_SPARSE_MMA_MASK
	.align		4
.L_2807:
        /*0018*/ 	.byte	0x03, 0x50
        /*001a*/ 	.short	0x0000


	//----- nvinfo : EIATTR_MAXREG_COUNT
	.align		4
        /*001c*/ 	.byte	0x03, 0x1b
        /*001e*/ 	.short	0x00ff


	//----- nvinfo : EIATTR_NUM_BARRIERS
	.align		4
        /*0020*/ 	.byte	0x02, 0x4c
        /*0022*/ 	.byte	0x01
	.zero		1


	//----- nvinfo : EIATTR_MERCURY_ISA_VERSION
	.align		4
        /*0024*/ 	.byte	0x03, 0x5f
        /*0026*/ 	.short	0x0101


	//----- nvinfo : EIATTR_COOP_GROUP_MASK_REGIDS
	.align		4
        /*0028*/ 	.byte	0x04, 0x29
        /*002a*/ 	.short	(.L_2809 - .L_2808)


	//   ....[0]....
.L_2808:
        /*002c*/ 	.word	0xffffffff


	//   ....[1]....
        /*0030*/ 	.word	0xffffffff


	//   ....[2]....
        /*0034*/ 	.word	0xffffffff


	//   ....[3]....
        /*0038*/ 	.word	0xffffffff


	//   ....[4]....
        /*003c*/ 	.word	0xffffffff


	//   ....[5]....
        /*0040*/ 	.word	0xffffffff


	//   ....[6]....
        /*0044*/ 	.word	0xffffffff


	//   ....[7]....
        /*0048*/ 	.word	0xffffffff


	//   ....[8]....
        /*004c*/ 	.word	0xffffffff


	//   ....[9]....
        /*0050*/ 	.word	0xffffffff


	//   ....[10]....
        /*0054*/ 	.word	0xffffffff


	//   ....[11]....
        /*0058*/ 	.word	0xffffffff


	//   ....[12]....
        /*005c*/ 	.word	0xffffffff


	//   ....[13]....
        /*0060*/ 	.word	0xffffffff


	//   ....[14]....
        /*0064*/ 	.word	0xffffffff


	//   ....[15]....
        /*0068*/ 	.word	0xffffffff


	//   ....[16]....
        /*006c*/ 	.word	0xffffffff


	//   ....[17]....
        /*0070*/ 	.word	0xffffffff


	//   ....[18]....
        /*0074*/ 	.word	0x05000036


	//   ....[19]....
        /*0078*/ 	.word	0x05000036


	//   ....[20]....
        /*007c*/ 	.word	0x05000036


	//   ....[21]....
        /*0080*/ 	.word	0x05000036


	//   ....[22]....
        /*0084*/ 	.word	0x05000036


	//   ....[23]....
        /*0088*/ 	.word	0x05000036


	//   ....[24]....
        /*008c*/ 	.word	0x05000036


	//   ....[25]....
        /*0090*/ 	.word	0x05000036


	//   ....[26]....
        /*0094*/ 	.word	0x05000036


	//   ....[27]....
        /*0098*/ 	.word	0x05000036


	//   ....[28]....
        /*009c*/ 	.word	0x05000036


	//   ....[29]....
        /*00a0*/ 	.word	0x05000036


	//   ....[30]....
        /*00a4*/ 	.word	0x05000036


	//   ....[31]....
        /*00a8*/ 	.word	0x05000036


	//   ....[32]....
        /*00ac*/ 	.word	0x05000036


	//   ....[33]....
        /*00b0*/ 	.word	0x05000036


	//   ....[34]....
        /*00b4*/ 	.word	0x05000036


	//   ....[35]....
        /*00b8*/ 	.word	0x05000036


	//----- nvinfo : EIATTR_COOP_GROUP_INSTR_OFFSETS
	.align		4
.L_2809:
        /*00bc*/ 	.byte	0x04, 0x28
        /*00be*/ 	.short	(.L_2811 - .L_2810)


	//   ....[0]....
.L_2810:
        /*00c0*/ 	.word	0x00003230


	//   ....[1]....
        /*00c4*/ 	.word	0x00003260


	//   ....[2]....
        /*00c8*/ 	.word	0x000032b0


	//   ....[3]....
        /*00cc*/ 	.word	0x000032d0


	//   ....[4]....
        /*00d0*/ 	.word	0x000032e0


	//   ....[5]....
        /*00d4*/ 	.word	0x00003340


	//   ....[6]....
        /*00d8*/ 	.word	0x00003380


	//   ....[7]....
        /*00dc*/ 	.word	0x00003390


	//   ....[8]....
        /*00e0*/ 	.word	0x000033d0


	//   ....[9]....
        /*00e4*/ 	.word	0x00003430


	//   ....[10]....
        /*00e8*/ 	.word	0x00003450


	//   ....[11]....
        /*00ec*/ 	.word	0x000034b0


	//   ....[12]....
        /*00f0*/ 	.word	0x000034e0


	//   ....[13]....
        /*00f4*/ 	.word	0x000034f0


	//   ....[14]....
        /*00f8*/ 	.word	0x00003550


	//   ....[15]....
        /*00fc*/ 	.word	0x000035a0


	//   ....[16]....
        /*0100*/ 	.word	0x000035d0


	//   ....[17]....
        /*0104*/ 	.word	0x000035f0


	//   ....[18]....
        /*0108*/ 	.word	0x00004200


	//   ....[19]....
        /*010c*/ 	.word	0x00004270


	//   ....[20]....
        /*0110*/ 	.word	0x000042d0


	//   ....[21]....
        /*0114*/ 	.word	0x00004330


	//   ....[22]....
        /*0118*/ 	.word	0x000043d0


	//   ....[23]....
        /*011c*/ 	.word	0x00004440


	//   ....[24]....
        /*0120*/ 	.word	0x000044d0


	//   ....[25]....
        /*0124*/ 	.word	0x00004540


	//   ....[26]....
        /*0128*/ 	.word	0x000045c0


	//   ....[27]....
        /*012c*/ 	.word	0x00004650


	//   ....[28]....
        /*0130*/ 	.word	0x000046e0


	//   ....[29]....
        /*0134*/ 	.word	0x00004750


	//   ....[30]....
        /*0138*/ 	.word	0x000047e0


	//   ....[31]....
        /*013c*/ 	.word	0x00004840


	//   ....[32]....
        /*0140*/ 	.word	0x000048e0


	//   ....[33]....
        /*0144*/ 	.word	0x00004970


	//   ....[34]....
        /*0148*/ 	.word	0x000049d0


	//   ....[35]....
        /*014c*/ 	.word	0x00004a20


	//----- nvinfo : EIATTR_VRC_CTA_INIT_COUNT
	.align		4
.L_2811:
        /*0150*/ 	.byte	0x02, 0x4a
	.zero		1
	.zero		1


	//----- nvinfo : EIATTR_EXIT_INSTR_OFFSETS
	.align		4
        /*0154*/ 	.byte	0x04, 0x1c
        /*0156*/ 	.short	(.L_2813 - .L_2812)


	//   ....[0]....
.L_2812:
        /*0158*/ 	.word	0x00004020


	//   ....[1]....
        /*015c*/ 	.word	0x00004180


	//----- nvinfo : EIATTR_CRS_STACK_SIZE
	.align		4
.L_2813:
        /*0160*/ 	.byte	0x04, 0x1e
        /*0162*/ 	.short	(.L_2815 - .L_2814)
.L_2814:
        /*0164*/ 	.word	0x00000000


	//----- nvinfo : EIATTR_CBANK_PARAM_SIZE
	.align		4
.L_2815:
        /*0168*/ 	.byte	0x03, 0x19
        /*016a*/ 	.short	0x00b8


	//----- nvinfo : EIATTR_PARAM_CBANK
	.align		4
        /*016c*/ 	.byte	0x04, 0x0a
        /*016e*/ 	.short	(.L_2817 - .L_2816)
	.align		4
.L_2816:
        /*0170*/ 	.word	index@(.nv.constant0._Z30group_norm_nhwc_bwd_sum_kernelI11Bf16IOFp32WLi448EEv26Group_norm_nhwc_bwd_params)
        /*0174*/ 	.short	0x0380
        /*0176*/ 	.short	0x00b8


	//----- nvinfo : EIATTR_SW_WAR
	.align		4
.L_2817:
        /*0178*/ 	.byte	0x04, 0x36
        /*017a*/ 	.short	(.L_2819 - .L_2818)
.L_2818:
        /*017c*/ 	.word	0x00000008
.L_2819:


//--------------------- .nv.info._Z30group_norm_nhwc_bwd_sum_kernelI11Bf16IOFp32WLi256EEv26Group_norm_nhwc_bwd_params --------------------------
	.section	.nv.info._Z30group_norm_nhwc_bwd_sum_kernelI11Bf16IOFp32WLi256EEv26Group_norm_nhwc_bwd_params,"",@"SHT_CUDA_INFO"
	.sectionflags	@""
	.align	4


	//----- nvinfo : EIATTR_CUDA_API_VERSION
	.align		4
        /*0000*/ 	.byte	0x04, 0x37
        /*0002*/ 	.short	(.L_2821 - .L_2820)
.L_2820:
        /*0004*/ 	.word	0x00000082


	//----- nvinfo : EIATTR_KPARAM_INFO
	.align		4
.L_2821:
        /*0008*/ 	.byte	0x04, 0x17
        /*000a*/ 	.short	(.L_2823 - .L_2822)
.L_2822:
        /*000c*/ 	.word	0x00000000
        /*0010*/ 	.short	0x0000
        /*0012*/ 	.short	0x0000
        /*0014*/ 	.byte	0x00, 0xf0, 0xe1, 0x02


	//----- nvinfo : EIATTR_SPARSE_MMA_MASK
	.align		4
.L_2823:
        /*0018*/ 	.byte	0x03, 0x50
        /*001a*/ 	.short	0x0000


	//----- nvinfo : EIATTR_MAXREG_COUNT
	.align		4
        /*001c*/ 	.byte	0x03, 0x1b
        /*001e*/ 	.short	0x00ff


	//----- nvinfo : EIATTR_NUM_BARRIERS
	.align		4
        /*0020*/ 	.byte	0x02, 0x4c
        /*0022*/ 	.byte	0x01
	.zero		1


	//----- nvinfo : EIATTR_MERCURY_ISA_VERSION
	.align		4
        /*0024*/ 	.byte	0x03, 0x5f
        /*0026*/ 	.short	0x0101


	//----- nvinfo : EIATTR_COOP_GROUP_MASK_REGIDS
	.align		4
        /*0028*/ 	.byte	0x04, 0x29
        /*002a*/ 	.short	(.L_2825 - .L_2824)


	//   ....[0]....
.L_2824:
        /*002c*/ 	.word	0xffffffff


	//   ....[1]....
        /*0030*/ 	.word	0xffffffff


	//   ....[2]....
        /*0034*/ 	.word	0xffffffff


	//   ....[3]....
        /*0038*/ 	.word	0xffffffff


	//   ....[4]....
        /*003c*/ 	.word	0xffffffff


	//   ....[5]....
        /*0040*/ 	.word	0xffffffff


	//   ....[6]....
        /*0044*/ 	.word	0xffffffff


	//   ....[7]....
        /*0048*/ 	.word	0xffffffff


	//   ....[8]....
        /*004c*/ 	.word	0xffffffff


	//   ....[9]....
        /*0050*/ 	.word	0xffffffff


	//   ....[10]....
        /*0054*/ 	.word	0xffffffff


	//   ....[11]....
        /*0058*/ 	.word	0xffffffff


	//   ....[12]....
        /*005c*/ 	.word	0xffffffff


	//   ....[13]....
        /*0060*/ 	.word	0xffffffff


	//   ....[14]....
        /*0064*/ 	.word	0xffffffff


	//   ....[15]....
        /*0068*/ 	.word	0xffffffff


	//   ....[16]....
        /*006c*/ 	.word	0xffffffff


	//   ....[17]....
        /*0070*/ 	.word	0xffffffff


	//   ....[18]....
        /*0074*/ 	.word	0x05000021


	//   ....[19]....
        /*0078*/ 	.word	0x05000021


	//   ....[20]....
        /*007c*/ 	.word	0x05000021


	//   ....[21]....
        /*0080*/ 	.word	0x05000021


	//   ....[22]....
        /*0084*/ 	.word	0x05000021


	//   ....[23]....
        /*0088*/ 	.word	0x05000021


	//   ....[24]....
        /*008c*/ 	.word	0x05000021


	//   ....[25]....
        /*0090*/ 	.word	0x05000021


	//   ....[26]....
        /*0094*/ 	.word	0x05000021


	//   ....[27]....
        /*0098*/ 	.word	0x05000021


	//   ....[28]....
        /*009c*/ 	.word	0x05000021


	//   ....[29]....
        /*00a0*/ 	.word	0x05000021


	//   ....[30]....
        /*00a4*/ 	.word	0x05000021


	//   ....[31]....
        /*00a8*/ 	.word	0x05000021


	//   ....[32]....
        /*00ac*/ 	.word	0x05000021


	//   ....[33]....
        /*00b0*/ 	.word	0x05000021


	//   ....[34]....
        /*00b4*/ 	.word	0x05000021


	//   ....[35]....
        /*00b8*/ 	.word	0x05000021


	//----- nvinfo : EIATTR_COOP_GROUP_INSTR_OFFSETS
	.align		4
.L_2825:
        /*00bc*/ 	.byte	0x04, 0x28
        /*00be*/ 	.short	(.L_2827 - .L_2826)


	//   ....[0]....
.L_2826:
        /*00c0*/ 	.word	0x00002db0


	//   ....[1]....
        /*00c4*/ 	.word	0x00002de0


	//   ....[2]....
        /*00c8*/ 	.word	0x00002e30


	//   ....[3]....
        /*00cc*/ 	.word	0x00002e50


	//   ....[4]....
        /*00d0*/ 	.word	0x00002ea0


	//   ....[5]....
        /*00d4*/ 	.word	0x00002ed0


	//   ....[6]....
        /*00d8*/ 	.word	0x00002f00


	//   ....[7]....
        /*00dc*/ 	.word	0x00002f30


	//   ....[8]....
        /*00e0*/ 	.word	0x00002f80


	//   ....[9]....
        /*00e4*/ 	.word	0x00002fb0


	//   ....[10]....
        /*00e8*/ 	.word	0x00002fe0


	//   ....[11]....
        /*00ec*/ 	.word	0x00003030


	//   ....[12]....
        /*00f0*/ 	.word	0x00003060


	//   ....[13]....
        /*00f4*/ 	.word	0x00003090


	//   ....[14]....
        /*00f8*/ 	.word	0x000030e0


	//   ....[15]....
        /*00fc*/ 	.word	0x00003120


	//   ....[16]....
        /*0100*/ 	.word	0x00003150


	//   ....[17]....
        /*0104*/ 	.word	0x00003170


	//   ....[18]....
        /*0108*/ 	.word	0x00003a60


	//   ....[19]....
        /*010c*/ 	.word	0x00003ae0


	//   ....[20]....
        /*0110*/ 	.word	0x00003b30


	//   ....[21]....
        /*0114*/ 	.word	0x00003bb0


	//   ....[22]....
        /*0118*/ 	.word	0x00003c40


	//   ....[23]....
        /*011c*/ 	.word	0x00003cc0


	//   ....[24]....
        /*0120*/ 	.word	0x00003d30


	//   ....[25]....
        /*0124*/ 	.word	0x00003da0


	//   ....[26]....
        /*0128*/ 	.word	0x00003e20


	//   ....[27]....
        /*012c*/ 	.word	0x00003e90


	//   ....[28]....
        /*0130*/ 	.word	0x00003f00


	//   ....[29]....
        /*0134*/ 	.word	0x00003fa0


	//   ....[30]....
        /*0138*/ 	.word	0x00004020


	//   ....[31]....
        /*013c*/ 	.word	0x00004080


	//   ....[32]....
        /*0140*/ 	.word	0x00004120


	//   ....[33]....
        /*0144*/ 	.word	0x000041a0


	//   ....[34]....
        /*0148*/ 	.word	0x00004200


	//   ....[35]....
        /*014c*/ 	.word	0x00004250


	//----- nvinfo : EIATTR_VRC_CTA_INIT_COUNT
	.align		4
.L_2827:
        /*0150*/ 	.byte	0x02, 0x4a
	.zero		1
	.zero		1


	//----- nvinfo : EIATTR_EXIT_INSTR_OFFSETS
	.align		4
        /*0154*/ 	.byte	0x04, 0x1c
        /*0156*/ 	.short	(.L_2829 - .L_2828)


	//   ....[0]....
.L_2828:
        /*0158*/ 	.word	0x00003880


	//   ....[1]....
        /*015c*/ 	.word	0x000039e0


	//----- nvinfo : EIATTR_CRS_STACK_SIZE
	.align		4
.L_2829:
        /*0160*/ 	.byte	0x04, 0x1e
        /*0162*/ 	.short	(.L_2831 - .L_2830)
.L_2830:
        /*0164*/ 	.word	0x00000000


	//----- nvinfo : EIATTR_CBANK_PARAM_SIZE
	.align		4
.L_2831:
        /*0168*/ 	.byte	0x03, 0x19
        /*016a*/ 	.short	0x00b8


	//----- nvinfo : EIATTR_PARAM_CBANK
	.align		4
        /*016c*/ 	.byte	0x04, 0x0a
        /*016e*/ 	.short	(.L_2833 - .L_2832)
	.align		4
.L_2832:
        /*0170*/ 	.word	index@(.nv.constant0._Z30group_norm_nhwc_bwd_sum_kernelI11Bf16IOFp32WLi256EEv26Group_norm_nhwc_bwd_params)
        /*0174*/ 	.short	0x0380
        /*0176*/ 	.short	0x00b8


	//----- nvinfo : EIATTR_SW_WAR
	.align		4
.L_2833:
        /*0178*/ 	.byte	0x04, 0x36
        /*017a*/ 	.short	(.L_2835 - .L_2834)
.L_2834:
        /*017c*/ 	.word	0x00000008
.L_2835:


//--------------------- .nv.info._Z30group_norm_nhwc_bwd_sum_kernelI11Bf16IOFp32WLi120EEv26Group_norm_nhwc_bwd_params --------------------------
	.section	.nv.info._Z30group_norm_nhwc_bwd_sum_kernelI11Bf16IOFp32WLi120EEv26Group_norm_nhwc_bwd_params,"",@"SHT_CUDA_INFO"
	.sectionflags	@""
	.align	4


	//----- nvinfo : EIATTR_CUDA_API_VERSION
	.align		4
        /*0000*/ 	.byte	0x04, 0x37
        /*0002*/ 	.short	(.L_2837 - .L_2836)
.L_2836:
        /*0004*/ 	.word	0x00000082


	//----- nvinfo : EIATTR_KPARAM_INFO
	.align		4
.L_2837:
        /*0008*/ 	.byte	0x04, 0x17
        /*000a*/ 	.short	(.L_2839 - .L_2838)
.L_2838:
        /*000c*/ 	.word	0x00000000
        /*0010*/ 	.short	0x0000
        /*0012*/ 	.short	0x0000
        /*0014*/ 	.byte	0x00, 0xf0, 0xe1, 0x02


	//----- nvinfo : EIATTR_SPARSE_MMA_MASK
	.align		4
.L_2839:
        /*0018*/ 	.byte	0x03, 0x50
        /*001a*/ 	.short	0x0000


	//----- nvinfo : EIATTR_MAXREG_COUNT
	.align		4
        /*001c*/ 	.byte	0x03, 0x1b
        /*001e*/ 	.short	0x00ff


	//----- nvinfo : EIATTR_NUM_BARRIERS
	.align		4
        /*0020*/ 	.byte	0x02, 0x4c
        /*0022*/ 	.byte	0x01
	.zero		1


	//----- nvinfo : EIATTR_MERCURY_ISA_VERSION
	.align		4
        /*0024*/ 	.byte	0x03, 0x5f
        /*0026*/ 	.short	0x0101


	//----- nvinfo : EIATTR_COOP_GROUP_MASK_REGIDS
	.align		4
        /*0028*/ 	.byte	0x04, 0x29
        /*002a*/ 	.short	(.L_2841 - .L_2840)


	//   ....[0]....
.L_2840:
        /*002c*/ 	.word	0x05000011


	//   ....[1]....
        /*0030*/ 	.word	0x05000011


	//   ....[2]....
        /*0034*/ 	.word	0x05000011


	//   ....[3]....
        /*0038*/ 	.word	0x05000011


	//   ....[4]....
        /*003c*/ 	.word	0x05000011


	//   ....[5]....
        /*0040*/ 	.word	0x05000011


	//   ....[6]....
        /*0044*/ 	.word	0x05000011


	//   ....[7]....
        /*0048*/ 	.word	0x05000011


	//   ....[8]....
        /*004c*/ 	.word	0x05000011


	//   ....[9]....
        /*0050*/ 	.word	0x05000011


	//   ....[10]....
        /*0054*/ 	.word	0x05000011


	//   ....[11]....
        /*0058*/ 	.word	0x05000011


	//   ....[12]....
        /*005c*/ 	.word	0x05000011


	//   ....[13]....
        /*0060*/ 	.word	0x05000011


	//   ....[14]....
        /*0064*/ 	.word	0x05000011


	//   ....[15]....
        /*0068*/ 	.word	0x05000011


	//   ....[16]....
        /*006c*/ 	.word	0x05000011


	//   ....[17]....
        /*0070*/ 	.word	0x05000011


	//   ....[18]....
        /*0074*/ 	.word	0x05000011


	//   ....[19]....
        /*0078*/ 	.word	0x05000011


	//   ....[20]....
        /*007c*/ 	.word	0x05000011


	//   ....[21]....
        /*0080*/ 	.word	0x05000011


	//----- nvinfo : EIATTR_COOP_GROUP_INSTR_OFFSETS
	.align		4
.L_2841:
        /*0084*/ 	.byte	0x04, 0x28
        /*0086*/ 	.short	(.L_2843 - .L_2842)


	//   ....[0]....
.L_2842:
        /*0088*/ 	.word	0x00002c20


	//   ....[1]....
        /*008c*/ 	.word	0x00002cd0


	//   ....[2]....
        /*0090*/ 	.word	0x00002d40


	//   ....[3]....
        /*0094*/ 	.word	0x00002dc0


	//   ....[4]....
        /*0098*/ 	.word	0x00002e30


	//   ....[5]....
        /*009c*/ 	.word	0x00002ed0


	//   ....[6]....
        /*00a0*/ 	.word	0x00002f40


	//   ....[7]....
        /*00a4*/ 	.word	0x00002fd0


	//   ....[8]....
        /*00a8*/ 	.word	0x00003050


	//   ....[9]....
        /*00ac*/ 	.word	0x000030c0


	//   ....[10]....
        /*00b0*/ 	.word	0x00003110


	//   ....[11]....
        /*00b4*/ 	.word	0x00003800


	//   ....[12]....
        /*00b8*/ 	.word	0x000038d0


	//   ....[13]....
        /*00bc*/ 	.word	0x00003960


	//   ....[14]....
        /*00c0*/ 	.word	0x00003a10


	//   ....[15]....
        /*00c4*/ 	.word	0x00003aa0


	//   ....[16]....
        /*00c8*/ 	.word	0x00003b50


	//   ....[17]....
        /*00cc*/ 	.word	0x00003be0


	//   ....[18]....
        /*00d0*/ 	.word	0x00003ca0


	//   ....[19]....
        /*00d4*/ 	.word	0x00003d40


	//   ....[20]....
        /*00d8*/ 	.word	0x00003dd0


	//   ....[21]....
        /*00dc*/ 	.word	0x00003e40


	//----- nvinfo : EIATTR_VRC_CTA_INIT_COUNT
	.align		4
.L_2843:
        /*00e0*/ 	.byte	0x02, 0x4a
	.zero		1
	.zero		1


	//----- nvinfo : EIATTR_EXIT_INSTR_OFFSETS
	.align		4
        /*00e4*/ 	.byte	0x04, 0x1c
        /*00e6*/ 	.short	(.L_2845 - .L_2844)


	//   ....[0]....
.L_2844:
        /*00e8*/ 	.word	0x00003680


	//   ....[1]....
        /*00ec*/ 	.word	0x000037e0


	//----- nvinfo : EIATTR_CRS_STACK_SIZE
	.align		4
.L_2845:
        /*00f0*/ 	.byte	0x04, 0x1e
        /*00f2*/ 	.short	(.L_2847 - .L_2846)
.L_2846:
        /*00f4*/ 	.word	0x00000000


	//----- nvinfo : EIATTR_CBANK_PARAM_SIZE
	.align		4
.L_2847:
        /*00f8*/ 	.byte	0x03, 0x19
        /*00fa*/ 	.short	0x00b8


	//----- nvinfo : EIATTR_PARAM_CBANK
	.align		4
        /*00fc*/ 	.byte	0x04, 0x0a
        /*00fe*/ 	.short	(.L_2849 - .L_2848)
	.align		4
.L_2848:
        /*0100*/ 	.word	index@(.nv.constant0._Z30group_norm_nhwc_bwd_sum_kernelI11Bf16IOFp32WLi120EEv26Group_norm_nhwc_bwd_params)
        /*0104*/ 	.short	0x0380
        /*0106*/ 	.short	0x00b8


	//----- nvinfo : EIATTR_SW_WAR
	.align		4
.L_2849:
        /*0108*/ 	.byte	0x04, 0x36
        /*010a*/ 	.short	(.L_2851 - .L_2850)
.L_2850:
        /*010c*/ 	.word	0x00000008
.L_2851:


//--------------------- .nv.info._Z30group_norm_nhwc_bwd_sum_kernelI11Bf16IOFp32WLi140EEv26Group_norm_nhwc_bwd_params --------------------------
	.section	.nv.info._Z30group_norm_nhwc_bwd_sum_kernelI11Bf16IOFp32WLi140EEv26Group_norm_nhwc_bwd_params,"",@"SHT_CUDA_INFO"
	.sectionflags	@""
	.align	4


	//----- nvinfo : EIATTR_CUDA_API_VERSION
	.align		4
        /*0000*/ 	.byte	0x04, 0x37
        /*0002*/ 	.short	(.L_2853 - .L_2852)
.L_2852:
        /*0004*/ 	.word	0x00000082


	//----- nvinfo : EIATTR_KPARAM_INFO
	.align		4
.L_2853:
        /*0008*/ 	.byte	0x04, 0x17
        /*000a*/ 	.short	(.L_2855 - .L_2854)
.L_2854:
        /*000c*/ 	.word	0x00000000
        /*0010*/ 	.short	0x0000
        /*0012*/ 	.short	0x0000
        /*0014*/ 	.byte	0x00, 0xf0, 0xe1, 0x02


	//----- nvinfo : EIATTR_SPARSE_MMA_MASK
	.align		4
.L_2855:
        /*0018*/ 	.byte	0x03, 0x50
        /*001a*/ 	.short	0x0000


	//----- nvinfo : EIATTR_MAXREG_COUNT
	.align		4
        /*001c*/ 	.byte	0x03, 0x1b
        /*001e*/ 	.short	0x00ff


	//----- nvinfo : EIATTR_NUM_BARRIERS
	.align		4
        /*0020*/ 	.byte	0x02, 0x4c
        /*0022*/ 	.byte	0x01
	.zero		1


	//----- nvinfo : EIATTR_MERCURY_ISA_VERSION
	.align		4
        /*0024*/ 	.byte	0x03, 0x5f
        /*0026*/ 	.short	0x0101


	//----- nvinfo : EIATTR_COOP_GROUP_MASK_REGIDS
	.align		4
        /*0028*/ 	.byte	0x04, 0x29
        /*002a*/ 	.short	(.L_2857 - .L_2856)


	//   ....[0]....
.L_2856:
        /*002c*/ 	.word	0x0500000f


	//   ....[1]....
        /*0030*/ 	.word	0x0500000f


	//   ....[2]....
        /*0034*/ 	.word	0x0500000f


	//   ....[3]....
        /*0038*/ 	.word	0x0500000f


	//   ....[4]....
        /*003c*/ 	.word	0x0500000f


	//   ....[5]....
        /*0040*/ 	.word	0x0500000f


	//   ....[6]....
        /*0044*/ 	.word	0x0500000f


	//   ....[7]....
        /*0048*/ 	.word	0x0500000f


	//   ....[8]....
        /*004c*/ 	.word	0x0500000f


	//   ....[9]....
        /*0050*/ 	.word	0x0500000f


	//   ....[10]....
        /*0054*/ 	.word	0x0500000f


	//   ....[11]....
        /*0058*/ 	.word	0x0500000f


	//   ....[12]....
        /*005c*/ 	.word	0x0500000f


	//   ....[13]....
        /*0060*/ 	.word	0x0500000f


	//   ....[14]....
        /*0064*/ 	.word	0x0500000f


	//   ....[15]....
        /*0068*/ 	.word	0x0500000f


	//   ....[16]....
        /*006c*/ 	.word	0x0500000f


	//   ....[17]....
        /*0070*/ 	.word	0x0500000f


	//   ....[18]....
        /*0074*/ 	.word	0x0500000f


	//   ....[19]....
        /*0078*/ 	.word	0x0500000f


	//   ....[20]....
        /*007c*/ 	.word	0x0500000f


	//   ....[21]....
        /*0080*/ 	.word	0x0500000f


	//----- nvinfo : EIATTR_COOP_GROUP_INSTR_OFFSETS
	.align		4
.L_2857:
        /*0084*/ 	.byte	0x04, 0x28
        /*0086*/ 	.short	(.L_2859 - .L_2858)


	//   ....[0]....
.L_2858:
        /*0088*/ 	.word	0x00002ca0


	//   ....[1]....
        /*008c*/ 	.word	0x00002d50


	//   ....[2]....
        /*0090*/ 	.word	0x00002dc0


	//   ....[3]....
        /*0094*/ 	.word	0x00002e50


	//   ....[4]....
        /*0098*/ 	.word	0x00002ec0


	//   ....[5]....
        /*009c*/ 	.word	0x00002f40


	//   ....[6]....
        /*00a0*/ 	.word	0x00002fb0


	//   ....[7]....
        /*00a4*/ 	.word	0x00003050


	//   ....[8]....
        /*00a8*/ 	.word	0x000030d0


	//   ....[9]....
        /*00ac*/ 	.word	0x00003140


	//   ....[10]....
        /*00b0*/ 	.word	0x00003190


	//   ....[11]....
        /*00b4*/ 	.word	0x00003980


	//   ....[12]....
        /*00b8*/ 	.word	0x00003a50


	//   ....[13]....
        /*00bc*/ 	.word	0x00003ae0


	//   ....[14]....
        /*00c0*/ 	.word	0x00003b90


	//   ....[15]....
        /*00c4*/ 	.word	0x00003c20


	//   ....[16]....
        /*00c8*/ 	.word	0x00003cd0


	//   ....[17]....
        /*00cc*/ 	.word	0x00003d60


	//   ....[18]....
        /*00d0*/ 	.word	0x00003e20


	//   ....[19]....
        /*00d4*/ 	.word	0x00003ec0


	//   ....[20]....
        /*00d8*/ 	.word	0x00003f50


	//   ....[21]....
        /*00dc*/ 	.word	0x00003fc0


	//----- nvinfo : EIATTR_VRC_CTA_INIT_COUNT
	.align		4
.L_2859:
        /*00e0*/ 	.byte	0x02, 0x4a
	.zero		1
	.zero		1


	//----- nvinfo : EIATTR_EXIT_INSTR_OFFSETS
	.align		4
        /*00e4*/ 	.byte	0x04, 0x1c
        /*00e6*/ 	.short	(.L_2861 - .L_2860)


	//   ....[0]....
.L_2860:
        /*00e8*/ 	.word	0x00003800


	//   ....[1]....
        /*00ec*/ 	.word	0x00003960


	//----- nvinfo : EIATTR_CRS_STACK_SIZE
	.align		4
.L_2861:
        /*00f0*/ 	.byte	0x04, 0x1e
        /*00f2*/ 	.short	(.L_2863 - .L_2862)
.L_2862:
        /*00f4*/ 	.word	0x00000000


	//----- nvinfo : EIATTR_CBANK_PARAM_SIZE
	.align		4
.L_2863:
        /*00f8*/ 	.byte	0x03, 0x19
        /*00fa*/ 	.short	0x00b8


	//----- nvinfo : EIATTR_PARAM_CBANK
	.align		4
        /*00fc*/ 	.byte	0x04, 0x0a
        /*00fe*/ 	.short	(.L_2865 - .L_2864)
	.align		4
.L_2864:
        /*0100*/ 	.word	index@(.nv.constant0._Z30group_norm_nhwc_bwd_sum_kernelI11Bf16IOFp32WLi140EEv26Group_norm_nhwc_bwd_params)
        /*0104*/ 	.short	0x0380
        /*0106*/ 	.short	0x00b8


	//----- nvinfo : EIATTR_SW_WAR
	.align		4
.L_2865:
        /*0108*/ 	.byte	0x04, 0x36
        /*010a*/ 	.short	(.L_2867 - .L_2866)
.L_2866:
        /*010c*/ 	.word	0x00000008
.L_2867:


//--------------------- .nv.info._Z30group_norm_nhwc_bwd_sum_kernelI11Bf16IOFp32WLi160EEv26Group_norm_nhwc_bwd_params --------------------------
	.section	.nv.info._Z30group_norm_nhwc_bwd_sum_kernelI11Bf16IOFp32WLi160EEv26Group_norm_nhwc_bwd_params,"",@"SHT_CUDA_INFO"
	.sectionflags	@""
	.align	4


	//----- nvinfo : EIATTR_CUDA_API_VERSION
	.align		4
        /*0000*/ 	.byte	0x04, 0x37
        /*0002*/ 	.short	(.L_2869 - .L_2868)
.L_2868:
        /*0004*/ 	.word	0x00000082


	//----- nvinfo : EIATTR_KPARAM_INFO
	.align		4
.L_2869:
        /*0008*/ 	.byte	0x04, 0x17
        /*000a*/ 	.short	(.L_2871 - .L_2870)
.L_2870:
        /*000c*/ 	.word	0x00000000
        /*0010*/ 	.short	0x0000
        /*0012*/ 	.short	0x0000
        /*0014*/ 	.byte	0x00, 0xf0, 0xe1, 0x02


	//----- nvinfo : EIATTR_SPARSE_MMA_MASK
	.align		4
.L_2871:
        /*0018*/ 	.byte	0x03, 0x50
        /*001a*/ 	.short	0x0000


	//----- nvinfo : EIATTR_MAXREG_COUNT
	.align		4
        /*001c*/ 	.byte	0x03, 0x1b
        /*001e*/ 	.short	0x00ff


	//----- nvinfo : EIATTR_NUM_BARRIERS
	.align		4
        /*0020*/ 	.byte	0x02, 0x4c
        /*0022*/ 	.byte	0x01
	.zero		1


	//----- nvinfo : EIATTR_MERCURY_ISA_VERSION
	.align		4
        /*0024*/ 	.byte	0x03, 0x5f
        /*0026*/ 	.short	0x0101


	//----- nvinfo : EIATTR_COOP_GROUP_MASK_REGIDS
	.align		4
        /*0028*/ 	.byte	0x04, 0x29
        /*002a*/ 	.short	(.L_2873 - .L_2872)


	//   ....[0]....
.L_2872:
        /*002c*/ 	.word	0xffffffff


	//   ....[1]....
        /*0030*/ 	.word	0xffffffff


	//   ....[2]....
        /*0034*/ 	.word	0xffffffff


	//   ....[3]....
        /*0038*/ 	.word	0xffffffff


	//   ....[4]....
        /*003c*/ 	.word	0xffffffff


	//   ....[5]....
        /*0040*/ 	.word	0xffffffff


	//   ....[6]....
        /*0044*/ 	.word	0xffffffff


	//   ....[7]....
        /*0048*/ 	.word	0xffffffff


	//   ....[8]....
        /*004c*/ 	.word	0xffffffff


	//   ....[9]....
        /*0050*/ 	.word	0xffffffff


	//   ....[10]....
        /*0054*/ 	.word	0xffffffff


	//   ....[11]....
        /*0058*/ 	.word	0xffffffff


	//   ....[12]....
        /*005c*/ 	.word	0xffffffff


	//   ....[13]....
        /*0060*/ 	.word	0xffffffff


	//   ....[14]....
        /*0064*/ 	.word	0xffffffff


	//   ....[15]....
        /*0068*/ 	.word	0xffffffff


	//   ....[16]....
        /*006c*/ 	.word	0xffffffff


	//   ....[17]....
        /*0070*/ 	.word	0xffffffff


	//   ....[18]....
        /*0074*/ 	.word	0x0500001f


	//   ....[19]....
        /*0078*/ 	.word	0x0500001f


	//   ....[20]....
        /*007c*/ 	.word	0x0500001f


	//   ....[21]....
        /*0080*/ 	.word	0x0500001f


	//   ....[22]....
        /*0084*/ 	.word	0x0500001f


	//   ....[23]....
        /*0088*/ 	.word	0x0500001f


	//   ....[24]....
        /*008c*/ 	.word	0x0500001f


	//   ....[25]....
        /*0090*/ 	.word	0x0500001f


	//   ....[26]....
        /*0094*/ 	.word	0x0500001f


	//   ....[27]....
        /*0098*/ 	.word	0x0500001f


	//   ....[28]....
        /*009c*/ 	.word	0x0500001f


	//   ....[29]....
        /*00a0*/ 	.word	0x0500001f


	//   ....[30]....
        /*00a4*/ 	.word	0x0500001f


	//   ....[31]....
        /*00a8*/ 	.word	0x0500001f


	//   ....[32]....
        /*00ac*/ 	.word	0x0500001f


	//   ....[33]....
        /*00b0*/ 	.word	0x0500001f


	//   ....[34]....
        /*00b4*/ 	.word	0x0500001f


	//   ....[35]....
        /*00b8*/ 	.word	0x0500001f


	//----- nvinfo : EIATTR_COOP_GROUP_INSTR_OFFSETS
	.align		4
.L_2873:
        /*00bc*/ 	.byte	0x04, 0x28
        /*00be*/ 	.short	(.L_2875 - .L_2874)


	//   ....[0]....
.L_2874:
        /*00c0*/ 	.word	0x00002c60


	//   ....[1]....
        /*00c4*/ 	.word	0x00002c90


	//   ....[2]....
        /*00c8*/ 	.word	0x00002ce0


	//   ....[3]....
        /*00cc*/ 	.word	0x00002d00


	//   ....[4]....
        /*00d0*/ 	.word	0x00002d60


	//   ....[5]....
        /*00d4*/ 	.word	0x00002d70


	//   ....[6]....
        /*00d8*/ 	.word	0x00002d90


	//   ....[7]....
        /*00dc*/ 	.word	0x00002df0


	//   ....[8]....
        /*00e0*/ 	.word	0x00002e20


	//   ....[9]....
        /*00e4*/ 	.word	0x00002e40


	//   ....[10]....
        /*00e8*/ 	.word	0x00002ea0


	//   ....[11]....
        /*00ec*/ 	.word	0x00002ed0


	//   ....[12]....
        /*00f0*/ 	.word	0x00002ef0


	//   ....[13]....
        /*00f4*/ 	.word	0x00002f40


	//   ....[14]....
        /*00f8*/ 	.word	0x00002f80


	//   ....[15]....
        /*00fc*/ 	.word	0x00002fc0


	//   ....[16]....
        /*0100*/ 	.word	0x00002fe0


	//   ....[17]....
        /*0104*/ 	.word	0x00002ff0


	//   ....[18]....
        /*0108*/ 	.word	0x000036f0


	//   ....[19]....
        /*010c*/ 	.word	0x00003740


	//   ....[20]....
        /*0110*/ 	.word	0x000037b0


	//   ....[21]....
        /*0114*/ 	.word	0x00003830


	//   ....[22]....
        /*0118*/ 	.word	0x000038c0


	//   ....[23]....
        /*011c*/ 	.word	0x00003930


	//   ....[24]....
        /*0120*/ 	.word	0x000039c0


	//   ....[25]....
        /*0124*/ 	.word	0x00003a30


	//   ....[26]....
        /*0128*/ 	.word	0x00003aa0


	//   ....[27]....
        /*012c*/ 	.word	0x00003b30


	//   ....[28]....
        /*0130*/ 	.word	0x00003ba0


	//   ....[29]....
        /*0134*/ 	.word	0x00003c50


	//   ....[30]....
        /*0138*/ 	.word	0x00003cd0


	//   ....[31]....
        /*013c*/ 	.word	0x00003d30


	//   ....[32]....
        /*0140*/ 	.word	0x00003da0


	//   ....[33]....
        /*0144*/ 	.word	0x00003e30


	//   ....[34]....
        /*0148*/ 	.word	0x00003e80


	//   ....[35]....
        /*014c*/ 	.word	0x00003ed0


	//----- nvinfo : EIATTR_VRC_CTA_INIT_COUNT
	.align		4
.L_2875:
        /*0150*/ 	.byte	0x02, 0x4a
	.zero		1
	.zero		1


	//----- nvinfo : EIATTR_EXIT_INSTR_OFFSETS
	.align		4
        /*0154*/ 	.byte	0x04, 0x1c
        /*0156*/ 	.short	(.L_2877 - .L_2876)


	//   ....[0]....
.L_2876:
        /*0158*/ 	.word	0x00003510


	//   ....[1]....
        /*015c*/ 	.word	0x00003670


	//----- nvinfo : EIATTR_CRS_STACK_SIZE
	.align		4
.L_2877:
        /*0160*/ 	.byte	0x04, 0x1e
        /*0162*/ 	.short	(.L_2879 - .L_2878)
.L_2878:
        /*0164*/ 	.word	0x00000000


	//----- nvinfo : EIATTR_CBANK_PARAM_SIZE
	.align		4
.L_2879:
        /*0168*/ 	.byte	0x03, 0x19
        /*016a*/ 	.short	0x00b8


	//----- nvinfo : EIATTR_PARAM_CBANK
	.align		4
        /*016c*/ 	.byte	0x04, 0x0a
        /*016e*/ 	.short	(.L_2881 - .L_2880)
	.align		4
.L_2880:
        /*0170*/ 	.word	index@(.nv.constant0._Z30group_norm_nhwc_bwd_sum_kernelI11Bf16IOFp32WLi160EEv26Group_norm_nhwc_bwd_params)
        /*0174*/ 	.short	0x0380
        /*0176*/ 	.short	0x00b8


	//----- nvinfo : EIATTR_SW_WAR
	.align		4
.L_2881:
        /*0178*/ 	.byte	0x04, 0x36
        /*017a*/ 	.short	(.L_2883 - .L_2882)
.L_2882:
        /*017c*/ 	.word	0x00000008
.L_2883:


//--------------------- .nv.info._Z30group_norm_nhwc_bwd_sum_kernelI11Bf16IOBf16WLi196EEv26Group_norm_nhwc_bwd_params --------------------------
	.section	.nv.info._Z30group_norm_nhwc_bwd_sum_kernelI11Bf16IOBf16WLi196EEv26Group_norm_nhwc_bwd_params,"",@"SHT_CUDA_INFO"
	.sectionflags	@""
	.align	4


	//----- nvinfo : EIATTR_CUDA_API_VERSION
	.align		4
        /*0000*/ 	.byte	0x04, 0x37
        /*0002*/ 	.short	(.L_2885 - .L_2884)
.L_2884:
        /*0004*/ 	.word	0x00000082


	//----- nvinfo : EIATTR_KPARAM_INFO
	.align		4
.L_2885:
        /*0008*/ 	.byte	0x04, 0x17
        /*000a*/ 	.short	(.L_2887 - .L_2886)
.L_2886:
        /*000c*/ 	.word	0x00000000
        /*0010*/ 	.short	0x0000
        /*0012*/ 	.short	0x0000
        /*0014*/ 	.byte	0x00, 0xf0, 0xe1, 0x02


	//----- nvinfo : EIATTR_SPARSE_MMA_MASK
	.align		4
.L_2887:
        /*0018*/ 	.byte	0x03, 0x50
        /*001a*/ 	.short	0x0000


	//----- nvinfo : EIATTR_MAXREG_COUNT
	.align		4
        /*001c*/ 	.byte	0x03, 0x1b
        /*001e*/ 	.short	0x00ff


	//----- nvinfo : EIATTR_NUM_BARRIERS
	.align		4
        /*0020*/ 	.byte	0x02, 0x4c
        /*0022*/ 	.byte	0x01
	.zero		1


	//----- nvinfo : EIATTR_MERCURY_ISA_VERSION
	.align		4
        /*0024*/ 	.byte	0x03, 0x5f
        /*0026*/ 	.short	0x0101


	//----- nvinfo : EIATTR_COOP_GROUP_MASK_REGIDS
	.align		4
        /*0028*/ 	.byte	0x04, 0x29
        /*002a*/ 	.short	(.L_2889 - .L_2888)


	//   ....[0]....
.L_2888:
        /*002c*/ 	.word	0x05000004


	//   ....[1]....
        /*0030*/ 	.word	0x05000004


	//   ....[2]....
        /*0034*/ 	.word	0x05000004


	//   ....[3]....
        /*0038*/ 	.word	0x05000004


	//   ....[4]....
        /*003c*/ 	.word	0x05000004


	//   ....[5]....
        /*0040*/ 	.word	0x05000004


	//   ....[6]....
        /*0044*/ 	.word	0x05000004


	//   ....[7]....
        /*0048*/ 	.word	0x05000004


	//   ....[8]....
        /*004c*/ 	.word	0x05000004


	//   ....[9]....
        /*0050*/ 	.word	0x05000004


	//   ....[10]....
        /*0054*/ 	.word	0x05000004


	//   ....[11]....
        /*0058*/ 	.word	0x05000004


	//   ....[12]....
        /*005c*/ 	.word	0x05000004


	//   ....[13]....
        /*0060*/ 	.word	0x05000004


	//   ....[14]....
        /*0064*/ 	.word	0x05000004


	//   ....[15]....
        /*0068*/ 	.word	0x05000004


	//   ....[16]....
        /*006c*/ 	.word	0x05000004


	//   ....[17]....
        /*0070*/ 	.word	0x05000004


	//   ....[18]....
        /*0074*/ 	.word	0x05000004


	//   ....[19]....
        /*0078*/ 	.word	0x05000004


	//   ....[20]....
        /*007c*/ 	.word	0x05000004


	//   ....[21]....
        /*0080*/ 	.word	0x05000004


	//----- nvinfo : EIATTR_COOP_GROUP_INSTR_OFFSETS
	.align		4
.L_2889:
        /*0084*/ 	.byte	0x04, 0x28
        /*0086*/ 	.short	(.L_2891 - .L_2890)


	//   ....[0]....
.L_2890:
        /*0088*/ 	.word	0x00002da0


	//   ....[1]....
        /*008c*/ 	.word	0x00002e50


	//   ....[2]....
        /*0090*/ 	.word	0x00002ec0


	//   ....[3]....
        /*0094*/ 	.word	0x00002f50


	//   ....[4]....
        /*0098*/ 	.word	0x00002fc0


	//   ....[5]....
        /*009c*/ 	.word	0x00003040


	//   ....[6]....
        /*00a0*/ 	.word	0x000030b0


	//   ....[7]....
        /*00a4*/ 	.word	0x00003150


	//   ....[8]....
        /*00a8*/ 	.word	0x000031d0


	//   ....[9]....
        /*00ac*/ 	.word	0x00003240


	//   ....[10]....
        /*00b0*/ 	.word	0x00003290


	//   ....[11]....
        /*00b4*/ 	.word	0x00003bc0


	//   ....[12]....
        /*00b8*/ 	.word	0x00003c90


	//   ....[13]....
        /*00bc*/ 	.word	0x00003d20


	//   ....[14]....
        /*00c0*/ 	.word	0x00003dd0


	//   ....[15]....
        /*00c4*/ 	.word	0x00003e60


	//   ....[16]....
        /*00c8*/ 	.word	0x00003f10


	//   ....[17]....
        /*00cc*/ 	.word	0x00003fa0


	//   ....[18]....
        /*00d0*/ 	.word	0x00004060


	//   ....[19]....
        /*00d4*/ 	.word	0x00004100


	//   ....[20]....
        /*00d8*/ 	.word	0x00004190


	//   ....[21]....
        /*00dc*/ 	.word	0x00004200


	//----- nvinfo : EIATTR_VRC_CTA_INIT_COUNT
	.align		4
.L_2891:
        /*00e0*/ 	.byte	0x02, 0x4a
	.zero		1
	.zero		1


	//----- nvinfo : EIATTR_EXIT_INSTR_OFFSETS
	.align		4
        /*00e4*/ 	.byte	0x04, 0x1c
        /*00e6*/ 	.short	(.L_2893 - .L_2892)


	//   ....[0]....
.L_2892:
        /*00e8*/ 	.word	0x00003a40


	//   ....[1]....
        /*00ec*/ 	.word	0x00003ba0


	//----- nvinfo : EIATTR_CRS_STACK_SIZE
	.align		4
.L_2893:
        /*00f0*/ 	.byte	0x04, 0x1e
        /*00f2*/ 	.short	(.L_2895 - .L_2894)
.L_2894:
        /*00f4*/ 	.word	0x00000000


	//----- nvinfo : EIATTR_CBANK_PARAM_SIZE
	.align		4
.L_2895:
        /*00f8*/ 	.byte	0x03, 0x19
        /*00fa*/ 	.short	0x00b8


	//----- nvinfo : EIATTR_PARAM_CBANK
	.align		4
        /*00fc*/ 	.byte	0x04, 0x0a
        /*00fe*/ 	.short	(.L_2897 - .L_2896)
	.align		4
.L_2896:
        /*0100*/ 	.word	index@(.nv.constant0._Z30group_norm_nhwc_bwd_sum_kernelI11Bf16IOBf16WLi196EEv26Group_norm_nhwc_bwd_params)
        /*0104*/ 	.short	0x0380
        /*0106*/ 	.short	0x00b8


	//----- nvinfo : EIATTR_SW_WAR
	.align		4
.L_2897:
        /*0108*/ 	.byte	0x04, 0x36
        /*010a*/ 	.short	(.L_2899 - .L_2898)
.L_2898:
        /*010c*/ 	.word	0x00000008
.L_2899:


//--------------------- .nv.info._Z30group_norm_nhwc_bwd_sum_kernelI11Bf16IOBf16WLi168EEv26Group_norm_nhwc_bwd_params --------------------------
	.section	.nv.info._Z30group_norm_nhwc_bwd_sum_kernelI11Bf16IOBf16WLi168EEv26Group_norm_nhwc_bwd_params,"",@"SHT_CUDA_INFO"
	.sectionflags	@""
	.align	4


	//----- nvinfo : EIATTR_CUDA_API_VERSION
	.align		4
        /*0000*/ 	.byte	0x04, 0x37
        /*0002*/ 	.short	(.L_2901 - .L_2900)
.L_2900:
        /*0004*/ 	.word	0x00000082


	//----- nvinfo : EIATTR_KPARAM_INFO
	.align		4
.L_2901:
        /*0008*/ 	.byte	0x04, 0x17
        /*000a*/ 	.short	(.L_2903 - .L_2902)
.L_2902:
        /*000c*/ 	.word	0x00000000
        /*0010*/ 	.short	0x0000
        /*0012*/ 	.short	0x0000
        /*0014*/ 	.byte	0x00, 0xf0, 0xe1, 0x02


	//----- nvinfo : EIATTR_SPARSE_MMA_MASK
	.align		4
.L_2903:
        /*0018*/ 	.byte	0x03, 0x50
        /*001a*/ 	.short	0x0000


	//----- nvinfo : EIATTR_MAXREG_COUNT
	.align		4
        /*001c*/ 	.byte	0x03, 0x1b
        /*001e*/ 	.short	0x00ff


	//----- nvinfo : EIATTR_NUM_BARRIERS
	.align		4
        /*0020*/ 	.byte	0x02, 0x4c
        /*0022*/ 	.byte	0x01
	.zero		1


	//----- nvinfo : EIATTR_MERCURY_ISA_VERSION
	.align		4
        /*0024*/ 	.byte	0x03, 0x5f
        /*0026*/ 	.short	0x0101


	//----- nvinfo : EIATTR_INT_WARP_WIDE_INSTR_OFFSETS
	.align		4
        /*0028*/ 	.byte	0x04, 0x31
        /*002a*/ 	.short	(.L_2905 - .L_2904)


	//   ....[0]....
.L_2904:
        /*002c*/ 	.word	0x00001430


	//   ....[1]....
        /*0030*/ 	.word	0x00001dd0


	//   ....[2]....
        /*0034*/ 	.word	0x000038a0


	//----- nvinfo : EIATTR_COOP_GROUP_MASK_REGIDS
	.align		4
.L_2905:
        /*0038*/ 	.byte	0x04, 0x29
        /*003a*/ 	.short	(.L_2907 - .L_2906)


	//   ....[0]....
.L_2906:
        /*003c*/ 	.word	0x05000007


	//   ....[1]....
        /*0040*/ 	.word	0x05000007


	//   ....[2]....
        /*0044*/ 	.word	0x05000007


	//   ....[3]....
        /*0048*/ 	.word	0x05000007


	//   ....[4]....
        /*004c*/ 	.word	0x05000007


	//   ....[5]....
        /*0050*/ 	.word	0x05000007


	//   ....[6]....
        /*0054*/ 	.word	0x05000007


	//   ....[7]....
        /*0058*/ 	.word	0x05000007


	//   ....[8]....
        /*005c*/ 	.word	0x05000007


	//   ....[9]....
        /*0060*/ 	.word	0x05000007


	//   ....[10]....
        /*0064*/ 	.word	0x05000007


	//   ....[11]....
        /*0068*/ 	.word	0x05000007


	//   ....[12]....
        /*006c*/ 	.word	0x05000007


	//   ....[13]....
        /*0070*/ 	.word	0x05000007


	//   ....[14]....
        /*0074*/ 	.word	0x05000007


	//   ....[15]....
        /*0078*/ 	.word	0x05000007


	//   ....[16]....
        /*007c*/ 	.word	0x05000007


	//   ....[17]....
        /*0080*/ 	.word	0x05000007


	//   ....[18]....
        /*0084*/ 	.word	0x05000007


	//   ....[19]....
        /*0088*/ 	.word	0x05000007


	//   ....[20]....
        /*008c*/ 	.word	0x05000007


	//   ....[21]....
        /*0090*/ 	.word	0x05000007


	//----- nvinfo : EIATTR_COOP_GROUP_INSTR_OFFSETS
	.align		4
.L_2907:
        /*0094*/ 	.byte	0x04, 0x28
        /*0096*/ 	.short	(.L_2909 - .L_2908)


	//   ....[0]....
.L_2908:
        /*0098*/ 	.word	0x00002e70


	//   ....[1]....
        /*009c*/ 	.word	0x00002f20


	//   ....[2]....
        /*00a0*/ 	.word	0x00002f90


	//   ....[3]....
        /*00a4*/ 	.word	0x00003020


	//   ....[4]....
        /*00a8*/ 	.word	0x00003090


	//   ....[5]....
        /*00ac*/ 	.word	0x00003110


	//   ....[6]....
        /*00b0*/ 	.word	0x00003180


	//   ....[7]....
        /*00b4*/ 	.word	0x00003220


	//   ....[8]....
        /*00b8*/ 	.word	0x000032a0


	//   ....[9]....
        /*00bc*/ 	.word	0x00003310


	//   ....[10]....
        /*00c0*/ 	.word	0x00003360


	//   ....[11]....
        /*00c4*/ 	.word	0x00003c30


	//   ....[12]....
        /*00c8*/ 	.word	0x00003d00


	//   ....[13]....
        /*00cc*/ 	.word	0x00003d90


	//   ....[14]....
        /*00d0*/ 	.word	0x00003e40


	//   ....[15]....
        /*00d4*/ 	.word	0x00003ed0


	//   ....[16]....
        /*00d8*/ 	.word	0x00003f80


	//   ....[17]....
        /*00dc*/ 	.word	0x00004010


	//   ....[18]....
        /*00e0*/ 	.word	0x000040d0


	//   ....[19]....
        /*00e4*/ 	.word	0x00004170


	//   ....[20]....
        /*00e8*/ 	.word	0x00004200


	//   ....[21]....
        /*00ec*/ 	.word	0x00004270


	//----- nvinfo : EIATTR_VRC_CTA_INIT_COUNT
	.align		4
.L_2909:
        /*00f0*/ 	.byte	0x02, 0x4a
	.zero		1
	.zero		1


	//----- nvinfo : EIATTR_EXIT_INSTR_OFFSETS
	.align		4
        /*00f4*/ 	.byte	0x04, 0x1c
        /*00f6*/ 	.short	(.L_2911 - .L_2910)


	//   ....[0]....
.L_2910:
        /*00f8*/ 	.word	0x00003ab0


	//   ....[1]....
        /*00fc*/ 	.word	0x00003c10


	//----- nvinfo : EIATTR_CRS_STACK_SIZE
	.align		4
.L_2911:
        /*0100*/ 	.byte	0x04, 0x1e
        /*0102*/ 	.short	(.L_2913 - .L_2912)
.L_2912:
        /*0104*/ 	.word	0x00000000


	//----- nvinfo : EIATTR_CBANK_PARAM_SIZE
	.align		4
.L_2913:
        /*0108*/ 	.byte	0x03, 0x19
        /*010a*/ 	.short	0x00b8


	//----- nvinfo : EIATTR_PARAM_CBANK
	.align		4
        /*010c*/ 	.byte	0x04, 0x0a
        /*010e*/ 	.short	(.L_2915 - .L_2914)
	.align		4
.L_2914:
        /*0110*/ 	.word	index@(.nv.constant0._Z30group_norm_nhwc_bwd_sum_kernelI11Bf16IOBf16WLi168EEv26Group_norm_nhwc_bwd_params)
        /*0114*/ 	.short	0x0380
        /*0116*/ 	.short	0x00b8


	//----- nvinfo : EIATTR_SW_WAR
	.align		4
.L_2915:
        /*0118*/ 	.byte	0x04, 0x36
        /*011a*/ 	.short	(.L_2917 - .L_2916)
.L_2916:
        /*011c*/ 	.word	0x00000008
.L_2917:


//--------------------- .nv.info._Z30group_norm_nhwc_bwd_sum_kernelI11Bf16IOBf16WLi64EEv26Group_norm_nhwc_bwd_params --------------------------
	.section	.nv.info._Z30group_norm_nhwc_bwd_sum_kernelI11Bf16IOBf16WLi64EEv26Group_norm_nhwc_bwd_params,"",@"SHT_CUDA_INFO"
	.sectionflags	@""
	.align	4


	//----- nvinfo : EIATTR_CUDA_API_VERSION
	.align		4
        /*0000*/ 	.byte	0x04, 0x37
        /*0002*/ 	.short	(.L_2919 - .L_2918)
.L_2918:
        /*0004*/ 	.word	0x00000082


	//----- nvinfo : EIATTR_KPARAM_INFO
	.align		4
.L_2919:
        /*0008*/ 	.byte	0x04, 0x17
        /*000a*/ 	.short	(.L_2921 - .L_2920)
.L_2920:
        /*000c*/ 	.word	0x00000000
        /*0010*/ 	.short	0x0000
        /*0012*/ 	.short	0x0000
        /*0014*/ 	.byte	0x00, 0xf0, 0xe1, 0x02


	//----- nvinfo : EIATTR_SPARSE_MMA_MASK
	.align		4
.L_2921:
        /*0018*/ 	.byte	0x03, 0x50
        /*001a*/ 	.short	0x0000


	//----- nvinfo : EIATTR_MAXREG_COUNT
	.align		4
        /*001c*/ 	.byte	0x03, 0x1b
        /*001e*/ 	.short	0x00ff


	//----- nvinfo : EIATTR_NUM_BARRIERS
	.align		4
        /*0020*/ 	.byte	0x02, 0x4c
        /*0022*/ 	.byte	0x01
	.zero		1


	//----- nvinfo : EIATTR_MERCURY_ISA_VERSION
	.align		4
        /*0024*/ 	.byte	0x03, 0x5f
        /*0026*/ 	.short	0x0101


	//----- nvinfo : EIATTR_COOP_GROUP_MASK_REGIDS
	.align		4
        /*0028*/ 	.byte	0x04, 0x29
        /*002a*/ 	.short	(.L_2923 - .L_2922)


	//   ....[0]....
.L_2922:
        /*002c*/ 	.word	0xffffffff


	//   ....[1]....
        /*0030*/ 	.word	0xffffffff


	//   ....[2]....
        /*0034*/ 	.word	0xffffffff


	//   ....[3]....
        /*0038*/ 	.word	0xffffffff


	//   ....[4]....
        /*003c*/ 	.word	0xffffffff


	//   ....[5]....
        /*0040*/ 	.word	0xffffffff


	//   ....[6]....
        /*0044*/ 	.word	0xffffffff


	//   ....[7]....
        /*0048*/ 	.word	0xffffffff


	//   ....[8]....
        /*004c*/ 	.word	0xffffffff


	//   ....[9]....
        /*0050*/ 	.word	0xffffffff


	//   ....[10]....
        /*0054*/ 	.word	0xffffffff


	//   ....[11]....
        /*0058*/ 	.word	0xffffffff


	//   ....[12]....
        /*005c*/ 	.word	0xffffffff


	//   ....[13]....
        /*0060*/ 	.word	0xffffffff


	//   ....[14]....
        /*0064*/ 	.word	0xffffffff


	//   ....[15]....
        /*0068*/ 	.word	0xffffffff


	//   ....[16]....
        /*006c*/ 	.word	0xffffffff


	//   ....[17]....
        /*0070*/ 	.word	0xffffffff


	//   ....[18]....
        /*0074*/ 	.word	0x05000012


	//   ....[19]....
        /*0078*/ 	.word	0x05000012


	//   ....[20]....
        /*007c*/ 	.word	0x05000012


	//   ....[21]....
        /*0080*/ 	.word	0x05000012


	//   ....[22]....
        /*0084*/ 	.word	0x05000012


	//   ....[23]....
        /*0088*/ 	.word	0x05000012


	//   ....[24]....
        /*008c*/ 	.word	0x05000012


	//   ....[25]....
        /*0090*/ 	.word	0x05000012


	//   ....[26]....
        /*0094*/ 	.word	0x05000012


	//   ....[27]....
        /*0098*/ 	.word	0x05000012


	//   ....[28]....
        /*009c*/ 	.word	0x05000012


	//   ....[29]....
        /*00a0*/ 	.word	0x05000012


	//   ....[30]....
        /*00a4*/ 	.word	0x05000012


	//   ....[31]....
        /*00a8*/ 	.word	0x05000012


	//   ....[32]....
        /*00ac*/ 	.word	0x05000012


	//   ....[33]....
        /*00b0*/ 	.word	0x05000012


	//   ....[34]....
        /*00b4*/ 	.word	0x05000012


	//   ....[35]....
        /*00b8*/ 	.word	0x05000012


	//----- nvinfo : EIATTR_COOP_GROUP_INSTR_OFFSETS
	.align		4
.L_2923:
        /*00bc*/ 	.byte	0x04, 0x28
        /*00be*/ 	.short	(.L_2925 - .L_2924)


	//   ....[0]....
.L_2924:
        /*00c0*/ 	.word	0x00002b20


	//   ....[1]....
        /*00c4*/ 	.word	0x00002b50


	//   ....[2]....
        /*00c8*/ 	.word	0x00002b60


	//   ....[3]....
        /*00cc*/ 	.word	0x00002bc0


	//   ....[4]....
        /*00d0*/ 	.word	0x00002bf0


	//   ....[5]....
        /*00d4*/ 	.word	0x00002c10


	//   ....[6]....
        /*00d8*/ 	.word	0x00002c70


	//   ....[7]....
        /*00dc*/ 	.word	0x00002ca0


	//   ....[8]....
        /*00e0*/ 	.word	0x00002cc0


	//   ....[9]....
        /*00e4*/ 	.word	0x00002d20


	//   ....[10]....
        /*00e8*/ 	.word	0x00002d50


	//   ....[11]....
        /*00ec*/ 	.word	0x00002d70


	//   ....[12]....
        /*00f0*/ 	.word	0x00002dd0


	//   ....[13]....
        /*00f4*/ 	.word	0x00002e00


	//   ....[14]....
        /*00f8*/ 	.word	0x00002e20


	//   ....[15]....
        /*00fc*/ 	.word	0x00002e80


	//   ....[16]....
        /*0100*/ 	.word	0x00002ea0


	//   ....[17]....
        /*0104*/ 	.word	0x00002eb0


	//   ....[18]....
        /*0108*/ 	.word	0x000033e0


	//   ....[19]....
        /*010c*/ 	.word	0x00003460


	//   ....[20]....
        /*0110*/ 	.word	0x000034c0


	//   ....[21]....
        /*0114*/ 	.word	0x00003520


	//   ....[22]....
        /*0118*/ 	.word	0x000035b0


	//   ....[23]....
        /*011c*/ 	.word	0x00003630


	//   ....[24]....
        /*0120*/ 	.word	0x00003690


	//   ....[25]....
        /*0124*/ 	.word	0x00003720


	//   ....[26]....
        /*0128*/ 	.word	0x000037a0


	//   ....[27]....
        /*012c*/ 	.word	0x00003800


	//   ....[28]....
        /*0130*/ 	.word	0x00003890


	//   ....[29]....
        /*0134*/ 	.word	0x00003910


	//   ....[30]....
        /*0138*/ 	.word	0x00003970


	//   ....[31]....
        /*013c*/ 	.word	0x000039f0


	//   ....[32]....
        /*0140*/ 	.word	0x00003a70


	//   ....[33]....
        /*0144*/ 	.word	0x00003ad0


	//   ....[34]....
        /*0148*/ 	.word	0x00003b40


	//   ....[35]....
        /*014c*/ 	.word	0x00003b90


	//----- nvinfo : EIATTR_VRC_CTA_INIT_COUNT
	.align		4
.L_2925:
        /*0150*/ 	.byte	0x02, 0x4a
	.zero		1
	.zero		1


	//----- nvinfo : EIATTR_EXIT_INSTR_OFFSETS
	.align		4
        /*0154*/ 	.byte	0x04, 0x1c
        /*0156*/ 	.short	(.L_2927 - .L_2926)


	//   ....[0]....
.L_2926:
        /*0158*/ 	.word	0x00003210


	//   ....[1]....
        /*015c*/ 	.word	0x00003370


	//----- nvinfo : EIATTR_CRS_STACK_SIZE
	.align		4
.L_2927:
        /*0160*/ 	.byte	0x04, 0x1e
        /*0162*/ 	.short	(.L_2929 - .L_2928)
.L_2928:
        /*0164*/ 	.word	0x00000000


	//----- nvinfo : EIATTR_CBANK_PARAM_SIZE
	.align		4
.L_2929:
        /*0168*/ 	.byte	0x03, 0x19
        /*016a*/ 	.short	0x00b8


	//----- nvinfo : EIATTR_PARAM_CBANK
	.align		4
        /*016c*/ 	.byte	0x04, 0x0a
        /*016e*/ 	.short	(.L_2931 - .L_2930)
	.align		4
.L_2930:
        /*0170*/ 	.word	index@(.nv.constant0._Z30group_norm_nhwc_bwd_sum_kernelI11Bf16IOBf16WLi64EEv26Group_norm_nhwc_bwd_params)
        /*0174*/ 	.short	0x0380
        /*0176*/ 	.short	0x00b8


	//----- nvinfo : EIATTR_SW_WAR
	.align		4
.L_2931:
        /*0178*/ 	.byte	0x04, 0x36
        /*017a*/ 	.short	(.L_2933 - .L_2932)
.L_2932:
        /*017c*/ 	.word	0x00000008
.L_2933:


//--------------------- .nv.info._Z30group_norm_nhwc_bwd_sum_kernelI11Bf16IOBf16WLi128EEv26Group_norm_nhwc_bwd_params --------------------------
	.section	.nv.info._Z30group_norm_nhwc_bwd_sum_kernelI11Bf16IOBf16WLi128EEv26Group_norm_nhwc_bwd_params,"",@"SHT_CUDA_INFO"
	.sectionflags	@""
	.align	4


	//----- nvinfo : EIATTR_CUDA_API_VERSION
	.align		4
        /*0000*/ 	.byte	0x04, 0x37
        /*0002*/ 	.short	(.L_2935 - .L_2934)
.L_2934:
        /*0004*/ 	.word	0x00000082


	//----- nvinfo : EIATTR_KPARAM_INFO
	.align		4
.L_2935:
        /*0008*/ 	.byte	0x04, 0x17
        /*000a*/ 	.short	(.L_2937 - .L_2936)
.L_2936:
        /*000c*/ 	.word	0x00000000
        /*0010*/ 	.short	0x0000
        /*0012*/ 	.short	0x0000
        /*0014*/ 	.byte	0x00, 0xf0, 0xe1, 0x02


	//----- nvinfo : EIATTR_SPARSE_MMA_MASK
	.align		4
.L_2937:
        /*0018*/ 	.byte	0x03, 0x50
        /*001a*/ 	.short	0x0000


	//----- nvinfo : EIATTR_MAXREG_COUNT
	.align		4
        /*001c*/ 	.byte	0x03, 0x1b
        /*001e*/ 	.short	0x00ff


	//----- nvinfo : EIATTR_NUM_BARRIERS
	.align		4
        /*0020*/ 	.byte	0x02, 0x4c
        /*0022*/ 	.byte	0x01
	.zero		1


	//----- nvinfo : EIATTR_MERCURY_ISA_VERSION
	.align		4
        /*0024*/ 	.byte	0x03, 0x5f
        /*0026*/ 	.short	0x0101


	//----- nvinfo : EIATTR_COOP_GROUP_MASK_REGIDS
	.align		4
        /*0028*/ 	.byte	0x04, 0x29
        /*002a*/ 	.short	(.L_2939 - .L_2938)


	//   ....[0]....
.L_2938:
        /*002c*/ 	.word	0xffffffff


	//   ....[1]....
        /*0030*/ 	.word	0xffffffff


	//   ....[2]....
        /*0034*/ 	.word	0xffffffff


	//   ....[3]....
        /*0038*/ 	.word	0xffffffff


	//   ....[4]....
        /*003c*/ 	.word	0xffffffff


	//   ....[5]....
        /*0040*/ 	.word	0xffffffff


	//   ....[6]....
        /*0044*/ 	.word	0xffffffff


	//   ....[7]....
        /*0048*/ 	.word	0xffffffff


	//   ....[8]....
        /*004c*/ 	.word	0xffffffff


	//   ....[9]....
        /*0050*/ 	.word	0xffffffff


	//   ....[10]....
        /*0054*/ 	.word	0xffffffff


	//   ....[11]....
        /*0058*/ 	.word	0xffffffff


	//   ....[12]....
        /*005c*/ 	.word	0xffffffff


	//   ....[13]....
        /*0060*/ 	.word	0xffffffff


	//   ....[14]....
        /*0064*/ 	.word	0xffffffff


	//   ....[15]....
        /*0068*/ 	.word	0xffffffff


	//   ....[16]....
        /*006c*/ 	.word	0xffffffff


	//   ....[17]....
        /*0070*/ 	.word	0xffffffff


	//   ....[18]....
        /*0074*/ 	.word	0x05000016


	//   ....[19]....
        /*0078*/ 	.word	0x05000016


	//   ....[20]....
        /*007c*/ 	.word	0x05000016


	//   ....[21]....
        /*0080*/ 	.word	0x05000016


	//   ....[22]....
        /*0084*/ 	.word	0x05000016


	//   ....[23]....
        /*0088*/ 	.word	0x05000016


	//   ....[24]....
        /*008c*/ 	.word	0x05000016


	//   ....[25]....
        /*0090*/ 	.word	0x05000016


	//   ....[26]....
        /*0094*/ 	.word	0x05000016


	//   ....[27]....
        /*0098*/ 	.word	0x05000016


	//   ....[28]....
        /*009c*/ 	.word	0x05000016


	//   ....[29]....
        /*00a0*/ 	.word	0x05000016


	//   ....[30]....
        /*00a4*/ 	.word	0x05000016


	//   ....[31]....
        /*00a8*/ 	.word	0x05000016


	//   ....[32]....
        /*00ac*/ 	.word	0x05000016


	//   ....[33]....
        /*00b0*/ 	.word	0x05000016


	//   ....[34]....
        /*00b4*/ 	.word	0x05000016


	//   ....[35]....
        /*00b8*/ 	.word	0x05000016


	//----- nvinfo : EIATTR_COOP_GROUP_INSTR_OFFSETS
	.align		4
.L_2939:
        /*00bc*/ 	.byte	0x04, 0x28
        /*00be*/ 	.short	(.L_2941 - .L_2940)


	//   ....[0]....
.L_2940:
        /*00c0*/ 	.word	0x00002c70


	//   ....[1]....
        /*00c4*/ 	.word	0x00002ca0


	//   ....[2]....
        /*00c8*/ 	.word	0x00002cb0


	//   ....[3]....
        /*00cc*/ 	.word	0x00002d20


	//   ....[4]....
        /*00d0*/ 	.word	0x00002d50


	//   ....[5]....
        /*00d4*/ 	.word	0x00002d60


	//   ....[6]....
        /*00d8*/ 	.word	0x00002dc0


	//   ....[7]....
        /*00dc*/ 	.word	0x00002df0


	//   ....[8]....
        /*00e0*/ 	.word	0x00002e10


	//   ....[9]....
        /*00e4*/ 	.word	0x00002e70


	//   ....[10]....
        /*00e8*/ 	.word	0x00002ea0


	//   ....[11]....
        /*00ec*/ 	.word	0x00002ec0


	//   ....[12]....
        /*00f0*/ 	.word	0x00002f20


	//   ....[13]....
        /*00f4*/ 	.word	0x00002f50


	//   ....[14]....
        /*00f8*/ 	.word	0x00002f70


	//   ....[15]....
        /*00fc*/ 	.word	0x00002fd0


	//   ....[16]....
        /*0100*/ 	.word	0x00002ff0


	//   ....[17]....
        /*0104*/ 	.word	0x00003000


	//   ....[18]....
        /*0108*/ 	.word	0x000036f0


	//   ....[19]....
        /*010c*/ 	.word	0x00003760


	//   ....[20]....
        /*0110*/ 	.word	0x000037b0


	//   ....[21]....
        /*0114*/ 	.word	0x00003830


	//   ....[22]....
        /*0118*/ 	.word	0x000038d0


	//   ....[23]....
        /*011c*/ 	.word	0x00003940


	//   ....[24]....
        /*0120*/ 	.word	0x000039d0


	//   ....[25]....
        /*0124*/ 	.word	0x00003a40


	//   ....[26]....
        /*0128*/ 	.word	0x00003ac0


	//   ....[27]....
        /*012c*/ 	.word	0x00003b60


	//   ....[28]....
        /*0130*/ 	.word	0x00003bd0


	//   ....[29]....
        /*0134*/ 	.word	0x00003c20


	//   ....[30]....
        /*0138*/ 	.word	0x00003cd0


	//   ....[31]....
        /*013c*/ 	.word	0x00003d30


	//   ....[32]....
        /*0140*/ 	.word	0x00003db0


	//   ....[33]....
        /*0144*/ 	.word	0x00003e10


	//   ....[34]....
        /*0148*/ 	.word	0x00003e80


	//   ....[35]....
        /*014c*/ 	.word	0x00003ed0


	//----- nvinfo : EIATTR_VRC_CTA_INIT_COUNT
	.align		4
.L_2941:
        /*0150*/ 	.byte	0x02, 0x4a
	.zero		1
	.zero		1


	//----- nvinfo : EIATTR_EXIT_INSTR_OFFSETS
	.align		4
        /*0154*/ 	.byte	0x04, 0x1c
        /*0156*/ 	.short	(.L_2943 - .L_2942)


	//   ....[0]....
.L_2942:
        /*0158*/ 	.word	0x00003520


	//   ....[1]....
        /*015c*/ 	.word	0x00003680


	//----- nvinfo : EIATTR_CRS_STACK_SIZE
	.align		4
.L_2943:
        /*0160*/ 	.byte	0x04, 0x1e
        /*0162*/ 	.short	(.L_2945 - .L_2944)
.L_2944:
        /*0164*/ 	.word	0x00000000


	//----- nvinfo : EIATTR_CBANK_PARAM_SIZE
	.align		4
.L_2945:
        /*0168*/ 	.byte	0x03, 0x19
        /*016a*/ 	.short	0x00b8


	//----- nvinfo : EIATTR_PARAM_CBANK
	.align		4
        /*016c*/ 	.byte	0x04, 0x0a
        /*016e*/ 	.short	(.L_2947 - .L_2946)
	.align		4
.L_2946:
        /*0170*/ 	.word	index@(.nv.constant0._Z30group_norm_nhwc_bwd_sum_kernelI11Bf16IOBf16WLi128EEv26Group_norm_nhwc_bwd_params)
        /*0174*/ 	.short	0x0380
        /*0176*/ 	.short	0x00b8


	//----- nvinfo : EIATTR_SW_WAR
	.align		4
.L_2947:
        /*0178*/ 	.byte	0x04, 0x36
        /*017a*/ 	.short	(.L_2949 - .L_2948)
.L_2948:
        /*017c*/ 	.word	0x00000008
.L_2949:


//--------------------- .nv.info._Z30group_norm_nhwc_bwd_sum_kernelI11Bf16IOBf16WLi192EEv26Group_norm_nhwc_bwd_params --------------------------
	.section	.nv.info._Z30group_norm_nhwc_bwd_sum_kernelI11Bf16IOBf16WLi192EEv26Group_norm_nhwc_bwd_params,"",@"SHT_CUDA_INFO"
	.sectionflags	@""
	.align	4


	//----- nvinfo : EIATTR_CUDA_API_VERSION
	.align		4
        /*0000*/ 	.byte	0x04, 0x37
        /*0002*/ 	.short	(.L_2951 - .L_2950)
.L_2950:
        /*0004*/ 	.word	0x00000082


	//----- nvinfo : EIATTR_KPARAM_INFO
	.align		4
.L_2951:
        /*0008*/ 	.byte	0x04, 0x17
        /*000a*/ 	.short	(.L_2953 - .L_2952)
.L_2952:
        /*000c*/ 	.word	0x00000000
        /*0010*/ 	.short	0x0000
        /*0012*/ 	.short	0x0000
        /*0014*/ 	.byte	0x00, 0xf0, 0xe1, 0x02


	//----- nvinfo : EIATTR_SPARSE_MMA_MASK
	.align		4
.L_2953:
        /*0018*/ 	.byte	0x03, 0x50
        /*001a*/ 	.short	0x0000


	//----- nvinfo : EIATTR_MAXREG_COUNT
	.align		4
        /*001c*/ 	.byte	0x03, 0x1b
        /*001e*/ 	.short	0x00ff


	//----- nvinfo : EIATTR_NUM_BARRIERS
	.align		4
        /*0020*/ 	.byte	0x02, 0x4c
        /*0022*/ 	.byte	0x01
	.zero		1


	//----- nvinfo : EIATTR_MERCURY_ISA_VERSION
	.align		4
        /*0024*/ 	.byte	0x03, 0x5f
        /*0026*/ 	.short	0x0101


	//----- nvinfo : EIATTR_COOP_GROUP_MASK_REGIDS
	.align		4
        /*0028*/ 	.byte	0x04, 0x29
        /*002a*/ 	.short	(.L_2955 - .L_2954)


	//   ....[0]....
.L_2954:
        /*002c*/ 	.word	0xffffffff


	//   ....[1]....
        /*0030*/ 	.word	0xffffffff


	//   ....[2]....
        /*0034*/ 	.word	0xffffffff


	//   ....[3]....
        /*0038*/ 	.word	0xffffffff


	//   ....[4]....
        /*003c*/ 	.word	0xffffffff


	//   ....[5]....
        /*0040*/ 	.word	0xffffffff


	//   ....[6]....
        /*0044*/ 	.word	0xffffffff


	//   ....[7]....
        /*0048*/ 	.word	0xffffffff


	//   ....[8]....
        /*004c*/ 	.word	0xffffffff


	//   ....[9]....
        /*0050*/ 	.word	0xffffffff


	//   ....[10]....
        /*0054*/ 	.word	0xffffffff


	//   ....[11]....
        /*0058*/ 	.word	0xffffffff


	//   ....[12]....
        /*005c*/ 	.word	0xffffffff


	//   ....[13]....
        /*0060*/ 	.word	0xffffffff


	//   ....[14]....
        /*0064*/ 	.word	0xffffffff


	//   ....[15]....
        /*0068*/ 	.word	0xffffffff


	//   ....[16]....
        /*006c*/ 	.word	0xffffffff


	//   ....[17]....
        /*0070*/ 	.word	0xffffffff


	//   ....[18]....
        /*0074*/ 	.word	0x0500001b


	//   ....[19]....
        /*0078*/ 	.word	0x0500001b


	//   ....[20]....
        /*007c*/ 	.word	0x0500001b


	//   ....[21]....
        /*0080*/ 	.word	0x0500001b


	//   ....[22]....
        /*0084*/ 	.word	0x0500001b


	//   ....[23]....
        /*0088*/ 	.word	0x0500001b


	//   ....[24]....
        /*008c*/ 	.word	0x0500001b


	//   ....[25]....
        /*0090*/ 	.word	0x0500001b


	//   ....[26]....
        /*0094*/ 	.word	0x0500001b


	//   ....[27]....
        /*0098*/ 	.word	0x0500001b


	//   ....[28]....
        /*009c*/ 	.word	0x0500001b


	//   ....[29]....
        /*00a0*/ 	.word	0x0500001b


	//   ....[30]....
        /*00a4*/ 	.word	0x0500001b


	//   ....[31]....
        /*00a8*/ 	.word	0x0500001b


	//   ....[32]....
        /*00ac*/ 	.word	0x0500001b


	//   ....[33]....
        /*00b0*/ 	.word	0x0500001b


	//   ....[34]....
        /*00b4*/ 	.word	0x0500001b


	//   ....[35]....
        /*00b8*/ 	.word	0x0500001b


	//----- nvinfo : EIATTR_COOP_GROUP_INSTR_OFFSETS
	.align		4
.L_2955:
        /*00bc*/ 	.byte	0x04, 0x28
        /*00be*/ 	.short	(.L_2957 - .L_2956)


	//   ....[0]....
.L_2956:
        /*00c0*/ 	.word	0x00002d90


	//   ....[1]....
        /*00c4*/ 	.word	0x00002dc0


	//   ....[2]....
        /*00c8*/ 	.word	0x00002dd0


	//   ....[3]....
        /*00cc*/ 	.word	0x00002e30


	//   ....[4]....
        /*00d0*/ 	.word	0x00002e60


	//   ....[5]....
        /*00d4*/ 	.word	0x00002e80


	//   ....[6]....
        /*00d8*/ 	.word	0x00002ee0


	//   ....[7]....
        /*00dc*/ 	.word	0x00002f10


	//   ....[8]....
        /*00e0*/ 	.word	0x00002f30


	//   ....[9]....
        /*00e4*/ 	.word	0x00002f90


	//   ....[10]....
        /*00e8*/ 	.word	0x00002fc0


	//   ....[11]....
        /*00ec*/ 	.word	0x00002fe0


	//   ....[12]....
        /*00f0*/ 	.word	0x00003040


	//   ....[13]....
        /*00f4*/ 	.word	0x00003070


	//   ....[14]....
        /*00f8*/ 	.word	0x00003090


	//   ....[15]....
        /*00fc*/ 	.word	0x000030f0


	//   ....[16]....
        /*0100*/ 	.word	0x00003110


	//   ....[17]....
        /*0104*/ 	.word	0x00003120


	//   ....[18]....
        /*0108*/ 	.word	0x00003920


	//   ....[19]....
        /*010c*/ 	.word	0x000039a0


	//   ....[20]....
        /*0110*/ 	.word	0x00003a20


	//   ....[21]....
        /*0114*/ 	.word	0x00003aa0


	//   ....[22]....
        /*0118*/ 	.word	0x00003b00


	//   ....[23]....
        /*011c*/ 	.word	0x00003ba0


	//   ....[24]....
        /*0120*/ 	.word	0x00003c30


	//   ....[25]....
        /*0124*/ 	.word	0x00003c90


	//   ....[26]....
        /*0128*/ 	.word	0x00003d30


	//   ....[27]....
        /*012c*/ 	.word	0x00003dc0


	//   ....[28]....
        /*0130*/ 	.word	0x00003e20


	//   ....[29]....
        /*0134*/ 	.word	0x00003ec0


	//   ....[30]....
        /*0138*/ 	.word	0x00003f50


	//   ....[31]....
        /*013c*/ 	.word	0x00003fb0


	//   ....[32]....
        /*0140*/ 	.word	0x00004050


	//   ....[33]....
        /*0144*/ 	.word	0x000040e0


	//   ....[34]....
        /*0148*/ 	.word	0x00004130


	//   ....[35]....
        /*014c*/ 	.word	0x00004180


	//----- nvinfo : EIATTR_VRC_CTA_INIT_COUNT
	.align		4
.L_2957:
        /*0150*/ 	.byte	0x02, 0x4a
	.zero		1
	.zero		1


	//----- nvinfo : EIATTR_EXIT_INSTR_OFFSETS
	.align		4
        /*0154*/ 	.byte	0x04, 0x1c
        /*0156*/ 	.short	(.L_2959 - .L_2958)


	//   ....[0]....
.L_2958:
        /*0158*/ 	.word	0x00003760


	//   ....[1]....
        /*015c*/ 	.word	0x000038c0


	//----- nvinfo : EIATTR_CRS_STACK_SIZE
	.align		4
.L_2959:
        /*0160*/ 	.byte	0x04, 0x1e
        /*0162*/ 	.short	(.L_2961 - .L_2960)
.L_2960:
        /*0164*/ 	.word	0x00000000


	//----- nvinfo : EIATTR_CBANK_PARAM_SIZE
	.align		4
.L_2961:
        /*0168*/ 	.byte	0x03, 0x19
        /*016a*/ 	.short	0x00b8


	//----- nvinfo : EIATTR_PARAM_CBANK
	.align		4
        /*016c*/ 	.byte	0x04, 0x0a
        /*016e*/ 	.short	(.L_2963 - .L_2962)
	.align		4
.L_2962:
        /*0170*/ 	.word	index@(.nv.constant0._Z30group_norm_nhwc_bwd_sum_kernelI11Bf16IOBf16WLi192EEv26Group_norm_nhwc_bwd_params)
        /*0174*/ 	.short	0x0380
        /*0176*/ 	.short	0x00b8


	//----- nvinfo : EIATTR_SW_WAR
	.align		4
.L_2963:
        /*0178*/ 	.byte	0x04, 0x36
        /*017a*/ 	.short	(.L_2965 - .L_2964)
.L_2964:
        /*017c*/ 	.word	0x00000008
.L_2965:


//--------------------- .nv.info._Z30group_norm_nhwc_bwd_sum_kernelI11Bf16IOBf16WLi448EEv26Group_norm_nhwc_bwd_params --------------------------
	.section	.nv.info._Z30group_norm_nhwc_bwd_sum_kernelI11Bf16IOBf16WLi448EEv26Group_norm_nhwc_bwd_params,"",@"SHT_CUDA_INFO"
	.sectionflags	@""
	.align	4


	//----- nvinfo : EIATTR_CUDA_API_VERSION
	.align		4
        /*0000*/ 	.byte	0x04, 0x37
        /*0002*/ 	.short	(.L_2967 - .L_2966)
.L_2966:
        /*0004*/ 	.word	0x00000082


	//----- nvinfo : EIATTR_KPARAM_INFO
	.align		4
.L_2967:
        /*0008*/ 	.byte	0x04, 0x17
        /*000a*/ 	.short	(.L_2969 - .L_2968)
.L_2968:
        /*000c*/ 	.word	0x00000000
        /*0010*/ 	.short	0x0000
        /*0012*/ 	.short	0x0000
        /*0014*/ 	.byte	0x00, 0xf0, 0xe1, 0x02


	//----- nvinfo : EIATTR_SPARSE_MMA_MASK
	.align		4
.L_2969:
        /*0018*/ 	.byte	0x03, 0x50
        /*001a*/ 	.short	0x0000


	//----- nvinfo : EIATTR_MAXREG_COUNT
	.align		4
        /*001c*/ 	.byte	0x03, 0x1b
        /*001e*/ 	.short	0x00ff


	//----- nvinfo : EIATTR_NUM_BARRIERS
	.align		4
        /*0020*/ 	.byte	0x02, 0x4c
        /*0022*/ 	.byte	0x01
	.zero		1


	//----- nvinfo : EIATTR_MERCURY_ISA_VERSION
	.align		4
        /*0024*/ 	.byte	0x03, 0x5f
        /*0026*/ 	.short	0x0101


	//----- nvinfo : EIATTR_COOP_GROUP_MASK_REGIDS
	.align		4
        /*0028*/ 	.byte	0x04, 0x29
        /*002a*/ 	.short	(.L_2971 - .L_2970)


	//   ....[0]....
.L_2970:
        /*002c*/ 	.word	0xffffffff


	//   ....[1]....
        /*0030*/ 	.word	0xffffffff


	//   ....[2]....
        /*0034*/ 	.word	0xffffffff


	//   ....[3]....
        /*0038*/ 	.word	0xffffffff


	//   ....[4]....
        /*003c*/ 	.word	0xffffffff


	//   ....[5]....
        /*0040*/ 	.word	0xffffffff


	//   ....[6]....
        /*0044*/ 	.word	0xffffffff


	//   ....[7]....
        /*0048*/ 	.word	0xffffffff


	//   ....[8]....
        /*004c*/ 	.word	0xffffffff


	//   ....[9]....
        /*0050*/ 	.word	0xffffffff


	//   ....[10]....
        /*0054*/ 	.word	0xffffffff


	//   ....[11]....
        /*0058*/ 	.word	0xffffffff


	//   ....[12]....
        /*005c*/ 	.word	0xffffffff


	//   ....[13]....
        /*0060*/ 	.word	0xffffffff


	//   ....[14]....
        /*0064*/ 	.word	0xffffffff


	//   ....[15]....
        /*0068*/ 	.word	0xffffffff


	//   ....[16]....
        /*006c*/ 	.word	0xffffffff


	//   ....[17]....
        /*0070*/ 	.word	0xffffffff


	//   ....[18]....
        /*0074*/ 	.word	0x05000036


	//   ....[19]....
        /*0078*/ 	.word	0x05000036


	//   ....[20]....
        /*007c*/ 	.word	0x05000036


	//   ....[21]....
        /*0080*/ 	.word	0x05000036


	//   ....[22]....
        /*0084*/ 	.word	0x05000036


	//   ....[23]....
        /*0088*/ 	.word	0x05000036


	//   ....[24]....
        /*008c*/ 	.word	0x05000036


	//   ....[25]....
        /*0090*/ 	.word	0x05000036


	//   ....[26]....
        /*0094*/ 	.word	0x05000036


	//   ....[27]....
        /*0098*/ 	.word	0x05000036


	//   ....[28]....
        /*009c*/ 	.word	0x05000036


	//   ....[29]....
        /*00a0*/ 	.word	0x05000036


	//   ....[30]....
        /*00a4*/ 	.word	0x05000036


	//   ....[31]....
        /*00a8*/ 	.word	0x05000036


	//   ....[32]....
        /*00ac*/ 	.word	0x05000036


	//   ....[33]....
        /*00b0*/ 	.word	0x05000036


	//   ....[34]....
        /*00b4*/ 	.word	0x05000036


	//   ....[35]....
        /*00b8*/ 	.word	0x05000036


	//----- nvinfo : EIATTR_COOP_GROUP_INSTR_OFFSETS
	.align		4
.L_2971:
        /*00bc*/ 	.byte	0x04, 0x28
        /*00be*/ 	.short	(.L_2973 - .L_2972)


	//   ....[0]....
.L_2972:
        /*00c0*/ 	.word	0x00003290


	//   ....[1]....
        /*00c4*/ 	.word	0x000032c0


	//   ....[2]....
        /*00c8*/ 	.word	0x00003310


	//   ....[3]....
        /*00cc*/ 	.word	0x00003330


	//   ....[4]....
        /*00d0*/ 	.word	0x00003340


	//   ....[5]....
        /*00d4*/ 	.word	0x000033a0


	//   ....[6]....
        /*00d8*/ 	.word	0x000033e0


	//   ....[7]....
        /*00dc*/ 	.word	0x000033f0


	//   ....[8]....
        /*00e0*/ 	.word	0x00003430


	//   ....[9]....
        /*00e4*/ 	.word	0x00003490


	//   ....[10]....
        /*00e8*/ 	.word	0x000034b0


	//   ....[11]....
        /*00ec*/ 	.word	0x00003510


	//   ....[12]....
        /*00f0*/ 	.word	0x00003540


	//   ....[13]....
        /*00f4*/ 	.word	0x00003550


	//   ....[14]....
        /*00f8*/ 	.word	0x000035b0


	//   ....[15]....
        /*00fc*/ 	.word	0x00003600


	//   ....[16]....
        /*0100*/ 	.word	0x00003630


	//   ....[17]....
        /*0104*/ 	.word	0x00003650


	//   ....[18]....
        /*0108*/ 	.word	0x00004260


	//   ....[19]....
        /*010c*/ 	.word	0x000042d0


	//   ....[20]....
        /*0110*/ 	.word	0x00004330


	//   ....[21]....
        /*0114*/ 	.word	0x00004390


	//   ....[22]....
        /*0118*/ 	.word	0x00004430


	//   ....[23]....
        /*011c*/ 	.word	0x000044a0


	//   ....[24]....
        /*0120*/ 	.word	0x00004530


	//   ....[25]....
        /*0124*/ 	.word	0x000045a0


	//   ....[26]....
        /*0128*/ 	.word	0x00004620


	//   ....[27]....
        /*012c*/ 	.word	0x000046b0


	//   ....[28]....
        /*0130*/ 	.word	0x00004740


	//   ....[29]....
        /*0134*/ 	.word	0x000047b0


	//   ....[30]....
        /*0138*/ 	.word	0x00004840


	//   ....[31]....
        /*013c*/ 	.word	0x000048a0


	//   ....[32]....
        /*0140*/ 	.word	0x00004940


	//   ....[33]....
        /*0144*/ 	.word	0x000049d0


	//   ....[34]....
        /*0148*/ 	.word	0x00004a30


	//   ....[35]....
        /*014c*/ 	.word	0x00004a80


	//----- nvinfo : EIATTR_VRC_CTA_INIT_COUNT
	.align		4
.L_2973:
        /*0150*/ 	.byte	0x02, 0x4a
	.zero		1
	.zero		1


	//----- nvinfo : EIATTR_EXIT_INSTR_OFFSETS
	.align		4
        /*0154*/ 	.byte	0x04, 0x1c
        /*0156*/ 	.short	(.L_2975 - .L_2974)


	//   ....[0]....
.L_2974:
        /*0158*/ 	.word	0x00004080


	//   ....[1]....
        /*015c*/ 	.word	0x000041e0


	//----- nvinfo : EIATTR_CRS_STACK_SIZE
	.align		4
.L_2975:
        /*0160*/ 	.byte	0x04, 0x1e
        /*0162*/ 	.short	(.L_2977 - .L_2976)
.L_2976:
        /*0164*/ 	.word	0x00000000


	//----- nvinfo : EIATTR_CBANK_PARAM_SIZE
	.align		4
.L_2977:
        /*0168*/ 	.byte	0x03, 0x19
        /*016a*/ 	.short	0x00b8


	//----- nvinfo : EIATTR_PARAM_CBANK
	.align		4
        /*016c*/ 	.byte	0x04, 0x0a
        /*016e*/ 	.short	(.L_2979 - .L_2978)
	.align		4
.L_2978:
        /*0170*/ 	.word	index@(.nv.constant0._Z30group_norm_nhwc_bwd_sum_kernelI11Bf16IOBf16WLi448EEv26Group_norm_nhwc_bwd_params)
        /*0174*/ 	.short	0x0380
        /*0176*/ 	.short	0x00b8


	//----- nvinfo : EIATTR_SW_WAR
	.align		4
.L_2979:
        /*0178*/ 	.byte	0x04, 0x36
        /*017a*/ 	.short	(.L_2981 - .L_2980)
.L_2980:
        /*017c*/ 	.word	0x00000008
.L_2981:


//--------------------- .nv.info._Z30group_norm_nhwc_bwd_sum_kernelI11Bf16IOBf16WLi256EEv26Group_norm_nhwc_bwd_params --------------------------
	.section	.nv.info._Z30group_norm_nhwc_bwd_sum_kernelI11Bf16IOBf16WLi256EEv26Group_norm_nhwc_bwd_params,"",@"SHT_CUDA_INFO"
	.sectionflags	@""
	.align	4


	//----- nvinfo : EIATTR_CUDA_API_VERSION
	.align		4
        /*0000*/ 	.byte	0x04, 0x37
        /*0002*/ 	.short	(.L_2983 - .L_2982)
.L_2982:
        /*0004*/ 	.word	0x00000082


	//----- nvinfo : EIATTR_KPARAM_INFO
	.align		4
.L_2983:
        /*0008*/ 	.byte	0x04, 0x17
        /*000a*/ 	.short	(.L_2985 - .L_2984)
.L_2984:
        /*000c*/ 	.word	0x00000000
        /*0010*/ 	.short	0x0000
        /*0012*/ 	.short	0x0000
        /*0014*/ 	.byte	0x00, 0xf0, 0xe1, 0x02


	//----- nvinfo : EIATTR_SPARSE_MMA_MASK
	.align		4
.L_2985:
        /*0018*/ 	.byte	0x03, 0x50
        /*001a*/ 	.short	0x0000


	//----- nvinfo : EIATTR_MAXREG_COUNT
	.align		4
        /*001c*/ 	.byte	0x03, 0x1b
        /*001e*/ 	.short	0x00ff


	//----- nvinfo : EIATTR_NUM_BARRIERS
	.align		4
        /*0020*/ 	.byte	0x02, 0x4c
        /*0022*/ 	.byte	0x01
	.zero		1


	//----- nvinfo : EIATTR_MERCURY_ISA_VERSION
	.align		4
        /*0024*/ 	.byte	0x03, 0x5f
        /*0026*/ 	.short	0x0101


	//----- nvinfo : EIATTR_COOP_GROUP_MASK_REGIDS
	.align		4
        /*0028*/ 	.byte	0x04, 0x29
        /*002a*/ 	.short	(.L_2987 - .L_2986)


	//   ....[0]....
.L_2986:
        /*002c*/ 	.word	0xffffffff


	//   ....[1]....
        /*0030*/ 	.word	0xffffffff


	//   ....[2]....
        /*0034*/ 	.word	0xffffffff


	//   ....[3]....
        /*0038*/ 	.word	0xffffffff


	//   ....[4]....
        /*003c*/ 	.word	0xffffffff


	//   ....[5]....
        /*0040*/ 	.word	0xffffffff


	//   ....[6]....
        /*0044*/ 	.word	0xffffffff


	//   ....[7]....
        /*0048*/ 	.word	0xffffffff


	//   ....[8]....
        /*004c*/ 	.word	0xffffffff


	//   ....[9]....
        /*0050*/ 	.word	0xffffffff


	//   ....[10]....
        /*0054*/ 	.word	0xffffffff


	//   ....[11]....
        /*0058*/ 	.word	0xffffffff


	//   ....[12]....
        /*005c*/ 	.word	0xffffffff


	//   ....[13]....
        /*0060*/ 	.word	0xffffffff


	//   ....[14]....
        /*0064*/ 	.word	0xffffffff


	//   ....[15]....
        /*0068*/ 	.word	0xffffffff


	//   ....[16]....
        /*006c*/ 	.word	0xffffffff


	//   ....[17]....
        /*0070*/ 	.word	0xffffffff


	//   ....[18]....
        /*0074*/ 	.word	0x0500001f


	//   ....[19]....
        /*0078*/ 	.word	0x0500001f


	//   ....[20]....
        /*007c*/ 	.word	0x0500001f


	//   ....[21]....
        /*0080*/ 	.word	0x0500001f


	//   ....[22]....
        /*0084*/ 	.word	0x0500001f


	//   ....[23]....
        /*0088*/ 	.word	0x0500001f


	//   ....[24]....
        /*008c*/ 	.word	0x0500001f


	//   ....[25]....
        /*0090*/ 	.word	0x0500001f


	//   ....[26]....
        /*0094*/ 	.word	0x0500001f


	//   ....[27]....
        /*0098*/ 	.word	0x0500001f


	//   ....[28]....
        /*009c*/ 	.word	0x0500001f


	//   ....[29]....
        /*00a0*/ 	.word	0x0500001f


	//   ....[30]....
        /*00a4*/ 	.word	0x0500001f


	//   ....[31]....
        /*00a8*/ 	.word	0x0500001f


	//   ....[32]....
        /*00ac*/ 	.word	0x0500001f


	//   ....[33]....
        /*00b0*/ 	.word	0x0500001f


	//   ....[34]....
        /*00b4*/ 	.word	0x0500001f


	//   ....[35]....
        /*00b8*/ 	.word	0x0500001f


	//----- nvinfo : EIATTR_COOP_GROUP_INSTR_OFFSETS
	.align		4
.L_2987:
        /*00bc*/ 	.byte	0x04, 0x28
        /*00be*/ 	.short	(.L_2989 - .L_2988)


	//   ....[0]....
.L_2988:
        /*00c0*/ 	.word	0x00002e40


	//   ....[1]....
        /*00c4*/ 	.word	0x00002e70


	//   ....[2]....
        /*00c8*/ 	.word	0x00002e90


	//   ....[3]....
        /*00cc*/ 	.word	0x00002ef0


	//   ....[4]....
        /*00d0*/ 	.word	0x00002f20


	//   ....[5]....
        /*00d4*/ 	.word	0x00002f40


	//   ....[6]....
        /*00d8*/ 	.word	0x00002fa0


	//   ....[7]....
        /*00dc*/ 	.word	0x00002fd0


	//   ....[8]....
        /*00e0*/ 	.word	0x00002ff0


	//   ....[9]....
        /*00e4*/ 	.word	0x00003050


	//   ....[10]....
        /*00e8*/ 	.word	0x00003080


	//   ....[11]....
        /*00ec*/ 	.word	0x000030a0


	//   ....[12]....
        /*00f0*/ 	.word	0x00003100


	//   ....[13]....
        /*00f4*/ 	.word	0x00003130


	//   ....[14]....
        /*00f8*/ 	.word	0x00003150


	//   ....[15]....
        /*00fc*/ 	.word	0x000031b0


	//   ....[16]....
        /*0100*/ 	.word	0x000031e0


	//   ....[17]....
        /*0104*/ 	.word	0x00003200


	//   ....[18]....
        /*0108*/ 	.word	0x00003ae0


	//   ....[19]....
        /*010c*/ 	.word	0x00003b70


	//   ....[20]....
        /*0110*/ 	.word	0x00003bc0


	//   ....[21]....
        /*0114*/ 	.word	0x00003c40


	//   ....[22]....
        /*0118*/ 	.word	0x00003cd0


	//   ....[23]....
        /*011c*/ 	.word	0x00003d50


	//   ....[24]....
        /*0120*/ 	.word	0x00003db0


	//   ....[25]....
        /*0124*/ 	.word	0x00003e40


	//   ....[26]....
        /*0128*/ 	.word	0x00003ec0


	//   ....[27]....
        /*012c*/ 	.word	0x00003f20


	//   ....[28]....
        /*0130*/ 	.word	0x00003fb0


	//   ....[29]....
        /*0134*/ 	.word	0x00004050


	//   ....[30]....
        /*0138*/ 	.word	0x000040e0


	//   ....[31]....
        /*013c*/ 	.word	0x00004140


	//   ....[32]....
        /*0140*/ 	.word	0x000041e0


	//   ....[33]....
        /*0144*/ 	.word	0x00004270


	//   ....[34]....
        /*0148*/ 	.word	0x000042d0


	//   ....[35]....
        /*014c*/ 	.word	0x00004320


	//----- nvinfo : EIATTR_VRC_CTA_INIT_COUNT
	.align		4
.L_2989:
        /*0150*/ 	.byte	0x02, 0x4a
	.zero		1
	.zero		1


	//----- nvinfo : EIATTR_EXIT_INSTR_OFFSETS
	.align		4
        /*0154*/ 	.byte	0x04, 0x1c
        /*0156*/ 	.short	(.L_2991 - .L_2990)


	//   ....[0]....
.L_2990:
        /*0158*/ 	.word	0x00003910


	//   ....[1]....
        /*015c*/ 	.word	0x00003a70


	//----- nvinfo : EIATTR_CRS_STACK_SIZE
	.align		4
.L_2991:
        /*0160*/ 	.byte	0x04, 0x1e
        /*0162*/ 	.short	(.L_2993 - .L_2992)
.L_2992:
        /*0164*/ 	.word	0x00000000


	//----- nvinfo : EIATTR_CBANK_PARAM_SIZE
	.align		4
.L_2993:
        /*0168*/ 	.byte	0x03, 0x19
        /*016a*/ 	.short	0x00b8


	//----- nvinfo : EIATTR_PARAM_CBANK
	.align		4
        /*016c*/ 	.byte	0x04, 0x0a
        /*016e*/ 	.short	(.L_2995 - .L_2994)
	.align		4
.L_2994:
        /*0170*/ 	.word	index@(.nv.constant0._Z30group_norm_nhwc_bwd_sum_kernelI11Bf16IOBf16WLi256EEv26Group_norm_nhwc_bwd_params)
        /*0174*/ 	.short	0x0380
        /*0176*/ 	.short	0x00b8


	//----- nvinfo : EIATTR_SW_WAR
	.align		4
.L_2995:
        /*0178*/ 	.byte	0x04, 0x36
        /*017a*/ 	.short	(.L_2997 - .L_2996)
.L_2996:
        /*017c*/ 	.word	0x00000008
.L_2997:


//--------------------- .nv.info._Z30group_norm_nhwc_bwd_sum_kernelI11Bf16IOBf16WLi120EEv26Group_norm_nhwc_bwd_params --------------------------
	.section	.nv.info._Z30group_norm_nhwc_bwd_sum_kernelI11Bf16IOBf16WLi120EEv26Group_norm_nhwc_bwd_params,"",@"SHT_CUDA_INFO"
	.sectionflags	@""
	.align	4


	//----- nvinfo : EIATTR_CUDA_API_VERSION
	.align		4
        /*0000*/ 	.byte	0x04, 0x37
        /*0002*/ 	.short	(.L_2999 - .L_2998)
.L_2998:
        /*0004*/ 	.word	0x00000082


	//----- nvinfo : EIATTR_KPARAM_INFO
	.align		4
.L_2999:
        /*0008*/ 	.byte	0x04, 0x17
        /*000a*/ 	.short	(.L_3001 - .L_3000)
.L_3000:
        /*000c*/ 	.word	0x00000000
        /*0010*/ 	.short	0x0000
        /*0012*/ 	.short	0x0000
        /*0014*/ 	.byte	0x00, 0xf0, 0xe1, 0x02


	//----- nvinfo : EIATTR_SPARSE_MMA_MASK
	.align		4
.L_3001:
        /*0018*/ 	.byte	0x03, 0x50
        /*001a*/ 	.short	0x0000


	//----- nvinfo : EIATTR_MAXREG_COUNT
	.align		4
        /*001c*/ 	.byte	0x03, 0x1b
        /*001e*/ 	.short	0x00ff


	//----- nvinfo : EIATTR_NUM_BARRIERS
	.align		4
        /*0020*/ 	.byte	0x02, 0x4c
        /*0022*/ 	.byte	0x01
	.zero		1


	//----- nvinfo : EIATTR_MERCURY_ISA_VERSION
	.align		4
        /*0024*/ 	.byte	0x03, 0x5f
        /*0026*/ 	.short	0x0101


	//----- nvinfo : EIATTR_COOP_GROUP_MASK_REGIDS
	.align		4
        /*0028*/ 	.byte	0x04, 0x29
        /*002a*/ 	.short	(.L_3003 - .L_3002)


	//   ....[0]....
.L_3002:
        /*002c*/ 	.word	0x0500000f


	//   ....[1]....
        /*0030*/ 	.word	0x0500000f


	//   ....[2]....
        /*0034*/ 	.word	0x0500000f


	//   ....[3]....
        /*0038*/ 	.word	0x0500000f


	//   ....[4]....
        /*003c*/ 	.word	0x0500000f


	//   ....[5]....
        /*0040*/ 	.word	0x0500000f


	//   ....[6]....
        /*0044*/ 	.word	0x0500000f


	//   ....[7]....
        /*0048*/ 	.word	0x0500000f


	//   ....[8]....
        /*004c*/ 	.word	0x0500000f


	//   ....[9]....
        /*0050*/ 	.word	0x0500000f


	//   ....[10]....
        /*0054*/ 	.word	0x0500000f


	//   ....[11]....
        /*0058*/ 	.word	0x0500000f


	//   ....[12]....
        /*005c*/ 	.word	0x0500000f


	//   ....[13]....
        /*0060*/ 	.word	0x0500000f


	//   ....[14]....
        /*0064*/ 	.word	0x0500000f


	//   ....[15]....
        /*0068*/ 	.word	0x0500000f


	//   ....[16]....
        /*006c*/ 	.word	0x0500000f


	//   ....[17]....
        /*0070*/ 	.word	0x0500000f


	//   ....[18]....
        /*0074*/ 	.word	0x0500000f


	//   ....[19]....
        /*0078*/ 	.word	0x0500000f


	//   ....[20]....
        /*007c*/ 	.word	0x0500000f


	//   ....[21]....
        /*0080*/ 	.word	0x0500000f


	//----- nvinfo : EIATTR_COOP_GROUP_INSTR_OFFSETS
	.align		4
.L_3003:
        /*0084*/ 	.byte	0x04, 0x28
        /*0086*/ 	.short	(.L_3005 - .L_3004)


	//   ....[0]....
.L_3004:
        /*0088*/ 	.word	0x00002c90


	//   ....[1]....
        /*008c*/ 	.word	0x00002d40


	//   ....[2]....
        /*0090*/ 	.word	0x00002db0


	//   ....[3]....
        /*0094*/ 	.word	0x00002e30


	//   ....[4]....
        /*0098*/ 	.word	0x00002ea0


	//   ....[5]....
        /*009c*/ 	.word	0x00002f40


	//   ....[6]....
        /*00a0*/ 	.word	0x00002fb0


	//   ....[7]....
        /*00a4*/ 	.word	0x00003040


	//   ....[8]....
        /*00a8*/ 	.word	0x000030c0


	//   ....[9]....
        /*00ac*/ 	.word	0x00003130


	//   ....[10]....
        /*00b0*/ 	.word	0x00003180


	//   ....[11]....
        /*00b4*/ 	.word	0x00003870


	//   ....[12]....
        /*00b8*/ 	.word	0x00003940


	//   ....[13]....
        /*00bc*/ 	.word	0x000039d0


	//   ....[14]....
        /*00c0*/ 	.word	0x00003a80


	//   ....[15]....
        /*00c4*/ 	.word	0x00003b10


	//   ....[16]....
        /*00c8*/ 	.word	0x00003bc0


	//   ....[17]....
        /*00cc*/ 	.word	0x00003c50


	//   ....[18]....
        /*00d0*/ 	.word	0x00003d10


	//   ....[19]....
        /*00d4*/ 	.word	0x00003db0


	//   ....[20]....
        /*00d8*/ 	.word	0x00003e40


	//   ....[21]....
        /*00dc*/ 	.word	0x00003eb0


	//----- nvinfo : EIATTR_VRC_CTA_INIT_COUNT
	.align		4
.L_3005:
        /*00e0*/ 	.byte	0x02, 0x4a
	.zero		1
	.zero		1


	//----- nvinfo : EIATTR_EXIT_INSTR_OFFSETS
	.align		4
        /*00e4*/ 	.byte	0x04, 0x1c
        /*00e6*/ 	.short	(.L_3007 - .L_3006)


	//   ....[0]....
.L_3006:
        /*00e8*/ 	.word	0x000036f0


	//   ....[1]....
        /*00ec*/ 	.word	0x00003850


	//----- nvinfo : EIATTR_CRS_STACK_SIZE
	.align		4
.L_3007:
        /*00f0*/ 	.byte	0x04, 0x1e
        /*00f2*/ 	.short	(.L_3009 - .L_3008)
.L_3008:
        /*00f4*/ 	.word	0x00000000


	//----- nvinfo : EIATTR_CBANK_PARAM_SIZE
	.align		4
.L_3009:
        /*00f8*/ 	.byte	0x03, 0x19
        /*00fa*/ 	.short	0x00b8


	//----- nvinfo : EIATTR_PARAM_CBANK
	.align		4
        /*00fc*/ 	.byte	0x04, 0x0a
        /*00fe*/ 	.short	(.L_3011 - .L_3010)
	.align		4
.L_3010:
        /*0100*/ 	.word	index@(.nv.constant0._Z30group_norm_nhwc_bwd_sum_kernelI11Bf16IOBf16WLi120EEv26Group_norm_nhwc_bwd_params)
        /*0104*/ 	.short	0x0380
        /*0106*/ 	.short	0x00b8


	//----- nvinfo : EIATTR_SW_WAR
	.align		4
.L_3011:
        /*0108*/ 	.byte	0x04, 0x36
        /*010a*/ 	.short	(.L_3013 - .L_3012)
.L_3012:
        /*010c*/ 	.word	0x00000008
.L_3013:


//--------------------- .nv.info._Z30group_norm_nhwc_bwd_sum_kernelI11Bf16IOBf16WLi140EEv26Group_norm_nhwc_bwd_params --------------------------
	.section	.nv.info._Z30group_norm_nhwc_bwd_sum_kernelI11Bf16IOBf16WLi140EEv26Group_norm_nhwc_bwd_params,"",@"SHT_CUDA_INFO"
	.sectionflags	@""
	.align	4


	//----- nvinfo : EIATTR_CUDA_API_VERSION
	.align		4
        /*0000*/ 	.byte	0x04, 0x37
        /*0002*/ 	.short	(.L_3015 - .L_3014)
.L_3014:
        /*0004*/ 	.word	0x00000082


	//----- nvinfo : EIATTR_KPARAM_INFO
	.align		4
.L_3015:
        /*0008*/ 	.byte	0x04, 0x17
        /*000a*/ 	.short	(.L_3017 - .L_3016)
.L_3016:
        /*000c*/ 	.word	0x00000000
        /*0010*/ 	.short	0x0000
        /*0012*/ 	.short	0x0000
        /*0014*/ 	.byte	0x00, 0xf0, 0xe1, 0x02


	//----- nvinfo : EIATTR_SPARSE_MMA_MASK
	.align		4
.L_3017:
        /*0018*/ 	.byte	0x03, 0x50
        /*001a*/ 	.short	0x0000


	//----- nvinfo : EIATTR_MAXREG_COUNT
	.align		4
        /*001c*/ 	.byte	0x03, 0x1b
        /*001e*/ 	.short	0x00ff


	//----- nvinfo : EIATTR_NUM_BARRIERS
	.align		4
        /*0020*/ 	.byte	0x02, 0x4c
        /*0022*/ 	.byte	0x01
	.zero		1


	//----- nvinfo : EIATTR_MERCURY_ISA_VERSION
	.align		4
        /*0024*/ 	.byte	0x03, 0x5f
        /*0026*/ 	.short	0x0101


	//----- nvinfo : EIATTR_COOP_GROUP_MASK_REGIDS
	.align		4
        /*0028*/ 	.byte	0x04, 0x29
        /*002a*/ 	.short	(.L_3019 - .L_3018)


	//   ....[0]....
.L_3018:
        /*002c*/ 	.word	0x0500000b


	//   ....[1]....
        /*0030*/ 	.word	0x0500000b


	//   ....[2]....
        /*0034*/ 	.word	0x0500000b


	//   ....[3]....
        /*0038*/ 	.word	0x0500000b


	//   ....[4]....
        /*003c*/ 	.word	0x0500000b


	//   ....[5]....
        /*0040*/ 	.word	0x0500000b


	//   ....[6]....
        /*0044*/ 	.word	0x0500000b


	//   ....[7]....
        /*0048*/ 	.word	0x0500000b


	//   ....[8]....
        /*004c*/ 	.word	0x0500000b


	//   ....[9]....
        /*0050*/ 	.word	0x0500000b


	//   ....[10]....
        /*0054*/ 	.word	0x0500000b


	//   ....[11]....
        /*0058*/ 	.word	0x0500000b


	//   ....[12]....
        /*005c*/ 	.word	0x0500000b


	//   ....[13]....
        /*0060*/ 	.word	0x0500000b


	//   ....[14]....
        /*0064*/ 	.word	0x0500000b


	//   ....[15]....
        /*0068*/ 	.word	0x0500000b


	//   ....[16]....
        /*006c*/ 	.word	0x0500000b


	//   ....[17]....
        /*0070*/ 	.word	0x0500000b


	//   ....[18]....
        /*0074*/ 	.word	0x0500000b


	//   ....[19]....
        /*0078*/ 	.word	0x0500000b


	//   ....[20]....
        /*007c*/ 	.word	0x0500000b


	//   ....[21]....
        /*0080*/ 	.word	0x0500000b


	//----- nvinfo : EIATTR_COOP_GROUP_INSTR_OFFSETS
	.align		4
.L_3019:
        /*0084*/ 	.byte	0x04, 0x28
        /*0086*/ 	.short	(.L_3021 - .L_3020)


	//   ....[0]....
.L_3020:
        /*0088*/ 	.word	0x00002d10


	//   ....[1]....
        /*008c*/ 	.word	0x00002dc0


	//   ....[2]....
        /*0090*/ 	.word	0x00002e30


	//   ....[3]....
        /*0094*/ 	.word	0x00002ec0


	//   ....[4]....
        /*0098*/ 	.word	0x00002f30


	//   ....[5]....
        /*009c*/ 	.word	0x00002fb0


	//   ....[6]....
        /*00a0*/ 	.word	0x00003020


	//   ....[7]....
        /*00a4*/ 	.word	0x000030c0


	//   ....[8]....
        /*00a8*/ 	.word	0x00003140


	//   ....[9]....
        /*00ac*/ 	.word	0x000031b0


	//   ....[10]....
        /*00b0*/ 	.word	0x00003200


	//   ....[11]....
        /*00b4*/ 	.word	0x000039f0


	//   ....[12]....
        /*00b8*/ 	.word	0x00003ac0


	//   ....[13]....
        /*00bc*/ 	.word	0x00003b50


	//   ....[14]....
        /*00c0*/ 	.word	0x00003c00


	//   ....[15]....
        /*00c4*/ 	.word	0x00003c90


	//   ....[16]....
        /*00c8*/ 	.word	0x00003d40


	//   ....[17]....
        /*00cc*/ 	.word	0x00003dd0


	//   ....[18]....
        /*00d0*/ 	.word	0x00003e90


	//   ....[19]....
        /*00d4*/ 	.word	0x00003f30


	//   ....[20]....
        /*00d8*/ 	.word	0x00003fc0


	//   ....[21]....
        /*00dc*/ 	.word	0x00004030


	//----- nvinfo : EIATTR_VRC_CTA_INIT_COUNT
	.align		4
.L_3021:
        /*00e0*/ 	.byte	0x02, 0x4a
	.zero		1
	.zero		1


	//----- nvinfo : EIATTR_EXIT_INSTR_OFFSETS
	.align		4
        /*00e4*/ 	.byte	0x04, 0x1c
        /*00e6*/ 	.short	(.L_3023 - .L_3022)


	//   ....[0]....
.L_3022:
        /*00e8*/ 	.word	0x00003870


	//   ....[1]....
        /*00ec*/ 	.word	0x000039d0


	//----- nvinfo : EIATTR_CRS_STACK_SIZE
	.align		4
.L_3023:
        /*00f0*/ 	.byte	0x04, 0x1e
        /*00f2*/ 	.short	(.L_3025 - .L_3024)
.L_3024:
        /*00f4*/ 	.word	0x00000000


	//----- nvinfo : EIATTR_CBANK_PARAM_SIZE
	.align		4
.L_3025:
        /*00f8*/ 	.byte	0x03, 0x19
        /*00fa*/ 	.short	0x00b8


	//----- nvinfo : EIATTR_PARAM_CBANK
	.align		4
        /*00fc*/ 	.byte	0x04, 0x0a
        /*00fe*/ 	.short	(.L_3027 - .L_3026)
	.align		4
.L_3026:
        /*0100*/ 	.word	index@(.nv.constant0._Z30group_norm_nhwc_bwd_sum_kernelI11Bf16IOBf16WLi140EEv26Group_norm_nhwc_bwd_params)
        /*0104*/ 	.short	0x0380
        /*0106*/ 	.short	0x00b8


	//----- nvinfo : EIATTR_SW_WAR
	.align		4
.L_3027:
        /*0108*/ 	.byte	0x04, 0x36
        /*010a*/ 	.short	(.L_3029 - .L_3028)
.L_3028:
        /*010c*/ 	.word	0x00000008
.L_3029:


//--------------------- .nv.info._Z30group_norm_nhwc_bwd_sum_kernelI11Bf16IOBf16WLi160EEv26Group_norm_nhwc_bwd_params --------------------------
	.section	.nv.info._Z30group_norm_nhwc_bwd_sum_kernelI11Bf16IOBf16WLi160EEv26Group_norm_nhwc_bwd_params,"",@"SHT_CUDA_INFO"
	.sectionflags	@""
	.align	4


	//----- nvinfo : EIATTR_CUDA_API_VERSION
	.align		4
        /*0000*/ 	.byte	0x04, 0x37
        /*0002*/ 	.short	(.L_3031 - .L_3030)
.L_3030:
        /*0004*/ 	.word	0x00000082


	//----- nvinfo : EIATTR_KPARAM_INFO
	.align		4
.L_3031:
        /*0008*/ 	.byte	0x04, 0x17
        /*000a*/ 	.short	(.L_3033 - .L_3032)
.L_3032:
        /*000c*/ 	.word	0x00000000
        /*0010*/ 	.short	0x0000
        /*0012*/ 	.short	0x0000
        /*0014*/ 	.byte	0x00, 0xf0, 0xe1, 0x02


	//----- nvinfo : EIATTR_SPARSE_MMA_MASK
	.align		4
.L_3033:
        /*0018*/ 	.byte	0x03, 0x50
        /*001a*/ 	.short	0x0000


	//----- nvinfo : EIATTR_MAXREG_COUNT
	.align		4
        /*001c*/ 	.byte	0x03, 0x1b
        /*001e*/ 	.short	0x00ff


	//----- nvinfo : EIATTR_NUM_BARRIERS
	.align		4
        /*0020*/ 	.byte	0x02, 0x4c
        /*0022*/ 	.byte	0x01
	.zero		1


	//----- nvinfo : EIATTR_MERCURY_ISA_VERSION
	.align		4
        /*0024*/ 	.byte	0x03, 0x5f
        /*0026*/ 	.short	0x0101


	//----- nvinfo : EIATTR_COOP_GROUP_MASK_REGIDS
	.align		4
        /*0028*/ 	.byte	0x04, 0x29
        /*002a*/ 	.short	(.L_3035 - .L_3034)


	//   ....[0]....
.L_3034:
        /*002c*/ 	.word	0xffffffff


	//   ....[1]....
        /*0030*/ 	.word	0xffffffff


	//   ....[2]....
        /*0034*/ 	.word	0xffffffff


	//   ....[3]....
        /*0038*/ 	.word	0xffffffff


	//   ....[4]....
        /*003c*/ 	.word	0xffffffff


	//   ....[5]....
        /*0040*/ 	.word	0xffffffff


	//   ....[6]....
        /*0044*/ 	.word	0xffffffff


	//   ....[7]....
        /*0048*/ 	.word	0xffffffff


	//   ....[8]....
        /*004c*/ 	.word	0xffffffff


	//   ....[9]....
        /*0050*/ 	.word	0xffffffff


	//   ....[10]....
        /*0054*/ 	.word	0xffffffff


	//   ....[11]....
        /*0058*/ 	.word	0xffffffff


	//   ....[12]....
        /*005c*/ 	.word	0xffffffff


	//   ....[13]....
        /*0060*/ 	.word	0xffffffff


	//   ....[14]....
        /*0064*/ 	.word	0xffffffff


	//   ....[15]....
        /*0068*/ 	.word	0xffffffff


	//   ....[16]....
        /*006c*/ 	.word	0xffffffff


	//   ....[17]....
        /*0070*/ 	.word	0xffffffff


	//   ....[18]....
        /*0074*/ 	.word	0x0500001f


	//   ....[19]....
        /*0078*/ 	.word	0x0500001f


	//   ....[20]....
        /*007c*/ 	.word	0x0500001f


	//   ....[21]....
        /*0080*/ 	.word	0x0500001f


	//   ....[22]....
        /*0084*/ 	.word	0x0500001f


	//   ....[23]....
        /*0088*/ 	.word	0x0500001f


	//   ....[24]....
        /*008c*/ 	.word	0x0500001f


	//   ....[25]....
        /*0090*/ 	.word	0x0500001f


	//   ....[26]....
        /*0094*/ 	.word	0x0500001f


	//   ....[27]....
        /*0098*/ 	.word	0x0500001f


	//   ....[28]....
        /*009c*/ 	.word	0x0500001f


	//   ....[29]....
        /*00a0*/ 	.word	0x0500001f


	//   ....[30]....
        /*00a4*/ 	.word	0x0500001f


	//   ....[31]....
        /*00a8*/ 	.word	0x0500001f


	//   ....[32]....
        /*00ac*/ 	.word	0x0500001f


	//   ....[33]....
        /*00b0*/ 	.word	0x0500001f


	//   ....[34]....
        /*00b4*/ 	.word	0x0500001f


	//   ....[35]....
        /*00b8*/ 	.word	0x0500001f


	//----- nvinfo : EIATTR_COOP_GROUP_INSTR_OFFSETS
	.align		4
.L_3035:
        /*00bc*/ 	.byte	0x04, 0x28
        /*00be*/ 	.short	(.L_3037 - .L_3036)


	//   ....[0]....
.L_3036:
        /*00c0*/ 	.word	0x00002cb0


	//   ....[1]....
        /*00c4*/ 	.word	0x00002ce0


	//   ....[2]....
        /*00c8*/ 	.word	0x00002d00


	//   ....[3]....
        /*00cc*/ 	.word	0x00002d50


	//   ....[4]....
        /*00d0*/ 	.word	0x00002d90


	//   ....[5]....
        /*00d4*/ 	.word	0x00002db0


	//   ....[6]....
        /*00d8*/ 	.word	0x00002df0


	//   ....[7]....
        /*00dc*/ 	.word	0x00002e40


	//   ....[8]....
        /*00e0*/ 	.word	0x00002e60


	//   ....[9]....
        /*00e4*/ 	.word	0x00002ea0


	//   ....[10]....
        /*00e8*/ 	.word	0x00002ef0


	//   ....[11]....
        /*00ec*/ 	.word	0x00002f10


	//   ....[12]....
        /*00f0*/ 	.word	0x00002f50


	//   ....[13]....
        /*00f4*/ 	.word	0x00002fc0


	//   ....[14]....
        /*00f8*/ 	.word	0x00002fe0


	//   ....[15]....
        /*00fc*/ 	.word	0x00003000


	//   ....[16]....
        /*0100*/ 	.word	0x00003010


	//   ....[17]....
        /*0104*/ 	.word	0x00003040


	//   ....[18]....
        /*0108*/ 	.word	0x00003740


	//   ....[19]....
        /*010c*/ 	.word	0x00003790


	//   ....[20]....
        /*0110*/ 	.word	0x00003800


	//   ....[21]....
        /*0114*/ 	.word	0x00003880


	//   ....[22]....
        /*0118*/ 	.word	0x00003910


	//   ....[23]....
        /*011c*/ 	.word	0x00003990


	//   ....[24]....
        /*0120*/ 	.word	0x000039f0


	//   ....[25]....
        /*0124*/ 	.word	0x00003a80


	//   ....[26]....
        /*0128*/ 	.word	0x00003b00


	//   ....[27]....
        /*012c*/ 	.word	0x00003b60


	//   ....[28]....
        /*0130*/ 	.word	0x00003bf0


	//   ....[29]....
        /*0134*/ 	.word	0x00003c90


	//   ....[30]....
        /*0138*/ 	.word	0x00003d20


	//   ....[31]....
        /*013c*/ 	.word	0x00003d80


	//   ....[32]....
        /*0140*/ 	.word	0x00003df0


	//   ....[33]....
        /*0144*/ 	.word	0x00003e70


	//   ....[34]....
        /*0148*/ 	.word	0x00003ee0


	//   ....[35]....
        /*014c*/ 	.word	0x00003f30


	//----- nvinfo : EIATTR_VRC_CTA_INIT_COUNT
	.align		4
.L_3037:
        /*0150*/ 	.byte	0x02, 0x4a
	.zero		1
	.zero		1


	//----- nvinfo : EIATTR_EXIT_INSTR_OFFSETS
	.align		4
        /*0154*/ 	.byte	0x04, 0x1c
        /*0156*/ 	.short	(.L_3039 - .L_3038)


	//   ....[0]....
.L_3038:
        /*0158*/ 	.word	0x00003560


	//   ....[1]....
        /*015c*/ 	.word	0x000036c0


	//----- nvinfo : EIATTR_CRS_STACK_SIZE
	.align		4
.L_3039:
        /*0160*/ 	.byte	0x04, 0x1e
        /*0162*/ 	.short	(.L_3041 - .L_3040)
.L_3040:
        /*0164*/ 	.word	0x00000000


	//----- nvinfo : EIATTR_CBANK_PARAM_SIZE
	.align		4
.L_3041:
        /*0168*/ 	.byte	0x03, 0x19
        /*016a*/ 	.short	0x00b8


	//----- nvinfo : EIATTR_PARAM_CBANK
	.align		4
        /*016c*/ 	.byte	0x04, 0x0a
        /*016e*/ 	.short	(.L_3043 - .L_3042)
	.align		4
.L_3042:
        /*0170*/ 	.word	index@(.nv.constant0._Z30group_norm_nhwc_bwd_sum_kernelI11Bf16IOBf16WLi160EEv26Group_norm_nhwc_bwd_params)
        /*0174*/ 	.short	0x0380
        /*0176*/ 	.short	0x00b8


	//----- nvinfo : EIATTR_SW_WAR
	.align		4
.L_3043:
        /*0178*/ 	.byte	0x04, 0x36
        /*017a*/ 	.short	(.L_3045 - .L_3044)
.L_3044:
        /*017c*/ 	.word	0x00000008
.L_3045:


//--------------------- .nv.info._Z30group_norm_nhwc_bwd_sum_kernelI11Bf16IOFp16WLi196EEv26Group_norm_nhwc_bwd_params --------------------------
	.section	.nv.info._Z30group_norm_nhwc_bwd_sum_kernelI11Bf16IOFp16WLi196EEv26Group_norm_nhwc_bwd_params,"",@"SHT_CUDA_INFO"
	.sectionflags	@""
	.align	4


	//----- nvinfo : EIATTR_CUDA_API_VERSION
	.align		4
        /*0000*/ 	.byte	0x04, 0x37
        /*0002*/ 	.short	(.L_3047 - .L_3046)
.L_3046:
        /*0004*/ 	.word	0x00000082


	//----- nvinfo : EIATTR_KPARAM_INFO
	.align		4
.L_3047:
        /*0008*/ 	.byte	0x04, 0x17
        /*000a*/ 	.short	(.L_3049 - .L_3048)
.L_3048:
        /*000c*/ 	.word	0x00000000
        /*0010*/ 	.short	0x0000
        /*0012*/ 	.short	0x0000
        /*0014*/ 	.byte	0x00, 0xf0, 0xe1, 0x02


	//----- nvinfo : EIATTR_SPARSE_MMA_MASK
	.align		4
.L_3049:
        /*0018*/ 	.byte	0x03, 0x50
        /*001a*/ 	.short	0x0000


	//----- nvinfo : EIATTR_MAXREG_COUNT
	.align		4
        /*001c*/ 	.byte	0x03, 0x1b
        /*001e*/ 	.short	0x00ff


	//----- nvinfo : EIATTR_NUM_BARRIERS
	.align		4
        /*0020*/ 	.byte	0x02, 0x4c
        /*0022*/ 	.byte	0x01
	.zero		1


	//----- nvinfo : EIATTR_MERCURY_ISA_VERSION
	.align		4
        /*0024*/ 	.byte	0x03, 0x5f
        /*0026*/ 	.short	0x0101


	//----- nvinfo : EIATTR_COOP_GROUP_MASK_REGIDS
	.align		4
        /*0028*/ 	.byte	0x04, 0x29
        /*002a*/ 	.short	(.L_3051 - .L_3050)


	//   ....[0]....
.L_3050:
        /*002c*/ 	.word	0x05000004


	//   ....[1]....
        /*0030*/ 	.word	0x05000004


	//   ....[2]....
        /*0034*/ 	.word	0x05000004


	//   ....[3]....
        /*0038*/ 	.word	0x05000004


	//   ....[4]....
        /*003c*/ 	.word	0x05000004


	//   ....[5]....
        /*0040*/ 	.word	0x05000004


	//   ....[6]....
        /*0044*/ 	.word	0x05000004


	//   ....[7]....
        /*0048*/ 	.word	0x05000004


	//   ....[8]....
        /*004c*/ 	.word	0x05000004


	//   ....[9]....
        /*0050*/ 	.word	0x05000004


	//   ....[10]....
        /*0054*/ 	.word	0x05000004


	//   ....[11]....
        /*0058*/ 	.word	0x05000004


	//   ....[12]....
        /*005c*/ 	.word	0x05000004


	//   ....[13]....
        /*0060*/ 	.word	0x05000004


	//   ....[14]....
        /*0064*/ 	.word	0x05000004


	//   ....[15]....
        /*0068*/ 	.word	0x05000004


	//   ....[16]....
        /*006c*/ 	.word	0x05000004


	//   ....[17]....
        /*0070*/ 	.word	0x05000004


	//   ....[18]....
        /*0074*/ 	.word	0x05000004


	//   ....[19]....
        /*0078*/ 	.word	0x05000004


	//   ....[20]....
        /*007c*/ 	.word	0x05000004


	//   ....[21]....
        /*0080*/ 	.word	0x05000004


	//----- nvinfo : EIATTR_COOP_GROUP_INSTR_OFFSETS
	.align		4
.L_3051:
        /*0084*/ 	.byte	0x04, 0x28
        /*0086*/ 	.short	(.L_3053 - .L_3052)


	//   ....[0]....
.L_3052:
        /*0088*/ 	.word	0x00002da0


	//   ....[1]....
        /*008c*/ 	.word	0x00002e50


	//   ....[2]....
        /*0090*/ 	.word	0x00002ec0


	//   ....[3]....
        /*0094*/ 	.word	0x00002f50


	//   ....[4]....
        /*0098*/ 	.word	0x00002fc0


	//   ....[5]....
        /*009c*/ 	.word	0x00003040


	//   ....[6]....
        /*00a0*/ 	.word	0x000030b0


	//   ....[7]....
        /*00a4*/ 	.word	0x00003150


	//   ....[8]....
        /*00a8*/ 	.word	0x000031d0


	//   ....[9]....
        /*00ac*/ 	.word	0x00003240


	//   ....[10]....
        /*00b0*/ 	.word	0x00003290


	//   ....[11]....
        /*00b4*/ 	.word	0x00003bc0


	//   ....[12]....
        /*00b8*/ 	.word	0x00003c90


	//   ....[13]....
        /*00bc*/ 	.word	0x00003d20


	//   ....[14]....
        /*00c0*/ 	.word	0x00003dd0


	//   ....[15]....
        /*00c4*/ 	.word	0x00003e60


	//   ....[16]....
        /*00c8*/ 	.word	0x00003f10


	//   ....[17]....
        /*00cc*/ 	.word	0x00003fa0


	//   ....[18]....
        /*00d0*/ 	.word	0x00004060


	//   ....[19]....
        /*00d4*/ 	.word	0x00004100


	//   ....[20]....
        /*00d8*/ 	.word	0x00004190


	//   ....[21]....
        /*00dc*/ 	.word	0x00004200


	//----- nvinfo : EIATTR_VRC_CTA_INIT_COUNT
	.align		4
.L_3053:
        /*00e0*/ 	.byte	0x02, 0x4a
	.zero		1
	.zero		1


	//----- nvinfo : EIATTR_EXIT_INSTR_OFFSETS
	.align		4
        /*00e4*/ 	.byte	0x04, 0x1c
        /*00e6*/ 	.short	(.L_3055 - .L_3054)


	//   ....[0]....
.L_3054:
        /*00e8*/ 	.word	0x00003a40


	//   ....[1]....
        /*00ec*/ 	.word	0x00003ba0


	//----- nvinfo : EIATTR_CRS_STACK_SIZE
	.align		4
.L_3055:
        /*00f0*/ 	.byte	0x04, 0x1e
        /*00f2*/ 	.short	(.L_3057 - .L_3056)
.L_3056:
        /*00f4*/ 	.word	0x00000000


	//----- nvinfo : EIATTR_CBANK_PARAM_SIZE
	.align		4
.L_3057:
        /*00f8*/ 	.byte	0x03, 0x19
        /*00fa*/ 	.short	0x00b8


	//----- nvinfo : EIATTR_PARAM_CBANK
	.align		4
        /*00fc*/ 	.byte	0x04, 0x0a
        /*00fe*/ 	.short	(.L_3059 - .L_3058)
	.align		4
.L_3058:
        /*0100*/ 	.word	index@(.nv.constant0._Z30group_norm_nhwc_bwd_sum_kernelI11Bf16IOFp16WLi196EEv26Group_norm_nhwc_bwd_params)
        /*0104*/ 	.short	0x0380
        /*0106*/ 	.short	0x00b8


	//----- nvinfo : EIATTR_SW_WAR
	.align		4
.L_3059:
        /*0108*/ 	.byte	0x04, 0x36
        /*010a*/ 	.short	(.L_3061 - .L_3060)
.L_3060:
        /*010c*/ 	.word	0x00000008
.L_3061:


//--------------------- .nv.info._Z30group_norm_nhwc_bwd_sum_kernelI11Bf16IOFp16WLi168EEv26Group_norm_nhwc_bwd_params --------------------------
	.section	.nv.info._Z30group_norm_nhwc_bwd_sum_kernelI11Bf16IOFp16WLi168EEv26Group_norm_nhwc_bwd_params,"",@"SHT_CUDA_INFO"
	.sectionflags	@""
	.align	4


	//----- nvinfo : EIATTR_CUDA_API_VERSION
	.align		4
        /*0000*/ 	.byte	0x04, 0x37
        /*0002*/ 	.short	(.L_3063 - .L_3062)
.L_3062:
        /*0004*/ 	.word	0x00000082


	//----- nvinfo : EIATTR_KPARAM_INFO
	.align		4
.L_3063:
        /*0008*/ 	.byte	0x04, 0x17
        /*000a*/ 	.short	(.L_3065 - .L_3064)
.L_3064:
        /*000c*/ 	.word	0x00000000
        /*0010*/ 	.short	0x0000
        /*0012*/ 	.short	0x0000
        /*0014*/ 	.byte	0x00, 0xf0, 0xe1, 0x02


	//----- nvinfo : EIATTR_SPARSE_MMA_MASK
	.align		4
.L_3065:
        /*0018*/ 	.byte	0x03, 0x50
        /*001a*/ 	.short	0x0000


	//----- nvinfo : EIATTR_MAXREG_COUNT
	.align		4
        /*001c*/ 	.byte	0x03, 0x1b
        /*001e*/ 	.short	0x00ff


	//----- nvinfo : EIATTR_NUM_BARRIERS
	.align		4
        /*0020*/ 	.byte	0x02, 0x4c
        /*0022*/ 	.byte	0x01
	.zero		1


	//----- nvinfo : EIATTR_MERCURY_ISA_VERSION
	.align		4
        /*0024*/ 	.byte	0x03, 0x5f
        /*0026*/ 	.short	0x0101


	//----- nvinfo : EIATTR_INT_WARP_WIDE_INSTR_OFFSETS
	.align		4
        /*0028*/ 	.byte	0x04, 0x31
        /*002a*/ 	.short	(.L_3067 - .L_3066)


	//   ....[0]....
.L_3066:
        /*002c*/ 	.word	0x00001430


	//   ....[1]....
        /*0030*/ 	.word	0x00001dd0


	//   ....[2]....
        /*0034*/ 	.word	0x000038a0


	//----- nvinfo : EIATTR_COOP_GROUP_MASK_REGIDS
	.align		4
.L_3067:
        /*0038*/ 	.byte	0x04, 0x29
        /*003a*/ 	.short	(.L_3069 - .L_3068)


	//   ....[0]....
.L_3068:
        /*003c*/ 	.word	0x05000007


	//   ....[1]....
        /*0040*/ 	.word	0x05000007


	//   ....[2]....
        /*0044*/ 	.word	0x05000007


	//   ....[3]....
        /*0048*/ 	.word	0x05000007


	//   ....[4]....
        /*004c*/ 	.word	0x05000007


	//   ....[5]....
        /*0050*/ 	.word	0x05000007


	//   ....[6]....
        /*0054*/ 	.word	0x05000007


	//   ....[7]....
        /*0058*/ 	.word	0x05000007


	//   ....[8]....
        /*005c*/ 	.word	0x05000007


	//   ....[9]....
        /*0060*/ 	.word	0x05000007


	//   ....[10]....
        /*0064*/ 	.word	0x05000007


	//   ....[11]....
        /*0068*/ 	.word	0x05000007


	//   ....[12]....
        /*006c*/ 	.word	0x05000007


	//   ....[13]....
        /*0070*/ 	.word	0x05000007


	//   ....[14]....
        /*0074*/ 	.word	0x05000007


	//   ....[15]....
        /*0078*/ 	.word	0x05000007


	//   ....[16]....
        /*007c*/ 	.word	0x05000007


	//   ....[17]....
        /*0080*/ 	.word	0x05000007


	//   ....[18]....
        /*0084*/ 	.word	0x05000007


	//   ....[19]....
        /*0088*/ 	.word	0x05000007


	//   ....[20]....
        /*008c*/ 	.word	0x05000007


	//   ....[21]....
        /*0090*/ 	.word	0x05000007


	//----- nvinfo : EIATTR_COOP_GROUP_INSTR_OFFSETS
	.align		4
.L_3069:
        /*0094*/ 	.byte	0x04, 0x28
        /*0096*/ 	.short	(.L_3071 - .L_3070)


	//   ....[0]....
.L_3070:
        /*0098*/ 	.word	0x00002e70


	//   ....[1]....
        /*009c*/ 	.word	0x00002f20


	//   ....[2]....
        /*00a0*/ 	.word	0x00002f90


	//   ....[3]....
        /*00a4*/ 	.word	0x00003020


	//   ....[4]....
        /*00a8*/ 	.word	0x00003090


	//   ....[5]....
        /*00ac*/ 	.word	0x00003110


	//   ....[6]....
        /*00b0*/ 	.word	0x00003180


	//   ....[7]....
        /*00b4*/ 	.word	0x00003220


	//   ....[8]....
        /*00b8*/ 	.word	0x000032a0


	//   ....[9]....
        /*00bc*/ 	.word	0x00003310


	//   ....[10]....
        /*00c0*/ 	.word	0x00003360


	//   ....[11]....
        /*00c4*/ 	.word	0x00003c30


	//   ....[12]....
        /*00c8*/ 	.word	0x00003d00


	//   ....[13]....
        /*00cc*/ 	.word	0x00003d90


	//   ....[14]....
        /*00d0*/ 	.word	0x00003e40


	//   ....[15]....
        /*00d4*/ 	.word	0x00003ed0


	//   ....[16]....
        /*00d8*/ 	.word	0x00003f80


	//   ....[17]....
        /*00dc*/ 	.word	0x00004010


	//   ....[18]....
        /*00e0*/ 	.word	0x000040d0


	//   ....[19]....
        /*00e4*/ 	.word	0x00004170


	//   ....[20]....
        /*00e8*/ 	.word	0x00004200


	//   ....[21]....
        /*00ec*/ 	.word	0x00004270


	//----- nvinfo : EIATTR_VRC_CTA_INIT_COUNT
	.align		4
.L_3071:
        /*00f0*/ 	.byte	0x02, 0x4a
	.zero		1
	.zero		1


	//----- nvinfo : EIATTR_EXIT_INSTR_OFFSETS
	.align		4
        /*00f4*/ 	.byte	0x04, 0x1c
        /*00f6*/ 	.short	(.L_3073 - .L_3072)


	//   ....[0]....
.L_3072:
        /*00f8*/ 	.word	0x00003ab0


	//   ....[1]....
        /*00fc*/ 	.word	0x00003c10


	//----- nvinfo : EIATTR_CRS_STACK_SIZE
	.align		4
.L_3073:
        /*0100*/ 	.byte	0x04, 0x1e
        /*0102*/ 	.short	(.L_3075 - .L_3074)
.L_3074:
        /*0104*/ 	.word	0x00000000


	//----- nvinfo : EIATTR_CBANK_PARAM_SIZE
	.align		4
.L_3075:
        /*0108*/ 	.byte	0x03, 0x19
        /*010a*/ 	.short	0x00b8


	//----- nvinfo : EIATTR_PARAM_CBANK
	.align		4
        /*010c*/ 	.byte	0x04, 0x0a
        /*010e*/ 	.short	(.L_3077 - .L_3076)
	.align		4
.L_3076:
        /*0110*/ 	.word	index@(.nv.constant0._Z30group_norm_nhwc_bwd_sum_kernelI11Bf16IOFp16WLi168EEv26Group_norm_nhwc_bwd_params)
        /*0114*/ 	.short	0x0380
        /*0116*/ 	.short	0x00b8


	//----- nvinfo : EIATTR_SW_WAR
	.align		4
.L_3077:
        /*0118*/ 	.byte	0x04, 0x36
        /*011a*/ 	.short	(.L_3079 - .L_3078)
.L_3078:
        /*011c*/ 	.word	0x00000008
.L_3079:


//--------------------- .nv.info._Z30group_norm_nhwc_bwd_sum_kernelI11Bf16IOFp16WLi64EEv26Group_norm_nhwc_bwd_params --------------------------
	.section	.nv.info._Z30group_norm_nhwc_bwd_sum_kernelI11Bf16IOFp16WLi64EEv26Group_norm_nhwc_bwd_params,"",@"SHT_CUDA_INFO"
	.sectionflags	@""
	.align	4


	//----- nvinfo : EIATTR_CUDA_API_VERSION
	.align		4
        /*0000*/ 	.byte	0x04, 0x37
        /*0002*/ 	.short	(.L_3081 - .L_3080)
.L_3080:
        /*0004*/ 	.word	0x00000082


	//----- nvinfo : EIATTR_KPARAM_INFO
	.align		4
.L_3081:
        /*0008*/ 	.byte	0x04, 0x17
        /*000a*/ 	.short	(.L_3083 - .L_3082)
.L_3082:
        /*000c*/ 	.word	0x00000000
        /*0010*/ 	.short	0x0000
        /*0012*/ 	.short	0x0000
        /*0014*/ 	.byte	0x00, 0xf0, 0xe1, 0x02


	//----- nvinfo : EIATTR_SPARSE_MMA_MASK
	.align		4
.L_3083:
        /*0018*/ 	.byte	0x03, 0x50
        /*001a*/ 	.short	0x0000


	//----- nvinfo : EIATTR_MAXREG_COUNT
	.align		4
        /*001c*/ 	.byte	0x03, 0x1b
        /*001e*/ 	.short	0x00ff


	//----- nvinfo : EIATTR_NUM_BARRIERS
	.align		4
        /*0020*/ 	.byte	0x02, 0x4c
        /*0022*/ 	.byte	0x01
	.zero		1


	//----- nvinfo : EIATTR_MERCURY_ISA_VERSION
	.align		4
        /*0024*/ 	.byte	0x03, 0x5f
        /*0026*/ 	.short	0x0101


	//----- nvinfo : EIATTR_COOP_GROUP_MASK_REGIDS
	.align		4
        /*0028*/ 	.byte	0x04, 0x29
        /*002a*/ 	.short	(.L_3085 - .L_3084)


	//   ....[0]....
.L_3084:
        /*002c*/ 	.word	0xffffffff


	//   ....[1]....
        /*0030*/ 	.word	0xffffffff


	//   ....[2]....
        /*0034*/ 	.word	0xffffffff


	//   ....[3]....
        /*0038*/ 	.word	0xffffffff


	//   ....[4]....
        /*003c*/ 	.word	0xffffffff


	//   ....[5]....
        /*0040*/ 	.word	0xffffffff


	//   ....[6]....
        /*0044*/ 	.word	0xffffffff


	//   ....[7]....
        /*0048*/ 	.word	0xffffffff


	//   ....[8]....
        /*004c*/ 	.word	0xffffffff


	//   ....[9]....
        /*0050*/ 	.word	0xffffffff


	//   ....[10]....
        /*0054*/ 	.word	0xffffffff


	//   ....[11]....
        /*0058*/ 	.word	0xffffffff


	//   ....[12]....
        /*005c*/ 	.word	0xffffffff


	//   ....[13]....
        /*0060*/ 	.word	0xffffffff


	//   ....[14]....
        /*0064*/ 	.word	0xffffffff


	//   ....[15]....
        /*0068*/ 	.word	0xffffffff


	//   ....[16]....
        /*006c*/ 	.word	0xffffffff


	//   ....[17]....
        /*0070*/ 	.word	0xffffffff


	//   ....[18]....
        /*0074*/ 	.word	0x05000012


	//   ....[19]....
        /*0078*/ 	.word	0x05000012


	//   ....[20]....
        /*007c*/ 	.word	0x05000012


	//   ....[21]....
        /*0080*/ 	.word	0x05000012


	//   ....[22]....
        /*0084*/ 	.word	0x05000012


	//   ....[23]....
        /*0088*/ 	.word	0x05000012


	//   ....[24]....
        /*008c*/ 	.word	0x05000012


	//   ....[25]....
        /*0090*/ 	.word	0x05000012


	//   ....[26]....
        /*0094*/ 	.word	0x05000012


	//   ....[27]....
        /*0098*/ 	.word	0x05000012


	//   ....[28]....
        /*009c*/ 	.word	0x05000012


	//   ....[29]....
        /*00a0*/ 	.word	0x05000012


	//   ....[30]....
        /*00a4*/ 	.word	0x05000012


	//   ....[31]....
        /*00a8*/ 	.word	0x05000012


	//   ....[32]....
        /*00ac*/ 	.word	0x05000012


	//   ....[33]....
        /*00b0*/ 	.word	0x05000012


	//   ....[34]....
        /*00b4*/ 	.word	0x05000012


	//   ....[35]....
        /*00b8*/ 	.word	0x05000012


	//----- nvinfo : EIATTR_COOP_GROUP_INSTR_OFFSETS
	.align		4
.L_3085:
        /*00bc*/ 	.byte	0x04, 0x28
        /*00be*/ 	.short	(.L_3087 - .L_3086)


	//   ....[0]....
.L_3086:
        /*00c0*/ 	.word	0x00002b20


	//   ....[1]....
        /*00c4*/ 	.word	0x00002b50


	//   ....[2]....
        /*00c8*/ 	.word	0x00002b60


	//   ....[3]....
        /*00cc*/ 	.word	0x00002bc0


	//   ....[4]....
        /*00d0*/ 	.word	0x00002bf0


	//   ....[5]....
        /*00d4*/ 	.word	0x00002c10


	//   ....[6]....
        /*00d8*/ 	.word	0x00002c70


	//   ....[7]....
        /*00dc*/ 	.word	0x00002ca0


	//   ....[8]....
        /*00e0*/ 	.word	0x00002cc0


	//   ....[9]....
        /*00e4*/ 	.word	0x00002d20


	//   ....[10]....
        /*00e8*/ 	.word	0x00002d50


	//   ....[11]....
        /*00ec*/ 	.word	0x00002d70


	//   ....[12]....
        /*00f0*/ 	.word	0x00002dd0


	//   ....[13]....
        /*00f4*/ 	.word	0x00002e00


	//   ....[14]....
        /*00f8*/ 	.word	0x00002e20


	//   ....[15]....
        /*00fc*/ 	.word	0x00002e80


	//   ....[16]....
        /*0100*/ 	.word	0x00002ea0


	//   ....[17]....
        /*0104*/ 	.word	0x00002eb0


	//   ....[18]....
        /*0108*/ 	.word	0x000033e0


	//   ....[19]....
        /*010c*/ 	.word	0x00003460


	//   ....[20]....
        /*0110*/ 	.word	0x000034c0


	//   ....[21]....
        /*0114*/ 	.word	0x00003520


	//   ....[22]....
        /*0118*/ 	.word	0x000035b0


	//   ....[23]....
        /*011c*/ 	.word	0x00003630


	//   ....[24]....
        /*0120*/ 	.word	0x00003690


	//   ....[25]....
        /*0124*/ 	.word	0x00003720


	//   ....[26]....
        /*0128*/ 	.word	0x000037a0


	//   ....[27]....
        /*012c*/ 	.word	0x00003800


	//   ....[28]....
        /*0130*/ 	.word	0x00003890


	//   ....[29]....
        /*0134*/ 	.word	0x00003910


	//   ....[30]....
        /*0138*/ 	.word	0x00003970


	//   ....[31]....
        /*013c*/ 	.word	0x000039f0


	//   ....[32]....
        /*0140*/ 	.word	0x00003a70


	//   ....[33]....
        /*0144*/ 	.word	0x00003ad0


	//   ....[34]....
        /*0148*/ 	.word	0x00003b40


	//   ....[35]....
        /*014c*/ 	.word	0x00003b90


	//----- nvinfo : EIATTR_VRC_CTA_INIT_COUNT
	.align		4
.L_3087:
        /*0150*/ 	.byte	0x02, 0x4a
	.zero		1
	.zero		1


	//----- nvinfo : EIATTR_EXIT_INSTR_OFFSETS
	.align		4
        /*0154*/ 	.byte	0x04, 0x1c
        /*0156*/ 	.short	(.L_3089 - .L_3088)


	//   ....[0]....
.L_3088:
        /*0158*/ 	.word	0x00003210


	//   ....[1]....
        /*015c*/ 	.word	0x00003370


	//----- nvinfo : EIATTR_CRS_STACK_SIZE
	.align		4
.L_3089:
        /*0160*/ 	.byte	0x04, 0x1e
        /*0162*/ 	.short	(.L_3091 - .L_3090)
.L_3090:
        /*0164*/ 	.word	0x00000000


	//----- nvinfo : EIATTR_CBANK_PARAM_SIZE
	.align		4
.L_3091:
        /*0168*/ 	.byte	0x03, 0x19
        /*016a*/ 	.short	0x00b8


	//----- nvinfo : EIATTR_PARAM_CBANK
	.align		4
        /*016c*/ 	.byte	0x04, 0x0a
        /*016e*/ 	.short	(.L_3093 - .L_3092)
	.align		4
.L_3092:
        /*0170*/ 	.word	index@(.nv.constant0._Z30group_norm_nhwc_bwd_sum_kernelI11Bf16IOFp16WLi64EEv26Group_norm_nhwc_bwd_params)
        /*0174*/ 	.short	0x0380
        /*0176*/ 	.short	0x00b8


	//----- nvinfo : EIATTR_SW_WAR
	.align		4
.L_3093:
        /*0178*/ 	.byte	0x04, 0x36
        /*017a*/ 	.short	(.L_3095 - .L_3094)
.L_3094:
        /*017c*/ 	.word	0x00000008
.L_3095:


//--------------------- .nv.info._Z30group_norm_nhwc_bwd_sum_kernelI11Bf16IOFp16WLi128EEv26Group_norm_nhwc_bwd_params --------------------------
	.section	.nv.info._Z30group_norm_nhwc_bwd_sum_kernelI11Bf16IOFp16WLi128EEv26Group_norm_nhwc_bwd_params,"",@"SHT_CUDA_INFO"
	.sectionflags	@""
	.align	4


	//----- nvinfo : EIATTR_CUDA_API_VERSION
	.align		4
        /*0000*/ 	.byte	0x04, 0x37
        /*0002*/ 	.short	(.L_3097 - .L_3096)
.L_3096:
        /*0004*/ 	.word	0x00000082


	//----- nvinfo : EIATTR_KPARAM_INFO
	.align		4
.L_3097:
        /*0008*/ 	.byte	0x04, 0x17
        /*000a*/ 	.short	(.L_3099 - .L_3098)
.L_3098:
        /*000c*/ 	.word	0x00000000
        /*0010*/ 	.short	0x0000
        /*0012*/ 	.short	0x0000
        /*0014*/ 	.byte	0x00, 0xf0, 0xe1, 0x02


	//----- nvinfo : EIATTR_SPARSE_MMA_MASK
	.align		4
.L_3099:
        /*0018*/ 	.byte	0x03, 0x50
        /*001a*/ 	.short	0x0000


	//----- nvinfo : EIATTR_MAXREG_COUNT
	.align		4
        /*001c*/ 	.byte	0x03, 0x1b
        /*001e*/ 	.short	0x00ff


	//----- nvinfo : EIATTR_NUM_BARRIERS
	.align		4
        /*0020*/ 	.byte	0x02, 0x4c
        /*0022*/ 	.byte	0x01
	.zero		1


	//----- nvinfo : EIATTR_MERCURY_ISA_VERSION
	.align		4
        /*0024*/ 	.byte	0x03, 0x5f
        /*0026*/ 	.short	0x0101


	//----- nvinfo : EIATTR_COOP_GROUP_MASK_REGIDS
	.align		4
        /*0028*/ 	.byte	0x04, 0x29
        /*002a*/ 	.short	(.L_3101 - .L_3100)


	//   ....[0]....
.L_3100:
        /*002c*/ 	.word	0xffffffff


	//   ....[1]....
        /*0030*/ 	.word	0xffffffff


	//   ....[2]....
        /*0034*/ 	.word	0xffffffff


	//   ....[3]....
        /*0038*/ 	.word	0xffffffff


	//   ....[4]....
        /*003c*/ 	.word	0xffffffff


	//   ....[5]....
        /*0040*/ 	.word	0xffffffff


	//   ....[6]....
        /*0044*/ 	.word	0xffffffff


	//   ....[7]....
        /*0048*/ 	.word	0xffffffff


	//   ....[8]....
        /*004c*/ 	.word	0xffffffff


	//   ....[9]....
        /*0050*/ 	.word	0xffffffff


	//   ....[10]....
        /*0054*/ 	.word	0xffffffff


	//   ....[11]....
        /*0058*/ 	.word	0xffffffff


	//   ....[12]....
        /*005c*/ 	.word	0xffffffff


	//   ....[13]....
        /*0060*/ 	.word	0xffffffff


	//   ....[14]....
        /*0064*/ 	.word	0xffffffff


	//   ....[15]....
        /*0068*/ 	.word	0xffffffff


	//   ....[16]....
        /*006c*/ 	.word	0xffffffff


	//   ....[17]....
        /*0070*/ 	.word	0xffffffff


	//   ....[18]....
        /*0074*/ 	.word	0x05000016


	//   ....[19]....
        /*0078*/ 	.word	0x05000016


	//   ....[20]....
        /*007c*/ 	.word	0x05000016


	//   ....[21]....
        /*0080*/ 	.word	0x05000016


	//   ....[22]....
        /*0084*/ 	.word	0x05000016


	//   ....[23]....
        /*0088*/ 	.word	0x05000016


	//   ....[24]....
        /*008c*/ 	.word	0x05000016


	//   ....[25]....
        /*0090*/ 	.word	0x05000016


	//   ....[26]....
        /*0094*/ 	.word	0x05000016


	//   ....[27]....
        /*0098*/ 	.word	0x05000016


	//   ....[28]....
        /*009c*/ 	.word	0x05000016


	//   ....[29]....
        /*00a0*/ 	.word	0x05000016


	//   ....[30]....
        /*00a4*/ 	.word	0x05000016


	//   ....[31]....
        /*00a8*/ 	.word	0x05000016


	//   ....[32]....
        /*00ac*/ 	.word	0x05000016


	//   ....[33]....
        /*00b0*/ 	.word	0x05000016


	//   ....[34]....
        /*00b4*/ 	.word	0x05000016


	//   ....[35]....
        /*00b8*/ 	.word	0x05000016


	//----- nvinfo : EIATTR_COOP_GROUP_INSTR_OFFSETS
	.align		4
.L_3101:
        /*00bc*/ 	.byte	0x04, 0x28
        /*00be*/ 	.short	(.L_3103 - .L_3102)


	//   ....[0]....
.L_3102:
        /*00c0*/ 	.word	0x00002c70


	//   ....[1]....
        /*00c4*/ 	.word	0x00002ca0


	//   ....[2]....
        /*00c8*/ 	.word	0x00002cb0


	//   ....[3]....
        /*00cc*/ 	.word	0x00002d20


	//   ....[4]....
        /*00d0*/ 	.word	0x00002d50


	//   ....[5]....
        /*00d4*/ 	.word	0x00002d60


	//   ....[6]....
        /*00d8*/ 	.word	0x00002dc0


	//   ....[7]....
        /*00dc*/ 	.word	0x00002df0


	//   ....[8]....
        /*00e0*/ 	.word	0x00002e10


	//   ....[9]....
        /*00e4*/ 	.word	0x00002e70


	//   ....[10]....
        /*00e8*/ 	.word	0x00002ea0


	//   ....[11]....
        /*00ec*/ 	.word	0x00002ec0


	//   ....[12]....
        /*00f0*/ 	.word	0x00002f20


	//   ....[13]....
        /*00f4*/ 	.word	0x00002f50


	//   ....[14]....
        /*00f8*/ 	.word	0x00002f70


	//   ....[15]....
        /*00fc*/ 	.word	0x00002fd0


	//   ....[16]....
        /*0100*/ 	.word	0x00002ff0


	//   ....[17]....
        /*0104*/ 	.word	0x00003000


	//   ....[18]....
        /*0108*/ 	.word	0x000036f0


	//   ....[19]....
        /*010c*/ 	.word	0x00003760


	//   ....[20]....
        /*0110*/ 	.word	0x000037b0


	//   ....[21]....
        /*0114*/ 	.word	0x00003830


	//   ....[22]....
        /*0118*/ 	.word	0x000038d0


	//   ....[23]....
        /*011c*/ 	.word	0x00003940


	//   ....[24]....
        /*0120*/ 	.word	0x000039d0


	//   ....[25]....
        /*0124*/ 	.word	0x00003a40


	//   ....[26]....
        /*0128*/ 	.word	0x00003ac0


	//   ....[27]....
        /*012c*/ 	.word	0x00003b60


	//   ....[28]....
        /*0130*/ 	.word	0x00003bd0


	//   ....[29]....
        /*0134*/ 	.word	0x00003c20


	//   ....[30]....
        /*0138*/ 	.word	0x00003cd0


	//   ....[31]....
        /*013c*/ 	.word	0x00003d30


	//   ....[32]....
        /*0140*/ 	.word	0x00003db0


	//   ....[33]....
        /*0144*/ 	.word	0x00003e10


	//   ....[34]....
        /*0148*/ 	.word	0x00003e80


	//   ....[35]....
        /*014c*/ 	.word	0x00003ed0


	//----- nvinfo : EIATTR_VRC_CTA_INIT_COUNT
	.align		4
.L_3103:
        /*0150*/ 	.byte	0x02, 0x4a
	.zero		1
	.zero		1


	//----- nvinfo : EIATTR_EXIT_INSTR_OFFSETS
	.align		4
        /*0154*/ 	.byte	0x04, 0x1c
        /*0156*/ 	.short	(.L_3105 - .L_3104)


	//   ....[0]....
.L_3104:
        /*0158*/ 	.word	0x00003520


	//   ....[1]....
        /*015c*/ 	.word	0x00003680


	//----- nvinfo : EIATTR_CRS_STACK_SIZE
	.align		4
.L_3105:
        /*0160*/ 	.byte	0x04, 0x1e
        /*0162*/ 	.short	(.L_3107 - .L_3106)
.L_3106:
        /*0164*/ 	.word	0x00000000


	//----- nvinfo : EIATTR_CBANK_PARAM_SIZE
	.align		4
.L_3107:
        /*0168*/ 	.byte	0x03, 0x19
        /*016a*/ 	.short	0x00b8


	//----- nvinfo : EIATTR_PARAM_CBANK
	.align		4
        /*016c*/ 	.byte	0x04, 0x0a
        /*016e*/ 	.short	(.L_3109 - .L_3108)
	.align		4
.L_3108:
        /*0170*/ 	.word	index@(.nv.constant0._Z30group_norm_nhwc_bwd_sum_kernelI11Bf16IOFp16WLi128EEv26Group_norm_nhwc_bwd_params)
        /*0174*/ 	.short	0x0380
        /*0176*/ 	.short	0x00b8


	//----- nvinfo : EIATTR_SW_WAR
	.align		4
.L_3109:
        /*0178*/ 	.byte	0x04, 0x36
        /*017a*/ 	.short	(.L_3111 - .L_3110)
.L_3110:
        /*017c*/ 	.word	0x00000008
.L_3111:


//--------------------- .nv.info._Z30group_norm_nhwc_bwd_sum_kernelI11Bf16IOFp16WLi192EEv26Group_norm_nhwc_bwd_params --------------------------
	.section	.nv.info._Z30group_norm_nhwc_bwd_sum_kernelI11Bf16IOFp16WLi192EEv26Group_norm_nhwc_bwd_params,"",@"SHT_CUDA_INFO"
	.sectionflags	@""
	.align	4


	//----- nvinfo : EIATTR_CUDA_API_VERSION
	.align		4
        /*0000*/ 	.byte	0x04, 0x37
        /*0002*/ 	.short	(.L_3113 - .L_3112)
.L_3112:
        /*0004*/ 	.word	0x00000082


	//----- nvinfo : EIATTR_KPARAM_INFO
	.align		4
.L_3113:
        /*0008*/ 	.byte	0x04, 0x17
        /*000a*/ 	.short	(.L_3115 - .L_3114)
.L_3114:
        /*000c*/ 	.word	0x00000000
        /*0010*/ 	.short	0x0000
        /*0012*/ 	.short	0x0000
        /*0014*/ 	.byte	0x00, 0xf0, 0xe1, 0x02


	//----- nvinfo : EIATTR_SPARSE_MMA_MASK
	.align		4
.L_3115:
        /*0018*/ 	.byte	0x03, 0x50
        /*001a*/ 	.short	0x0000


	//----- nvinfo : EIATTR_MAXREG_COUNT
	.align		4
        /*001c*/ 	.byte	0x03, 0x1b
        /*001e*/ 	.short	0x00ff


	//----- nvinfo : EIATTR_NUM_BARRIERS
	.align		4
        /*0020*/ 	.byte	0x02, 0x4c
        /*0022*/ 	.byte	0x01
	.zero		1


	//----- nvinfo : EIATTR_MERCURY_ISA_VERSION
	.align		4
        /*0024*/ 	.byte	0x03, 0x5f
        /*0026*/ 	.short	0x0101


	//----- nvinfo : EIATTR_COOP_GROUP_MASK_REGIDS
	.align		4
        /*0028*/ 	.byte	0x04, 0x29
        /*002a*/ 	.short	(.L_3117 - .L_3116)


	//   ....[0]....
.L_3116:
        /*002c*/ 	.word	0xffffffff


	//   ....[1]....
        /*0030*/ 	.word	0xffffffff


	//   ....[2]....
        /*0034*/ 	.word	0xffffffff


	//   ....[3]....
        /*0038*/ 	.word	0xffffffff


	//   ....[4]....
        /*003c*/ 	.word	0xffffffff


	//   ....[5]....
        /*0040*/ 	.word	0xffffffff


	//   ....[6]....
        /*0044*/ 	.word	0xffffffff


	//   ....[7]....
        /*0048*/ 	.word	0xffffffff


	//   ....[8]....
        /*004c*/ 	.word	0xffffffff


	//   ....[9]....
        /*0050*/ 	.word	0xffffffff


	//   ....[10]....
        /*0054*/ 	.word	0xffffffff


	//   ....[11]....
        /*0058*/ 	.word	0xffffffff


	//   ....[12]....
        /*005c*/ 	.word	0xffffffff


	//   ....[13]....
        /*0060*/ 	.word	0xffffffff


	//   ....[14]....
        /*0064*/ 	.word	0xffffffff


	//   ....[15]....
        /*0068*/ 	.word	0xffffffff


	//   ....[16]....
        /*006c*/ 	.word	0xffffffff


	//   ....[17]....
        /*0070*/ 	.word	0xffffffff


	//   ....[18]....
        /*0074*/ 	.word	0x0500001b


	//   ....[19]....
        /*0078*/ 	.word	0x0500001b


	//   ....[20]....
        /*007c*/ 	.word	0x0500001b


	//   ....[21]....
        /*0080*/ 	.word	0x0500001b


	//   ....[22]....
        /*0084*/ 	.word	0x0500001b


	//   ....[23]....
        /*0088*/ 	.word	0x0500001b


	//   ....[24]....
        /*008c*/ 	.word	0x0500001b


	//   ....[25]....
        /*0090*/ 	.word	0x0500001b


	//   ....[26]....
        /*0094*/ 	.word	0x0500001b


	//   ....[27]....
        /*0098*/ 	.word	0x0500001b


	//   ....[28]....
        /*009c*/ 	.word	0x0500001b


	//   ....[29]....
        /*00a0*/ 	.word	0x0500001b


	//   ....[30]....
        /*00a4*/ 	.word	0x0500001b


	//   ....[31]....
        /*00a8*/ 	.word	0x0500001b


	//   ....[32]....
        /*00ac*/ 	.word	0x0500001b


	//   ....[33]....
        /*00b0*/ 	.word	0x0500001b


	//   ....[34]....
        /*00b4*/ 	.word	0x0500001b


	//   ....[35]....
        /*00b8*/ 	.word	0x0500001b


	//----- nvinfo : EIATTR_COOP_GROUP_INSTR_OFFSETS
	.align		4
.L_3117:
        /*00bc*/ 	.byte	0x04, 0x28
        /*00be*/ 	.short	(.L_3119 - .L_3118)


	//   ....[0]....
.L_3118:
        /*00c0*/ 	.word	0x00002d90


	//   ....[1]....
        /*00c4*/ 	.word	0x00002dc0


	//   ....[2]....
        /*00c8*/ 	.word	0x00002dd0


	//   ....[3]....
        /*00cc*/ 	.word	0x00002e30


	//   ....[4]....
        /*00d0*/ 	.word	0x00002e60


	//   ....[5]....
        /*00d4*/ 	.word	0x00002e80


	//   ....[6]....
        /*00d8*/ 	.word	0x00002ee0


	//   ....[7]....
        /*00dc*/ 	.word	0x00002f10


	//   ....[8]....
        /*00e0*/ 	.word	0x00002f30


	//   ....[9]....
        /*00e4*/ 	.word	0x00002f90


	//   ....[10]....
        /*00e8*/ 	.word	0x00002fc0


	//   ....[11]....
        /*00ec*/ 	.word	0x00002fe0


	//   ....[12]....
        /*00f0*/ 	.word	0x00003040


	//   ....[13]....
        /*00f4*/ 	.word	0x00003070


	//   ....[14]....
        /*00f8*/ 	.word	0x00003090


	//   ....[15]....
        /*00fc*/ 	.word	0x000030f0


	//   ....[16]....
        /*0100*/ 	.word	0x00003110


	//   ....[17]....
        /*0104*/ 	.word	0x00003120


	//   ....[18]....
        /*0108*/ 	.word	0x00003920


	//   ....[19]....
        /*010c*/ 	.word	0x000039a0


	//   ....[20]....
        /*0110*/ 	.word	0x00003a20


	//   ....[21]....
        /*0114*/ 	.word	0x00003aa0


	//   ....[22]....
        /*0118*/ 	.word	0x00003b00


	//   ....[23]....
        /*011c*/ 	.word	0x00003ba0


	//   ....[24]....
        /*0120*/ 	.word	0x00003c30


	//   ....[25]....
        /*0124*/ 	.word	0x00003c90


	//   ....[26]....
        /*0128*/ 	.word	0x00003d30


	//   ....[27]....
        /*012c*/ 	.word	0x00003dc0


	//   ....[28]....
        /*0130*/ 	.word	0x00003e20


	//   ....[29]....
        /*0134*/ 	.word	0x00003ec0


	//   ....[30]....
        /*0138*/ 	.word	0x00003f50


	//   ....[31]....
        /*013c*/ 	.word	0x00003fb0


	//   ....[32]....
        /*0140*/ 	.word	0x00004050


	//   ....[33]....
        /*0144*/ 	.word	0x000040e0


	//   ....[34]....
        /*0148*/ 	.word	0x00004130


	//   ....[35]....
        /*014c*/ 	.word	0x00004180


	//----- nvinfo : EIATTR_VRC_CTA_INIT_COUNT
	.align		4
.L_3119:
        /*0150*/ 	.byte	0x02, 0x4a
	.zero		1
	.zero		1


	//----- nvinfo : EIATTR_EXIT_INSTR_OFFSETS
	.align		4
        /*0154*/ 	.byte	0x04, 0x1c
        /*0156*/ 	.short	(.L_3121 - .L_3120)


	//   ....[0]....
.L_3120:
        /*0158*/ 	.word	0x00003760


	//   ....[1]....
        /*015c*/ 	.word	0x000038c0


	//----- nvinfo : EIATTR_CRS_STACK_SIZE
	.align		4
.L_3121:
        /*0160*/ 	.byte	0x04, 0x1e
        /*0162*/ 	.short	(.L_3123 - .L_3122)
.L_3122:
        /*0164*/ 	.word	0x00000000


	//----- nvinfo : EIATTR_CBANK_PARAM_SIZE
	.align		4
.L_3123:
        /*0168*/ 	.byte	0x03, 0x19
        /*016a*/ 	.short	0x00b8


	//----- nvinfo : EIATTR_PARAM_CBANK
	.align		4
        /*016c*/ 	.byte	0x04, 0x0a
        /*016e*/ 	.short	(.L_3125 - .L_3124)
	.align		4
.L_3124:
        /*0170*/ 	.word	index@(.nv.constant0._Z30group_norm_nhwc_bwd_sum_kernelI11Bf16IOFp16WLi192EEv26Group_norm_nhwc_bwd_params)
        /*0174*/ 	.short	0x0380
        /*0176*/ 	.short	0x00b8


	//----- nvinfo : EIATTR_SW_WAR
	.align		4
.L_3125:
        /*0178*/ 	.byte	0x04, 0x36
        /*017a*/ 	.short	(.L_3127 - .L_3126)
.L_3126:
        /*017c*/ 	.word	0x00000008
.L_3127:


//--------------------- .nv.info._Z30group_norm_nhwc_bwd_sum_kernelI11Bf16IOFp16WLi448EEv26Group_norm_nhwc_bwd_params --------------------------
	.section	.nv.info._Z30group_norm_nhwc_bwd_sum_kernelI11Bf16IOFp16WLi448EEv26Group_norm_nhwc_bwd_params,"",@"SHT_CUDA_INFO"
	.sectionflags	@""
	.align	4


	//----- nvinfo : EIATTR_CUDA_API_VERSION
	.align		4
        /*0000*/ 	.byte	0x04, 0x37
        /*0002*/ 	.short	(.L_3129 - .L_3128)
.L_3128:
        /*0004*/ 	.word	0x00000082


	//----- nvinfo : EIATTR_KPARAM_INFO
	.align		4
.L_3129:
        /*0008*/ 	.byte	0x04, 0x17
        /*000a*/ 	.short	(.L_3131 - .L_3130)
.L_3130:
        /*000c*/ 	.word	0x00000000
        /*0010*/ 	.short	0x0000
        /*0012*/ 	.short	0x0000
        /*0014*/ 	.byte	0x00, 0xf0, 0xe1, 0x02


	//----- nvinfo : EIATTR_SPARSE_MMA_MASK
	.align		4
.L_3131:
        /*0018*/ 	.byte	0x03, 0x50
        /*001a*/ 	.short	0x0000


	//----- nvinfo : EIATTR_MAXREG_COUNT
	.align		4
        /*001c*/ 	.byte	0x03, 0x1b
        /*001e*/ 	.short	0x00ff


	//----- nvinfo : EIATTR_NUM_BARRIERS
	.align		4
        /*0020*/ 	.byte	0x02, 0x4c
        /*0022*/ 	.byte	0x01
	.zero		1


	//----- nvinfo : EIATTR_MERCURY_ISA_VERSION
	.align		4
        /*0024*/ 	.byte	0x03, 0x5f
        /*0026*/ 	.short	0x0101


	//----- nvinfo : EIATTR_COOP_GROUP_MASK_REGIDS
	.align		4
        /*0028*/ 	.byte	0x04, 0x29
        /*002a*/ 	.short	(.L_3133 - .L_3132)


	//   ....[0]....
.L_3132:
        /*002c*/ 	.word	0xffffffff


	//   ....[1]....
        /*0030*/ 	.word	0xffffffff


	//   ....[2]....
        /*0034*/ 	.word	0xffffffff


	//   ....[3]....
        /*0038*/ 	.word	0xffffffff


	//   ....[4]....
        /*003c*/ 	.word	0xffffffff


	//   ....[5]....
        /*0040*/ 	.word	0xffffffff


	//   ....[6]....
        /*0044*/ 	.word	0xffffffff


	//   ....[7]....
        /*0048*/ 	.word	0xffffffff


	//   ....[8]....
        /*004c*/ 	.word	0xffffffff


	//   ....[9]....
        /*0050*/ 	.word	0xffffffff


	//   ....[10]....
        /*0054*/ 	.word	0xffffffff


	//   ....[11]....
        /*0058*/ 	.word	0xffffffff


	//   ....[12]....
        /*005c*/ 	.word	0xffffffff


	//   ....[13]....
        /*0060*/ 	.word	0xffffffff


	//   ....[14]....
        /*0064*/ 	.word	0xffffffff


	//   ....[15]....
        /*0068*/ 	.word	0xffffffff


	//   ....[16]....
        /*006c*/ 	.word	0xffffffff


	//   ....[17]....
        /*0070*/ 	.word	0xffffffff


	//   ....[18]....
        /*0074*/ 	.word	0x05000036


	//   ....[19]....
        /*0078*/ 	.word	0x05000036


	//   ....[20]....
        /*007c*/ 	.word	0x05000036


	//   ....[21]....
        /*0080*/ 	.word	0x05000036


	//   ....[22]....
        /*0084*/ 	.word	0x05000036


	//   ....[23]....
        /*0088*/ 	.word	0x05000036


	//   ....[24]....
        /*008c*/ 	.word	0x05000036


	//   ....[25]....
        /*0090*/ 	.word	0x05000036


	//   ....[26]....
        /*0094*/ 	.word	0x05000036


	//   ....[27]....
        /*0098*/ 	.word	0x05000036


	//   ....[28]....
        /*009c*/ 	.word	0x05000036


	//   ....[29]....
        /*00a0*/ 	.word	0x05000036


	//   ....[30]....
        /*00a4*/ 	.word	0x05000036


	//   ....[31]....
        /*00a8*/ 	.word	0x05000036


	//   ....[32]....
        /*00ac*/ 	.word	0x05000036


	//   ....[33]....
        /*00b0*/ 	.word	0x05000036


	//   ....[34]....
        /*00b4*/ 	.word	0x05000036


	//   ....[35]....
        /*00b8*/ 	.word	0x05000036


	//----- nvinfo : EIATTR_COOP_GROUP_INSTR_OFFSETS
	.align		4
.L_3133:
        /*00bc*/ 	.byte	0x04, 0x28
        /*00be*/ 	.short	(.L_3135 - .L_3134)


	//   ....[0]....
.L_3134:
        /*00c0*/ 	.word	0x00003290


	//   ....[1]....
        /*00c4*/ 	.word	0x000032c0


	//   ....[2]....
        /*00c8*/ 	.word	0x00003310


	//   ....[3]....
        /*00cc*/ 	.word	0x00003330


	//   ....[4]....
        /*00d0*/ 	.word	0x00003340


	//   ....[5]....
        /*00d4*/ 	.word	0x000033a0


	//   ....[6]....
        /*00d8*/ 	.word	0x000033e0


	//   ....[7]....
        /*00dc*/ 	.word	0x000033f0


	//   ....[8]....
        /*00e0*/ 	.word	0x00003430


	//   ....[9]....
        /*00e4*/ 	.word	0x00003490


	//   ....[10]....
        /*00e8*/ 	.word	0x000034b0


	//   ....[11]....
        /*00ec*/ 	.word	0x00003510


	//   ....[12]....
        /*00f0*/ 	.word	0x00003540


	//   ....[13]....
        /*00f4*/ 	.word	0x00003550


	//   ....[14]....
        /*00f8*/ 	.word	0x000035b0


	//   ....[15]....
        /*00fc*/ 	.word	0x00003600


	//   ....[16]....
        /*0100*/ 	.word	0x00003630


	//   ....[17]....
        /*0104*/ 	.word	0x00003650


	//   ....[18]....
        /*0108*/ 	.word	0x00004260


	//   ....[19]....
        /*010c*/ 	.word	0x000042d0


	//   ....[20]....
        /*0110*/ 	.word	0x00004330


	//   ....[21]....
        /*0114*/ 	.word	0x00004390


	//   ....[22]....
        /*0118*/ 	.word	0x00004430


	//   ....[23]....
        /*011c*/ 	.word	0x000044a0


	//   ....[24]....
        /*0120*/ 	.word	0x00004530


	//   ....[25]....
        /*0124*/ 	.word	0x000045a0


	//   ....[26]....
        /*0128*/ 	.word	0x00004620


	//   ....[27]....
        /*012c*/ 	.word	0x000046b0


	//   ....[28]....
        /*0130*/ 	.word	0x00004740


	//   ....[29]....
        /*0134*/ 	.word	0x000047b0


	//   ....[30]....
        /*0138*/ 	.word	0x00004840


	//   ....[31]....
        /*013c*/ 	.word	0x000048a0


	//   ....[32]....
        /*0140*/ 	.word	0x00004940


	//   ....[33]....
        /*0144*/ 	.word	0x000049d0


	//   ....[34]....
        /*0148*/ 	.word	0x00004a30


	//   ....[35]....
        /*014c*/ 	.word	0x00004a80


	//----- nvinfo : EIATTR_VRC_CTA_INIT_COUNT
	.align		4
.L_3135:
        /*0150*/ 	.byte	0x02, 0x4a
	.zero		1
	.zero		1


	//----- nvinfo : EIATTR_EXIT_INSTR_OFFSETS
	.align		4
        /*0154*/ 	.byte	0x04, 0x1c
        /*0156*/ 	.short	(.L_3137 - .L_3136)


	//   ....[0]....
.L_3136:
        /*0158*/ 	.word	0x00004080


	//   ....[1]....
        /*015c*/ 	.word	0x000041e0


	//----- nvinfo : EIATTR_CRS_STACK_SIZE
	.align		4
.L_3137:
        /*0160*/ 	.byte	0x04, 0x1e
        /*0162*/ 	.short	(.L_3139 - .L_3138)
.L_3138:
        /*0164*/ 	.word	0x00000000


	//----- nvinfo : EIATTR_CBANK_PARAM_SIZE
	.align		4
.L_3139:
        /*0168*/ 	.byte	0x03, 0x19
        /*016a*/ 	.short	0x00b8


	//----- nvinfo : EIATTR_PARAM_CBANK
	.align		4
        /*016c*/ 	.byte	0x04, 0x0a
        /*016e*/ 	.short	(.L_3141 - .L_3140)
	.align		4
.L_3140:
        /*0170*/ 	.word	index@(.nv.constant0._Z30group_norm_nhwc_bwd_sum_kernelI11Bf16IOFp16WLi448EEv26Group_norm_nhwc_bwd_params)
        /*0174*/ 	.short	0x0380
        /*0176*/ 	.short	0x00b8


	//----- nvinfo : EIATTR_SW_WAR
	.align		4
.L_3141:
        /*0178*/ 	.byte	0x04, 0x36
        /*017a*/ 	.short	(.L_3143 - .L_3142)
.L_3142:
        /*017c*/ 	.word	0x00000008
.L_3143:


//--------------------- .nv.info._Z30group_norm_nhwc_bwd_sum_kernelI11Bf16IOFp16WLi256EEv26Group_norm_nhwc_bwd_params --------------------------
	.section	.nv.info._Z30group_norm_nhwc_bwd_sum_kernelI11Bf16IOFp16WLi256EEv26Group_norm_nhwc_bwd_params,"",@"SHT_CUDA_INFO"
	.sectionflags	@""
	.align	4


	//----- nvinfo : EIATTR_CUDA_API_VERSION
	.align		4
        /*0000*/ 	.byte	0x04, 0x37
        /*0002*/ 	.short	(.L_3145 - .L_3144)
.L_3144:
        /*0004*/ 	.word	0x00000082


	//----- nvinfo : EIATTR_KPARAM_INFO
	.align		4
.L_3145:
        /*0008*/ 	.byte	0x04, 0x17
        /*000a*/ 	.short	(.L_3147 - .L_3146)
.L_3146:
        /*000c*/ 	.word	0x00000000
        /*0010*/ 	.short	0x0000
        /*0012*/ 	.short	0x0000
        /*0014*/ 	.byte	0x00, 0xf0, 0xe1, 0x02


	//----- nvinfo : EIATTR_SPARSE_MMA_MASK
	.align		4
.L_3147:
        /*0018*/ 	.byte	0x03, 0x50
        /*001a*/ 	.short	0x0000


	//----- nvinfo : EIATTR_MAXREG_COUNT
	.align		4
        /*001c*/ 	.byte	0x03, 0x1b
        /*001e*/ 	.short	0x00ff


	//----- nvinfo : EIATTR_NUM_BARRIERS
	.align		4
        /*0020*/ 	.byte	0x02, 0x4c
        /*0022*/ 	.byte	0x01
	.zero		1


	//----- nvinfo : EIATTR_MERCURY_ISA_VERSION
	.align		4
        /*0024*/ 	.byte	0x03, 0x5f
        /*0026*/ 	.short	0x0101


	//----- nvinfo : EIATTR_COOP_GROUP_MASK_REGIDS
	.align		4
        /*0028*/ 	.byte	0x04, 0x29
        /*002a*/ 	.short	(.L_3149 - .L_3148)


	//   ....[0]....
.L_3148:
        /*002c*/ 	.word	0xffffffff


	//   ....[1]....
        /*0030*/ 	.word	0xffffffff


	//   ....[2]....
        /*0034*/ 	.word	0xffffffff


	//   ....[3]....
        /*0038*/ 	.word	0xffffffff


	//   ....[4]....
        /*003c*/ 	.word	0xffffffff


	//   ....[5]....
        /*0040*/ 	.word	0xffffffff


	//   ....[6]....
        /*0044*/ 	.word	0xffffffff


	//   ....[7]....
        /*0048*/ 	.word	0xffffffff


	//   ....[8]....
        /*004c*/ 	.word	0xffffffff


	//   ....[9]....
        /*0050*/ 	.word	0xffffffff


	//   ....[10]....
        /*0054*/ 	.word	0xffffffff


	//   ....[11]....
        /*0058*/ 	.word	0xffffffff


	//   ....[12]....
        /*005c*/ 	.word	0xffffffff


	//   ....[13]....
        /*0060*/ 	.word	0xffffffff


	//   ....[14]....
        /*0064*/ 	.word	0xffffffff


	//   ....[15]....
        /*0068*/ 	.word	0xffffffff


	//   ....[16]....
        /*006c*/ 	.word	0xffffffff


	//   ....[17]....
        /*0070*/ 	.word	0xffffffff


	//   ....[18]....
        /*0074*/ 	.word	0x0500001f


	//   ....[19]....
        /*0078*/ 	.word	0x0500001f


	//   ....[20]....
        /*007c*/ 	.word	0x0500001f


	//   ....[21]....
        /*0080*/ 	.word	0x0500001f


	//   ....[22]....
        /*0084*/ 	.word	0x0500001f


	//   ....[23]....
        /*0088*/ 	.word	0x0500001f


	//   ....[24]....
        /*008c*/ 	.word	0x0500001f


	//   ....[25]....
        /*0090*/ 	.word	0x0500001f


	//   ....[26]....
        /*0094*/ 	.word	0x0500001f


	//   ....[27]....
        /*0098*/ 	.word	0x0500001f


	//   ....[28]....
        /*009c*/ 	.word	0x0500001f


	//   ....[29]....
        /*00a0*/ 	.word	0x0500001f


	//   ....[30]....
        /*00a4*/ 	.word	0x0500001f


	//   ....[31]....
        /*00a8*/ 	.word	0x0500001f


	//   ....[32]....
        /*00ac*/ 	.word	0x0500001f


	//   ....[33]....
        /*00b0*/ 	.word	0x0500001f


	//   ....[34]....
        /*00b4*/ 	.word	0x0500001f


	//   ....[35]....
        /*00b8*/ 	.word	0x0500001f


	//----- nvinfo : EIATTR_COOP_GROUP_INSTR_OFFSETS
	.align		4
.L_3149:
        /*00bc*/ 	.byte	0x04, 0x28
        /*00be*/ 	.short	(.L_3151 - .L_3150)


	//   ....[0]....
.L_3150:
        /*00c0*/ 	.word	0x00002e40


	//   ....[1]....
        /*00c4*/ 	.word	0x00002e70


	//   ....[2]....
        /*00c8*/ 	.word	0x00002e90


	//   ....[3]....
        /*00cc*/ 	.word	0x00002ef0


	//   ....[4]....
        /*00d0*/ 	.word	0x00002f20


	//   ....[5]....
        /*00d4*/ 	.word	0x00002f40


	//   ....[6]....
        /*00d8*/ 	.word	0x00002fa0


	//   ....[7]....
        /*00dc*/ 	.word	0x00002fd0


	//   ....[8]....
        /*00e0*/ 	.word	0x00002ff0


	//   ....[9]....
        /*00e4*/ 	.word	0x00003050


	//   ....[10]....
        /*00e8*/ 	.word	0x00003080


	//   ....[11]....
        /*00ec*/ 	.word	0x000030a0


	//   ....[12]....
        /*00f0*/ 	.word	0x00003100


	//   ....[13]....
        /*00f4*/ 	.word	0x00003130


	//   ....[14]....
        /*00f8*/ 	.word	0x00003150


	//   ....[15]....
        /*00fc*/ 	.word	0x000031b0


	//   ....[16]....
        /*0100*/ 	.word	0x000031e0


	//   ....[17]....
        /*0104*/ 	.word	0x00003200


	//   ....[18]....
        /*0108*/ 	.word	0x00003ae0


	//   ....[19]....
        /*010c*/ 	.word	0x00003b70


	//   ....[20]....
        /*0110*/ 	.word	0x00003bc0


	//   ....[21]....
        /*0114*/ 	.word	0x00003c40


	//   ....[22]....
        /*0118*/ 	.word	0x00003cd0


	//   ....[23]....
        /*011c*/ 	.word	0x00003d50


	//   ....[24]....
        /*0120*/ 	.word	0x00003db0


	//   ....[25]....
        /*0124*/ 	.word	0x00003e40


	//   ....[26]....
        /*0128*/ 	.word	0x00003ec0


	//   ....[27]....
        /*012c*/ 	.word	0x00003f20


	//   ....[28]....
        /*0130*/ 	.word	0x00003fb0


	//   ....[29]....
        /*0134*/ 	.word	0x00004050


	//   ....[30]....
        /*0138*/ 	.word	0x000040e0


	//   ....[31]....
        /*013c*/ 	.word	0x00004140


	//   ....[32]....
        /*0140*/ 	.word	0x000041e0


	//   ....[33]....
        /*0144*/ 	.word	0x00004270


	//   ....[34]....
        /*0148*/ 	.word	0x000042d0


	//   ....[35]....
        /*014c*/ 	.word	0x00004320


	//----- nvinfo : EIATTR_VRC_CTA_INIT_COUNT
	.align		4
.L_3151:
        /*0150*/ 	.byte	0x02, 0x4a
	.zero		1
	.zero		1


	//----- nvinfo : EIATTR_EXIT_INSTR_OFFSETS
	.align		4
        /*0154*/ 	.byte	0x04, 0x1c
        /*0156*/ 	.short	(.L_3153 - .L_3152)


	//   ....[0]....
.L_3152:
        /*0158*/ 	.word	0x00003910


	//   ....[1]....
        /*015c*/ 	.word	0x00003a70


	//----- nvinfo : EIATTR_CRS_STACK_SIZE
	.align		4
.L_3153:
        /*0160*/ 	.byte	0x04, 0x1e
        /*0162*/ 	.short	(.L_3155 - .L_3154)
.L_3154:
        /*0164*/ 	.word	0x00000000


	//----- nvinfo : EIATTR_CBANK_PARAM_SIZE
	.align		4
.L_3155:
        /*0168*/ 	.byte	0x03, 0x19
        /*016a*/ 	.short	0x00b8


	//----- nvinfo : EIATTR_PARAM_CBANK
	.align		4
        /*016c*/ 	.byte	0x04, 0x0a
        /*016e*/ 	.short	(.L_3157 - .L_3156)
	.align		4
.L_3156:
        /*0170*/ 	.word	index@(.nv.constant0._Z30group_norm_nhwc_bwd_sum_kernelI11Bf16IOFp16WLi256EEv26Group_norm_nhwc_bwd_params)
        /*0174*/ 	.short	0x0380
        /*0176*/ 	.short	0x00b8


	//----- nvinfo : EIATTR_SW_WAR
	.align		4
.L_3157:
        /*0178*/ 	.byte	0x04, 0x36
        /*017a*/ 	.short	(.L_3159 - .L_3158)
.L_3158:
        /*017c*/ 	.word	0x00000008
.L_3159:


//--------------------- .nv.info._Z30group_norm_nhwc_bwd_sum_kernelI11Bf16IOFp16WLi120EEv26Group_norm_nhwc_bwd_params --------------------------
	.section	.nv.info._Z30group_norm_nhwc_bwd_sum_kernelI11Bf16IOFp16WLi120EEv26Group_norm_nhwc_bwd_params,"",@"SHT_CUDA_INFO"
	.sectionflags	@""
	.align	4


	//----- nvinfo : EIATTR_CUDA_API_VERSION
	.align		4
        /*0000*/ 	.byte	0x04, 0x37
        /*0002*/ 	.short	(.L_3161 - .L_3160)
.L_3160:
        /*0004*/ 	.word	0x00000082


	//----- nvinfo : EIATTR_KPARAM_INFO
	.align		4
.L_3161:
        /*0008*/ 	.byte	0x04, 0x17
        /*000a*/ 	.short	(.L_3163 - .L_3162)
.L_3162:
        /*000c*/ 	.word	0x00000000
        /*0010*/ 	.short	0x0000
        /*0012*/ 	.short	0x0000
        /*0014*/ 	.byte	0x00, 0xf0, 0xe1, 0x02


	//----- nvinfo : EIATTR_SPARSE_MMA_MASK
	.align		4
.L_3163:
        /*0018*/ 	.byte	0x03, 0x50
        /*001a*/ 	.short	0x0000


	//----- nvinfo : EIATTR_MAXREG_COUNT
	.align		4
        /*001c*/ 	.byte	0x03, 0x1b
        /*001e*/ 	.short	0x00ff


	//----- nvinfo : EIATTR_NUM_BARRIERS
	.align		4
        /*0020*/ 	.byte	0x02, 0x4c
        /*0022*/ 	.byte	0x01
	.zero		1


	//----- nvinfo : EIATTR_MERCURY_ISA_VERSION
	.align		4
        /*0024*/ 	.byte	0x03, 0x5f
        /*0026*/ 	.short	0x0101


	//----- nvinfo : EIATTR_COOP_GROUP_MASK_REGIDS
	.align		4
        /*0028*/ 	.byte	0x04, 0x29
        /*002a*/ 	.short	(.L_3165 - .L_3164)


	//   ....[0]....
.L_3164:
        /*002c*/ 	.word	0x0500000f


	//   ....[1]....
        /*0030*/ 	.word	0x0500000f


	//   ....[2]....
        /*0034*/ 	.word	0x0500000f


	//   ....[3]....
        /*0038*/ 	.word	0x0500000f


	//   ....[4]....
        /*003c*/ 	.word	0x0500000f


	//   ....[5]....
        /*0040*/ 	.word	0x0500000f


	//   ....[6]....
        /*0044*/ 	.word	0x0500000f


	//   ....[7]....
        /*0048*/ 	.word	0x0500000f


	//   ....[8]....
        /*004c*/ 	.word	0x0500000f


	//   ....[9]....
        /*0050*/ 	.word	0x0500000f


	//   ....[10]....
        /*0054*/ 	.word	0x0500000f


	//   ....[11]....
        /*0058*/ 	.word	0x0500000f


	//   ....[12]....
        /*005c*/ 	.word	0x0500000f


	//   ....[13]....
        /*0060*/ 	.word	0x0500000f


	//   ....[14]....
        /*0064*/ 	.word	0x0500000f


	//   ....[15]....
        /*0068*/ 	.word	0x0500000f


	//   ....[16]....
        /*006c*/ 	.word	0x0500000f


	//   ....[17]....
        /*0070*/ 	.word	0x0500000f


	//   ....[18]....
        /*0074*/ 	.word	0x0500000f


	//   ....[19]....
        /*0078*/ 	.word	0x0500000f


	//   ....[20]....
        /*007c*/ 	.word	0x0500000f


	//   ....[21]....
        /*0080*/ 	.word	0x0500000f


	//----- nvinfo : EIATTR_COOP_GROUP_INSTR_OFFSETS
	.align		4
.L_3165:
        /*0084*/ 	.byte	0x04, 0x28
        /*0086*/ 	.short	(.L_3167 - .L_3166)


	//   ....[0]....
.L_3166:
        /*0088*/ 	.word	0x00002c90


	//   ....[1]....
        /*008c*/ 	.word	0x00002d40


	//   ....[2]....
        /*0090*/ 	.word	0x00002db0


	//   ....[3]....
        /*0094*/ 	.word	0x00002e30


	//   ....[4]....
        /*0098*/ 	.word	0x00002ea0


	//   ....[5]....
        /*009c*/ 	.word	0x00002f40


	//   ....[6]....
        /*00a0*/ 	.word	0x00002fb0


	//   ....[7]....
        /*00a4*/ 	.word	0x00003040


	//   ....[8]....
        /*00a8*/ 	.word	0x000030c0


	//   ....[9]....
        /*00ac*/ 	.word	0x00003130


	//   ....[10]....
        /*00b0*/ 	.word	0x00003180


	//   ....[11]....
        /*00b4*/ 	.word	0x00003870


	//   ....[12]....
        /*00b8*/ 	.word	0x00003940


	//   ....[13]....
        /*00bc*/ 	.word	0x000039d0


	//   ....[14]....
        /*00c0*/ 	.word	0x00003a80


	//   ....[15]....
        /*00c4*/ 	.word	0x00003b10


	//   ....[16]....
        /*00c8*/ 	.word	0x00003bc0


	//   ....[17]....
        /*00cc*/ 	.word	0x00003c50


	//   ....[18]....
        /*00d0*/ 	.word	0x00003d10


	//   ....[19]....
        /*00d4*/ 	.word	0x00003db0


	//   ....[20]....
        /*00d8*/ 	.word	0x00003e40


	//   ....[21]....
        /*00dc*/ 	.word	0x00003eb0


	//----- nvinfo : EIATTR_VRC_CTA_INIT_COUNT
	.align		4
.L_3167:
        /*00e0*/ 	.byte	0x02, 0x4a
	.zero		1
	.zero		1


	//----- nvinfo : EIATTR_EXIT_INSTR_OFFSETS
	.align		4
        /*00e4*/ 	.byte	0x04, 0x1c
        /*00e6*/ 	.short	(.L_3169 - .L_3168)


	//   ....[0]....
.L_3168:
        /*00e8*/ 	.word	0x000036f0


	//   ....[1]....
        /*00ec*/ 	.word	0x00003850


	//----- nvinfo : EIATTR_CRS_STACK_SIZE
	.align		4
.L_3169:
        /*00f0*/ 	.byte	0x04, 0x1e
        /*00f2*/ 	.short	(.L_3171 - .L_3170)
.L_3170:
        /*00f4*/ 	.word	0x00000000


	//----- nvinfo : EIATTR_CBANK_PARAM_SIZE
	.align		4
.L_3171:
        /*00f8*/ 	.byte	0x03, 0x19
        /*00fa*/ 	.short	0x00b8


	//----- nvinfo : EIATTR_PARAM_CBANK
	.align		4
        /*00fc*/ 	.byte	0x04, 0x0a
        /*00fe*/ 	.short	(.L_3173 - .L_3172)
	.align		4
.L_3172:
        /*0100*/ 	.word	index@(.nv.constant0._Z30group_norm_nhwc_bwd_sum_kernelI11Bf16IOFp16WLi120EEv26Group_norm_nhwc_bwd_params)
        /*0104*/ 	.short	0x0380
        /*0106*/ 	.short	0x00b8


	//----- nvinfo : EIATTR_SW_WAR
	.align		4
.L_3173:
        /*0108*/ 	.byte	0x04, 0x36
        /*010a*/ 	.short	(.L_3175 - .L_3174)
.L_3174:
        /*010c*/ 	.word	0x00000008
.L_3175:


//--------------------- .nv.info._Z30group_norm_nhwc_bwd_sum_kernelI11Bf16IOFp16WLi140EEv26Group_norm_nhwc_bwd_params --------------------------
	.section	.nv.info._Z30group_norm_nhwc_bwd_sum_kernelI11Bf16IOFp16WLi140EEv26Group_norm_nhwc_bwd_params,"",@"SHT_CUDA_INFO"
	.sectionflags	@""
	.align	4


	//----- nvinfo : EIATTR_CUDA_API_VERSION
	.align		4
        /*0000*/ 	.byte	0x04, 0x37
        /*0002*/ 	.short	(.L_3177 - .L_3176)
.L_3176:
        /*0004*/ 	.word	0x00000082


	//----- nvinfo : EIATTR_KPARAM_INFO
	.align		4
.L_3177:
        /*0008*/ 	.byte	0x04, 0x17
        /*000a*/ 	.short	(.L_3179 - .L_3178)
.L_3178:
        /*000c*/ 	.word	0x00000000
        /*0010*/ 	.short	0x0000
        /*0012*/ 	.short	0x0000
        /*0014*/ 	.byte	0x00, 0xf0, 0xe1, 0x02


	//----- nvinfo : EIATTR_SPARSE_MMA_MASK
	.align		4
.L_3179:
        /*0018*/ 	.byte	0x03, 0x50
        /*001a*/ 	.short	0x0000


	//----- nvinfo : EIATTR_MAXREG_COUNT
	.align		4
        /*001c*/ 	.byte	0x03, 0x1b
        /*001e*/ 	.short	0x00ff


	//----- nvinfo : EIATTR_NUM_BARRIERS
	.align		4
        /*0020*/ 	.byte	0x02, 0x4c
        /*0022*/ 	.byte	0x01
	.zero		1


	//----- nvinfo : EIATTR_MERCURY_ISA_VERSION
	.align		4
        /*0024*/ 	.byte	0x03, 0x5f
        /*0026*/ 	.short	0x0101


	//----- nvinfo : EIATTR_COOP_GROUP_MASK_REGIDS
	.align		4
        /*0028*/ 	.byte	0x04, 0x29
        /*002a*/ 	.short	(.L_3181 - .L_3180)


	//   ....[0]....
.L_3180:
        /*002c*/ 	.word	0x0500000b


	//   ....[1]....
        /*0030*/ 	.word	0x0500000b


	//   ....[2]....
        /*0034*/ 	.word	0x0500000b


	//   ....[3]....
        /*0038*/ 	.word	0x0500000b


	//   ....[4]....
        /*003c*/ 	.word	0x0500000b


	//   ....[5]....
        /*0040*/ 	.word	0x0500000b


	//   ....[6]....
        /*0044*/ 	.word	0x0500000b


	//   ....[7]....
        /*0048*/ 	.word	0x0500000b


	//   ....[8]....
        /*004c*/ 	.word	0x0500000b


	//   ....[9]....
        /*0050*/ 	.word	0x0500000b


	//   ....[10]....
        /*0054*/ 	.word	0x0500000b


	//   ....[11]....
        /*0058*/ 	.word	0x0500000b


	//   ....[12]....
        /*005c*/ 	.word	0x0500000b


	//   ....[13]....
        /*0060*/ 	.word	0x0500000b


	//   ....[14]....
        /*0064*/ 	.word	0x0500000b


	//   ....[15]....
        /*0068*/ 	.word	0x0500000b


	//   ....[16]....
        /*006c*/ 	.word	0x0500000b


	//   ....[17]....
        /*0070*/ 	.word	0x0500000b


	//   ....[18]....
        /*0074*/ 	.word	0x0500000b


	//   ....[19]....
        /*0078*/ 	.word	0x0500000b


	//   ....[20]....
        /*007c*/ 	.word	0x0500000b


	//   ....[21]....
        /*0080*/ 	.word	0x0500000b


	//----- nvinfo : EIATTR_COOP_GROUP_INSTR_OFFSETS
	.align		4
.L_3181:
        /*0084*/ 	.byte	0x04, 0x28
        /*0086*/ 	.short	(.L_3183 - .L_3182)


	//   ....[0]....
.L_3182:
        /*0088*/ 	.word	0x00002d10


	//   ....[1]....
        /*008c*/ 	.word	0x00002dc0


	//   ....[2]....
        /*0090*/ 	.word	0x00002e30


	//   ....[3]....
        /*0094*/ 	.word	0x00002ec0


	//   ....[4]....
        /*0098*/ 	.word	0x00002f30


	//   ....[5]....
        /*009c*/ 	.word	0x00002fb0


	//   ....[6]....
        /*00a0*/ 	.word	0x00003020


	//   ....[7]....
        /*00a4*/ 	.word	0x000030c0


	//   ....[8]....
        /*00a8*/ 	.word	0x00003140


	//   ....[9]....
        /*00ac*/ 	.word	0x000031b0


	//   ....[10]....
        /*00b0*/ 	.word	0x00003200


	//   ....[11]....
        /*00b4*/ 	.word	0x000039f0


	//   ....[12]....
        /*00b8*/ 	.word	0x00003ac0


	//   ....[13]....
        /*00bc*/ 	.word	0x00003b50


	//   ....[14]....
        /*00c0*/ 	.word	0x00003c00


	//   ....[15]....
        /*00c4*/ 	.word	0x00003c90


	//   ....[16]....
        /*00c8*/ 	.word	0x00003d40


	//   ....[17]....
        /*00cc*/ 	.word	0x00003dd0


	//   ....[18]....
        /*00d0*/ 	.word	0x00003e90


	//   ....[19]....
        /*00d4*/ 	.word	0x00003f30


	//   ....[20]....
        /*00d8*/ 	.word	0x00003fc0


	//   ....[21]....
        /*00dc*/ 	.word	0x00004030


	//----- nvinfo : EIATTR_VRC_CTA_INIT_COUNT
	.align		4
.L_3183:
        /*00e0*/ 	.byte	0x02, 0x4a
	.zero		1
	.zero		1


	//----- nvinfo : EIATTR_EXIT_INSTR_OFFSETS
	.align		4
        /*00e4*/ 	.byte	0x04, 0x1c
        /*00e6*/ 	.short	(.L_3185 - .L_3184)


	//   ....[0]....
.L_3184:
        /*00e8*/ 	.word	0x00003870


	//   ....[1]....
        /*00ec*/ 	.word	0x000039d0


	//----- nvinfo : EIATTR_CRS_STACK_SIZE
	.align		4
.L_3185:
        /*00f0*/ 	.byte	0x04, 0x1e
        /*00f2*/ 	.short	(.L_3187 - .L_3186)
.L_3186:
        /*00f4*/ 	.word	0x00000000


	//----- nvinfo : EIATTR_CBANK_PARAM_SIZE
	.align		4
.L_3187:
        /*00f8*/ 	.byte	0x03, 0x19
        /*00fa*/ 	.short	0x00b8


	//----- nvinfo : EIATTR_PARAM_CBANK
	.align		4
        /*00fc*/ 	.byte	0x04, 0x0a
        /*00fe*/ 	.short	(.L_3189 - .L_3188)
	.align		4
.L_3188:
        /*0100*/ 	.word	index@(.nv.constant0._Z30group_norm_nhwc_bwd_sum_kernelI11Bf16IOFp16WLi140EEv26Group_norm_nhwc_bwd_params)
        /*0104*/ 	.short	0x0380
        /*0106*/ 	.short	0x00b8


	//----- nvinfo : EIATTR_SW_WAR
	.align		4
.L_3189:
        /*0108*/ 	.byte	0x04, 0x36
        /*010a*/ 	.short	(.L_3191 - .L_3190)
.L_3190:
        /*010c*/ 	.word	0x00000008
.L_3191:


//--------------------- .nv.info._Z30group_norm_nhwc_bwd_sum_kernelI11Bf16IOFp16WLi160EEv26Group_norm_nhwc_bwd_params --------------------------
	.section	.nv.info._Z30group_norm_nhwc_bwd_sum_kernelI11Bf16IOFp16WLi160EEv26Group_norm_nhwc_bwd_params,"",@"SHT_CUDA_INFO"
	.sectionflags	@""
	.align	4


	//----- nvinfo : EIATTR_CUDA_API_VERSION
	.align		4
        /*0000*/ 	.byte	0x04, 0x37
        /*0002*/ 	.short	(.L_3193 - .L_3192)
.L_3192:
        /*0004*/ 	.word	0x00000082


	//----- nvinfo : EIATTR_KPARAM_INFO
	.align		4
.L_3193:
        /*0008*/ 	.byte	0x04, 0x17
        /*000a*/ 	.short	(.L_3195 - .L_3194)
.L_3194:
        /*000c*/ 	.word	0x00000000
        /*0010*/ 	.short	0x0000
        /*0012*/ 	.short	0x0000
        /*0014*/ 	.byte	0x00, 0xf0, 0xe1, 0x02


	//----- nvinfo : EIATTR_SPARSE_MMA_MASK
	.align		4
.L_3195:
        /*0018*/ 	.byte	0x03, 0x50
        /*001a*/ 	.short	0x0000


	//----- nvinfo : EIATTR_MAXREG_COUNT
	.align		4
        /*001c*/ 	.byte	0x03, 0x1b
        /*001e*/ 	.short	0x00ff


	//----- nvinfo : EIATTR_NUM_BARRIERS
	.align		4
        /*0020*/ 	.byte	0x02, 0x4c
        /*0022*/ 	.byte	0x01
	.zero		1


	//----- nvinfo : EIATTR_MERCURY_ISA_VERSION
	.align		4
        /*0024*/ 	.byte	0x03, 0x5f
        /*0026*/ 	.short	0x0101


	//----- nvinfo : EIATTR_COOP_GROUP_MASK_REGIDS
	.align		4
        /*0028*/ 	.byte	0x04, 0x29
        /*002a*/ 	.short	(.L_3197 - .L_3196)


	//   ....[0]....
.L_3196:
        /*002c*/ 	.word	0xffffffff


	//   ....[1]....
        /*0030*/ 	.word	0xffffffff


	//   ....[2]....
        /*0034*/ 	.word	0xffffffff


	//   ....[3]....
        /*0038*/ 	.word	0xffffffff


	//   ....[4]....
        /*003c*/ 	.word	0xffffffff


	//   ....[5]....
        /*0040*/ 	.word	0xffffffff


	//   ....[6]....
        /*0044*/ 	.word	0xffffffff


	//   ....[7]....
        /*0048*/ 	.word	0xffffffff


	//   ....[8]....
        /*004c*/ 	.word	0xffffffff


	//   ....[9]....
        /*0050*/ 	.word	0xffffffff


	//   ....[10]....
        /*0054*/ 	.word	0xffffffff


	//   ....[11]....
        /*0058*/ 	.word	0xffffffff


	//   ....[12]....
        /*005c*/ 	.word	0xffffffff


	//   ....[13]....
        /*0060*/ 	.word	0xffffffff


	//   ....[14]....
        /*0064*/ 	.word	0xffffffff


	//   ....[15]....
        /*0068*/ 	.word	0xffffffff


	//   ....[16]....
        /*006c*/ 	.word	0xffffffff


	//   ....[17]....
        /*0070*/ 	.word	0xffffffff


	//   ....[18]....
        /*0074*/ 	.word	0x0500001f


	//   ....[19]....
        /*0078*/ 	.word	0x0500001f


	//   ....[20]....
        /*007c*/ 	.word	0x0500001f


	//   ....[21]....
        /*0080*/ 	.word	0x0500001f


	//   ....[22]....
        /*0084*/ 	.word	0x0500001f


	//   ....[23]....
        /*0088*/ 	.word	0x0500001f


	//   ....[24]....
        /*008c*/ 	.word	0x0500001f


	//   ....[25]....
        /*0090*/ 	.word	0x0500001f


	//   ....[26]....
        /*0094*/ 	.word	0x0500001f


	//   ....[27]....
        /*0098*/ 	.word	0x0500001f


	//   ....[28]....
        /*009c*/ 	.word	0x0500001f


	//   ....[29]....
        /*00a0*/ 	.word	0x0500001f


	//   ....[30]....
        /*00a4*/ 	.word	0x0500001f


	//   ....[31]....
        /*00a8*/ 	.word	0x0500001f


	//   ....[32]....
        /*00ac*/ 	.word	0x0500001f


	//   ....[33]....
        /*00b0*/ 	.word	0x0500001f


	//   ....[34]....
        /*00b4*/ 	.word	0x0500001f


	//   ....[35]....
        /*00b8*/ 	.word	0x0500001f


	//----- nvinfo : EIATTR_COOP_GROUP_INSTR_OFFSETS
	.align		4
.L_3197:
        /*00bc*/ 	.byte	0x04, 0x28
        /*00be*/ 	.short	(.L_3199 - .L_3198)


	//   ....[0]....
.L_3198:
        /*00c0*/ 	.word	0x00002cb0


	//   ....[1]....
        /*00c4*/ 	.word	0x00002ce0


	//   ....[2]....
        /*00c8*/ 	.word	0x00002d00


	//   ....[3]....
        /*00cc*/ 	.word	0x00002d50


	//   ....[4]....
        /*00d0*/ 	.word	0x00002d90


	//   ....[5]....
        /*00d4*/ 	.word	0x00002db0


	//   ....[6]....
        /*00d8*/ 	.word	0x00002df0


	//   ....[7]....
        /*00dc*/ 	.word	0x00002e40


	//   ....[8]....
        /*00e0*/ 	.word	0x00002e60


	//   ....[9]....
        /*00e4*/ 	.word	0x00002ea0


	//   ....[10]....
        /*00e8*/ 	.word	0x00002ef0


	//   ....[11]....
        /*00ec*/ 	.word	0x00002f10


	//   ....[12]....
        /*00f0*/ 	.word	0x00002f50


	//   ....[13]....
        /*00f4*/ 	.word	0x00002fc0


	//   ....[14]....
        /*00f8*/ 	.word	0x00002fe0


	//   ....[15]....
        /*00fc*/ 	.word	0x00003000


	//   ....[16]....
        /*0100*/ 	.word	0x00003010


	//   ....[17]....
        /*0104*/ 	.word	0x00003040


	//   ....[18]....
        /*0108*/ 	.word	0x00003740


	//   ....[19]....
        /*010c*/ 	.word	0x00003790


	//   ....[20]....
        /*0110*/ 	.word	0x00003800


	//   ....[21]....
        /*0114*/ 	.word	0x00003880


	//   ....[22]....
        /*0118*/ 	.word	0x00003910


	//   ....[23]....
        /*011c*/ 	.word	0x00003990


	//   ....[24]....
        /*0120*/ 	.word	0x000039f0


	//   ....[25]....
        /*0124*/ 	.word	0x00003a80


	//   ....[26]....
        /*0128*/ 	.word	0x00003b00


	//   ....[27]....
        /*012c*/ 	.word	0x00003b60


	//   ....[28]....
        /*0130*/ 	.word	0x00003bf0


	//   ....[29]....
        /*0134*/ 	.word	0x00003c90


	//   ....[30]....
        /*0138*/ 	.word	0x00003d20


	//   ....[31]....
        /*013c*/ 	.word	0x00003d80


	//   ....[32]....
        /*0140*/ 	.word	0x00003df0


	//   ....[33]....
        /*0144*/ 	.word	0x00003e70


	//   ....[34]....
        /*0148*/ 	.word	0x00003ee0


	//   ....[35]....
        /*014c*/ 	.word	0x00003f30


	//----- nvinfo : EIATTR_VRC_CTA_INIT_COUNT
	.align		4
.L_3199:
        /*0150*/ 	.byte	0x02, 0x4a
	.zero		1
	.zero		1


	//----- nvinfo : EIATTR_EXIT_INSTR_OFFSETS
	.align		4
        /*0154*/ 	.byte	0x04, 0x1c
        /*0156*/ 	.short	(.L_3201 - .L_3200)


	//   ....[0]....
.L_3200:
        /*0158*/ 	.word	0x00003560


	//   ....[1]....
        /*015c*/ 	.word	0x000036c0


	//----- nvinfo : EIATTR_CRS_STACK_SIZE
	.align		4
.L_3201:
        /*0160*/ 	.byte	0x04, 0x1e
        /*0162*/ 	.short	(.L_3203 - .L_3202)
.L_3202:
        /*0164*/ 	.word	0x00000000


	//----- nvinfo : EIATTR_CBANK_PARAM_SIZE
	.align		4
.L_3203:
        /*0168*/ 	.byte	0x03, 0x19
        /*016a*/ 	.short	0x00b8


	//----- nvinfo : EIATTR_PARAM_CBANK
	.align		4
        /*016c*/ 	.byte	0x04, 0x0a
        /*016e*/ 	.short	(.L_3205 - .L_3204)
	.align		4
.L_3204:
        /*0170*/ 	.word	index@(.nv.constant0._Z30group_norm_nhwc_bwd_sum_kernelI11Bf16IOFp16WLi160EEv26Group_norm_nhwc_bwd_params)
        /*0174*/ 	.short	0x0380
        /*0176*/ 	.short	0x00b8


	//----- nvinfo : EIATTR_SW_WAR
	.align		4
.L_3205:
        /*0178*/ 	.byte	0x04, 0x36
        /*017a*/ 	.short	(.L_3207 - .L_3206)
.L_3206:
        /*017c*/ 	.word	0x00000008
.L_3207:


//--------------------- .nv.info._Z30group_norm_nhwc_bwd_sum_kernelI11Fp16IOFp32WLi196EEv26Group_norm_nhwc_bwd_params --------------------------
	.section	.nv.info._Z30group_norm_nhwc_bwd_sum_kernelI11Fp16IOFp32WLi196EEv26Group_norm_nhwc_bwd_params,"",@"SHT_CUDA_INFO"
	.sectionflags	@""
	.align	4


	//----- nvinfo : EIATTR_CUDA_API_VERSION
	.align		4
        /*0000*/ 	.byte	0x04, 0x37
        /*0002*/ 	.short	(.L_3209 - .L_3208)
.L_3208:
        /*0004*/ 	.word	0x00000082


	//----- nvinfo : EIATTR_KPARAM_INFO
	.align		4
.L_3209:
        /*0008*/ 	.byte	0x04, 0x17
        /*000a*/ 	.short	(.L_3211 - .L_3210)
.L_3210:
        /*000c*/ 	.word	0x00000000
        /*0010*/ 	.short	0x0000
        /*0012*/ 	.short	0x0000
        /*0014*/ 	.byte	0x00, 0xf0, 0xe1, 0x02


	//----- nvinfo : EIATTR_SPARSE_MMA_MASK
	.align		4
.L_3211:
        /*0018*/ 	.byte	0x03, 0x50
        /*001a*/ 	.short	0x0000


	//----- nvinfo : EIATTR_MAXREG_COUNT
	.align		4
        /*001c*/ 	.byte	0x03, 0x1b
        /*001e*/ 	.short	0x00ff


	//----- nvinfo : EIATTR_NUM_BARRIERS
	.align		4
        /*0020*/ 	.byte	0x02, 0x4c
        /*0022*/ 	.byte	0x01
	.zero		1


	//----- nvinfo : EIATTR_MERCURY_ISA_VERSION
	.align		4
        /*0024*/ 	.byte	0x03, 0x5f
        /*0026*/ 	.short	0x0101


	//----- nvinfo : EIATTR_COOP_GROUP_MASK_REGIDS
	.align		4
        /*0028*/ 	.byte	0x04, 0x29
        /*002a*/ 	.short	(.L_3213 - .L_3212)


	//   ....[0]....
.L_3212:
        /*002c*/ 	.word	0x05000008


	//   ....[1]....
        /*0030*/ 	.word	0x05000008


	//   ....[2]....
        /*0034*/ 	.word	0x05000008


	//   ....[3]....
        /*0038*/ 	.word	0x05000008


	//   ....[4]....
        /*003c*/ 	.word	0x05000008


	//   ....[5]....
        /*0040*/ 	.word	0x05000008


	//   ....[6]....
        /*0044*/ 	.word	0x05000008


	//   ....[7]....
        /*0048*/ 	.word	0x05000008


	//   ....[8]....
        /*004c*/ 	.word	0x05000008


	//   ....[9]....
        /*0050*/ 	.word	0x05000008


	//   ....[10]....
        /*0054*/ 	.word	0x05000008


	//   ....[11]....
        /*0058*/ 	.word	0x05000008


	//   ....[12]....
        /*005c*/ 	.word	0x05000008


	//   ....[13]....
        /*0060*/ 	.word	0x05000008


	//   ....[14]....
        /*0064*/ 	.word	0x05000008


	//   ....[15]....
        /*0068*/ 	.word	0x05000008


	//   ....[16]....
        /*006c*/ 	.word	0x05000008


	//   ....[17]....
        /*0070*/ 	.word	0x05000008


	//   ....[18]....
        /*0074*/ 	.word	0x05000008


	//   ....[19]....
        /*0078*/ 	.word	0x05000008


	//   ....[20]....
        /*007c*/ 	.word	0x05000008


	//   ....[21]....
        /*0080*/ 	.word	0x05000008


	//----- nvinfo : EIATTR_COOP_GROUP_INSTR_OFFSETS
	.align		4
.L_3213:
        /*0084*/ 	.byte	0x04, 0x28
        /*0086*/ 	.short	(.L_3215 - .L_3214)


	//   ....[0]....
.L_3214:
        /*0088*/ 	.word	0x00002cd0


	//   ....[1]....
        /*008c*/ 	.word	0x00002d80


	//   ....[2]....
        /*0090*/ 	.word	0x00002df0


	//   ....[3]....
        /*0094*/ 	.word	0x00002e70


	//   ....[4]....
        /*0098*/ 	.word	0x00002ee0


	//   ....[5]....
        /*009c*/ 	.word	0x00002f80


	//   ....[6]....
        /*00a0*/ 	.word	0x00002ff0


	//   ....[7]....
        /*00a4*/ 	.word	0x00003080


	//   ....[8]....
        /*00a8*/ 	.word	0x00003100


	//   ....[9]....
        /*00ac*/ 	.word	0x00003170


	//   ....[10]....
        /*00b0*/ 	.word	0x000031c0


	//   ....[11]....
        /*00b4*/ 	.word	0x00003af0


	//   ....[12]....
        /*00b8*/ 	.word	0x00003bc0


	//   ....[13]....
        /*00bc*/ 	.word	0x00003c50


	//   ....[14]....
        /*00c0*/ 	.word	0x00003d00


	//   ....[15]....
        /*00c4*/ 	.word	0x00003d90


	//   ....[16]....
        /*00c8*/ 	.word	0x00003e40


	//   ....[17]....
        /*00cc*/ 	.word	0x00003ed0


	//   ....[18]....
        /*00d0*/ 	.word	0x00003f90


	//   ....[19]....
        /*00d4*/ 	.word	0x00004030


	//   ....[20]....
        /*00d8*/ 	.word	0x000040c0


	//   ....[21]....
        /*00dc*/ 	.word	0x00004130


	//----- nvinfo : EIATTR_VRC_CTA_INIT_COUNT
	.align		4
.L_3215:
        /*00e0*/ 	.byte	0x02, 0x4a
	.zero		1
	.zero		1


	//----- nvinfo : EIATTR_EXIT_INSTR_OFFSETS
	.align		4
        /*00e4*/ 	.byte	0x04, 0x1c
        /*00e6*/ 	.short	(.L_3217 - .L_3216)


	//   ....[0]....
.L_3216:
        /*00e8*/ 	.word	0x00003970


	//   ....[1]....
        /*00ec*/ 	.word	0x00003ad0


	//----- nvinfo : EIATTR_CRS_STACK_SIZE
	.align		4
.L_3217:
        /*00f0*/ 	.byte	0x04, 0x1e
        /*00f2*/ 	.short	(.L_3219 - .L_3218)
.L_3218:
        /*00f4*/ 	.word	0x00000000


	//----- nvinfo : EIATTR_CBANK_PARAM_SIZE
	.align		4
.L_3219:
        /*00f8*/ 	.byte	0x03, 0x19
        /*00fa*/ 	.short	0x00b8


	//----- nvinfo : EIATTR_PARAM_CBANK
	.align		4
        /*00fc*/ 	.byte	0x04, 0x0a
        /*00fe*/ 	.short	(.L_3221 - .L_3220)
	.align		4
.L_3220:
        /*0100*/ 	.word	index@(.nv.constant0._Z30group_norm_nhwc_bwd_sum_kernelI11Fp16IOFp32WLi196EEv26Group_norm_nhwc_bwd_params)
        /*0104*/ 	.short	0x0380
        /*0106*/ 	.short	0x00b8


	//----- nvinfo : EIATTR_SW_WAR
	.align		4
.L_3221:
        /*0108*/ 	.byte	0x04, 0x36
        /*010a*/ 	.short	(.L_3223 - .L_3222)
.L_3222:
        /*010c*/ 	.word	0x00000008
.L_3223:


//--------------------- .nv.info._Z30group_norm_nhwc_bwd_sum_kernelI11Fp16IOFp32WLi168EEv26Group_norm_nhwc_bwd_params --------------------------
	.section	.nv.info._Z30group_norm_nhwc_bwd_sum_kernelI11Fp16IOFp32WLi168EEv26Group_norm_nhwc_bwd_params,"",@"SHT_CUDA_INFO"
	.sectionflags	@""
	.align	4


	//----- nvinfo : EIATTR_CUDA_API_VERSION
	.align		4
        /*0000*/ 	.byte	0x04, 0x37
        /*0002*/ 	.short	(.L_3225 - .L_3224)
.L_3224:
        /*0004*/ 	.word	0x00000082


	//----- nvinfo : EIATTR_KPARAM_INFO
	.align		4
.L_3225:
        /*0008*/ 	.byte	0x04, 0x17
        /*000a*/ 	.short	(.L_3227 - .L_3226)
.L_3226:
        /*000c*/ 	.word	0x00000000
        /*0010*/ 	.short	0x0000
        /*0012*/ 	.short	0x0000
        /*0014*/ 	.byte	0x00, 0xf0, 0xe1, 0x02


	//----- nvinfo : EIATTR_SPARSE_MMA_MASK
	.align		4
.L_3227:
        /*0018*/ 	.byte	0x03, 0x50
        /*001a*/ 	.short	0x0000


	//----- nvinfo : EIATTR_MAXREG_COUNT
	.align		4
        /*001c*/ 	.byte	0x03, 0x1b
        /*001e*/ 	.short	0x00ff


	//----- nvinfo : EIATTR_NUM_BARRIERS
	.align		4
        /*0020*/ 	.byte	0x02, 0x4c
        /*0022*/ 	.byte	0x01
	.zero		1


	//----- nvinfo : EIATTR_MERCURY_ISA_VERSION
	.align		4
        /*0024*/ 	.byte	0x03, 0x5f
        /*0026*/ 	.short	0x0101


	//----- nvinfo : EIATTR_INT_WARP_WIDE_INSTR_OFFSETS
	.align		4
        /*0028*/ 	.byte	0x04, 0x31
        /*002a*/ 	.short	(.L_3229 - .L_3228)


	//   ....[0]....
.L_3228:
        /*002c*/ 	.word	0x00001390


	//   ....[1]....
        /*0030*/ 	.word	0x00001d00


	//   ....[2]....
        /*0034*/ 	.word	0x00003790


	//----- nvinfo : EIATTR_COOP_GROUP_MASK_REGIDS
	.align		4
.L_3229:
        /*0038*/ 	.byte	0x04, 0x29
        /*003a*/ 	.short	(.L_3231 - .L_3230)


	//   ....[0]....
.L_3230:
        /*003c*/ 	.word	0x05000007


	//   ....[1]....
        /*0040*/ 	.word	0x05000007


	//   ....[2]....
        /*0044*/ 	.word	0x05000007


	//   ....[3]....
        /*0048*/ 	.word	0x05000007


	//   ....[4]....
        /*004c*/ 	.word	0x05000007


	//   ....[5]....
        /*0050*/ 	.word	0x05000007


	//   ....[6]....
        /*0054*/ 	.word	0x05000007


	//   ....[7]....
        /*0058*/ 	.word	0x05000007


	//   ....[8]....
        /*005c*/ 	.word	0x05000007


	//   ....[9]....
        /*0060*/ 	.word	0x05000007


	//   ....[10]....
        /*0064*/ 	.word	0x05000007


	//   ....[11]....
        /*0068*/ 	.word	0x05000007


	//   ....[12]....
        /*006c*/ 	.word	0x05000007


	//   ....[13]....
        /*0070*/ 	.word	0x05000007


	//   ....[14]....
        /*0074*/ 	.word	0x05000007


	//   ....[15]....
        /*0078*/ 	.word	0x05000007


	//   ....[16]....
        /*007c*/ 	.word	0x05000007


	//   ....[17]....
        /*0080*/ 	.word	0x05000007


	//   ....[18]....
        /*0084*/ 	.word	0x05000007


	//   ....[19]....
        /*0088*/ 	.word	0x05000007


	//   ....[20]....
        /*008c*/ 	.word	0x05000007


	//   ....[21]....
        /*0090*/ 	.word	0x05000007


	//----- nvinfo : EIATTR_COOP_GROUP_INSTR_OFFSETS
	.align		4
.L_3231:
        /*0094*/ 	.byte	0x04, 0x28
        /*0096*/ 	.short	(.L_3233 - .L_3232)


	//   ....[0]....
.L_3232:
        /*0098*/ 	.word	0x00002d60


	//   ....[1]....
        /*009c*/ 	.word	0x00002e10


	//   ....[2]....
        /*00a0*/ 	.word	0x00002e80


	//   ....[3]....
        /*00a4*/ 	.word	0x00002f10


	//   ....[4]....
        /*00a8*/ 	.word	0x00002f80


	//   ....[5]....
        /*00ac*/ 	.word	0x00003010


	//   ....[6]....
        /*00b0*/ 	.word	0x00003080


	//   ....[7]....
        /*00b4*/ 	.word	0x00003110


	//   ....[8]....
        /*00b8*/ 	.word	0x00003190


	//   ....[9]....
        /*00bc*/ 	.word	0x00003200


	//   ....[10]....
        /*00c0*/ 	.word	0x00003250


	//   ....[11]....
        /*00c4*/ 	.word	0x00003b20


	//   ....[12]....
        /*00c8*/ 	.word	0x00003bf0


	//   ....[13]....
        /*00cc*/ 	.word	0x00003c80


	//   ....[14]....
        /*00d0*/ 	.word	0x00003d30


	//   ....[15]....
        /*00d4*/ 	.word	0x00003dc0


	//   ....[16]....
        /*00d8*/ 	.word	0x00003e70


	//   ....[17]....
        /*00dc*/ 	.word	0x00003f00


	//   ....[18]....
        /*00e0*/ 	.word	0x00003fc0


	//   ....[19]....
        /*00e4*/ 	.word	0x00004060


	//   ....[20]....
        /*00e8*/ 	.word	0x000040f0


	//   ....[21]....
        /*00ec*/ 	.word	0x00004160


	//----- nvinfo : EIATTR_VRC_CTA_INIT_COUNT
	.align		4
.L_3233:
        /*00f0*/ 	.byte	0x02, 0x4a
	.zero		1
	.zero		1


	//----- nvinfo : EIATTR_EXIT_INSTR_OFFSETS
	.align		4
        /*00f4*/ 	.byte	0x04, 0x1c
        /*00f6*/ 	.short	(.L_3235 - .L_3234)


	//   ....[0]....
.L_3234:
        /*00f8*/ 	.word	0x000039a0


	//   ....[1]....
        /*00fc*/ 	.word	0x00003b00


	//----- nvinfo : EIATTR_CRS_STACK_SIZE
	.align		4
.L_3235:
        /*0100*/ 	.byte	0x04, 0x1e
        /*0102*/ 	.short	(.L_3237 - .L_3236)
.L_3236:
        /*0104*/ 	.word	0x00000000


	//----- nvinfo : EIATTR_CBANK_PARAM_SIZE
	.align		4
.L_3237:
        /*0108*/ 	.byte	0x03, 0x19
        /*010a*/ 	.short	0x00b8


	//----- nvinfo : EIATTR_PARAM_CBANK
	.align		4
        /*010c*/ 	.byte	0x04, 0x0a
        /*010e*/ 	.short	(.L_3239 - .L_3238)
	.align		4
.L_3238:
        /*0110*/ 	.word	index@(.nv.constant0._Z30group_norm_nhwc_bwd_sum_kernelI11Fp16IOFp32WLi168EEv26Group_norm_nhwc_bwd_params)
        /*0114*/ 	.short	0x0380
        /*0116*/ 	.short	0x00b8


	//----- nvinfo : EIATTR_SW_WAR
	.align		4
.L_3239:
        /*0118*/ 	.byte	0x04, 0x36
        /*011a*/ 	.short	(.L_3241 - .L_3240)
.L_3240:
        /*011c*/ 	.word	0x00000008
.L_3241:


//--------------------- .nv.info._Z30group_norm_nhwc_bwd_sum_kernelI11Fp16IOFp32WLi64EEv26Group_norm_nhwc_bwd_params --------------------------
	.section	.nv.info._Z30group_norm_nhwc_bwd_sum_kernelI11Fp16IOFp32WLi64EEv26Group_norm_nhwc_bwd_params,"",@"SHT_CUDA_INFO"
	.sectionflags	@""
	.align	4


	//----- nvinfo : EIATTR_CUDA_API_VERSION
	.align		4
        /*0000*/ 	.byte	0x04, 0x37
        /*0002*/ 	.short	(.L_3243 - .L_3242)
.L_3242:
        /*0004*/ 	.word	0x00000082


	//----- nvinfo : EIATTR_KPARAM_INFO
	.align		4
.L_3243:
        /*0008*/ 	.byte	0x04, 0x17
        /*000a*/ 	.short	(.L_3245 - .L_3244)
.L_3244:
        /*000c*/ 	.word	0x00000000
        /*0010*/ 	.short	0x0000
        /*0012*/ 	.short	0x0000
        /*0014*/ 	.byte	0x00, 0xf0, 0xe1, 0x02


	//----- nvinfo : EIATTR_SPARSE_MMA_MASK
	.align		4
.L_3245:
        /*0018*/ 	.byte	0x03, 0x50
        /*001a*/ 	.short	0x0000


	//----- nvinfo : EIATTR_MAXREG_COUNT
	.align		4
        /*001c*/ 	.byte	0x03, 0x1b
        /*001e*/ 	.short	0x00ff


	//----- nvinfo : EIATTR_NUM_BARRIERS
	.align		4
        /*0020*/ 	.byte	0x02, 0x4c
        /*0022*/ 	.byte	0x01
	.zero		1


	//----- nvinfo : EIATTR_MERCURY_ISA_VERSION
	.align		4
        /*0024*/ 	.byte	0x03, 0x5f
        /*0026*/ 	.short	0x0101


	//----- nvinfo : EIATTR_COOP_GROUP_MASK_REGIDS
	.align		4
        /*0028*/ 	.byte	0x04, 0x29
        /*002a*/ 	.short	(.L_3247 - .L_3246)


	//   ....[0]....
.L_3246:
        /*002c*/ 	.word	0xffffffff


	//   ....[1]....
        /*0030*/ 	.word	0xffffffff


	//   ....[2]....
        /*0034*/ 	.word	0xffffffff


	//   ....[3]....
        /*0038*/ 	.word	0xffffffff


	//   ....[4]....
        /*003c*/ 	.word	0xffffffff


	//   ....[5]....
        /*0040*/ 	.word	0xffffffff


	//   ....[6]....
        /*0044*/ 	.word	0xffffffff


	//   ....[7]....
        /*0048*/ 	.word	0xffffffff


	//   ....[8]....
        /*004c*/ 	.word	0xffffffff


	//   ....[9]....
        /*0050*/ 	.word	0xffffffff


	//   ....[10]....
        /*0054*/ 	.word	0xffffffff


	//   ....[11]....
        /*0058*/ 	.word	0xffffffff


	//   ....[12]....
        /*005c*/ 	.word	0xffffffff


	//   ....[13]....
        /*0060*/ 	.word	0xffffffff


	//   ....[14]....
        /*0064*/ 	.word	0xffffffff


	//   ....[15]....
        /*0068*/ 	.word	0xffffffff


	//   ....[16]....
        /*006c*/ 	.word	0xffffffff


	//   ....[17]....
        /*0070*/ 	.word	0xffffffff


	//   ....[18]....
        /*0074*/ 	.word	0x05000002


	//   ....[19]....
        /*0078*/ 	.word	0x05000002


	//   ....[20]....
        /*007c*/ 	.word	0x05000002


	//   ....[21]....
        /*0080*/ 	.word	0x05000002


	//   ....[22]....
        /*0084*/ 	.word	0x05000002


	//   ....[23]....
        /*0088*/ 	.word	0x05000002


	//   ....[24]....
        /*008c*/ 	.word	0x05000002


	//   ....[25]....
        /*0090*/ 	.word	0x05000002


	//   ....[26]....
        /*0094*/ 	.word	0x05000002


	//   ....[27]....
        /*0098*/ 	.word	0x05000002


	//   ....[28]....
        /*009c*/ 	.word	0x05000002


	//   ....[29]....
        /*00a0*/ 	.word	0x05000002


	//   ....[30]....
        /*00a4*/ 	.word	0x05000002


	//   ....[31]....
        /*00a8*/ 	.word	0x05000002


	//   ....[32]....
        /*00ac*/ 	.word	0x05000002


	//   ....[33]....
        /*00b0*/ 	.word	0x05000002


	//   ....[34]....
        /*00b4*/ 	.word	0x05000002


	//   ....[35]....
        /*00b8*/ 	.word	0x05000002


	//----- nvinfo : EIATTR_COOP_GROUP_INSTR_OFFSETS
	.align		4
.L_3247:
        /*00bc*/ 	.byte	0x04, 0x28
        /*00be*/ 	.short	(.L_3249 - .L_3248)


	//   ....[0]....
.L_3248:
        /*00c0*/ 	.word	0x00002a30


	//   ....[1]....
        /*00c4*/ 	.word	0x00002a60


	//   ....[2]....
        /*00c8*/ 	.word	0x00002a70


	//   ....[3]....
        /*00cc*/ 	.word	0x00002ad0


	//   ....[4]....
        /*00d0*/ 	.word	0x00002b00


	//   ....[5]....
        /*00d4*/ 	.word	0x00002b20


	//   ....[6]....
        /*00d8*/ 	.word	0x00002b80


	//   ....[7]....
        /*00dc*/ 	.word	0x00002bb0


	//   ....[8]....
        /*00e0*/ 	.word	0x00002bd0


	//   ....[9]....
        /*00e4*/ 	.word	0x00002c30


	//   ....[10]....
        /*00e8*/ 	.word	0x00002c60


	//   ....[11]....
        /*00ec*/ 	.word	0x00002c80


	//   ....[12]....
        /*00f0*/ 	.word	0x00002ce0


	//   ....[13]....
        /*00f4*/ 	.word	0x00002d10


	//   ....[14]....
        /*00f8*/ 	.word	0x00002d30


	//   ....[15]....
        /*00fc*/ 	.word	0x00002d90


	//   ....[16]....
        /*0100*/ 	.word	0x00002db0


	//   ....[17]....
        /*0104*/ 	.word	0x00002dc0


	//   ....[18]....
        /*0108*/ 	.word	0x000032f0


	//   ....[19]....
        /*010c*/ 	.word	0x00003370


	//   ....[20]....
        /*0110*/ 	.word	0x000033d0


	//   ....[21]....
        /*0114*/ 	.word	0x00003430


	//   ....[22]....
        /*0118*/ 	.word	0x000034c0


	//   ....[23]....
        /*011c*/ 	.word	0x00003540


	//   ....[24]....
        /*0120*/ 	.word	0x000035a0


	//   ....[25]....
        /*0124*/ 	.word	0x00003630


	//   ....[26]....
        /*0128*/ 	.word	0x000036b0


	//   ....[27]....
        /*012c*/ 	.word	0x00003710


	//   ....[28]....
        /*0130*/ 	.word	0x000037a0


	//   ....[29]....
        /*0134*/ 	.word	0x00003820


	//   ....[30]....
        /*0138*/ 	.word	0x00003880


	//   ....[31]....
        /*013c*/ 	.word	0x00003900


	//   ....[32]....
        /*0140*/ 	.word	0x00003980


	//   ....[33]....
        /*0144*/ 	.word	0x000039e0


	//   ....[34]....
        /*0148*/ 	.word	0x00003a50


	//   ....[35]....
        /*014c*/ 	.word	0x00003aa0


	//----- nvinfo : EIATTR_VRC_CTA_INIT_COUNT
	.align		4
.L_3249:
        /*0150*/ 	.byte	0x02, 0x4a
	.zero		1
	.zero		1


	//----- nvinfo : EIATTR_EXIT_INSTR_OFFSETS
	.align		4
        /*0154*/ 	.byte	0x04, 0x1c
        /*0156*/ 	.short	(.L_3251 - .L_3250)


	//   ....[0]....
.L_3250:
        /*0158*/ 	.word	0x00003120


	//   ....[1]....
        /*015c*/ 	.word	0x00003280


	//----- nvinfo : EIATTR_CRS_STACK_SIZE
	.align		4
.L_3251:
        /*0160*/ 	.byte	0x04, 0x1e
        /*0162*/ 	.short	(.L_3253 - .L_3252)
.L_3252:
        /*0164*/ 	.word	0x00000000


	//----- nvinfo : EIATTR_CBANK_PARAM_SIZE
	.align		4
.L_3253:
        /*0168*/ 	.byte	0x03, 0x19
        /*016a*/ 	.short	0x00b8


	//----- nvinfo : EIATTR_PARAM_CBANK
	.align		4
        /*016c*/ 	.byte	0x04, 0x0a
        /*016e*/ 	.short	(.L_3255 - .L_3254)
	.align		4
.L_3254:
        /*0170*/ 	.word	index@(.nv.constant0._Z30group_norm_nhwc_bwd_sum_kernelI11Fp16IOFp32WLi64EEv26Group_norm_nhwc_bwd_params)
        /*0174*/ 	.short	0x0380
        /*0176*/ 	.short	0x00b8


	//----- nvinfo : EIATTR_SW_WAR
	.align		4
.L_3255:
        /*0178*/ 	.byte	0x04, 0x36
        /*017a*/ 	.short	(.L_3257 - .L_3256)
.L_3256:
        /*017c*/ 	.word	0x00000008
.L_3257:


//--------------------- .nv.info._Z30group_norm_nhwc_bwd_sum_kernelI11Fp16IOFp32WLi128EEv26Group_norm_nhwc_bwd_params --------------------------
	.section	.nv.info._Z30group_norm_nhwc_bwd_sum_kernelI11Fp16IOFp32WLi128EEv26Group_norm_nhwc_bwd_params,"",@"SHT_CUDA_INFO"
	.sectionflags	@""
	.align	4


	//----- nvinfo : EIATTR_CUDA_API_VERSION
	.align		4
        /*0000*/ 	.byte	0x04, 0x37
        /*0002*/ 	.short	(.L_3259 - .L_3258)
.L_3258:
        /*0004*/ 	.word	0x00000082


	//----- nvinfo : EIATTR_KPARAM_INFO
	.align		4
.L_3259:
        /*0008*/ 	.byte	0x04, 0x17
        /*000a*/ 	.short	(.L_3261 - .L_3260)
.L_3260:
        /*000c*/ 	.word	0x00000000
        /*0010*/ 	.short	0x0000
        /*0012*/ 	.short	0x0000
        /*0014*/ 	.byte	0x00, 0xf0, 0xe1, 0x02


	//----- nvinfo : EIATTR_SPARSE_MMA_MASK
	.align		4
.L_3261:
        /*0018*/ 	.byte	0x03, 0x50
        /*001a*/ 	.short	0x0000


	//----- nvinfo : EIATTR_MAXREG_COUNT
	.align		4
        /*001c*/ 	.byte	0x03, 0x1b
        /*001e*/ 	.short	0x00ff


	//----- nvinfo : EIATTR_NUM_BARRIERS
	.align		4
        /*0020*/ 	.byte	0x02, 0x4c
        /*0022*/ 	.byte	0x01
	.zero		1


	//----- nvinfo : EIATTR_MERCURY_ISA_VERSION
	.align		4
        /*0024*/ 	.byte	0x03, 0x5f
        /*0026*/ 	.short	0x0101


	//----- nvinfo : EIATTR_COOP_GROUP_MASK_REGIDS
	.align		4
        /*0028*/ 	.byte	0x04, 0x29
        /*002a*/ 	.short	(.L_3263 - .L_3262)


	//   ....[0]....
.L_3262:
        /*002c*/ 	.word	0xffffffff


	//   ....[1]....
        /*0030*/ 	.word	0xffffffff


	//   ....[2]....
        /*0034*/ 	.word	0xffffffff


	//   ....[3]....
        /*0038*/ 	.word	0xffffffff


	//   ....[4]....
        /*003c*/ 	.word	0xffffffff


	//   ....[5]....
        /*0040*/ 	.word	0xffffffff


	//   ....[6]....
        /*0044*/ 	.word	0xffffffff


	//   ....[7]....
        /*0048*/ 	.word	0xffffffff


	//   ....[8]....
        /*004c*/ 	.word	0xffffffff


	//   ....[9]....
        /*0050*/ 	.word	0xffffffff


	//   ....[10]....
        /*0054*/ 	.word	0xffffffff


	//   ....[11]....
        /*0058*/ 	.word	0xffffffff


	//   ....[12]....
        /*005c*/ 	.word	0xffffffff


	//   ....[13]....
        /*0060*/ 	.word	0xffffffff


	//   ....[14]....
        /*0064*/ 	.word	0xffffffff


	//   ....[15]....
        /*0068*/ 	.word	0xffffffff


	//   ....[16]....
        /*006c*/ 	.word	0xffffffff


	//   ....[17]....
        /*0070*/ 	.word	0xffffffff


	//   ....[18]....
        /*0074*/ 	.word	0x05000016


	//   ....[19]....
        /*0078*/ 	.word	0x05000016


	//   ....[20]....
        /*007c*/ 	.word	0x05000016


	//   ....[21]....
        /*0080*/ 	.word	0x05000016


	//   ....[22]....
        /*0084*/ 	.word	0x05000016


	//   ....[23]....
        /*0088*/ 	.word	0x05000016


	//   ....[24]....
        /*008c*/ 	.word	0x05000016


	//   ....[25]....
        /*0090*/ 	.word	0x05000016


	//   ....[26]....
        /*0094*/ 	.word	0x05000016


	//   ....[27]....
        /*0098*/ 	.word	0x05000016


	//   ....[28]....
        /*009c*/ 	.word	0x05000016


	//   ....[29]....
        /*00a0*/ 	.word	0x05000016


	//   ....[30]....
        /*00a4*/ 	.word	0x05000016


	//   ....[31]....
        /*00a8*/ 	.word	0x05000016


	//   ....[32]....
        /*00ac*/ 	.word	0x05000016


	//   ....[33]....
        /*00b0*/ 	.word	0x05000016


	//   ....[34]....
        /*00b4*/ 	.word	0x05000016


	//   ....[35]....
        /*00b8*/ 	.word	0x05000016


	//----- nvinfo : EIATTR_COOP_GROUP_INSTR_OFFSETS
	.align		4
.L_3263:
        /*00bc*/ 	.byte	0x04, 0x28
        /*00be*/ 	.short	(.L_3265 - .L_3264)


	//   ....[0]....
.L_3264:
        /*00c0*/ 	.word	0x00002b80


	//   ....[1]....
        /*00c4*/ 	.word	0x00002bb0


	//   ....[2]....
        /*00c8*/ 	.word	0x00002bc0


	//   ....[3]....
        /*00cc*/ 	.word	0x00002c20


	//   ....[4]....
        /*00d0*/ 	.word	0x00002c50


	//   ....[5]....
        /*00d4*/ 	.word	0x00002c70


	//   ....[6]....
        /*00d8*/ 	.word	0x00002cd0


	//   ....[7]....
        /*00dc*/ 	.word	0x00002d00


	//   ....[8]....
        /*00e0*/ 	.word	0x00002d20


	//   ....[9]....
        /*00e4*/ 	.word	0x00002d80


	//   ....[10]....
        /*00e8*/ 	.word	0x00002db0


	//   ....[11]....
        /*00ec*/ 	.word	0x00002dd0


	//   ....[12]....
        /*00f0*/ 	.word	0x00002e30


	//   ....[13]....
        /*00f4*/ 	.word	0x00002e60


	//   ....[14]....
        /*00f8*/ 	.word	0x00002e80


	//   ....[15]....
        /*00fc*/ 	.word	0x00002ee0


	//   ....[16]....
        /*0100*/ 	.word	0x00002f00


	//   ....[17]....
        /*0104*/ 	.word	0x00002f10


	//   ....[18]....
        /*0108*/ 	.word	0x00003600


	//   ....[19]....
        /*010c*/ 	.word	0x00003670


	//   ....[20]....
        /*0110*/ 	.word	0x000036c0


	//   ....[21]....
        /*0114*/ 	.word	0x00003740


	//   ....[22]....
        /*0118*/ 	.word	0x000037e0


	//   ....[23]....
        /*011c*/ 	.word	0x00003830


	//   ....[24]....
        /*0120*/ 	.word	0x000038e0


	//   ....[25]....
        /*0124*/ 	.word	0x00003950


	//   ....[26]....
        /*0128*/ 	.word	0x000039b0


	//   ....[27]....
        /*012c*/ 	.word	0x00003a70


	//   ....[28]....
        /*0130*/ 	.word	0x00003ae0


	//   ....[29]....
        /*0134*/ 	.word	0x00003b30


	//   ....[30]....
        /*0138*/ 	.word	0x00003be0


	//   ....[31]....
        /*013c*/ 	.word	0x00003c40


	//   ....[32]....
        /*0140*/ 	.word	0x00003ca0


	//   ....[33]....
        /*0144*/ 	.word	0x00003d20


	//   ....[34]....
        /*0148*/ 	.word	0x00003d90


	//   ....[35]....
        /*014c*/ 	.word	0x00003de0


	//----- nvinfo : EIATTR_VRC_CTA_INIT_COUNT
	.align		4
.L_3265:
        /*0150*/ 	.byte	0x02, 0x4a
	.zero		1
	.zero		1


	//----- nvinfo : EIATTR_EXIT_INSTR_OFFSETS
	.align		4
        /*0154*/ 	.byte	0x04, 0x1c
        /*0156*/ 	.short	(.L_3267 - .L_3266)


	//   ....[0]....
.L_3266:
        /*0158*/ 	.word	0x00003430


	//   ....[1]....
        /*015c*/ 	.word	0x00003590


	//----- nvinfo : EIATTR_CRS_STACK_SIZE
	.align		4
.L_3267:
        /*0160*/ 	.byte	0x04, 0x1e
        /*0162*/ 	.short	(.L_3269 - .L_3268)
.L_3268:
        /*0164*/ 	.word	0x00000000


	//----- nvinfo : EIATTR_CBANK_PARAM_SIZE
	.align		4
.L_3269:
        /*0168*/ 	.byte	0x03, 0x19
        /*016a*/ 	.short	0x00b8


	//----- nvinfo : EIATTR_PARAM_CBANK
	.align		4
        /*016c*/ 	.byte	0x04, 0x0a
        /*016e*/ 	.short	(.L_3271 - .L_3270)
	.align		4
.L_3270:
        /*0170*/ 	.word	index@(.nv.constant0._Z30group_norm_nhwc_bwd_sum_kernelI11Fp16IOFp32WLi128EEv26Group_norm_nhwc_bwd_params)
        /*0174*/ 	.short	0x0380
        /*0176*/ 	.short	0x00b8


	//----- nvinfo : EIATTR_SW_WAR
	.align		4
.L_3271:
        /*0178*/ 	.byte	0x04, 0x36
        /*017a*/ 	.short	(.L_3273 - .L_3272)
.L_3272:
        /*017c*/ 	.word	0x00000008
.L_3273:


//--------------------- .nv.info._Z30group_norm_nhwc_bwd_sum_kernelI11Fp16IOFp32WLi192EEv26Group_norm_nhwc_bwd_params --------------------------
	.section	.nv.info._Z30group_norm_nhwc_bwd_sum_kernelI11Fp16IOFp32WLi192EEv26Group_norm_nhwc_bwd_params,"",@"SHT_CUDA_INFO"
	.sectionflags	@""
	.align	4


	//----- nvinfo : EIATTR_CUDA_API_VERSION
	.align		4
        /*0000*/ 	.byte	0x04, 0x37
        /*0002*/ 	.short	(.L_3275 - .L_3274)
.L_3274:
        /*0004*/ 	.word	0x00000082


	//----- nvinfo : EIATTR_KPARAM_INFO
	.align		4
.L_3275:
        /*0008*/ 	.byte	0x04, 0x17
        /*000a*/ 	.short	(.L_3277 - .L_3276)
.L_3276:
        /*000c*/ 	.word	0x00000000
        /*0010*/ 	.short	0x0000
        /*0012*/ 	.short	0x0000
        /*0014*/ 	.byte	0x00, 0xf0, 0xe1, 0x02


	//----- nvinfo : EIATTR_SPARSE_MMA_MASK
	.align		4
.L_3277:
        /*0018*/ 	.byte	0x03, 0x50
        /*001a*/ 	.short	0x0000


	//----- nvinfo : EIATTR_MAXREG_COUNT
	.align		4
        /*001c*/ 	.byte	0x03, 0x1b
        /*001e*/ 	.short	0x00ff


	//----- nvinfo : EIATTR_NUM_BARRIERS
	.align		4
        /*0020*/ 	.byte	0x02, 0x4c
        /*0022*/ 	.byte	0x01
	.zero		1


	//----- nvinfo : EIATTR_MERCURY_ISA_VERSION
	.align		4
        /*0024*/ 	.byte	0x03, 0x5f
        /*0026*/ 	.short	0x0101


	//----- nvinfo : EIATTR_COOP_GROUP_MASK_REGIDS
	.align		4
        /*0028*/ 	.byte	0x04, 0x29
        /*002a*/ 	.short	(.L_3279 - .L_3278)


	//   ....[0]....
.L_3278:
        /*002c*/ 	.word	0xffffffff


	//   ....[1]....
        /*0030*/ 	.word	0xffffffff


	//   ....[2]....
        /*0034*/ 	.word	0xffffffff


	//   ....[3]....
        /*0038*/ 	.word	0xffffffff


	//   ....[4]....
        /*003c*/ 	.word	0xffffffff


	//   ....[5]....
        /*0040*/ 	.word	0xffffffff


	//   ....[6]....
        /*0044*/ 	.word	0xffffffff


	//   ....[7]....
        /*0048*/ 	.word	0xffffffff


	//   ....[8]....
        /*004c*/ 	.word	0xffffffff


	//   ....[9]....
        /*0050*/ 	.word	0xffffffff


	//   ....[10]....
        /*0054*/ 	.word	0xffffffff


	//   ....[11]....
        /*0058*/ 	.word	0xffffffff


	//   ....[12]....
        /*005c*/ 	.word	0xffffffff


	//   ....[13]....
        /*0060*/ 	.word	0xffffffff


	//   ....[14]....
        /*0064*/ 	.word	0xffffffff


	//   ....[15]....
        /*0068*/ 	.word	0xffffffff


	//   ....[16]....
        /*006c*/ 	.word	0xffffffff


	//   ....[17]....
        /*0070*/ 	.word	0xffffffff


	//   ....[18]....
        /*0074*/ 	.word	0x0500001b


	//   ....[19]....
        /*0078*/ 	.word	0x0500001b


	//   ....[20]....
        /*007c*/ 	.word	0x0500001b


	//   ....[21]....
        /*0080*/ 	.word	0x0500001b


	//   ....[22]....
        /*0084*/ 	.word	0x0500001b


	//   ....[23]....
        /*0088*/ 	.word	0x0500001b


	//   ....[24]....
        /*008c*/ 	.word	0x0500001b


	//   ....[25]....
        /*0090*/ 	.word	0x0500001b


	//   ....[26]....
        /*0094*/ 	.word	0x0500001b


	//   ....[27]....
        /*0098*/ 	.word	0x0500001b


	//   ....[28]....
        /*009c*/ 	.word	0x0500001b


	//   ....[29]....
        /*00a0*/ 	.word	0x0500001b


	//   ....[30]....
        /*00a4*/ 	.word	0x0500001b


	//   ....[31]....
        /*00a8*/ 	.word	0x0500001b


	//   ....[32]....
        /*00ac*/ 	.word	0x0500001b


	//   ....[33]....
        /*00b0*/ 	.word	0x0500001b


	//   ....[34]....
        /*00b4*/ 	.word	0x0500001b


	//   ....[35]....
        /*00b8*/ 	.word	0x0500001b


	//----- nvinfo : EIATTR_COOP_GROUP_INSTR_OFFSETS
	.align		4
.L_3279:
        /*00bc*/ 	.byte	0x04, 0x28
        /*00be*/ 	.short	(.L_3281 - .L_3280)


	//   ....[0]....
.L_3280:
        /*00c0*/ 	.word	0x00002c70


	//   ....[1]....
        /*00c4*/ 	.word	0x00002ca0


	//   ....[2]....
        /*00c8*/ 	.word	0x00002ce0


	//   ....[3]....
        /*00cc*/ 	.word	0x00002d00


	//   ....[4]....
        /*00d0*/ 	.word	0x00002d30


	//   ....[5]....
        /*00d4*/ 	.word	0x00002d80


	//   ....[6]....
        /*00d8*/ 	.word	0x00002db0


	//   ....[7]....
        /*00dc*/ 	.word	0x00002de0


	//   ....[8]....
        /*00e0*/ 	.word	0x00002e30


	//   ....[9]....
        /*00e4*/ 	.word	0x00002e60


	//   ....[10]....
        /*00e8*/ 	.word	0x00002e90


	//   ....[11]....
        /*00ec*/ 	.word	0x00002ee0


	//   ....[12]....
        /*00f0*/ 	.word	0x00002f10


	//   ....[13]....
        /*00f4*/ 	.word	0x00002f50


	//   ....[14]....
        /*00f8*/ 	.word	0x00002f80


	//   ....[15]....
        /*00fc*/ 	.word	0x00002fa0


	//   ....[16]....
        /*0100*/ 	.word	0x00002ff0


	//   ....[17]....
        /*0104*/ 	.word	0x00003000


	//   ....[18]....
        /*0108*/ 	.word	0x00003800


	//   ....[19]....
        /*010c*/ 	.word	0x00003880


	//   ....[20]....
        /*0110*/ 	.word	0x000038f0


	//   ....[21]....
        /*0114*/ 	.word	0x00003970


	//   ....[22]....
        /*0118*/ 	.word	0x000039d0


	//   ....[23]....
        /*011c*/ 	.word	0x00003a70


	//   ....[24]....
        /*0120*/ 	.word	0x00003af0


	//   ....[25]....
        /*0124*/ 	.word	0x00003b50


	//   ....[26]....
        /*0128*/ 	.word	0x00003bf0


	//   ....[27]....
        /*012c*/ 	.word	0x00003c70


	//   ....[28]....
        /*0130*/ 	.word	0x00003cd0


	//   ....[29]....
        /*0134*/ 	.word	0x00003d70


	//   ....[30]....
        /*0138*/ 	.word	0x00003df0


	//   ....[31]....
        /*013c*/ 	.word	0x00003e50


	//   ....[32]....
        /*0140*/ 	.word	0x00003ef0


	//   ....[33]....
        /*0144*/ 	.word	0x00003f80


	//   ....[34]....
        /*0148*/ 	.word	0x00003fd0


	//   ....[35]....
        /*014c*/ 	.word	0x00004020


	//----- nvinfo : EIATTR_VRC_CTA_INIT_COUNT
	.align		4
.L_3281:
        /*0150*/ 	.byte	0x02, 0x4a
	.zero		1
	.zero		1


	//----- nvinfo : EIATTR_EXIT_INSTR_OFFSETS
	.align		4
        /*0154*/ 	.byte	0x04, 0x1c
        /*0156*/ 	.short	(.L_3283 - .L_3282)


	//   ....[0]....
.L_3282:
        /*0158*/ 	.word	0x00003640


	//   ....[1]....
        /*015c*/ 	.word	0x000037a0


	//----- nvinfo : EIATTR_CRS_STACK_SIZE
	.align		4
.L_3283:
        /*0160*/ 	.byte	0x04, 0x1e
        /*0162*/ 	.short	(.L_3285 - .L_3284)
.L_3284:
        /*0164*/ 	.word	0x00000000


	//----- nvinfo : EIATTR_CBANK_PARAM_SIZE
	.align		4
.L_3285:
        /*0168*/ 	.byte	0x03, 0x19
        /*016a*/ 	.short	0x00b8


	//----- nvinfo : EIATTR_PARAM_CBANK
	.align		4
        /*016c*/ 	.byte	0x04, 0x0a
        /*016e*/ 	.short	(.L_3287 - .L_3286)
	.align		4
.L_3286:
        /*0170*/ 	.word	index@(.nv.constant0._Z30group_norm_nhwc_bwd_sum_kernelI11Fp16IOFp32WLi192EEv26Group_norm_nhwc_bwd_params)
        /*0174*/ 	.short	0x0380
        /*0176*/ 	.short	0x00b8


	//----- nvinfo : EIATTR_SW_WAR
	.align		4
.L_3287:
        /*0178*/ 	.byte	0x04, 0x36
        /*017a*/ 	.short	(.L_3289 - .L_3288)
.L_3288:
        /*017c*/ 	.word	0x00000008
.L_3289:


//--------------------- .nv.info._Z30group_norm_nhwc_bwd_sum_kernelI11Fp16IOFp32WLi448EEv26Group_norm_nhwc_bwd_params --------------------------
	.section	.nv.info._Z30group_norm_nhwc_bwd_sum_kernelI11Fp16IOFp32WLi448EEv26Group_norm_nhwc_bwd_params,"",@"SHT_CUDA_INFO"
	.sectionflags	@""
	.align	4


	//----- nvinfo : EIATTR_CUDA_API_VERSION
	.align		4
        /*0000*/ 	.byte	0x04, 0x37
        /*0002*/ 	.short	(.L_3291 - .L_3290)
.L_3290:
        /*0004*/ 	.word	0x00000082


	//----- nvinfo : EIATTR_KPARAM_INFO
	.align		4
.L_3291:
        /*0008*/ 	.byte	0x04, 0x17
        /*000a*/ 	.short	(.L_3293 - .L_3292)
.L_3292:
        /*000c*/ 	.word	0x00000000
        /*0010*/ 	.short	0x0000
        /*0012*/ 	.short	0x0000
        /*0014*/ 	.byte	0x00, 0xf0, 0xe1, 0x02


	//----- nvinfo : EIATTR_SPARSE_MMA_MASK
	.align		4
.L_3293:
        /*0018*/ 	.byte	0x03, 0x50
        /*001a*/ 	.short	0x0000


	//----- nvinfo : EIATTR_MAXREG_COUNT
	.align		4
        /*001c*/ 	.byte	0x03, 0x1b
        /*001e*/ 	.short	0x00ff


	//----- nvinfo : EIATTR_NUM_BARRIERS
	.align		4
        /*0020*/ 	.byte	0x02, 0x4c
        /*0022*/ 	.byte	0x01
	.zero		1


	//----- nvinfo : EIATTR_MERCURY_ISA_VERSION
	.align		4
        /*0024*/ 	.byte	0x03, 0x5f
        /*0026*/ 	.short	0x0101


	//----- nvinfo : EIATTR_COOP_GROUP_MASK_REGIDS
	.align		4
        /*0028*/ 	.byte	0x04, 0x29
        /*002a*/ 	.short	(.L_3295 - .L_3294)


	//   ....[0]....
.L_3294:
        /*002c*/ 	.word	0xffffffff


	//   ....[1]....
        /*0030*/ 	.word	0xffffffff


	//   ....[2]....
        /*0034*/ 	.word	0xffffffff


	//   ....[3]....
        /*0038*/ 	.word	0xffffffff


	//   ....[4]....
        /*003c*/ 	.word	0xffffffff


	//   ....[5]....
        /*0040*/ 	.word	0xffffffff


	//   ....[6]....
        /*0044*/ 	.word	0xffffffff


	//   ....[7]....
        /*0048*/ 	.word	0xffffffff


	//   ....[8]....
        /*004c*/ 	.word	0xffffffff


	//   ....[9]....
        /*0050*/ 	.word	0xffffffff


	//   ....[10]....
        /*0054*/ 	.word	0xffffffff


	//   ....[11]....
        /*0058*/ 	.word	0xffffffff


	//   ....[12]....
        /*005c*/ 	.word	0xffffffff


	//   ....[13]....
        /*0060*/ 	.word	0xffffffff


	//   ....[14]....
        /*0064*/ 	.word	0xffffffff


	//   ....[15]....
        /*0068*/ 	.word	0xffffffff


	//   ....[16]....
        /*006c*/ 	.word	0xffffffff


	//   ....[17]....
        /*0070*/ 	.word	0xffffffff


	//   ....[18]....
        /*0074*/ 	.word	0x05000036


	//   ....[19]....
        /*0078*/ 	.word	0x05000036


	//   ....[20]....
        /*007c*/ 	.word	0x05000036


	//   ....[21]....
        /*0080*/ 	.word	0x05000036


	//   ....[22]....
        /*0084*/ 	.word	0x05000036


	//   ....[23]....
        /*0088*/ 	.word	0x05000036


	//   ....[24]....
        /*008c*/ 	.word	0x05000036


	//   ....[25]....
        /*0090*/ 	.word	0x05000036


	//   ....[26]....
        /*0094*/ 	.word	0x05000036


	//   ....[27]....
        /*0098*/ 	.word	0x05000036


	//   ....[28]....
        /*009c*/ 	.word	0x05000036


	//   ....[29]....
        /*00a0*/ 	.word	0x05000036


	//   ....[30]....
        /*00a4*/ 	.word	0x05000036


	//   ....[31]....
        /*00a8*/ 	.word	0x05000036


	//   ....[32]....
        /*00ac*/ 	.word	0x05000036


	//   ....[33]....
        /*00b0*/ 	.word	0x05000036


	//   ....[34]....
        /*00b4*/ 	.word	0x05000036


	//   ....[35]....
        /*00b8*/ 	.word	0x05000036


	//----- nvinfo : EIATTR_COOP_GROUP_INSTR_OFFSETS
	.align		4
.L_3295:
        /*00bc*/ 	.byte	0x04, 0x28
        /*00be*/ 	.short	(.L_3297 - .L_3296)


	//   ....[0]....
.L_3296:
        /*00c0*/ 	.word	0x00003100


	//   ....[1]....
        /*00c4*/ 	.word	0x00003130


	//   ....[2]....
        /*00c8*/ 	.word	0x00003180


	//   ....[3]....
        /*00cc*/ 	.word	0x000031a0


	//   ....[4]....
        /*00d0*/ 	.word	0x000031b0


	//   ....[5]....
        /*00d4*/ 	.word	0x00003210


	//   ....[6]....
        /*00d8*/ 	.word	0x00003250


	//   ....[7]....
        /*00dc*/ 	.word	0x00003260


	//   ....[8]....
        /*00e0*/ 	.word	0x000032b0


	//   ....[9]....
        /*00e4*/ 	.word	0x00003300


	//   ....[10]....
        /*00e8*/ 	.word	0x00003320


	//   ....[11]....
        /*00ec*/ 	.word	0x00003390


	//   ....[12]....
        /*00f0*/ 	.word	0x000033b0


	//   ....[13]....
        /*00f4*/ 	.word	0x000033c0


	//   ....[14]....
        /*00f8*/ 	.word	0x00003430


	//   ....[15]....
        /*00fc*/ 	.word	0x00003470


	//   ....[16]....
        /*0100*/ 	.word	0x000034a0


	//   ....[17]....
        /*0104*/ 	.word	0x000034c0


	//   ....[18]....
        /*0108*/ 	.word	0x000040c0


	//   ....[19]....
        /*010c*/ 	.word	0x00004140


	//   ....[20]....
        /*0110*/ 	.word	0x000041a0


	//   ....[21]....
        /*0114*/ 	.word	0x00004200


	//   ....[22]....
        /*0118*/ 	.word	0x000042a0


	//   ....[23]....
        /*011c*/ 	.word	0x00004310


	//   ....[24]....
        /*0120*/ 	.word	0x000043b0


	//   ....[25]....
        /*0124*/ 	.word	0x00004410


	//   ....[26]....
        /*0128*/ 	.word	0x00004490


	//   ....[27]....
        /*012c*/ 	.word	0x00004520


	//   ....[28]....
        /*0130*/ 	.word	0x000045b0


	//   ....[29]....
        /*0134*/ 	.word	0x00004620


	//   ....[30]....
        /*0138*/ 	.word	0x000046b0


	//   ....[31]....
        /*013c*/ 	.word	0x00004710


	//   ....[32]....
        /*0140*/ 	.word	0x000047b0


	//   ....[33]....
        /*0144*/ 	.word	0x00004840


	//   ....[34]....
        /*0148*/ 	.word	0x000048a0


	//   ....[35]....
        /*014c*/ 	.word	0x000048f0


	//----- nvinfo : EIATTR_VRC_CTA_INIT_COUNT
	.align		4
.L_3297:
        /*0150*/ 	.byte	0x02, 0x4a
	.zero		1
	.zero		1


	//----- nvinfo : EIATTR_EXIT_INSTR_OFFSETS
	.align		4
        /*0154*/ 	.byte	0x04, 0x1c
        /*0156*/ 	.short	(.L_3299 - .L_3298)


	//   ....[0]....
.L_3298:
        /*0158*/ 	.word	0x00003ef0


	//   ....[1]....
        /*015c*/ 	.word	0x00004050


	//----- nvinfo : EIATTR_CRS_STACK_SIZE
	.align		4
.L_3299:
        /*0160*/ 	.byte	0x04, 0x1e
        /*0162*/ 	.short	(.L_3301 - .L_3300)
.L_3300:
        /*0164*/ 	.word	0x00000000


	//----- nvinfo : EIATTR_CBANK_PARAM_SIZE
	.align		4
.L_3301:
        /*0168*/ 	.byte	0x03, 0x19
        /*016a*/ 	.short	0x00b8


	//----- nvinfo : EIATTR_PARAM_CBANK
	.align		4
        /*016c*/ 	.byte	0x04, 0x0a
        /*016e*/ 	.short	(.L_3303 - .L_3302)
	.align		4
.L_3302:
        /*0170*/ 	.word	index@(.nv.constant0._Z30group_norm_nhwc_bwd_sum_kernelI11Fp16IOFp32WLi448EEv26Group_norm_nhwc_bwd_params)
        /*0174*/ 	.short	0x0380
        /*0176*/ 	.short	0x00b8


	//----- nvinfo : EIATTR_SW_WAR
	.align		4
.L_3303:
        /*0178*/ 	.byte	0x04, 0x36
        /*017a*/ 	.short	(.L_3305 - .L_3304)
.L_3304:
        /*017c*/ 	.word	0x00000008
.L_3305:


//--------------------- .nv.info._Z30group_norm_nhwc_bwd_sum_kernelI11Fp16IOFp32WLi256EEv26Group_norm_nhwc_bwd_params --------------------------
	.section	.nv.info._Z30group_norm_nhwc_bwd_sum_kernelI11Fp16IOFp32WLi256EEv26Group_norm_nhwc_bwd_params,"",@"SHT_CUDA_INFO"
	.sectionflags	@""
	.align	4


	//----- nvinfo : EIATTR_CUDA_API_VERSION
	.align		4
        /*0000*/ 	.byte	0x04, 0x37
        /*0002*/ 	.short	(.L_3307 - .L_3306)
.L_3306:
        /*0004*/ 	.word	0x00000082


	//----- nvinfo : EIATTR_KPARAM_INFO
	.align		4
.L_3307:
        /*0008*/ 	.byte	0x04, 0x17
        /*000a*/ 	.short	(.L_3309 - .L_3308)
.L_3308:
        /*000c*/ 	.word	0x00000000
        /*0010*/ 	.short	0x0000
        /*0012*/ 	.short	0x0000
        /*0014*/ 	.byte	0x00, 0xf0, 0xe1, 0x02


	//----- nvinfo : EIATTR_SPARSE_MMA_MASK
	.align		4
.L_3309:
        /*0018*/ 	.byte	0x03, 0x50
        /*001a*/ 	.short	0x0000


	//----- nvinfo : EIATTR_MAXREG_COUNT
	.align		4
        /*001c*/ 	.byte	0x03, 0x1b
        /*001e*/ 	.short	0x00ff


	//----- nvinfo : EIATTR_NUM_BARRIERS
	.align		4
        /*0020*/ 	.byte	0x02, 0x4c
        /*0022*/ 	.byte	0x01
	.zero		1


	//----- nvinfo : EIATTR_MERCURY_ISA_VERSION
	.align		4
        /*0024*/ 	.byte	0x03, 0x5f
        /*0026*/ 	.short	0x0101


	//----- nvinfo : EIATTR_COOP_GROUP_MASK_REGIDS
	.align		4
        /*0028*/ 	.byte	0x04, 0x29
        /*002a*/ 	.short	(.L_3311 - .L_3310)


	//   ....[0]....
.L_3310:
        /*002c*/ 	.word	0xffffffff


	//   ....[1]....
        /*0030*/ 	.word	0xffffffff


	//   ....[2]....
        /*0034*/ 	.word	0xffffffff


	//   ....[3]....
        /*0038*/ 	.word	0xffffffff


	//   ....[4]....
        /*003c*/ 	.word	0xffffffff


	//   ....[5]....
        /*0040*/ 	.word	0xffffffff


	//   ....[6]....
        /*0044*/ 	.word	0xffffffff


	//   ....[7]....
        /*0048*/ 	.word	0xffffffff


	//   ....[8]....
        /*004c*/ 	.word	0xffffffff


	//   ....[9]....
        /*0050*/ 	.word	0xffffffff


	//   ....[10]....
        /*0054*/ 	.word	0xffffffff


	//   ....[11]....
        /*0058*/ 	.word	0xffffffff


	//   ....[12]....
        /*005c*/ 	.word	0xffffffff


	//   ....[13]....
        /*0060*/ 	.word	0xffffffff


	//   ....[14]....
        /*0064*/ 	.word	0xffffffff


	//   ....[15]....
        /*0068*/ 	.word	0xffffffff


	//   ....[16]....
        /*006c*/ 	.word	0xffffffff


	//   ....[17]....
        /*0070*/ 	.word	0xffffffff


	//   ....[18]....
        /*0074*/ 	.word	0x05000021


	//   ....[19]....
        /*0078*/ 	.word	0x05000021


	//   ....[20]....
        /*007c*/ 	.word	0x05000021


	//   ....[21]....
        /*0080*/ 	.word	0x05000021


	//   ....[22]....
        /*0084*/ 	.word	0x05000021


	//   ....[23]....
        /*0088*/ 	.word	0x05000021


	//   ....[24]....
        /*008c*/ 	.word	0x05000021


	//   ....[25]....
        /*0090*/ 	.word	0x05000021


	//   ....[26]....
        /*0094*/ 	.word	0x05000021


	//   ....[27]....
        /*0098*/ 	.word	0x05000021


	//   ....[28]....
        /*009c*/ 	.word	0x05000021


	//   ....[29]....
        /*00a0*/ 	.word	0x05000021


	//   ....[30]....
        /*00a4*/ 	.word	0x05000021


	//   ....[31]....
        /*00a8*/ 	.word	0x05000021


	//   ....[32]....
        /*00ac*/ 	.word	0x05000021


	//   ....[33]....
        /*00b0*/ 	.word	0x05000021


	//   ....[34]....
        /*00b4*/ 	.word	0x05000021


	//   ....[35]....
        /*00b8*/ 	.word	0x05000021


	//----- nvinfo : EIATTR_COOP_GROUP_INSTR_OFFSETS
	.align		4
.L_3311:
        /*00bc*/ 	.byte	0x04, 0x28
        /*00be*/ 	.short	(.L_3313 - .L_3312)


	//   ....[0]....
.L_3312:
        /*00c0*/ 	.word	0x00002d80


	//   ....[1]....
        /*00c4*/ 	.word	0x00002db0


	//   ....[2]....
        /*00c8*/ 	.word	0x00002e00


	//   ....[3]....
        /*00cc*/ 	.word	0x00002e20


	//   ....[4]....
        /*00d0*/ 	.word	0x00002e70


	//   ....[5]....
        /*00d4*/ 	.word	0x00002ea0


	//   ....[6]....
        /*00d8*/ 	.word	0x00002ed0


	//   ....[7]....
        /*00dc*/ 	.word	0x00002f00


	//   ....[8]....
        /*00e0*/ 	.word	0x00002f50


	//   ....[9]....
        /*00e4*/ 	.word	0x00002f80


	//   ....[10]....
        /*00e8*/ 	.word	0x00002fb0


	//   ....[11]....
        /*00ec*/ 	.word	0x00003000


	//   ....[12]....
        /*00f0*/ 	.word	0x00003030


	//   ....[13]....
        /*00f4*/ 	.word	0x00003060


	//   ....[14]....
        /*00f8*/ 	.word	0x000030b0


	//   ....[15]....
        /*00fc*/ 	.word	0x000030f0


	//   ....[16]....
        /*0100*/ 	.word	0x00003120


	//   ....[17]....
        /*0104*/ 	.word	0x00003140


	//   ....[18]....
        /*0108*/ 	.word	0x00003a20


	//   ....[19]....
        /*010c*/ 	.word	0x00003ab0


	//   ....[20]....
        /*0110*/ 	.word	0x00003b00


	//   ....[21]....
        /*0114*/ 	.word	0x00003b80


	//   ....[22]....
        /*0118*/ 	.word	0x00003c10


	//   ....[23]....
        /*011c*/ 	.word	0x00003c90


	//   ....[24]....
        /*0120*/ 	.word	0x00003d00


	//   ....[25]....
        /*0124*/ 	.word	0x00003d70


	//   ....[26]....
        /*0128*/ 	.word	0x00003df0


	//   ....[27]....
        /*012c*/ 	.word	0x00003e60


	//   ....[28]....
        /*0130*/ 	.word	0x00003ed0


	//   ....[29]....
        /*0134*/ 	.word	0x00003f70


	//   ....[30]....
        /*0138*/ 	.word	0x00003ff0


	//   ....[31]....
        /*013c*/ 	.word	0x00004050


	//   ....[32]....
        /*0140*/ 	.word	0x000040f0


	//   ....[33]....
        /*0144*/ 	.word	0x00004170


	//   ....[34]....
        /*0148*/ 	.word	0x000041d0


	//   ....[35]....
        /*014c*/ 	.word	0x00004220


	//----- nvinfo : EIATTR_VRC_CTA_INIT_COUNT
	.align		4
.L_3313:
        /*0150*/ 	.byte	0x02, 0x4a
	.zero		1
	.zero		1


	//----- nvinfo : EIATTR_EXIT_INSTR_OFFSETS
	.align		4
        /*0154*/ 	.byte	0x04, 0x1c
        /*0156*/ 	.short	(.L_3315 - .L_3314)


	//   ....[0]....
.L_3314:
        /*0158*/ 	.word	0x00003850


	//   ....[1]....
        /*015c*/ 	.word	0x000039b0


	//----- nvinfo : EIATTR_CRS_STACK_SIZE
	.align		4
.L_3315:
        /*0160*/ 	.byte	0x04, 0x1e
        /*0162*/ 	.short	(.L_3317 - .L_3316)
.L_3316:
        /*0164*/ 	.word	0x00000000


	//----- nvinfo : EIATTR_CBANK_PARAM_SIZE
	.align		4
.L_3317:
        /*0168*/ 	.byte	0x03, 0x19
        /*016a*/ 	.short	0x00b8


	//----- nvinfo : EIATTR_PARAM_CBANK
	.align		4
        /*016c*/ 	.byte	0x04, 0x0a
        /*016e*/ 	.short	(.L_3319 - .L_3318)
	.align		4
.L_3318:
        /*0170*/ 	.word	index@(.nv.constant0._Z30group_norm_nhwc_bwd_sum_kernelI11Fp16IOFp32WLi256EEv26Group_norm_nhwc_bwd_params)
        /*0174*/ 	.short	0x0380
        /*0176*/ 	.short	0x00b8


	//----- nvinfo : EIATTR_SW_WAR
	.align		4
.L_3319:
        /*0178*/ 	.byte	0x04, 0x36
        /*017a*/ 	.short	(.L_3321 - .L_3320)
.L_3320:
        /*017c*/ 	.word	0x00000008
.L_3321:


//--------------------- .nv.info._Z30group_norm_nhwc_bwd_sum_kernelI11Fp16IOFp32WLi120EEv26Group_norm_nhwc_bwd_params --------------------------
	.section	.nv.info._Z30group_norm_nhwc_bwd_sum_kernelI11Fp16IOFp32WLi120EEv26Group_norm_nhwc_bwd_params,"",@"SHT_CUDA_INFO"
	.sectionflags	@""
	.align	4


	//----- nvinfo : EIATTR_CUDA_API_VERSION
	.align		4
        /*0000*/ 	.byte	0x04, 0x37
        /*0002*/ 	.short	(.L_3323 - .L_3322)
.L_3322:
        /*0004*/ 	.word	0x00000082


	//----- nvinfo : EIATTR_KPARAM_INFO
	.align		4
.L_3323:
        /*0008*/ 	.byte	0x04, 0x17
        /*000a*/ 	.short	(.L_3325 - .L_3324)
.L_3324:
        /*000c*/ 	.word	0x00000000
        /*0010*/ 	.short	0x0000
        /*0012*/ 	.short	0x0000
        /*0014*/ 	.byte	0x00, 0xf0, 0xe1, 0x02


	//----- nvinfo : EIATTR_SPARSE_MMA_MASK
	.align		4
.L_3325:
        /*0018*/ 	.byte	0x03, 0x50
        /*001a*/ 	.short	0x0000


	//----- nvinfo : EIATTR_MAXREG_COUNT
	.align		4
        /*001c*/ 	.byte	0x03, 0x1b
        /*001e*/ 	.short	0x00ff


	//----- nvinfo : EIATTR_NUM_BARRIERS
	.align		4
        /*0020*/ 	.byte	0x02, 0x4c
        /*0022*/ 	.byte	0x01
	.zero		1


	//----- nvinfo : EIATTR_MERCURY_ISA_VERSION
	.align		4
        /*0024*/ 	.byte	0x03, 0x5f
        /*0026*/ 	.short	0x0101


	//----- nvinfo : EIATTR_COOP_GROUP_MASK_REGIDS
	.align		4
        /*0028*/ 	.byte	0x04, 0x29
        /*002a*/ 	.short	(.L_3327 - .L_3326)


	//   ....[0]....
.L_3326:
        /*002c*/ 	.word	0x05000011


	//   ....[1]....
        /*0030*/ 	.word	0x05000011


	//   ....[2]....
        /*0034*/ 	.word	0x05000011


	//   ....[3]....
        /*0038*/ 	.word	0x05000011


	//   ....[4]....
        /*003c*/ 	.word	0x05000011


	//   ....[5]....
        /*0040*/ 	.word	0x05000011


	//   ....[6]....
        /*0044*/ 	.word	0x05000011


	//   ....[7]....
        /*0048*/ 	.word	0x05000011


	//   ....[8]....
        /*004c*/ 	.word	0x05000011


	//   ....[9]....
        /*0050*/ 	.word	0x05000011


	//   ....[10]....
        /*0054*/ 	.word	0x05000011


	//   ....[11]....
        /*0058*/ 	.word	0x05000011


	//   ....[12]....
        /*005c*/ 	.word	0x05000011


	//   ....[13]....
        /*0060*/ 	.word	0x05000011


	//   ....[14]....
        /*0064*/ 	.word	0x05000011


	//   ....[15]....
        /*0068*/ 	.word	0x05000011


	//   ....[16]....
        /*006c*/ 	.word	0x05000011


	//   ....[17]....
        /*0070*/ 	.word	0x05000011


	//   ....[18]....
        /*0074*/ 	.word	0x05000011


	//   ....[19]....
        /*0078*/ 	.word	0x05000011


	//   ....[20]....
        /*007c*/ 	.word	0x05000011


	//   ....[21]....
        /*0080*/ 	.word	0x05000011


	//----- nvinfo : EIATTR_COOP_GROUP_INSTR_OFFSETS
	.align		4
.L_3327:
        /*0084*/ 	.byte	0x04, 0x28
        /*0086*/ 	.short	(.L_3329 - .L_3328)


	//   ....[0]....
.L_3328:
        /*0088*/ 	.word	0x00002ba0


	//   ....[1]....
        /*008c*/ 	.word	0x00002c50


	//   ....[2]....
        /*0090*/ 	.word	0x00002cc0


	//   ....[3]....
        /*0094*/ 	.word	0x00002d40


	//   ....[4]....
        /*0098*/ 	.word	0x00002db0


	//   ....[5]....
        /*009c*/ 	.word	0x00002e50


	//   ....[6]....
        /*00a0*/ 	.word	0x00002ec0


	//   ....[7]....
        /*00a4*/ 	.word	0x00002f50


	//   ....[8]....
        /*00a8*/ 	.word	0x00002fd0


	//   ....[9]....
        /*00ac*/ 	.word	0x00003040


	//   ....[10]....
        /*00b0*/ 	.word	0x00003090


	//   ....[11]....
        /*00b4*/ 	.word	0x00003780


	//   ....[12]....
        /*00b8*/ 	.word	0x00003850


	//   ....[13]....
        /*00bc*/ 	.word	0x000038e0


	//   ....[14]....
        /*00c0*/ 	.word	0x00003990


	//   ....[15]....
        /*00c4*/ 	.word	0x00003a20


	//   ....[16]....
        /*00c8*/ 	.word	0x00003ad0


	//   ....[17]....
        /*00cc*/ 	.word	0x00003b60


	//   ....[18]....
        /*00d0*/ 	.word	0x00003c20


	//   ....[19]....
        /*00d4*/ 	.word	0x00003cc0


	//   ....[20]....
        /*00d8*/ 	.word	0x00003d50


	//   ....[21]....
        /*00dc*/ 	.word	0x00003dc0


	//----- nvinfo : EIATTR_VRC_CTA_INIT_COUNT
	.align		4
.L_3329:
        /*00e0*/ 	.byte	0x02, 0x4a
	.zero		1
	.zero		1


	//----- nvinfo : EIATTR_EXIT_INSTR_OFFSETS
	.align		4
        /*00e4*/ 	.byte	0x04, 0x1c
        /*00e6*/ 	.short	(.L_3331 - .L_3330)


	//   ....[0]....
.L_3330:
        /*00e8*/ 	.word	0x00003600


	//   ....[1]....
        /*00ec*/ 	.word	0x00003760


	//----- nvinfo : EIATTR_CRS_STACK_SIZE
	.align		4
.L_3331:
        /*00f0*/ 	.byte	0x04, 0x1e
        /*00f2*/ 	.short	(.L_3333 - .L_3332)
.L_3332:
        /*00f4*/ 	.word	0x00000000


	//----- nvinfo : EIATTR_CBANK_PARAM_SIZE
	.align		4
.L_3333:
        /*00f8*/ 	.byte	0x03, 0x19
        /*00fa*/ 	.short	0x00b8


	//----- nvinfo : EIATTR_PARAM_CBANK
	.align		4
        /*00fc*/ 	.byte	0x04, 0x0a
        /*00fe*/ 	.short	(.L_3335 - .L_3334)
	.align		4
.L_3334:
        /*0100*/ 	.word	index@(.nv.constant0._Z30group_norm_nhwc_bwd_sum_kernelI11Fp16IOFp32WLi120EEv26Group_norm_nhwc_bwd_params)
        /*0104*/ 	.short	0x0380
        /*0106*/ 	.short	0x00b8


	//----- nvinfo : EIATTR_SW_WAR
	.align		4
.L_3335:
        /*0108*/ 	.byte	0x04, 0x36
        /*010a*/ 	.short	(.L_3337 - .L_3336)
.L_3336:
        /*010c*/ 	.word	0x00000008
.L_3337:


//--------------------- .nv.info._Z30group_norm_nhwc_bwd_sum_kernelI11Fp16IOFp32WLi140EEv26Group_norm_nhwc_bwd_params --------------------------
	.section	.nv.info._Z30group_norm_nhwc_bwd_sum_kernelI11Fp16IOFp32WLi140EEv26Group_norm_nhwc_bwd_params,"",@"SHT_CUDA_INFO"
	.sectionflags	@""
	.align	4


	//----- nvinfo : EIATTR_CUDA_API_VERSION
	.align		4
        /*0000*/ 	.byte	0x04, 0x37
        /*0002*/ 	.short	(.L_3339 - .L_3338)
.L_3338:
        /*0004*/ 	.word	0x00000082


	//----- nvinfo : EIATTR_KPARAM_INFO
	.align		4
.L_3339:
        /*0008*/ 	.byte	0x04, 0x17
        /*000a*/ 	.short	(.L_3341 - .L_3340)
.L_3340:
        /*000c*/ 	.word	0x00000000
        /*0010*/ 	.short	0x0000
        /*0012*/ 	.short	0x0000
        /*0014*/ 	.byte	0x00, 0xf0, 0xe1, 0x02


	//----- nvinfo : EIATTR_SPARSE_MMA_MASK
	.align		4
.L_3341:
        /*0018*/ 	.byte	0x03, 0x50
        /*001a*/ 	.short	0x0000


	//----- nvinfo : EIATTR_MAXREG_COUNT
	.align		4
        /*001c*/ 	.byte	0x03, 0x1b
        /*001e*/ 	.short	0x00ff


	//----- nvinfo : EIATTR_NUM_BARRIERS
	.align		4
        /*0020*/ 	.byte	0x02, 0x4c
        /*0022*/ 	.byte	0x01
	.zero		1


	//----- nvinfo : EIATTR_MERCURY_ISA_VERSION
	.align		4
        /*0024*/ 	.byte	0x03, 0x5f
        /*0026*/ 	.short	0x0101


	//----- nvinfo : EIATTR_COOP_GROUP_MASK_REGIDS
	.align		4
        /*0028*/ 	.byte	0x04, 0x29
        /*002a*/ 	.short	(.L_3343 - .L_3342)


	//   ....[0]....
.L_3342:
        /*002c*/ 	.word	0x0500000f


	//   ....[1]....
        /*0030*/ 	.word	0x0500000f


	//   ....[2]....
        /*0034*/ 	.word	0x0500000f


	//   ....[3]....
        /*0038*/ 	.word	0x0500000f


	//   ....[4]....
        /*003c*/ 	.word	0x0500000f


	//   ....[5]....
        /*0040*/ 	.word	0x0500000f


	//   ....[6]....
        /*0044*/ 	.word	0x0500000f


	//   ....[7]....
        /*0048*/ 	.word	0x0500000f


	//   ....[8]....
        /*004c*/ 	.word	0x0500000f


	//   ....[9]....
        /*0050*/ 	.word	0x0500000f


	//   ....[10]....
        /*0054*/ 	.word	0x0500000f


	//   ....[11]....
        /*0058*/ 	.word	0x0500000f


	//   ....[12]....
        /*005c*/ 	.word	0x0500000f


	//   ....[13]....
        /*0060*/ 	.word	0x0500000f


	//   ....[14]....
        /*0064*/ 	.word	0x0500000f


	//   ....[15]....
        /*0068*/ 	.word	0x0500000f


	//   ....[16]....
        /*006c*/ 	.word	0x0500000f


	//   ....[17]....
        /*0070*/ 	.word	0x0500000f


	//   ....[18]....
        /*0074*/ 	.word	0x0500000f


	//   ....[19]....
        /*0078*/ 	.word	0x0500000f


	//   ....[20]....
        /*007c*/ 	.word	0x0500000f


	//   ....[21]....
        /*0080*/ 	.word	0x0500000f


	//----- nvinfo : EIATTR_COOP_GROUP_INSTR_OFFSETS
	.align		4
.L_3343:
        /*0084*/ 	.byte	0x04, 0x28
        /*0086*/ 	.short	(.L_3345 - .L_3344)


	//   ....[0]....
.L_3344:
        /*0088*/ 	.word	0x00002c20


	//   ....[1]....
        /*008c*/ 	.word	0x00002cd0


	//   ....[2]....
        /*0090*/ 	.word	0x00002d40


	//   ....[3]....
        /*0094*/ 	.word	0x00002dd0


	//   ....[4]....
        /*0098*/ 	.word	0x00002e40


	//   ....[5]....
        /*009c*/ 	.word	0x00002ec0


	//   ....[6]....
        /*00a0*/ 	.word	0x00002f30


	//   ....[7]....
        /*00a4*/ 	.word	0x00002fd0


	//   ....[8]....
        /*00a8*/ 	.word	0x00003050


	//   ....[9]....
        /*00ac*/ 	.word	0x000030c0


	//   ....[10]....
        /*00b0*/ 	.word	0x00003110


	//   ....[11]....
        /*00b4*/ 	.word	0x00003900


	//   ....[12]....
        /*00b8*/ 	.word	0x000039d0


	//   ....[13]....
        /*00bc*/ 	.word	0x00003a60


	//   ....[14]....
        /*00c0*/ 	.word	0x00003b10


	//   ....[15]....
        /*00c4*/ 	.word	0x00003ba0


	//   ....[16]....
        /*00c8*/ 	.word	0x00003c50


	//   ....[17]....
        /*00cc*/ 	.word	0x00003ce0


	//   ....[18]....
        /*00d0*/ 	.word	0x00003da0


	//   ....[19]....
        /*00d4*/ 	.word	0x00003e40


	//   ....[20]....
        /*00d8*/ 	.word	0x00003ed0


	//   ....[21]....
        /*00dc*/ 	.word	0x00003f40


	//----- nvinfo : EIATTR_VRC_CTA_INIT_COUNT
	.align		4
.L_3345:
        /*00e0*/ 	.byte	0x02, 0x4a
	.zero		1
	.zero		1


	//----- nvinfo : EIATTR_EXIT_INSTR_OFFSETS
	.align		4
        /*00e4*/ 	.byte	0x04, 0x1c
        /*00e6*/ 	.short	(.L_3347 - .L_3346)


	//   ....[0]....
.L_3346:
        /*00e8*/ 	.word	0x00003780


	//   ....[1]....
        /*00ec*/ 	.word	0x000038e0


	//----- nvinfo : EIATTR_CRS_STACK_SIZE
	.align		4
.L_3347:
        /*00f0*/ 	.byte	0x04, 0x1e
        /*00f2*/ 	.short	(.L_3349 - .L_3348)
.L_3348:
        /*00f4*/ 	.word	0x00000000


	//----- nvinfo : EIATTR_CBANK_PARAM_SIZE
	.align		4
.L_3349:
        /*00f8*/ 	.byte	0x03, 0x19
        /*00fa*/ 	.short	0x00b8


	//----- nvinfo : EIATTR_PARAM_CBANK
	.align		4
        /*00fc*/ 	.byte	0x04, 0x0a
        /*00fe*/ 	.short	(.L_3351 - .L_3350)
	.align		4
.L_3350:
        /*0100*/ 	.word	index@(.nv.constant0._Z30group_norm_nhwc_bwd_sum_kernelI11Fp16IOFp32WLi140EEv26Group_norm_nhwc_bwd_params)
        /*0104*/ 	.short	0x0380
        /*0106*/ 	.short	0x00b8


	//----- nvinfo : EIATTR_SW_WAR
	.align		4
.L_3351:
        /*0108*/ 	.byte	0x04, 0x36
        /*010a*/ 	.short	(.L_3353 - .L_3352)
.L_3352:
        /*010c*/ 	.word	0x00000008
.L_3353:


//--------------------- .nv.info._Z30group_norm_nhwc_bwd_sum_kernelI11Fp16IOFp32WLi160EEv26Group_norm_nhwc_bwd_params --------------------------
	.section	.nv.info._Z30group_norm_nhwc_bwd_sum_kernelI11Fp16IOFp32WLi160EEv26Group_norm_nhwc_bwd_params,"",@"SHT_CUDA_INFO"
	.sectionflags	@""
	.align	4


	//----- nvinfo : EIATTR_CUDA_API_VERSION
	.align		4
        /*0000*/ 	.byte	0x04, 0x37
        /*0002*/ 	.short	(.L_3355 - .L_3354)
.L_3354:
        /*0004*/ 	.word	0x00000082


	//----- nvinfo : EIATTR_KPARAM_INFO
	.align		4
.L_3355:
        /*0008*/ 	.byte	0x04, 0x17
        /*000a*/ 	.short	(.L_3357 - .L_3356)
.L_3356:
        /*000c*/ 	.word	0x00000000
        /*0010*/ 	.short	0x0000
        /*0012*/ 	.short	0x0000
        /*0014*/ 	.byte	0x00, 0xf0, 0xe1, 0x02


	//----- nvinfo : EIATTR_SPARSE_MMA_MASK
	.align		4
.L_3357:
        /*0018*/ 	.byte	0x03, 0x50
        /*001a*/ 	.short	0x0000


	//----- nvinfo : EIATTR_MAXREG_COUNT
	.align		4
        /*001c*/ 	.byte	0x03, 0x1b
        /*001e*/ 	.short	0x00ff


	//----- nvinfo : EIATTR_NUM_BARRIERS
	.align		4
        /*0020*/ 	.byte	0x02, 0x4c
        /*0022*/ 	.byte	0x01
	.zero		1


	//----- nvinfo : EIATTR_MERCURY_ISA_VERSION
	.align		4
        /*0024*/ 	.byte	0x03, 0x5f
        /*0026*/ 	.short	0x0101


	//----- nvinfo : EIATTR_COOP_GROUP_MASK_REGIDS
	.align		4
        /*0028*/ 	.byte	0x04, 0x29
        /*002a*/ 	.short	(.L_3359 - .L_3358)


	//   ....[0]....
.L_3358:
        /*002c*/ 	.word	0xffffffff


	//   ....[1]....
        /*0030*/ 	.word	0xffffffff


	//   ....[2]....
        /*0034*/ 	.word	0xffffffff


	//   ....[3]....
        /*0038*/ 	.word	0xffffffff


	//   ....[4]....
        /*003c*/ 	.word	0xffffffff


	//   ....[5]....
        /*0040*/ 	.word	0xffffffff


	//   ....[6]....
        /*0044*/ 	.word	0xffffffff


	//   ....[7]....
        /*0048*/ 	.word	0xffffffff


	//   ....[8]....
        /*004c*/ 	.word	0xffffffff


	//   ....[9]....
        /*0050*/ 	.word	0xffffffff


	//   ....[10]....
        /*0054*/ 	.word	0xffffffff


	//   ....[11]....
        /*0058*/ 	.word	0xffffffff


	//   ....[12]....
        /*005c*/ 	.word	0xffffffff


	//   ....[13]....
        /*0060*/ 	.word	0xffffffff


	//   ....[14]....
        /*0064*/ 	.word	0xffffffff


	//   ....[15]....
        /*0068*/ 	.word	0xffffffff


	//   ....[16]....
        /*006c*/ 	.word	0xffffffff


	//   ....[17]....
        /*0070*/ 	.word	0xffffffff


	//   ....[18]....
        /*0074*/ 	.word	0x0500001f


	//   ....[19]....
        /*0078*/ 	.word	0x0500001f


	//   ....[20]....
        /*007c*/ 	.word	0x0500001f


	//   ....[21]....
        /*0080*/ 	.word	0x0500001f


	//   ....[22]....
        /*0084*/ 	.word	0x0500001f


	//   ....[23]....
        /*0088*/ 	.word	0x0500001f


	//   ....[24]....
        /*008c*/ 	.word	0x0500001f


	//   ....[25]....
        /*0090*/ 	.word	0x0500001f


	//   ....[26]....
        /*0094*/ 	.word	0x0500001f


	//   ....[27]....
        /*0098*/ 	.word	0x0500001f


	//   ....[28]....
        /*009c*/ 	.word	0x0500001f


	//   ....[29]....
        /*00a0*/ 	.word	0x0500001f


	//   ....[30]....
        /*00a4*/ 	.word	0x0500001f


	//   ....[31]....
        /*00a8*/ 	.word	0x0500001f


	//   ....[32]....
        /*00ac*/ 	.word	0x0500001f


	//   ....[33]....
        /*00b0*/ 	.word	0x0500001f


	//   ....[34]....
        /*00b4*/ 	.word	0x0500001f


	//   ....[35]....
        /*00b8*/ 	.word	0x0500001f


	//----- nvinfo : EIATTR_COOP_GROUP_INSTR_OFFSETS
	.align		4
.L_3359:
        /*00bc*/ 	.byte	0x04, 0x28
        /*00be*/ 	.short	(.L_3361 - .L_3360)


	//   ....[0]....
.L_3360:
        /*00c0*/ 	.word	0x00002bc0


	//   ....[1]....
        /*00c4*/ 	.word	0x00002bf0


	//   ....[2]....
        /*00c8*/ 	.word	0x00002c10


	//   ....[3]....
        /*00cc*/ 	.word	0x00002c60


	//   ....[4]....
        /*00d0*/ 	.word	0x00002ca0


	//   ....[5]....
        /*00d4*/ 	.word	0x00002cc0


	//   ....[6]....
        /*00d8*/ 	.word	0x00002d00


	//   ....[7]....
        /*00dc*/ 	.word	0x00002d50


	//   ....[8]....
        /*00e0*/ 	.word	0x00002d70


	//   ....[9]....
        /*00e4*/ 	.word	0x00002db0


	//   ....[10]....
        /*00e8*/ 	.word	0x00002e00


	//   ....[11]....
        /*00ec*/ 	.word	0x00002e20


	//   ....[12]....
        /*00f0*/ 	.word	0x00002e60


	//   ....[13]....
        /*00f4*/ 	.word	0x00002ed0


	//   ....[14]....
        /*00f8*/ 	.word	0x00002ef0


	//   ....[15]....
        /*00fc*/ 	.word	0x00002f10


	//   ....[16]....
        /*0100*/ 	.word	0x00002f20


	//   ....[17]....
        /*0104*/ 	.word	0x00002f50


	//   ....[18]....
        /*0108*/ 	.word	0x00003650


	//   ....[19]....
        /*010c*/ 	.word	0x000036a0


	//   ....[20]....
        /*0110*/ 	.word	0x00003710


	//   ....[21]....
        /*0114*/ 	.word	0x00003790


	//   ....[22]....
        /*0118*/ 	.word	0x00003820


	//   ....[23]....
        /*011c*/ 	.word	0x000038a0


	//   ....[24]....
        /*0120*/ 	.word	0x00003900


	//   ....[25]....
        /*0124*/ 	.word	0x00003990


	//   ....[26]....
        /*0128*/ 	.word	0x00003a10


	//   ....[27]....
        /*012c*/ 	.word	0x00003a70


	//   ....[28]....
        /*0130*/ 	.word	0x00003b00


	//   ....[29]....
        /*0134*/ 	.word	0x00003ba0


	//   ....[30]....
        /*0138*/ 	.word	0x00003c30


	//   ....[31]....
        /*013c*/ 	.word	0x00003c90


	//   ....[32]....
        /*0140*/ 	.word	0x00003d00


	//   ....[33]....
        /*0144*/ 	.word	0x00003d80


	//   ....[34]....
        /*0148*/ 	.word	0x00003df0


	//   ....[35]....
        /*014c*/ 	.word	0x00003e40


	//----- nvinfo : EIATTR_VRC_CTA_INIT_COUNT
	.align		4
.L_3361:
        /*0150*/ 	.byte	0x02, 0x4a
	.zero		1
	.zero		1


	//----- nvinfo : EIATTR_EXIT_INSTR_OFFSETS
	.align		4
        /*0154*/ 	.byte	0x04, 0x1c
        /*0156*/ 	.short	(.L_3363 - .L_3362)


	//   ....[0]....
.L_3362:
        /*0158*/ 	.word	0x00003470


	//   ....[1]....
        /*015c*/ 	.word	0x000035d0


	//----- nvinfo : EIATTR_CRS_STACK_SIZE
	.align		4
.L_3363:
        /*0160*/ 	.byte	0x04, 0x1e
        /*0162*/ 	.short	(.L_3365 - .L_3364)
.L_3364:
        /*0164*/ 	.word	0x00000000


	//----- nvinfo : EIATTR_CBANK_PARAM_SIZE
	.align		4
.L_3365:
        /*0168*/ 	.byte	0x03, 0x19
        /*016a*/ 	.short	0x00b8


	//----- nvinfo : EIATTR_PARAM_CBANK
	.align		4
        /*016c*/ 	.byte	0x04, 0x0a
        /*016e*/ 	.short	(.L_3367 - .L_3366)
	.align		4
.L_3366:
        /*0170*/ 	.word	index@(.nv.constant0._Z30group_norm_nhwc_bwd_sum_kernelI11Fp16IOFp32WLi160EEv26Group_norm_nhwc_bwd_params)
        /*0174*/ 	.short	0x0380
        /*0176*/ 	.short	0x00b8


	//----- nvinfo : EIATTR_SW_WAR
	.align		4
.L_3367:
        /*0178*/ 	.byte	0x04, 0x36
        /*017a*/ 	.short	(.L_3369 - .L_3368)
.L_3368:
        /*017c*/ 	.word	0x00000008
.L_3369:


//--------------------- .nv.info._Z30group_norm_nhwc_bwd_sum_kernelI11Fp16IOBf16WLi196EEv26Group_norm_nhwc_bwd_params --------------------------
	.section	.nv.info._Z30group_norm_nhwc_bwd_sum_kernelI11Fp16IOBf16WLi196EEv26Group_norm_nhwc_bwd_params,"",@"SHT_CUDA_INFO"
	.sectionflags	@""
	.align	4


	//----- nvinfo : EIATTR_CUDA_API_VERSION
	.align		4
        /*0000*/ 	.byte	0x04, 0x37
        /*0002*/ 	.short	(.L_3371 - .L_3370)
.L_3370:
        /*0004*/ 	.word	0x00000082


	//----- nvinfo : EIATTR_KPARAM_INFO
	.align		4
.L_3371:
        /*0008*/ 	.byte	0x04, 0x17
        /*000a*/ 	.short	(.L_3373 - .L_3372)
.L_3372:
        /*000c*/ 	.word	0x00000000
        /*0010*/ 	.short	0x0000
        /*0012*/ 	.short	0x0000
        /*0014*/ 	.byte	0x00, 0xf0, 0xe1, 0x02


	//----- nvinfo : EIATTR_SPARSE_MMA_MASK
	.align		4
.L_3373:
        /*0018*/ 	.byte	0x03, 0x50
        /*001a*/ 	.short	0x0000


	//----- nvinfo : EIATTR_MAXREG_COUNT
	.align		4
        /*001c*/ 	.byte	0x03, 0x1b
        /*001e*/ 	.short	0x00ff


	//----- nvinfo : EIATTR_NUM_BARRIERS
	.align		4
        /*0020*/ 	.byte	0x02, 0x4c
        /*0022*/ 	.byte	0x01
	.zero		1


	//----- nvinfo : EIATTR_MERCURY_ISA_VERSION
	.align		4
        /*0024*/ 	.byte	0x03, 0x5f
        /*0026*/ 	.short	0x0101


	//----- nvinfo : EIATTR_COOP_GROUP_MASK_REGIDS
	.align		4
        /*0028*/ 	.byte	0x04, 0x29
        /*002a*/ 	.short	(.L_3375 - .L_3374)


	//   ....[0]....
.L_3374:
        /*002c*/ 	.word	0x05000004


	//   ....[1]....
        /*0030*/ 	.word	0x05000004


	//   ....[2]....
        /*0034*/ 	.word	0x05000004


	//   ....[3]....
        /*0038*/ 	.word	0x05000004


	//   ....[4]....
        /*003c*/ 	.word	0x05000004


	//   ....[5]....
        /*0040*/ 	.word	0x05000004


	//   ....[6]....
        /*0044*/ 	.word	0x05000004


	//   ....[7]....
        /*0048*/ 	.word	0x05000004


	//   ....[8]....
        /*004c*/ 	.word	0x05000004


	//   ....[9]....
        /*0050*/ 	.word	0x05000004


	//   ....[10]....
        /*0054*/ 	.word	0x05000004


	//   ....[11]....
        /*0058*/ 	.word	0x05000004


	//   ....[12]....
        /*005c*/ 	.word	0x05000004


	//   ....[13]....
        /*0060*/ 	.word	0x05000004


	//   ....[14]....
        /*0064*/ 	.word	0x05000004


	//   ....[15]....
        /*0068*/ 	.word	0x05000004


	//   ....[16]....
        /*006c*/ 	.word	0x05000004


	//   ....[17]....
        /*0070*/ 	.word	0x05000004


	//   ....[18]....
        /*0074*/ 	.word	0x05000004


	//   ....[19]....
        /*0078*/ 	.word	0x05000004


	//   ....[20]....
        /*007c*/ 	.word	0x05000004


	//   ....[21]....
        /*0080*/ 	.word	0x05000004


	//----- nvinfo : EIATTR_COOP_GROUP_INSTR_OFFSETS
	.align		4
.L_3375:
        /*0084*/ 	.byte	0x04, 0x28
        /*0086*/ 	.short	(.L_3377 - .L_3376)


	//   ....[0]....
.L_3376:
        /*0088*/ 	.word	0x00002d20


	//   ....[1]....
        /*008c*/ 	.word	0x00002dd0


	//   ....[2]....
        /*0090*/ 	.word	0x00002e40


	//   ....[3]....
        /*0094*/ 	.word	0x00002ec0


	//   ....[4]....
        /*0098*/ 	.word	0x00002f30


	//   ....[5]....
        /*009c*/ 	.word	0x00002fd0


	//   ....[6]....
        /*00a0*/ 	.word	0x00003040


	//   ....[7]....
        /*00a4*/ 	.word	0x000030d0


	//   ....[8]....
        /*00a8*/ 	.word	0x00003150


	//   ....[9]....
        /*00ac*/ 	.word	0x000031c0


	//   ....[10]....
        /*00b0*/ 	.word	0x00003210


	//   ....[11]....
        /*00b4*/ 	.word	0x00003b40


	//   ....[12]....
        /*00b8*/ 	.word	0x00003c10


	//   ....[13]....
        /*00bc*/ 	.word	0x00003ca0


	//   ....[14]....
        /*00c0*/ 	.word	0x00003d50


	//   ....[15]....
        /*00c4*/ 	.word	0x00003de0


	//   ....[16]....
        /*00c8*/ 	.word	0x00003e90


	//   ....[17]....
        /*00cc*/ 	.word	0x00003f20


	//   ....[18]....
        /*00d0*/ 	.word	0x00003fe0


	//   ....[19]....
        /*00d4*/ 	.word	0x00004080


	//   ....[20]....
        /*00d8*/ 	.word	0x00004110


	//   ....[21]....
        /*00dc*/ 	.word	0x00004180


	//----- nvinfo : EIATTR_VRC_CTA_INIT_COUNT
	.align		4
.L_3377:
        /*00e0*/ 	.byte	0x02, 0x4a
	.zero		1
	.zero		1


	//----- nvinfo : EIATTR_EXIT_INSTR_OFFSETS
	.align		4
        /*00e4*/ 	.byte	0x04, 0x1c
        /*00e6*/ 	.short	(.L_3379 - .L_3378)


	//   ....[0]....
.L_3378:
        /*00e8*/ 	.word	0x000039c0


	//   ....[1]....
        /*00ec*/ 	.word	0x00003b20


	//----- nvinfo : EIATTR_CRS_STACK_SIZE
	.align		4
.L_3379:
        /*00f0*/ 	.byte	0x04, 0x1e
        /*00f2*/ 	.short	(.L_3381 - .L_3380)
.L_3380:
        /*00f4*/ 	.word	0x00000000


	//----- nvinfo : EIATTR_CBANK_PARAM_SIZE
	.align		4
.L_3381:
        /*00f8*/ 	.byte	0x03, 0x19
        /*00fa*/ 	.short	0x00b8


	//----- nvinfo : EIATTR_PARAM_CBANK
	.align		4
        /*00fc*/ 	.byte	0x04, 0x0a
        /*00fe*/ 	.short	(.L_3383 - .L_3382)
	.align		4
.L_3382:
        /*0100*/ 	.word	index@(.nv.constant0._Z30group_norm_nhwc_bwd_sum_kernelI11Fp16IOBf16WLi196EEv26Group_norm_nhwc_bwd_params)
        /*0104*/ 	.short	0x0380
        /*0106*/ 	.short	0x00b8


	//----- nvinfo : EIATTR_SW_WAR
	.align		4
.L_3383:
        /*0108*/ 	.byte	0x04, 0x36
        /*010a*/ 	.short	(.L_3385 - .L_3384)
.L_3384:
        /*010c*/ 	.word	0x00000008
.L_3385:


//--------------------- .nv.info._Z30group_norm_nhwc_bwd_sum_kernelI11Fp16IOBf16WLi168EEv26Group_norm_nhwc_bwd_params --------------------------
	.section	.nv.info._Z30group_norm_nhwc_bwd_sum_kernelI11Fp16IOBf16WLi168EEv26Group_norm_nhwc_bwd_params,"",@"SHT_CUDA_INFO"
	.sectionflags	@""
	.align	4


	//----- nvinfo : EIATTR_CUDA_API_VERSION
	.align		4
        /*0000*/ 	.byte	0x04, 0x37
        /*0002*/ 	.short	(.L_3387 - .L_3386)
.L_3386:
        /*0004*/ 	.word	0x00000082


	//----- nvinfo : EIATTR_KPARAM_INFO
	.align		4
.L_3387:
        /*0008*/ 	.byte	0x04, 0x17
        /*000a*/ 	.short	(.L_3389 - .L_3388)
.L_3388:
        /*000c*/ 	.word	0x00000000
        /*0010*/ 	.short	0x0000
        /*0012*/ 	.short	0x0000
        /*0014*/ 	.byte	0x00, 0xf0, 0xe1, 0x02


	//----- nvinfo : EIATTR_SPARSE_MMA_MASK
	.align		4
.L_3389:
        /*0018*/ 	.byte	0x03, 0x50
        /*001a*/ 	.short	0x0000


	//----- nvinfo : EIATTR_MAXREG_COUNT
	.align		4
        /*001c*/ 	.byte	0x03, 0x1b
        /*001e*/ 	.short	0x00ff


	//----- nvinfo : EIATTR_NUM_BARRIERS
	.align		4
        /*0020*/ 	.byte	0x02, 0x4c
        /*0022*/ 	.byte	0x01
	.zero		1


	//----- nvinfo : EIATTR_MERCURY_ISA_VERSION
	.align		4
        /*0024*/ 	.byte	0x03, 0x5f
        /*0026*/ 	.short	0x0101


	//----- nvinfo : EIATTR_INT_WARP_WIDE_INSTR_OFFSETS
	.align		4
        /*0028*/ 	.byte	0x04, 0x31
        /*002a*/ 	.short	(.L_3391 - .L_3390)


	//   ....[0]....
.L_3390:
        /*002c*/ 	.word	0x00001410


	//   ....[1]....
        /*0030*/ 	.word	0x00001d60


	//   ....[2]....
        /*0034*/ 	.word	0x000037e0


	//----- nvinfo : EIATTR_COOP_GROUP_MASK_REGIDS
	.align		4
.L_3391:
        /*0038*/ 	.byte	0x04, 0x29
        /*003a*/ 	.short	(.L_3393 - .L_3392)


	//   ....[0]....
.L_3392:
        /*003c*/ 	.word	0x0500000b


	//   ....[1]....
        /*0040*/ 	.word	0x0500000b


	//   ....[2]....
        /*0044*/ 	.word	0x0500000b


	//   ....[3]....
        /*0048*/ 	.word	0x0500000b


	//   ....[4]....
        /*004c*/ 	.word	0x0500000b


	//   ....[5]....
        /*0050*/ 	.word	0x0500000b


	//   ....[6]....
        /*0054*/ 	.word	0x0500000b


	//   ....[7]....
        /*0058*/ 	.word	0x0500000b


	//   ....[8]....
        /*005c*/ 	.word	0x0500000b


	//   ....[9]....
        /*0060*/ 	.word	0x0500000b


	//   ....[10]....
        /*0064*/ 	.word	0x0500000b


	//   ....[11]....
        /*0068*/ 	.word	0x0500000b


	//   ....[12]....
        /*006c*/ 	.word	0x0500000b


	//   ....[13]....
        /*0070*/ 	.word	0x0500000b


	//   ....[14]....
        /*0074*/ 	.word	0x0500000b


	//   ....[15]....
        /*0078*/ 	.word	0x0500000b


	//   ....[16]....
        /*007c*/ 	.word	0x0500000b


	//   ....[17]....
        /*0080*/ 	.word	0x0500000b


	//   ....[18]....
        /*0084*/ 	.word	0x0500000b


	//   ....[19]....
        /*0088*/ 	.word	0x0500000b


	//   ....[20]....
        /*008c*/ 	.word	0x0500000b


	//   ....[21]....
        /*0090*/ 	.word	0x0500000b


	//----- nvinfo : EIATTR_COOP_GROUP_INSTR_OFFSETS
	.align		4
.L_3393:
        /*0094*/ 	.byte	0x04, 0x28
        /*0096*/ 	.short	(.L_3395 - .L_3394)


	//   ....[0]....
.L_3394:
        /*0098*/ 	.word	0x00002db0


	//   ....[1]....
        /*009c*/ 	.word	0x00002e60


	//   ....[2]....
        /*00a0*/ 	.word	0x00002ed0


	//   ....[3]....
        /*00a4*/ 	.word	0x00002f60


	//   ....[4]....
        /*00a8*/ 	.word	0x00002fd0


	//   ....[5]....
        /*00ac*/ 	.word	0x00003060


	//   ....[6]....
        /*00b0*/ 	.word	0x000030d0


	//   ....[7]....
        /*00b4*/ 	.word	0x00003160


	//   ....[8]....
        /*00b8*/ 	.word	0x000031e0


	//   ....[9]....
        /*00bc*/ 	.word	0x00003250


	//   ....[10]....
        /*00c0*/ 	.word	0x000032a0


	//   ....[11]....
        /*00c4*/ 	.word	0x00003b70


	//   ....[12]....
        /*00c8*/ 	.word	0x00003c40


	//   ....[13]....
        /*00cc*/ 	.word	0x00003cd0


	//   ....[14]....
        /*00d0*/ 	.word	0x00003d80


	//   ....[15]....
        /*00d4*/ 	.word	0x00003e10


	//   ....[16]....
        /*00d8*/ 	.word	0x00003ec0


	//   ....[17]....
        /*00dc*/ 	.word	0x00003f50


	//   ....[18]....
        /*00e0*/ 	.word	0x00004010


	//   ....[19]....
        /*00e4*/ 	.word	0x000040b0


	//   ....[20]....
        /*00e8*/ 	.word	0x00004140


	//   ....[21]....
        /*00ec*/ 	.word	0x000041b0


	//----- nvinfo : EIATTR_VRC_CTA_INIT_COUNT
	.align		4
.L_3395:
        /*00f0*/ 	.byte	0x02, 0x4a
	.zero		1
	.zero		1


	//----- nvinfo : EIATTR_EXIT_INSTR_OFFSETS
	.align		4
        /*00f4*/ 	.byte	0x04, 0x1c
        /*00f6*/ 	.short	(.L_3397 - .L_3396)


	//   ....[0]....
.L_3396:
        /*00f8*/ 	.word	0x000039f0


	//   ....[1]....
        /*00fc*/ 	.word	0x00003b50


	//----- nvinfo : EIATTR_CRS_STACK_SIZE
	.align		4
.L_3397:
        /*0100*/ 	.byte	0x04, 0x1e
        /*0102*/ 	.short	(.L_3399 - .L_3398)
.L_3398:
        /*0104*/ 	.word	0x00000000


	//----- nvinfo : EIATTR_CBANK_PARAM_SIZE
	.align		4
.L_3399:
        /*0108*/ 	.byte	0x03, 0x19
        /*010a*/ 	.short	0x00b8


	//----- nvinfo : EIATTR_PARAM_CBANK
	.align		4
        /*010c*/ 	.byte	0x04, 0x0a
        /*010e*/ 	.short	(.L_3401 - .L_3400)
	.align		4
.L_3400:
        /*0110*/ 	.word	index@(.nv.constant0._Z30group_norm_nhwc_bwd_sum_kernelI11Fp16IOBf16WLi168EEv26Group_norm_nhwc_bwd_params)
        /*0114*/ 	.short	0x0380
        /*0116*/ 	.short	0x00b8


	//----- nvinfo : EIATTR_SW_WAR
	.align		4
.L_3401:
        /*0118*/ 	.byte	0x04, 0x36
        /*011a*/ 	.short	(.L_3403 - .L_3402)
.L_3402:
        /*011c*/ 	.word	0x00000008
.L_3403:


//--------------------- .nv.info._Z30group_norm_nhwc_bwd_sum_kernelI11Fp16IOBf16WLi64EEv26Group_norm_nhwc_bwd_params --------------------------
	.section	.nv.info._Z30group_norm_nhwc_bwd_sum_kernelI11Fp16IOBf16WLi64EEv26Group_norm_nhwc_bwd_params,"",@"SHT_CUDA_INFO"
	.sectionflags	@""
	.align	4


	//----- nvinfo : EIATTR_CUDA_API_VERSION
	.align		4
        /*0000*/ 	.byte	0x04, 0x37
        /*0002*/ 	.short	(.L_3405 - .L_3404)
.L_3404:
        /*0004*/ 	.word	0x00000082


	//----- nvinfo : EIATTR_KPARAM_INFO
	.align		4
.L_3405:
        /*0008*/ 	.byte	0x04, 0x17
        /*000a*/ 	.short	(.L_3407 - .L_3406)
.L_3406:
        /*000c*/ 	.word	0x00000000
        /*0010*/ 	.short	0x0000
        /*0012*/ 	.short	0x0000
        /*0014*/ 	.byte	0x00, 0xf0, 0xe1, 0x02


	//----- nvinfo : EIATTR_SPARSE_MMA_MASK
	.align		4
.L_3407:
        /*0018*/ 	.byte	0x03, 0x50
        /*001a*/ 	.short	0x0000


	//----- nvinfo : EIATTR_MAXREG_COUNT
	.align		4
        /*001c*/ 	.byte	0x03, 0x1b
        /*001e*/ 	.short	0x00ff


	//----- nvinfo : EIATTR_NUM_BARRIERS
	.align		4
        /*0020*/ 	.byte	0x02, 0x4c
        /*0022*/ 	.byte	0x01
	.zero		1


	//----- nvinfo : EIATTR_MERCURY_ISA_VERSION
	.align		4
        /*0024*/ 	.byte	0x03, 0x5f
        /*0026*/ 	.short	0x0101


	//----- nvinfo : EIATTR_COOP_GROUP_MASK_REGIDS
	.align		4
        /*0028*/ 	.byte	0x04, 0x29
        /*002a*/ 	.short	(.L_3409 - .L_3408)


	//   ....[0]....
.L_3408:
        /*002c*/ 	.word	0xffffffff


	//   ....[1]....
        /*0030*/ 	.word	0xffffffff


	//   ....[2]....
        /*0034*/ 	.word	0xffffffff


	//   ....[3]....
        /*0038*/ 	.word	0xffffffff


	//   ....[4]....
        /*003c*/ 	.word	0xffffffff


	//   ....[5]....
        /*0040*/ 	.word	0xffffffff


	//   ....[6]....
        /*0044*/ 	.word	0xffffffff


	//   ....[7]....
        /*0048*/ 	.word	0xffffffff


	//   ....[8]....
        /*004c*/ 	.word	0xffffffff


	//   ....[9]....
        /*0050*/ 	.word	0xffffffff


	//   ....[10]....
        /*0054*/ 	.word	0xffffffff


	//   ....[11]....
        /*0058*/ 	.word	0xffffffff


	//   ....[12]....
        /*005c*/ 	.word	0xffffffff


	//   ....[13]....
        /*0060*/ 	.word	0xffffffff


	//   ....[14]....
        /*0064*/ 	.word	0xffffffff


	//   ....[15]....
        /*0068*/ 	.word	0xffffffff


	//   ....[16]....
        /*006c*/ 	.word	0xffffffff


	//   ....[17]....
        /*0070*/ 	.word	0xffffffff


	//   ....[18]....
        /*0074*/ 	.word	0x05000010


	//   ....[19]....
        /*0078*/ 	.word	0x05000010


	//   ....[20]....
        /*007c*/ 	.word	0x05000010


	//   ....[21]....
        /*0080*/ 	.word	0x05000010


	//   ....[22]....
        /*0084*/ 	.word	0x05000010


	//   ....[23]....
        /*0088*/ 	.word	0x05000010


	//   ....[24]....
        /*008c*/ 	.word	0x05000010


	//   ....[25]....
        /*0090*/ 	.word	0x05000010


	//   ....[26]....
        /*0094*/ 	.word	0x05000010


	//   ....[27]....
        /*0098*/ 	.word	0x05000010


	//   ....[28]....
        /*009c*/ 	.word	0x05000010


	//   ....[29]....
        /*00a0*/ 	.word	0x05000010


	//   ....[30]....
        /*00a4*/ 	.word	0x05000010


	//   ....[31]....
        /*00a8*/ 	.word	0x05000010


	//   ....[32]....
        /*00ac*/ 	.word	0x05000010


	//   ....[33]....
        /*00b0*/ 	.word	0x05000010


	//   ....[34]....
        /*00b4*/ 	.word	0x05000010


	//   ....[35]....
        /*00b8*/ 	.word	0x05000010


	//----- nvinfo : EIATTR_COOP_GROUP_INSTR_OFFSETS
	.align		4
.L_3409:
        /*00bc*/ 	.byte	0x04, 0x28
        /*00be*/ 	.short	(.L_3411 - .L_3410)


	//   ....[0]....
.L_3410:
        /*00c0*/ 	.word	0x00002ab0


	//   ....[1]....
        /*00c4*/ 	.word	0x00002ae0


	//   ....[2]....
        /*00c8*/ 	.word	0x00002af0


	//   ....[3]....
        /*00cc*/ 	.word	0x00002b50


	//   ....[4]....
        /*00d0*/ 	.word	0x00002b80


	//   ....[5]....
        /*00d4*/ 	.word	0x00002ba0


	//   ....[6]....
        /*00d8*/ 	.word	0x00002c00


	//   ....[7]....
        /*00dc*/ 	.word	0x00002c30


	//   ....[8]....
        /*00e0*/ 	.word	0x00002c50


	//   ....[9]....
        /*00e4*/ 	.word	0x00002cb0


	//   ....[10]....
        /*00e8*/ 	.word	0x00002ce0


	//   ....[11]....
        /*00ec*/ 	.word	0x00002d00


	//   ....[12]....
        /*00f0*/ 	.word	0x00002d60


	//   ....[13]....
        /*00f4*/ 	.word	0x00002d90


	//   ....[14]....
        /*00f8*/ 	.word	0x00002db0


	//   ....[15]....
        /*00fc*/ 	.word	0x00002e10


	//   ....[16]....
        /*0100*/ 	.word	0x00002e30


	//   ....[17]....
        /*0104*/ 	.word	0x00002e40


	//   ....[18]....
        /*0108*/ 	.word	0x00003370


	//   ....[19]....
        /*010c*/ 	.word	0x000033f0


	//   ....[20]....
        /*0110*/ 	.word	0x00003450


	//   ....[21]....
        /*0114*/ 	.word	0x000034b0


	//   ....[22]....
        /*0118*/ 	.word	0x00003540


	//   ....[23]....
        /*011c*/ 	.word	0x000035c0


	//   ....[24]....
        /*0120*/ 	.word	0x00003620


	//   ....[25]....
        /*0124*/ 	.word	0x000036b0


	//   ....[26]....
        /*0128*/ 	.word	0x00003730


	//   ....[27]....
        /*012c*/ 	.word	0x00003790


	//   ....[28]....
        /*0130*/ 	.word	0x00003820


	//   ....[29]....
        /*0134*/ 	.word	0x000038a0


	//   ....[30]....
        /*0138*/ 	.word	0x00003900


	//   ....[31]....
        /*013c*/ 	.word	0x00003980


	//   ....[32]....
        /*0140*/ 	.word	0x00003a00


	//   ....[33]....
        /*0144*/ 	.word	0x00003a60


	//   ....[34]....
        /*0148*/ 	.word	0x00003ad0


	//   ....[35]....
        /*014c*/ 	.word	0x00003b20


	//----- nvinfo : EIATTR_VRC_CTA_INIT_COUNT
	.align		4
.L_3411:
        /*0150*/ 	.byte	0x02, 0x4a
	.zero		1
	.zero		1


	//----- nvinfo : EIATTR_EXIT_INSTR_OFFSETS
	.align		4
        /*0154*/ 	.byte	0x04, 0x1c
        /*0156*/ 	.short	(.L_3413 - .L_3412)


	//   ....[0]....
.L_3412:
        /*0158*/ 	.word	0x000031a0


	//   ....[1]....
        /*015c*/ 	.word	0x00003300


	//----- nvinfo : EIATTR_CRS_STACK_SIZE
	.align		4
.L_3413:
        /*0160*/ 	.byte	0x04, 0x1e
        /*0162*/ 	.short	(.L_3415 - .L_3414)
.L_3414:
        /*0164*/ 	.word	0x00000000


	//----- nvinfo : EIATTR_CBANK_PARAM_SIZE
	.align		4
.L_3415:
        /*0168*/ 	.byte	0x03, 0x19
        /*016a*/ 	.short	0x00b8


	//----- nvinfo : EIATTR_PARAM_CBANK
	.align		4
        /*016c*/ 	.byte	0x04, 0x0a
        /*016e*/ 	.short	(.L_3417 - .L_3416)
	.align		4
.L_3416:
        /*0170*/ 	.word	index@(.nv.constant0._Z30group_norm_nhwc_bwd_sum_kernelI11Fp16IOBf16WLi64EEv26Group_norm_nhwc_bwd_params)
        /*0174*/ 	.short	0x0380
        /*0176*/ 	.short	0x00b8


	//----- nvinfo : EIATTR_SW_WAR
	.align		4
.L_3417:
        /*0178*/ 	.byte	0x04, 0x36
        /*017a*/ 	.short	(.L_3419 - .L_3418)
.L_3418:
        /*017c*/ 	.word	0x00000008
.L_3419:


//--------------------- .nv.info._Z30group_norm_nhwc_bwd_sum_kernelI11Fp16IOBf16WLi128EEv26Group_norm_nhwc_bwd_params --------------------------
	.section	.nv.info._Z30group_norm_nhwc_bwd_sum_kernelI11Fp16IOBf16WLi128EEv26Group_norm_nhwc_bwd_params,"",@"SHT_CUDA_INFO"
	.sectionflags	@""
	.align	4


	//----- nvinfo : EIATTR_CUDA_API_VERSION
	.align		4
        /*0000*/ 	.byte	0x04, 0x37
        /*0002*/ 	.short	(.L_3421 - .L_3420)
.L_3420:
        /*0004*/ 	.word	0x00000082


	//----- nvinfo : EIATTR_KPARAM_INFO
	.align		4
.L_3421:
        /*0008*/ 	.byte	0x04, 0x17
        /*000a*/ 	.short	(.L_3423 - .L_3422)
.L_3422:
        /*000c*/ 	.word	0x00000000
        /*0010*/ 	.short	0x0000
        /*0012*/ 	.short	0x0000
        /*0014*/ 	.byte	0x00, 0xf0, 0xe1, 0x02


	//----- nvinfo : EIATTR_SPARSE_MMA_MASK
	.align		4
.L_3423:
        /*0018*/ 	.byte	0x03, 0x50
        /*001a*/ 	.short	0x0000


	//----- nvinfo : EIATTR_MAXREG_COUNT
	.align		4
        /*001c*/ 	.byte	0x03, 0x1b
        /*001e*/ 	.short	0x00ff


	//----- nvinfo : EIATTR_NUM_BARRIERS
	.align		4
        /*0020*/ 	.byte	0x02, 0x4c
        /*0022*/ 	.byte	0x01
	.zero		1


	//----- nvinfo : EIATTR_MERCURY_ISA_VERSION
	.align		4
        /*0024*/ 	.byte	0x03, 0x5f
        /*0026*/ 	.short	0x0101


	//----- nvinfo : EIATTR_COOP_GROUP_MASK_REGIDS
	.align		4
        /*0028*/ 	.byte	0x04, 0x29
        /*002a*/ 	.short	(.L_3425 - .L_3424)


	//   ....[0]....
.L_3424:
        /*002c*/ 	.word	0xffffffff


	//   ....[1]....
        /*0030*/ 	.word	0xffffffff


	//   ....[2]....
        /*0034*/ 	.word	0xffffffff


	//   ....[3]....
        /*0038*/ 	.word	0xffffffff


	//   ....[4]....
        /*003c*/ 	.word	0xffffffff


	//   ....[5]....
        /*0040*/ 	.word	0xffffffff


	//   ....[6]....
        /*0044*/ 	.word	0xffffffff


	//   ....[7]....
        /*0048*/ 	.word	0xffffffff


	//   ....[8]....
        /*004c*/ 	.word	0xffffffff


	//   ....[9]....
        /*0050*/ 	.word	0xffffffff


	//   ....[10]....
        /*0054*/ 	.word	0xffffffff


	//   ....[11]....
        /*0058*/ 	.word	0xffffffff


	//   ....[12]....
        /*005c*/ 	.word	0xffffffff


	//   ....[13]....
        /*0060*/ 	.word	0xffffffff


	//   ....[14]....
        /*0064*/ 	.word	0xffffffff


	//   ....[15]....
        /*0068*/ 	.word	0xffffffff


	//   ....[16]....
        /*006c*/ 	.word	0xffffffff


	//   ....[17]....
        /*0070*/ 	.word	0xffffffff


	//   ....[18]....
        /*0074*/ 	.word	0x05000016


	//   ....[19]....
        /*0078*/ 	.word	0x05000016


	//   ....[20]....
        /*007c*/ 	.word	0x05000016


	//   ....[21]....
        /*0080*/ 	.word	0x05000016


	//   ....[22]....
        /*0084*/ 	.word	0x05000016


	//   ....[23]....
        /*0088*/ 	.word	0x05000016


	//   ....[24]....
        /*008c*/ 	.word	0x05000016


	//   ....[25]....
        /*0090*/ 	.word	0x05000016


	//   ....[26]....
        /*0094*/ 	.word	0x05000016


	//   ....[27]....
        /*0098*/ 	.word	0x05000016


	//   ....[28]....
        /*009c*/ 	.word	0x05000016


	//   ....[29]....
        /*00a0*/ 	.word	0x05000016


	//   ....[30]....
        /*00a4*/ 	.word	0x05000016


	//   ....[31]....
        /*00a8*/ 	.word	0x05000016


	//   ....[32]....
        /*00ac*/ 	.word	0x05000016


	//   ....[33]....
        /*00b0*/ 	.word	0x05000016


	//   ....[34]....
        /*00b4*/ 	.word	0x05000016


	//   ....[35]....
        /*00b8*/ 	.word	0x05000016


	//----- nvinfo : EIATTR_COOP_GROUP_INSTR_OFFSETS
	.align		4
.L_3425:
        /*00bc*/ 	.byte	0x04, 0x28
        /*00be*/ 	.short	(.L_3427 - .L_3426)


	//   ....[0]....
.L_3426:
        /*00c0*/ 	.word	0x00002c00


	//   ....[1]....
        /*00c4*/ 	.word	0x00002c30


	//   ....[2]....
        /*00c8*/ 	.word	0x00002c40


	//   ....[3]....
        /*00cc*/ 	.word	0x00002cb0


	//   ....[4]....
        /*00d0*/ 	.word	0x00002ce0


	//   ....[5]....
        /*00d4*/ 	.word	0x00002cf0


	//   ....[6]....
        /*00d8*/ 	.word	0x00002d50


	//   ....[7]....
        /*00dc*/ 	.word	0x00002d80


	//   ....[8]....
        /*00e0*/ 	.word	0x00002da0


	//   ....[9]....
        /*00e4*/ 	.word	0x00002e00


	//   ....[10]....
        /*00e8*/ 	.word	0x00002e30


	//   ....[11]....
        /*00ec*/ 	.word	0x00002e50


	//   ....[12]....
        /*00f0*/ 	.word	0x00002eb0


	//   ....[13]....
        /*00f4*/ 	.word	0x00002ee0


	//   ....[14]....
        /*00f8*/ 	.word	0x00002f00


	//   ....[15]....
        /*00fc*/ 	.word	0x00002f60


	//   ....[16]....
        /*0100*/ 	.word	0x00002f80


	//   ....[17]....
        /*0104*/ 	.word	0x00002f90


	//   ....[18]....
        /*0108*/ 	.word	0x00003680


	//   ....[19]....
        /*010c*/ 	.word	0x000036f0


	//   ....[20]....
        /*0110*/ 	.word	0x00003740


	//   ....[21]....
        /*0114*/ 	.word	0x000037c0


	//   ....[22]....
        /*0118*/ 	.word	0x00003860


	//   ....[23]....
        /*011c*/ 	.word	0x000038d0


	//   ....[24]....
        /*0120*/ 	.word	0x00003960


	//   ....[25]....
        /*0124*/ 	.word	0x000039d0


	//   ....[26]....
        /*0128*/ 	.word	0x00003a50


	//   ....[27]....
        /*012c*/ 	.word	0x00003af0


	//   ....[28]....
        /*0130*/ 	.word	0x00003b60


	//   ....[29]....
        /*0134*/ 	.word	0x00003bb0


	//   ....[30]....
        /*0138*/ 	.word	0x00003c60


	//   ....[31]....
        /*013c*/ 	.word	0x00003cc0


	//   ....[32]....
        /*0140*/ 	.word	0x00003d40


	//   ....[33]....
        /*0144*/ 	.word	0x00003da0


	//   ....[34]....
        /*0148*/ 	.word	0x00003e10


	//   ....[35]....
        /*014c*/ 	.word	0x00003e60


	//----- nvinfo : EIATTR_VRC_CTA_INIT_COUNT
	.align		4
.L_3427:
        /*0150*/ 	.byte	0x02, 0x4a
	.zero		1
	.zero		1


	//----- nvinfo : EIATTR_EXIT_INSTR_OFFSETS
	.align		4
        /*0154*/ 	.byte	0x04, 0x1c
        /*0156*/ 	.short	(.L_3429 - .L_3428)


	//   ....[0]....
.L_3428:
        /*0158*/ 	.word	0x000034b0


	//   ....[1]....
        /*015c*/ 	.word	0x00003610


	//----- nvinfo : EIATTR_CRS_STACK_SIZE
	.align		4
.L_3429:
        /*0160*/ 	.byte	0x04, 0x1e
        /*0162*/ 	.short	(.L_3431 - .L_3430)
.L_3430:
        /*0164*/ 	.word	0x00000000


	//----- nvinfo : EIATTR_CBANK_PARAM_SIZE
	.align		4
.L_3431:
        /*0168*/ 	.byte	0x03, 0x19
        /*016a*/ 	.short	0x00b8


	//----- nvinfo : EIATTR_PARAM_CBANK
	.align		4
        /*016c*/ 	.byte	0x04, 0x0a
        /*016e*/ 	.short	(.L_3433 - .L_3432)
	.align		4
.L_3432:
        /*0170*/ 	.word	index@(.nv.constant0._Z30group_norm_nhwc_bwd_sum_kernelI11Fp16IOBf16WLi128EEv26Group_norm_nhwc_bwd_params)
        /*0174*/ 	.short	0x0380
        /*0176*/ 	.short	0x00b8


	//----- nvinfo : EIATTR_SW_WAR
	.align		4
.L_3433:
        /*0178*/ 	.byte	0x04, 0x36
        /*017a*/ 	.short	(.L_3435 - .L_3434)
.L_3434:
        /*017c*/ 	.word	0x00000008
.L_3435:


//--------------------- .nv.info._Z30group_norm_nhwc_bwd_sum_kernelI11Fp16IOBf16WLi192EEv26Group_norm_nhwc_bwd_params --------------------------
	.section	.nv.info._Z30group_norm_nhwc_bwd_sum_kernelI11Fp16IOBf16WLi192EEv26Group_norm_nhwc_bwd_params,"",@"SHT_CUDA_INFO"
	.sectionflags	@""
	.align	4


	//----- nvinfo : EIATTR_CUDA_API_VERSION
	.align		4
        /*0000*/ 	.byte	0x04, 0x37
        /*0002*/ 	.short	(.L_3437 - .L_3436)
.L_3436:
        /*0004*/ 	.word	0x00000082


	//----- nvinfo : EIATTR_KPARAM_INFO
	.align		4
.L_3437:
        /*0008*/ 	.byte	0x04, 0x17
        /*000a*/ 	.short	(.L_3439 - .L_3438)
.L_3438:
        /*000c*/ 	.word	0x00000000
        /*0010*/ 	.short	0x0000
        /*0012*/ 	.short	0x0000
        /*0014*/ 	.byte	0x00, 0xf0, 0xe1, 0x02


	//----- nvinfo : EIATTR_SPARSE_MMA_MASK
	.align		4
.L_3439:
        /*0018*/ 	.byte	0x03, 0x50
        /*001a*/ 	.short	0x0000


	//----- nvinfo : EIATTR_MAXREG_COUNT
	.align		4
        /*001c*/ 	.byte	0x03, 0x1b
        /*001e*/ 	.short	0x00ff


	//----- nvinfo : EIATTR_NUM_BARRIERS
	.align		4
        /*0020*/ 	.byte	0x02, 0x4c
        /*0022*/ 	.byte	0x01
	.zero		1


	//----- nvinfo : EIATTR_MERCURY_ISA_VERSION
	.align		4
        /*0024*/ 	.byte	0x03, 0x5f
        /*0026*/ 	.short	0x0101


	//----- nvinfo : EIATTR_COOP_GROUP_MASK_REGIDS
	.align		4
        /*0028*/ 	.byte	0x04, 0x29
        /*002a*/ 	.short	(.L_3441 - .L_3440)


	//   ....[0]....
.L_3440:
        /*002c*/ 	.word	0xffffffff


	//   ....[1]....
        /*0030*/ 	.word	0xffffffff


	//   ....[2]....
        /*0034*/ 	.word	0xffffffff


	//   ....[3]....
        /*0038*/ 	.word	0xffffffff


	//   ....[4]....
        /*003c*/ 	.word	0xffffffff


	//   ....[5]....
        /*0040*/ 	.word	0xffffffff


	//   ....[6]....
        /*0044*/ 	.word	0xffffffff


	//   ....[7]....
        /*0048*/ 	.word	0xffffffff


	//   ....[8]....
        /*004c*/ 	.word	0xffffffff


	//   ....[9]....
        /*0050*/ 	.word	0xffffffff


	//   ....[10]....
        /*0054*/ 	.word	0xffffffff


	//   ....[11]....
        /*0058*/ 	.word	0xffffffff


	//   ....[12]....
        /*005c*/ 	.word	0xffffffff


	//   ....[13]....
        /*0060*/ 	.word	0xffffffff


	//   ....[14]....
        /*0064*/ 	.word	0xffffffff


	//   ....[15]....
        /*0068*/ 	.word	0xffffffff


	//   ....[16]....
        /*006c*/ 	.word	0xffffffff


	//   ....[17]....
        /*0070*/ 	.word	0xffffffff


	//   ....[18]....
        /*0074*/ 	.word	0x0500001b


	//   ....[19]....
        /*0078*/ 	.word	0x0500001b


	//   ....[20]....
        /*007c*/ 	.word	0x0500001b


	//   ....[21]....
        /*0080*/ 	.word	0x0500001b


	//   ....[22]....
        /*0084*/ 	.word	0x0500001b


	//   ....[23]....
        /*0088*/ 	.word	0x0500001b


	//   ....[24]....
        /*008c*/ 	.word	0x0500001b


	//   ....[25]....
        /*0090*/ 	.word	0x0500001b


	//   ....[26]....
        /*0094*/ 	.word	0x0500001b


	//   ....[27]....
        /*0098*/ 	.word	0x0500001b


	//   ....[28]....
        /*009c*/ 	.word	0x0500001b


	//   ....[29]....
        /*00a0*/ 	.word	0x0500001b


	//   ....[30]....
        /*00a4*/ 	.word	0x0500001b


	//   ....[31]....
        /*00a8*/ 	.word	0x0500001b


	//   ....[32]....
        /*00ac*/ 	.word	0x0500001b


	//   ....[33]....
        /*00b0*/ 	.word	0x0500001b


	//   ....[34]....
        /*00b4*/ 	.word	0x0500001b


	//   ....[35]....
        /*00b8*/ 	.word	0x0500001b


	//----- nvinfo : EIATTR_COOP_GROUP_INSTR_OFFSETS
	.align		4
.L_3441:
        /*00bc*/ 	.byte	0x04, 0x28
        /*00be*/ 	.short	(.L_3443 - .L_3442)


	//   ....[0]....
.L_3442:
        /*00c0*/ 	.word	0x00002d00


	//   ....[1]....
        /*00c4*/ 	.word	0x00002d30


	//   ....[2]....
        /*00c8*/ 	.word	0x00002d40


	//   ....[3]....
        /*00cc*/ 	.word	0x00002da0


	//   ....[4]....
        /*00d0*/ 	.word	0x00002dd0


	//   ....[5]....
        /*00d4*/ 	.word	0x00002df0


	//   ....[6]....
        /*00d8*/ 	.word	0x00002e50


	//   ....[7]....
        /*00dc*/ 	.word	0x00002e80


	//   ....[8]....
        /*00e0*/ 	.word	0x00002ea0


	//   ....[9]....
        /*00e4*/ 	.word	0x00002f00


	//   ....[10]....
        /*00e8*/ 	.word	0x00002f30


	//   ....[11]....
        /*00ec*/ 	.word	0x00002f50


	//   ....[12]....
        /*00f0*/ 	.word	0x00002fb0


	//   ....[13]....
        /*00f4*/ 	.word	0x00002fe0


	//   ....[14]....
        /*00f8*/ 	.word	0x00003000


	//   ....[15]....
        /*00fc*/ 	.word	0x00003060


	//   ....[16]....
        /*0100*/ 	.word	0x00003080


	//   ....[17]....
        /*0104*/ 	.word	0x00003090


	//   ....[18]....
        /*0108*/ 	.word	0x00003890


	//   ....[19]....
        /*010c*/ 	.word	0x00003910


	//   ....[20]....
        /*0110*/ 	.word	0x00003980


	//   ....[21]....
        /*0114*/ 	.word	0x00003a10


	//   ....[22]....
        /*0118*/ 	.word	0x00003a70


	//   ....[23]....
        /*011c*/ 	.word	0x00003b10


	//   ....[24]....
        /*0120*/ 	.word	0x00003ba0


	//   ....[25]....
        /*0124*/ 	.word	0x00003c00


	//   ....[26]....
        /*0128*/ 	.word	0x00003ca0


	//   ....[27]....
        /*012c*/ 	.word	0x00003d30


	//   ....[28]....
        /*0130*/ 	.word	0x00003d90


	//   ....[29]....
        /*0134*/ 	.word	0x00003e30


	//   ....[30]....
        /*0138*/ 	.word	0x00003ec0


	//   ....[31]....
        /*013c*/ 	.word	0x00003f20


	//   ....[32]....
        /*0140*/ 	.word	0x00003fc0


	//   ....[33]....
        /*0144*/ 	.word	0x00004050


	//   ....[34]....
        /*0148*/ 	.word	0x000040a0


	//   ....[35]....
        /*014c*/ 	.word	0x000040f0


	//----- nvinfo : EIATTR_VRC_CTA_INIT_COUNT
	.align		4
.L_3443:
        /*0150*/ 	.byte	0x02, 0x4a
	.zero		1
	.zero		1


	//----- nvinfo : EIATTR_EXIT_INSTR_OFFSETS
	.align		4
        /*0154*/ 	.byte	0x04, 0x1c
        /*0156*/ 	.short	(.L_3445 - .L_3444)


	//   ....[0]....
.L_3444:
        /*0158*/ 	.word	0x000036d0


	//   ....[1]....
        /*015c*/ 	.word	0x00003830


	//----- nvinfo : EIATTR_CRS_STACK_SIZE
	.align		4
.L_3445:
        /*0160*/ 	.byte	0x04, 0x1e
        /*0162*/ 	.short	(.L_3447 - .L_3446)
.L_3446:
        /*0164*/ 	.word	0x00000000


	//----- nvinfo : EIATTR_CBANK_PARAM_SIZE
	.align		4
.L_3447:
        /*0168*/ 	.byte	0x03, 0x19
        /*016a*/ 	.short	0x00b8


	//----- nvinfo : EIATTR_PARAM_CBANK
	.align		4
        /*016c*/ 	.byte	0x04, 0x0a
        /*016e*/ 	.short	(.L_3449 - .L_3448)
	.align		4
.L_3448:
        /*0170*/ 	.word	index@(.nv.constant0._Z30group_norm_nhwc_bwd_sum_kernelI11Fp16IOBf16WLi192EEv26Group_norm_nhwc_bwd_params)
        /*0174*/ 	.short	0x0380
        /*0176*/ 	.short	0x00b8


	//----- nvinfo : EIATTR_SW_WAR
	.align		4
.L_3449:
        /*0178*/ 	.byte	0x04, 0x36
        /*017a*/ 	.short	(.L_3451 - .L_3450)
.L_3450:
        /*017c*/ 	.word	0x00000008
.L_3451:


//--------------------- .nv.info._Z30group_norm_nhwc_bwd_sum_kernelI11Fp16IOBf16WLi448EEv26Group_norm_nhwc_bwd_params --------------------------
	.section	.nv.info._Z30group_norm_nhwc_bwd_sum_kernelI11Fp16IOBf16WLi448EEv26Group_norm_nhwc_bwd_params,"",@"SHT_CUDA_INFO"
	.sectionflags	@""
	.align	4


	//----- nvinfo : EIATTR_CUDA_API_VERSION
	.align		4
        /*0000*/ 	.byte	0x04, 0x37
        /*0002*/ 	.short	(.L_3453 - .L_3452)
.L_3452:
        /*0004*/ 	.word	0x00000082


	//----- nvinfo : EIATTR_KPARAM_INFO
	.align		4
.L_3453:
        /*0008*/ 	.byte	0x04, 0x17
        /*000a*/ 	.short	(.L_3455 - .L_3454)
.L_3454:
        /*000c*/ 	.word	0x00000000
        /*0010*/ 	.short	0x0000
        /*0012*/ 	.short	0x0000
        /*0014*/ 	.byte	0x00, 0xf0, 0xe1, 0x02


	//----- nvinfo : EIATTR_SPARSE_MMA_MASK
	.align		4
.L_3455:
        /*0018*/ 	.byte	0x03, 0x50
        /*001a*/ 	.short	0x0000


	//----- nvinfo : EIATTR_MAXREG_COUNT
	.align		4
        /*001c*/ 	.byte	0x03, 0x1b
        /*001e*/ 	.short	0x00ff


	//----- nvinfo : EIATTR_NUM_BARRIERS
	.align		4
        /*0020*/ 	.byte	0x02, 0x4c
        /*0022*/ 	.byte	0x01
	.zero		1


	//----- nvinfo : EIATTR_MERCURY_ISA_VERSION
	.align		4
        /*0024*/ 	.byte	0x03, 0x5f
        /*0026*/ 	.short	0x0101


	//----- nvinfo : EIATTR_COOP_GROUP_MASK_REGIDS
	.align		4
        /*0028*/ 	.byte	0x04, 0x29
        /*002a*/ 	.short	(.L_3457 - .L_3456)


	//   ....[0]....
.L_3456:
        /*002c*/ 	.word	0xffffffff


	//   ....[1]....
        /*0030*/ 	.word	0xffffffff


	//   ....[2]....
        /*0034*/ 	.word	0xffffffff


	//   ....[3]....
        /*0038*/ 	.word	0xffffffff


	//   ....[4]....
        /*003c*/ 	.word	0xffffffff


	//   ....[5]....
        /*0040*/ 	.word	0xffffffff


	//   ....[6]....
        /*0044*/ 	.word	0xffffffff


	//   ....[7]....
        /*0048*/ 	.word	0xffffffff


	//   ....[8]....
        /*004c*/ 	.word	0xffffffff


	//   ....[9]....
        /*0050*/ 	.word	0xffffffff


	//   ....[10]....
        /*0054*/ 	.word	0xffffffff


	//   ....[11]....
        /*0058*/ 	.word	0xffffffff


	//   ....[12]....
        /*005c*/ 	.word	0xffffffff


	//   ....[13]....
        /*0060*/ 	.word	0xffffffff


	//   ....[14]....
        /*0064*/ 	.word	0xffffffff


	//   ....[15]....
        /*0068*/ 	.word	0xffffffff


	//   ....[16]....
        /*006c*/ 	.word	0xffffffff


	//   ....[17]....
        /*0070*/ 	.word	0xffffffff


	//   ....[18]....
        /*0074*/ 	.word	0x05000036


	//   ....[19]....
        /*0078*/ 	.word	0x05000036


	//   ....[20]....
        /*007c*/ 	.word	0x05000036


	//   ....[21]....
        /*0080*/ 	.word	0x05000036


	//   ....[22]....
        /*0084*/ 	.word	0x05000036


	//   ....[23]....
        /*0088*/ 	.word	0x05000036


	//   ....[24]....
        /*008c*/ 	.word	0x05000036


	//   ....[25]....
        /*0090*/ 	.word	0x05000036


	//   ....[26]....
        /*0094*/ 	.word	0x05000036


	//   ....[27]....
        /*0098*/ 	.word	0x05000036


	//   ....[28]....
        /*009c*/ 	.word	0x05000036


	//   ....[29]....
        /*00a0*/ 	.word	0x05000036


	//   ....[30]....
        /*00a4*/ 	.word	0x05000036


	//   ....[31]....
        /*00a8*/ 	.word	0x05000036


	//   ....[32]....
        /*00ac*/ 	.word	0x05000036


	//   ....[33]....
        /*00b0*/ 	.word	0x05000036


	//   ....[34]....
        /*00b4*/ 	.word	0x05000036


	//   ....[35]....
        /*00b8*/ 	.word	0x05000036


	//----- nvinfo : EIATTR_COOP_GROUP_INSTR_OFFSETS
	.align		4
.L_3457:
        /*00bc*/ 	.byte	0x04, 0x28
        /*00be*/ 	.short	(.L_3459 - .L_3458)


	//   ....[0]....
.L_3458:
        /*00c0*/ 	.word	0x00003180


	//   ....[1]....
        /*00c4*/ 	.word	0x000031b0


	//   ....[2]....
        /*00c8*/ 	.word	0x00003200


	//   ....[3]....
        /*00cc*/ 	.word	0x00003220


	//   ....[4]....
        /*00d0*/ 	.word	0x00003230


	//   ....[5]....
        /*00d4*/ 	.word	0x00003290


	//   ....[6]....
        /*00d8*/ 	.word	0x000032d0


	//   ....[7]....
        /*00dc*/ 	.word	0x000032e0


	//   ....[8]....
        /*00e0*/ 	.word	0x00003330


	//   ....[9]....
        /*00e4*/ 	.word	0x00003380


	//   ....[10]....
        /*00e8*/ 	.word	0x000033a0


	//   ....[11]....
        /*00ec*/ 	.word	0x00003410


	//   ....[12]....
        /*00f0*/ 	.word	0x00003430


	//   ....[13]....
        /*00f4*/ 	.word	0x00003440


	//   ....[14]....
        /*00f8*/ 	.word	0x000034b0


	//   ....[15]....
        /*00fc*/ 	.word	0x000034f0


	//   ....[16]....
        /*0100*/ 	.word	0x00003520


	//   ....[17]....
        /*0104*/ 	.word	0x00003540


	//   ....[18]....
        /*0108*/ 	.word	0x00004140


	//   ....[19]....
        /*010c*/ 	.word	0x000041c0


	//   ....[20]....
        /*0110*/ 	.word	0x00004220


	//   ....[21]....
        /*0114*/ 	.word	0x00004280


	//   ....[22]....
        /*0118*/ 	.word	0x00004320


	//   ....[23]....
        /*011c*/ 	.word	0x00004390


	//   ....[24]....
        /*0120*/ 	.word	0x00004430


	//   ....[25]....
        /*0124*/ 	.word	0x00004490


	//   ....[26]....
        /*0128*/ 	.word	0x00004510


	//   ....[27]....
        /*012c*/ 	.word	0x000045a0


	//   ....[28]....
        /*0130*/ 	.word	0x00004630


	//   ....[29]....
        /*0134*/ 	.word	0x000046a0


	//   ....[30]....
        /*0138*/ 	.word	0x00004730


	//   ....[31]....
        /*013c*/ 	.word	0x00004790


	//   ....[32]....
        /*0140*/ 	.word	0x00004830


	//   ....[33]....
        /*0144*/ 	.word	0x000048c0


	//   ....[34]....
        /*0148*/ 	.word	0x00004920


	//   ....[35]....
        /*014c*/ 	.word	0x00004970


	//----- nvinfo : EIATTR_VRC_CTA_INIT_COUNT
	.align		4
.L_3459:
        /*0150*/ 	.byte	0x02, 0x4a
	.zero		1
	.zero		1


	//----- nvinfo : EIATTR_EXIT_INSTR_OFFSETS
	.align		4
        /*0154*/ 	.byte	0x04, 0x1c
        /*0156*/ 	.short	(.L_3461 - .L_3460)


	//   ....[0]....
.L_3460:
        /*0158*/ 	.word	0x00003f70


	//   ....[1]....
        /*015c*/ 	.word	0x000040d0


	//----- nvinfo : EIATTR_CRS_STACK_SIZE
	.align		4
.L_3461:
        /*0160*/ 	.byte	0x04, 0x1e
        /*0162*/ 	.short	(.L_3463 - .L_3462)
.L_3462:
        /*0164*/ 	.word	0x00000000


	//----- nvinfo : EIATTR_CBANK_PARAM_SIZE
	.align		4
.L_3463:
        /*0168*/ 	.byte	0x03, 0x19
        /*016a*/ 	.short	0x00b8


	//----- nvinfo : EIATTR_PARAM_CBANK
	.align		4
        /*016c*/ 	.byte	0x04, 0x0a
        /*016e*/ 	.short	(.L_3465 - .L_3464)
	.align		4
.L_3464:
        /*0170*/ 	.word	index@(.nv.constant0._Z30group_norm_nhwc_bwd_sum_kernelI11Fp16IOBf16WLi448EEv26Group_norm_nhwc_bwd_params)
        /*0174*/ 	.short	0x0380
        /*0176*/ 	.short	0x00b8


	//----- nvinfo : EIATTR_SW_WAR
	.align		4
.L_3465:
        /*0178*/ 	.byte	0x04, 0x36
        /*017a*/ 	.short	(.L_3467 - .L_3466)
.L_3466:
        /*017c*/ 	.word	0x00000008
.L_3467:


//--------------------- .nv.info._Z30group_norm_nhwc_bwd_sum_kernelI11Fp16IOBf16WLi256EEv26Group_norm_nhwc_bwd_params --------------------------
	.section	.nv.info._Z30group_norm_nhwc_bwd_sum_kernelI11Fp16IOBf16WLi256EEv26Group_norm_nhwc_bwd_params,"",@"SHT_CUDA_INFO"
	.sectionflags	@""
	.align	4


	//----- nvinfo : EIATTR_CUDA_API_VERSION
	.align		4
        /*0000*/ 	.byte	0x04, 0x37
        /*0002*/ 	.short	(.L_3469 - .L_3468)
.L_3468:
        /*0004*/ 	.word	0x00000082


	//----- nvinfo : EIATTR_KPARAM_INFO
	.align		4
.L_3469:
        /*0008*/ 	.byte	0x04, 0x17
        /*000a*/ 	.short	(.L_3471 - .L_3470)
.L_3470:
        /*000c*/ 	.word	0x00000000
        /*0010*/ 	.short	0x0000
        /*0012*/ 	.short	0x0000
        /*0014*/ 	.byte	0x00, 0xf0, 0xe1, 0x02


	//----- nvinfo : EIATTR_SPARSE_MMA_MASK
	.align		4
.L_3471:
        /*0018*/ 	.byte	0x03, 0x50
        /*001a*/ 	.short	0x0000


	//----- nvinfo : EIATTR_MAXREG_COUNT
	.align		4
        /*001c*/ 	.byte	0x03, 0x1b
        /*001e*/ 	.short	0x00ff


	//----- nvinfo : EIATTR_NUM_BARRIERS
	.align		4
        /*0020*/ 	.byte	0x02, 0x4c
        /*0022*/ 	.byte	0x01
	.zero		1


	//----- nvinfo : EIATTR_MERCURY_ISA_VERSION
	.align		4
        /*0024*/ 	.byte	0x03, 0x5f
        /*0026*/ 	.short	0x0101


	//----- nvinfo : EIATTR_COOP_GROUP_MASK_REGIDS
	.align		4
        /*0028*/ 	.byte	0x04, 0x29
        /*002a*/ 	.short	(.L_3473 - .L_3472)


	//   ....[0]....
.L_3472:
        /*002c*/ 	.word	0xffffffff


	//   ....[1]....
        /*0030*/ 	.word	0xffffffff


	//   ....[2]....
        /*0034*/ 	.word	0xffffffff


	//   ....[3]....
        /*0038*/ 	.word	0xffffffff


	//   ....[4]....
        /*003c*/ 	.word	0xffffffff


	//   ....[5]....
        /*0040*/ 	.word	0xffffffff


	//   ....[6]....
        /*0044*/ 	.word	0xffffffff


	//   ....[7]....
        /*0048*/ 	.word	0xffffffff


	//   ....[8]....
        /*004c*/ 	.word	0xffffffff


	//   ....[9]....
        /*0050*/ 	.word	0xffffffff


	//   ....[10]....
        /*0054*/ 	.word	0xffffffff


	//   ....[11]....
        /*0058*/ 	.word	0xffffffff


	//   ....[12]....
        /*005c*/ 	.word	0xffffffff


	//   ....[13]....
        /*0060*/ 	.word	0xffffffff


	//   ....[14]....
        /*0064*/ 	.word	0xffffffff


	//   ....[15]....
        /*0068*/ 	.word	0xffffffff


	//   ....[16]....
        /*006c*/ 	.word	0xffffffff


	//   ....[17]....
        /*0070*/ 	.word	0xffffffff


	//   ....[18]....
        /*0074*/ 	.word	0x05000021


	//   ....[19]....
        /*0078*/ 	.word	0x05000021


	//   ....[20]....
        /*007c*/ 	.word	0x05000021


	//   ....[21]....
        /*0080*/ 	.word	0x05000021


	//   ....[22]....
        /*0084*/ 	.word	0x05000021


	//   ....[23]....
        /*0088*/ 	.word	0x05000021


	//   ....[24]....
        /*008c*/ 	.word	0x05000021


	//   ....[25]....
        /*0090*/ 	.word	0x05000021


	//   ....[26]....
        /*0094*/ 	.word	0x05000021


	//   ....[27]....
        /*0098*/ 	.word	0x05000021


	//   ....[28]....
        /*009c*/ 	.word	0x05000021


	//   ....[29]....
        /*00a0*/ 	.word	0x05000021


	//   ....[30]....
        /*00a4*/ 	.word	0x05000021


	//   ....[31]....
        /*00a8*/ 	.word	0x05000021


	//   ....[32]....
        /*00ac*/ 	.word	0x05000021


	//   ....[33]....
        /*00b0*/ 	.word	0x05000021


	//   ....[34]....
        /*00b4*/ 	.word	0x05000021


	//   ....[35]....
        /*00b8*/ 	.word	0x05000021


	//----- nvinfo : EIATTR_COOP_GROUP_INSTR_OFFSETS
	.align		4
.L_3473:
        /*00bc*/ 	.byte	0x04, 0x28
        /*00be*/ 	.short	(.L_3475 - .L_3474)


	//   ....[0]....
.L_3474:
        /*00c0*/ 	.word	0x00002dd0


	//   ....[1]....
        /*00c4*/ 	.word	0x00002e00


	//   ....[2]....
        /*00c8*/ 	.word	0x00002e20


	//   ....[3]....
        /*00cc*/ 	.word	0x00002e80


	//   ....[4]....
        /*00d0*/ 	.word	0x00002eb0


	//   ....[5]....
        /*00d4*/ 	.word	0x00002ed0


	//   ....[6]....
        /*00d8*/ 	.word	0x00002f30


	//   ....[7]....
        /*00dc*/ 	.word	0x00002f60


	//   ....[8]....
        /*00e0*/ 	.word	0x00002f80


	//   ....[9]....
        /*00e4*/ 	.word	0x00002fe0


	//   ....[10]....
        /*00e8*/ 	.word	0x00003010


	//   ....[11]....
        /*00ec*/ 	.word	0x00003030


	//   ....[12]....
        /*00f0*/ 	.word	0x00003090


	//   ....[13]....
        /*00f4*/ 	.word	0x000030c0


	//   ....[14]....
        /*00f8*/ 	.word	0x000030e0


	//   ....[15]....
        /*00fc*/ 	.word	0x00003140


	//   ....[16]....
        /*0100*/ 	.word	0x00003170


	//   ....[17]....
        /*0104*/ 	.word	0x00003190


	//   ....[18]....
        /*0108*/ 	.word	0x00003a70


	//   ....[19]....
        /*010c*/ 	.word	0x00003b00


	//   ....[20]....
        /*0110*/ 	.word	0x00003b50


	//   ....[21]....
        /*0114*/ 	.word	0x00003bd0


	//   ....[22]....
        /*0118*/ 	.word	0x00003c60


	//   ....[23]....
        /*011c*/ 	.word	0x00003ce0


	//   ....[24]....
        /*0120*/ 	.word	0x00003d40


	//   ....[25]....
        /*0124*/ 	.word	0x00003dd0


	//   ....[26]....
        /*0128*/ 	.word	0x00003e50


	//   ....[27]....
        /*012c*/ 	.word	0x00003eb0


	//   ....[28]....
        /*0130*/ 	.word	0x00003f40


	//   ....[29]....
        /*0134*/ 	.word	0x00003fe0


	//   ....[30]....
        /*0138*/ 	.word	0x00004070


	//   ....[31]....
        /*013c*/ 	.word	0x000040d0


	//   ....[32]....
        /*0140*/ 	.word	0x00004170


	//   ....[33]....
        /*0144*/ 	.word	0x00004200


	//   ....[34]....
        /*0148*/ 	.word	0x00004260


	//   ....[35]....
        /*014c*/ 	.word	0x000042b0


	//----- nvinfo : EIATTR_VRC_CTA_INIT_COUNT
	.align		4
.L_3475:
        /*0150*/ 	.byte	0x02, 0x4a
	.zero		1
	.zero		1


	//----- nvinfo : EIATTR_EXIT_INSTR_OFFSETS
	.align		4
        /*0154*/ 	.byte	0x04, 0x1c
        /*0156*/ 	.short	(.L_3477 - .L_3476)


	//   ....[0]....
.L_3476:
        /*0158*/ 	.word	0x000038a0


	//   ....[1]....
        /*015c*/ 	.word	0x00003a00


	//----- nvinfo : EIATTR_CRS_STACK_SIZE
	.align		4
.L_3477:
        /*0160*/ 	.byte	0x04, 0x1e
        /*0162*/ 	.short	(.L_3479 - .L_3478)
.L_3478:
        /*0164*/ 	.word	0x00000000


	//----- nvinfo : EIATTR_CBANK_PARAM_SIZE
	.align		4
.L_3479:
        /*0168*/ 	.byte	0x03, 0x19
        /*016a*/ 	.short	0x00b8


	//----- nvinfo : EIATTR_PARAM_CBANK
	.align		4
        /*016c*/ 	.byte	0x04, 0x0a
        /*016e*/ 	.short	(.L_3481 - .L_3480)
	.align		4
.L_3480:
        /*0170*/ 	.word	index@(.nv.constant0._Z30group_norm_nhwc_bwd_sum_kernelI11Fp16IOBf16WLi256EEv26Group_norm_nhwc_bwd_params)
        /*0174*/ 	.short	0x0380
        /*0176*/ 	.short	0x00b8


	//----- nvinfo : EIATTR_SW_WAR
	.align		4
.L_3481:
        /*0178*/ 	.byte	0x04, 0x36
        /*017a*/ 	.short	(.L_3483 - .L_3482)
.L_3482:
        /*017c*/ 	.word	0x00000008
.L_3483:


//--------------------- .nv.info._Z30group_norm_nhwc_bwd_sum_kernelI11Fp16IOBf16WLi120EEv26Group_norm_nhwc_bwd_params --------------------------
	.section	.nv.info._Z30group_norm_nhwc_bwd_sum_kernelI11Fp16IOBf16WLi120EEv26Group_norm_nhwc_bwd_params,"",@"SHT_CUDA_INFO"
	.sectionflags	@""
	.align	4


	//----- nvinfo : EIATTR_CUDA_API_VERSION
	.align		4
        /*0000*/ 	.byte	0x04, 0x37
        /*0002*/ 	.short	(.L_3485 - .L_3484)
.L_3484:
        /*0004*/ 	.word	0x00000082


	//----- nvinfo : EIATTR_KPARAM_INFO
	.align		4
.L_3485:
        /*0008*/ 	.byte	0x04, 0x17
        /*000a*/ 	.short	(.L_3487 - .L_3486)
.L_3486:
        /*000c*/ 	.word	0x00000000
        /*0010*/ 	.short	0x0000
        /*0012*/ 	.short	0x0000
        /*0014*/ 	.byte	0x00, 0xf0, 0xe1, 0x02


	//----- nvinfo : EIATTR_SPARSE_MMA_MASK
	.align		4
.L_3487:
        /*0018*/ 	.byte	0x03, 0x50
        /*001a*/ 	.short	0x0000


	//----- nvinfo : EIATTR_MAXREG_COUNT
	.align		4
        /*001c*/ 	.byte	0x03, 0x1b
        /*001e*/ 	.short	0x00ff


	//----- nvinfo : EIATTR_NUM_BARRIERS
	.align		4
        /*0020*/ 	.byte	0x02, 0x4c
        /*0022*/ 	.byte	0x01
	.zero		1


	//----- nvinfo : EIATTR_MERCURY_ISA_VERSION
	.align		4
        /*0024*/ 	.byte	0x03, 0x5f
        /*0026*/ 	.short	0x0101


	//----- nvinfo : EIATTR_COOP_GROUP_MASK_REGIDS
	.align		4
        /*0028*/ 	.byte	0x04, 0x29
        /*002a*/ 	.short	(.L_3489 - .L_3488)


	//   ....[0]....
.L_3488:
        /*002c*/ 	.word	0x0500000d


	//   ....[1]....
        /*0030*/ 	.word	0x0500000d


	//   ....[2]....
        /*0034*/ 	.word	0x0500000d


	//   ....[3]....
        /*0038*/ 	.word	0x0500000d


	//   ....[4]....
        /*003c*/ 	.word	0x0500000d


	//   ....[5]....
        /*0040*/ 	.word	0x0500000d


	//   ....[6]....
        /*0044*/ 	.word	0x0500000d


	//   ....[7]....
        /*0048*/ 	.word	0x0500000d


	//   ....[8]....
        /*004c*/ 	.word	0x0500000d


	//   ....[9]....
        /*0050*/ 	.word	0x0500000d


	//   ....[10]....
        /*0054*/ 	.word	0x0500000d


	//   ....[11]....
        /*0058*/ 	.word	0x0500000d


	//   ....[12]....
        /*005c*/ 	.word	0x0500000d


	//   ....[13]....
        /*0060*/ 	.word	0x0500000d


	//   ....[14]....
        /*0064*/ 	.word	0x0500000d


	//   ....[15]....
        /*0068*/ 	.word	0x0500000d


	//   ....[16]....
        /*006c*/ 	.word	0x0500000d


	//   ....[17]....
        /*0070*/ 	.word	0x0500000d


	//   ....[18]....
        /*0074*/ 	.word	0x0500000d


	//   ....[19]....
        /*0078*/ 	.word	0x0500000d


	//   ....[20]....
        /*007c*/ 	.word	0x0500000d


	//   ....[21]....
        /*0080*/ 	.word	0x0500000d


	//----- nvinfo : EIATTR_COOP_GROUP_INSTR_OFFSETS
	.align		4
.L_3489:
        /*0084*/ 	.byte	0x04, 0x28
        /*0086*/ 	.short	(.L_3491 - .L_3490)


	//   ....[0]....
.L_3490:
        /*0088*/ 	.word	0x00002c20


	//   ....[1]....
        /*008c*/ 	.word	0x00002cd0


	//   ....[2]....
        /*0090*/ 	.word	0x00002d40


	//   ....[3]....
        /*0094*/ 	.word	0x00002dd0


	//   ....[4]....
        /*0098*/ 	.word	0x00002e40


	//   ....[5]....
        /*009c*/ 	.word	0x00002ed0


	//   ....[6]....
        /*00a0*/ 	.word	0x00002f40


	//   ....[7]....
        /*00a4*/ 	.word	0x00002fd0


	//   ....[8]....
        /*00a8*/ 	.word	0x00003050


	//   ....[9]....
        /*00ac*/ 	.word	0x000030c0


	//   ....[10]....
        /*00b0*/ 	.word	0x00003110


	//   ....[11]....
        /*00b4*/ 	.word	0x00003800


	//   ....[12]....
        /*00b8*/ 	.word	0x000038d0


	//   ....[13]....
        /*00bc*/ 	.word	0x00003960


	//   ....[14]....
        /*00c0*/ 	.word	0x00003a10


	//   ....[15]....
        /*00c4*/ 	.word	0x00003aa0


	//   ....[16]....
        /*00c8*/ 	.word	0x00003b50


	//   ....[17]....
        /*00cc*/ 	.word	0x00003be0


	//   ....[18]....
        /*00d0*/ 	.word	0x00003ca0


	//   ....[19]....
        /*00d4*/ 	.word	0x00003d40


	//   ....[20]....
        /*00d8*/ 	.word	0x00003dd0


	//   ....[21]....
        /*00dc*/ 	.word	0x00003e40


	//----- nvinfo : EIATTR_VRC_CTA_INIT_COUNT
	.align		4
.L_3491:
        /*00e0*/ 	.byte	0x02, 0x4a
	.zero		1
	.zero		1


	//----- nvinfo : EIATTR_EXIT_INSTR_OFFSETS
	.align		4
        /*00e4*/ 	.byte	0x04, 0x1c
        /*00e6*/ 	.short	(.L_3493 - .L_3492)


	//   ....[0]....
.L_3492:
        /*00e8*/ 	.word	0x00003680


	//   ....[1]....
        /*00ec*/ 	.word	0x000037e0


	//----- nvinfo : EIATTR_CRS_STACK_SIZE
	.align		4
.L_3493:
        /*00f0*/ 	.byte	0x04, 0x1e
        /*00f2*/ 	.short	(.L_3495 - .L_3494)
.L_3494:
        /*00f4*/ 	.word	0x00000000


	//----- nvinfo : EIATTR_CBANK_PARAM_SIZE
	.align		4
.L_3495:
        /*00f8*/ 	.byte	0x03, 0x19
        /*00fa*/ 	.short	0x00b8


	//----- nvinfo : EIATTR_PARAM_CBANK
	.align		4
        /*00fc*/ 	.byte	0x04, 0x0a
        /*00fe*/ 	.short	(.L_3497 - .L_3496)
	.align		4
.L_3496:
        /*0100*/ 	.word	index@(.nv.constant0._Z30group_norm_nhwc_bwd_sum_kernelI11Fp16IOBf16WLi120EEv26Group_norm_nhwc_bwd_params)
        /*0104*/ 	.short	0x0380
        /*0106*/ 	.short	0x00b8


	//----- nvinfo : EIATTR_SW_WAR
	.align		4
.L_3497:
        /*0108*/ 	.byte	0x04, 0x36
        /*010a*/ 	.short	(.L_3499 - .L_3498)
.L_3498:
        /*010c*/ 	.word	0x00000008
.L_3499:


//--------------------- .nv.info._Z30group_norm_nhwc_bwd_sum_kernelI11Fp16IOBf16WLi140EEv26Group_norm_nhwc_bwd_params --------------------------
	.section	.nv.info._Z30group_norm_nhwc_bwd_sum_kernelI11Fp16IOBf16WLi140EEv26Group_norm_nhwc_bwd_params,"",@"SHT_CUDA_INFO"
	.sectionflags	@""
	.align	4


	//----- nvinfo : EIATTR_CUDA_API_VERSION
	.align		4
        /*0000*/ 	.byte	0x04, 0x37
        /*0002*/ 	.short	(.L_3501 - .L_3500)
.L_3500:
        /*0004*/ 	.word	0x00000082


	//----- nvinfo : EIATTR_KPARAM_INFO
	.align		4
.L_3501:
        /*0008*/ 	.byte	0x04, 0x17
        /*000a*/ 	.short	(.L_3503 - .L_3502)
.L_3502:
        /*000c*/ 	.word	0x00000000
        /*0010*/ 	.short	0x0000
        /*0012*/ 	.short	0x0000
        /*0014*/ 	.byte	0x00, 0xf0, 0xe1, 0x02


	//----- nvinfo : EIATTR_SPARSE_MMA_MASK
	.align		4
.L_3503:
        /*0018*/ 	.byte	0x03, 0x50
        /*001a*/ 	.short	0x0000


	//----- nvinfo : EIATTR_MAXREG_COUNT
	.align		4
        /*001c*/ 	.byte	0x03, 0x1b
        /*001e*/ 	.short	0x00ff


	//----- nvinfo : EIATTR_NUM_BARRIERS
	.align		4
        /*0020*/ 	.byte	0x02, 0x4c
        /*0022*/ 	.byte	0x01
	.zero		1


	//----- nvinfo : EIATTR_MERCURY_ISA_VERSION
	.align		4
        /*0024*/ 	.byte	0x03, 0x5f
        /*0026*/ 	.short	0x0101


	//----- nvinfo : EIATTR_COOP_GROUP_MASK_REGIDS
	.align		4
        /*0028*/ 	.byte	0x04, 0x29
        /*002a*/ 	.short	(.L_3505 - .L_3504)


	//   ....[0]....
.L_3504:
        /*002c*/ 	.word	0x0500000d


	//   ....[1]....
        /*0030*/ 	.word	0x0500000d


	//   ....[2]....
        /*0034*/ 	.word	0x0500000d


	//   ....[3]....
        /*0038*/ 	.word	0x0500000d


	//   ....[4]....
        /*003c*/ 	.word	0x0500000d


	//   ....[5]....
        /*0040*/ 	.word	0x0500000d


	//   ....[6]....
        /*0044*/ 	.word	0x0500000d


	//   ....[7]....
        /*0048*/ 	.word	0x0500000d


	//   ....[8]....
        /*004c*/ 	.word	0x0500000d


	//   ....[9]....
        /*0050*/ 	.word	0x0500000d


	//   ....[10]....
        /*0054*/ 	.word	0x0500000d


	//   ....[11]....
        /*0058*/ 	.word	0x0500000d


	//   ....[12]....
        /*005c*/ 	.word	0x0500000d


	//   ....[13]....
        /*0060*/ 	.word	0x0500000d


	//   ....[14]....
        /*0064*/ 	.word	0x0500000d


	//   ....[15]....
        /*0068*/ 	.word	0x0500000d


	//   ....[16]....
        /*006c*/ 	.word	0x0500000d


	//   ....[17]....
        /*0070*/ 	.word	0x0500000d


	//   ....[18]....
        /*0074*/ 	.word	0x0500000d


	//   ....[19]....
        /*0078*/ 	.word	0x0500000d


	//   ....[20]....
        /*007c*/ 	.word	0x0500000d


	//   ....[21]....
        /*0080*/ 	.word	0x0500000d


	//----- nvinfo : EIATTR_COOP_GROUP_INSTR_OFFSETS
	.align		4
.L_3505:
        /*0084*/ 	.byte	0x04, 0x28
        /*0086*/ 	.short	(.L_3507 - .L_3506)


	//   ....[0]....
.L_3506:
        /*0088*/ 	.word	0x00002ca0


	//   ....[1]....
        /*008c*/ 	.word	0x00002d40


	//   ....[2]....
        /*0090*/ 	.word	0x00002db0


	//   ....[3]....
        /*0094*/ 	.word	0x00002e50


	//   ....[4]....
        /*0098*/ 	.word	0x00002ec0


	//   ....[5]....
        /*009c*/ 	.word	0x00002f40


	//   ....[6]....
        /*00a0*/ 	.word	0x00002fb0


	//   ....[7]....
        /*00a4*/ 	.word	0x00003050


	//   ....[8]....
        /*00a8*/ 	.word	0x000030d0


	//   ....[9]....
        /*00ac*/ 	.word	0x00003140


	//   ....[10]....
        /*00b0*/ 	.word	0x00003190


	//   ....[11]....
        /*00b4*/ 	.word	0x00003980


	//   ....[12]....
        /*00b8*/ 	.word	0x00003a50


	//   ....[13]....
        /*00bc*/ 	.word	0x00003ae0


	//   ....[14]....
        /*00c0*/ 	.word	0x00003b90


	//   ....[15]....
        /*00c4*/ 	.word	0x00003c20


	//   ....[16]....
        /*00c8*/ 	.word	0x00003cd0


	//   ....[17]....
        /*00cc*/ 	.word	0x00003d60


	//   ....[18]....
        /*00d0*/ 	.word	0x00003e20


	//   ....[19]....
        /*00d4*/ 	.word	0x00003ec0


	//   ....[20]....
        /*00d8*/ 	.word	0x00003f50


	//   ....[21]....
        /*00dc*/ 	.word	0x00003fc0


	//----- nvinfo : EIATTR_VRC_CTA_INIT_COUNT
	.align		4
.L_3507:
        /*00e0*/ 	.byte	0x02, 0x4a
	.zero		1
	.zero		1


	//----- nvinfo : EIATTR_EXIT_INSTR_OFFSETS
	.align		4
        /*00e4*/ 	.byte	0x04, 0x1c
        /*00e6*/ 	.short	(.L_3509 - .L_3508)


	//   ....[0]....
.L_3508:
        /*00e8*/ 	.word	0x00003800


	//   ....[1]....
        /*00ec*/ 	.word	0x00003960


	//----- nvinfo : EIATTR_CRS_STACK_SIZE
	.align		4
.L_3509:
        /*00f0*/ 	.byte	0x04, 0x1e
        /*00f2*/ 	.short	(.L_3511 - .L_3510)
.L_3510:
        /*00f4*/ 	.word	0x00000000


	//----- nvinfo : EIATTR_CBANK_PARAM_SIZE
	.align		4
.L_3511:
        /*00f8*/ 	.byte	0x03, 0x19
        /*00fa*/ 	.short	0x00b8


	//----- nvinfo : EIATTR_PARAM_CBANK
	.align		4
        /*00fc*/ 	.byte	0x04, 0x0a
        /*00fe*/ 	.short	(.L_3513 - .L_3512)
	.align		4
.L_3512:
        /*0100*/ 	.word	index@(.nv.constant0._Z30group_norm_nhwc_bwd_sum_kernelI11Fp16IOBf16WLi140EEv26Group_norm_nhwc_bwd_params)
        /*0104*/ 	.short	0x0380
        /*0106*/ 	.short	0x00b8


	//----- nvinfo : EIATTR_SW_WAR
	.align		4
.L_3513:
        /*0108*/ 	.byte	0x04, 0x36
        /*010a*/ 	.short	(.L_3515 - .L_3514)
.L_3514:
        /*010c*/ 	.word	0x00000008
.L_3515:


//--------------------- .nv.info._Z30group_norm_nhwc_bwd_sum_kernelI11Fp16IOBf16WLi160EEv26Group_norm_nhwc_bwd_params --------------------------
	.section	.nv.info._Z30group_norm_nhwc_bwd_sum_kernelI11Fp16IOBf16WLi160EEv26Group_norm_nhwc_bwd_params,"",@"SHT_CUDA_INFO"
	.sectionflags	@""
	.align	4


	//----- nvinfo : EIATTR_CUDA_API_VERSION
	.align		4
        /*0000*/ 	.byte	0x04, 0x37
        /*0002*/ 	.short	(.L_3517 - .L_3516)
.L_3516:
        /*0004*/ 	.word	0x00000082


	//----- nvinfo : EIATTR_KPARAM_INFO
	.align		4
.L_3517:
        /*0008*/ 	.byte	0x04, 0x17
        /*000a*/ 	.short	(.L_3519 - .L_3518)
.L_3518:
        /*000c*/ 	.word	0x00000000
        /*0010*/ 	.short	0x0000
        /*0012*/ 	.short	0x0000
        /*0014*/ 	.byte	0x00, 0xf0, 0xe1, 0x02


	//----- nvinfo : EIATTR_SPARSE_MMA_MASK
	.align		4
.L_3519:
        /*0018*/ 	.byte	0x03, 0x50
        /*001a*/ 	.short	0x0000


	//----- nvinfo : EIATTR_MAXREG_COUNT
	.align		4
        /*001c*/ 	.byte	0x03, 0x1b
        /*001e*/ 	.short	0x00ff


	//----- nvinfo : EIATTR_NUM_BARRIERS
	.align		4
        /*0020*/ 	.byte	0x02, 0x4c
        /*0022*/ 	.byte	0x01
	.zero		1


	//----- nvinfo : EIATTR_MERCURY_ISA_VERSION
	.align		4
        /*0024*/ 	.byte	0x03, 0x5f
        /*0026*/ 	.short	0x0101


	//----- nvinfo : EIATTR_COOP_GROUP_MASK_REGIDS
	.align		4
        /*0028*/ 	.byte	0x04, 0x29
        /*002a*/ 	.short	(.L_3521 - .L_3520)


	//   ....[0]....
.L_3520:
        /*002c*/ 	.word	0xffffffff


	//   ....[1]....
        /*0030*/ 	.word	0xffffffff


	//   ....[2]....
        /*0034*/ 	.word	0xffffffff


	//   ....[3]....
        /*0038*/ 	.word	0xffffffff


	//   ....[4]....
        /*003c*/ 	.word	0xffffffff


	//   ....[5]....
        /*0040*/ 	.word	0xffffffff


	//   ....[6]....
        /*0044*/ 	.word	0xffffffff


	//   ....[7]....
        /*0048*/ 	.word	0xffffffff


	//   ....[8]....
        /*004c*/ 	.word	0xffffffff


	//   ....[9]....
        /*0050*/ 	.word	0xffffffff


	//   ....[10]....
        /*0054*/ 	.word	0xffffffff


	//   ....[11]....
        /*0058*/ 	.word	0xffffffff


	//   ....[12]....
        /*005c*/ 	.word	0xffffffff


	//   ....[13]....
        /*0060*/ 	.word	0xffffffff


	//   ....[14]....
        /*0064*/ 	.word	0xffffffff


	//   ....[15]....
        /*0068*/ 	.word	0xffffffff


	//   ....[16]....
        /*006c*/ 	.word	0xffffffff


	//   ....[17]....
        /*0070*/ 	.word	0xffffffff


	//   ....[18]....
        /*0074*/ 	.word	0x0500001e


	//   ....[19]....
        /*0078*/ 	.word	0x0500001e


	//   ....[20]....
        /*007c*/ 	.word	0x0500001e


	//   ....[21]....
        /*0080*/ 	.word	0x0500001e


	//   ....[22]....
        /*0084*/ 	.word	0x0500001e


	//   ....[23]....
        /*0088*/ 	.word	0x0500001e


	//   ....[24]....
        /*008c*/ 	.word	0x0500001e


	//   ....[25]....
        /*0090*/ 	.word	0x0500001e


	//   ....[26]....
        /*0094*/ 	.word	0x0500001e


	//   ....[27]....
        /*0098*/ 	.word	0x0500001e


	//   ....[28]....
        /*009c*/ 	.word	0x0500001e


	//   ....[29]....
        /*00a0*/ 	.word	0x0500001e


	//   ....[30]....
        /*00a4*/ 	.word	0x0500001e


	//   ....[31]....
        /*00a8*/ 	.word	0x0500001e


	//   ....[32]....
        /*00ac*/ 	.word	0x0500001e


	//   ....[33]....
        /*00b0*/ 	.word	0x0500001e


	//   ....[34]....
        /*00b4*/ 	.word	0x0500001e


	//   ....[35]....
        /*00b8*/ 	.word	0x0500001e


	//----- nvinfo : EIATTR_COOP_GROUP_INSTR_OFFSETS
	.align		4
.L_3521:
        /*00bc*/ 	.byte	0x04, 0x28
        /*00be*/ 	.short	(.L_3523 - .L_3522)


	//   ....[0]....
.L_3522:
        /*00c0*/ 	.word	0x00002c60


	//   ....[1]....
        /*00c4*/ 	.word	0x00002c90


	//   ....[2]....
        /*00c8*/ 	.word	0x00002ce0


	//   ....[3]....
        /*00cc*/ 	.word	0x00002cf0


	//   ....[4]....
        /*00d0*/ 	.word	0x00002d10


	//   ....[5]....
        /*00d4*/ 	.word	0x00002d90


	//   ....[6]....
        /*00d8*/ 	.word	0x00002db0


	//   ....[7]....
        /*00dc*/ 	.word	0x00002dc0


	//   ....[8]....
        /*00e0*/ 	.word	0x00002e40


	//   ....[9]....
        /*00e4*/ 	.word	0x00002e60


	//   ....[10]....
        /*00e8*/ 	.word	0x00002e70


	//   ....[11]....
        /*00ec*/ 	.word	0x00002ef0


	//   ....[12]....
        /*00f0*/ 	.word	0x00002f10


	//   ....[13]....
        /*00f4*/ 	.word	0x00002f70


	//   ....[14]....
        /*00f8*/ 	.word	0x00002f90


	//   ....[15]....
        /*00fc*/ 	.word	0x00002fb0


	//   ....[16]....
        /*0100*/ 	.word	0x00002fc0


	//   ....[17]....
        /*0104*/ 	.word	0x00002ff0


	//   ....[18]....
        /*0108*/ 	.word	0x000036f0


	//   ....[19]....
        /*010c*/ 	.word	0x00003760


	//   ....[20]....
        /*0110*/ 	.word	0x000037b0


	//   ....[21]....
        /*0114*/ 	.word	0x00003840


	//   ....[22]....
        /*0118*/ 	.word	0x000038d0


	//   ....[23]....
        /*011c*/ 	.word	0x00003920


	//   ....[24]....
        /*0120*/ 	.word	0x000039b0


	//   ....[25]....
        /*0124*/ 	.word	0x00003a40


	//   ....[26]....
        /*0128*/ 	.word	0x00003a90


	//   ....[27]....
        /*012c*/ 	.word	0x00003b20


	//   ....[28]....
        /*0130*/ 	.word	0x00003bc0


	//   ....[29]....
        /*0134*/ 	.word	0x00003c40


	//   ....[30]....
        /*0138*/ 	.word	0x00003cc0


	//   ....[31]....
        /*013c*/ 	.word	0x00003d40


	//   ....[32]....
        /*0140*/ 	.word	0x00003d90


	//   ....[33]....
        /*0144*/ 	.word	0x00003e20


	//   ....[34]....
        /*0148*/ 	.word	0x00003e70


	//   ....[35]....
        /*014c*/ 	.word	0x00003ec0


	//----- nvinfo : EIATTR_VRC_CTA_INIT_COUNT
	.align		4
.L_3523:
        /*0150*/ 	.byte	0x02, 0x4a
	.zero		1
	.zero		1


	//----- nvinfo : EIATTR_EXIT_INSTR_OFFSETS
	.align		4
        /*0154*/ 	.byte	0x04, 0x1c
        /*0156*/ 	.short	(.L_3525 - .L_3524)


	//   ....[0]....
.L_3524:
        /*0158*/ 	.word	0x00003510


	//   ....[1]....
        /*015c*/ 	.word	0x00003670


	//----- nvinfo : EIATTR_CRS_STACK_SIZE
	.align		4
.L_3525:
        /*0160*/ 	.byte	0x04, 0x1e
        /*0162*/ 	.short	(.L_3527 - .L_3526)
.L_3526:
        /*0164*/ 	.word	0x00000000


	//----- nvinfo : EIATTR_CBANK_PARAM_SIZE
	.align		4
.L_3527:
        /*0168*/ 	.byte	0x03, 0x19
        /*016a*/ 	.short	0x00b8


	//----- nvinfo : EIATTR_PARAM_CBANK
	.align		4
        /*016c*/ 	.byte	0x04, 0x0a
        /*016e*/ 	.short	(.L_3529 - .L_3528)
	.align		4
.L_3528:
        /*0170*/ 	.word	index@(.nv.constant0._Z30group_norm_nhwc_bwd_sum_kernelI11Fp16IOBf16WLi160EEv26Group_norm_nhwc_bwd_params)
        /*0174*/ 	.short	0x0380
        /*0176*/ 	.short	0x00b8


	//----- nvinfo : EIATTR_SW_WAR
	.align		4
.L_3529:
        /*0178*/ 	.byte	0x04, 0x36
        /*017a*/ 	.short	(.L_3531 - .L_3530)
.L_3530:
        /*017c*/ 	.word	0x00000008
.L_3531:


//--------------------- .nv.info._Z30group_norm_nhwc_bwd_sum_kernelI11Fp16IOFp16WLi196EEv26Group_norm_nhwc_bwd_params --------------------------
	.section	.nv.info._Z30group_norm_nhwc_bwd_sum_kernelI11Fp16IOFp16WLi196EEv26Group_norm_nhwc_bwd_params,"",@"SHT_CUDA_INFO"
	.sectionflags	@""
	.align	4


	//----- nvinfo : EIATTR_CUDA_API_VERSION
	.align		4
        /*0000*/ 	.byte	0x04, 0x37
        /*0002*/ 	.short	(.L_3533 - .L_3532)
.L_3532:
        /*0004*/ 	.word	0x00000082


	//----- nvinfo : EIATTR_KPARAM_INFO
	.align		4
.L_3533:
        /*0008*/ 	.byte	0x04, 0x17
        /*000a*/ 	.short	(.L_3535 - .L_3534)
.L_3534:
        /*000c*/ 	.word	0x00000000
        /*0010*/ 	.short	0x0000
        /*0012*/ 	.short	0x0000
        /*0014*/ 	.byte	0x00, 0xf0, 0xe1, 0x02


	//----- nvinfo : EIATTR_SPARSE_MMA_MASK
	.align		4
.L_3535:
        /*0018*/ 	.byte	0x03, 0x50
        /*001a*/ 	.short	0x0000


	//----- nvinfo : EIATTR_MAXREG_COUNT
	.align		4
        /*001c*/ 	.byte	0x03, 0x1b
        /*001e*/ 	.short	0x00ff


	//----- nvinfo : EIATTR_NUM_BARRIERS
	.align		4
        /*0020*/ 	.byte	0x02, 0x4c
        /*0022*/ 	.byte	0x01
	.zero		1


	//----- nvinfo : EIATTR_MERCURY_ISA_VERSION
	.align		4
        /*0024*/ 	.byte	0x03, 0x5f
        /*0026*/ 	.short	0x0101


	//----- nvinfo : EIATTR_COOP_GROUP_MASK_REGIDS
	.align		4
        /*0028*/ 	.byte	0x04, 0x29
        /*002a*/ 	.short	(.L_3537 - .L_3536)


	//   ....[0]....
.L_3536:
        /*002c*/ 	.word	0x05000004


	//   ....[1]....
        /*0030*/ 	.word	0x05000004


	//   ....[2]....
        /*0034*/ 	.word	0x05000004


	//   ....[3]....
        /*0038*/ 	.word	0x05000004


	//   ....[4]....
        /*003c*/ 	.word	0x05000004


	//   ....[5]....
        /*0040*/ 	.word	0x05000004


	//   ....[6]....
        /*0044*/ 	.word	0x05000004


	//   ....[7]....
        /*0048*/ 	.word	0x05000004


	//   ....[8]....
        /*004c*/ 	.word	0x05000004


	//   ....[9]....
        /*0050*/ 	.word	0x05000004


	//   ....[10]....
        /*0054*/ 	.word	0x05000004


	//   ....[11]....
        /*0058*/ 	.word	0x05000004


	//   ....[12]....
        /*005c*/ 	.word	0x05000004


	//   ....[13]....
        /*0060*/ 	.word	0x05000004


	//   ....[14]....
        /*0064*/ 	.word	0x05000004


	//   ....[15]....
        /*0068*/ 	.word	0x05000004


	//   ....[16]....
        /*006c*/ 	.word	0x05000004


	//   ....[17]....
        /*0070*/ 	.word	0x05000004


	//   ....[18]....
        /*0074*/ 	.word	0x05000004


	//   ....[19]....
        /*0078*/ 	.word	0x05000004


	//   ....[20]....
        /*007c*/ 	.word	0x05000004


	//   ....[21]....
        /*0080*/ 	.word	0x05000004


	//----- nvinfo : EIATTR_COOP_GROUP_INSTR_OFFSETS
	.align		4
.L_3537:
        /*0084*/ 	.byte	0x04, 0x28
        /*0086*/ 	.short	(.L_3539 - .L_3538)


	//   ....[0]....
.L_3538:
        /*0088*/ 	.word	0x00002d20


	//   ....[1]....
        /*008c*/ 	.word	0x00002dd0


	//   ....[2]....
        /*0090*/ 	.word	0x00002e40


	//   ....[3]....
        /*0094*/ 	.word	0x00002ec0


	//   ....[4]....
        /*0098*/ 	.word	0x00002f30


	//   ....[5]....
        /*009c*/ 	.word	0x00002fd0


	//   ....[6]....
        /*00a0*/ 	.word	0x00003040


	//   ....[7]....
        /*00a4*/ 	.word	0x000030d0


	//   ....[8]....
        /*00a8*/ 	.word	0x00003150


	//   ....[9]....
        /*00ac*/ 	.word	0x000031c0


	//   ....[10]....
        /*00b0*/ 	.word	0x00003210


	//   ....[11]....
        /*00b4*/ 	.word	0x00003b40


	//   ....[12]....
        /*00b8*/ 	.word	0x00003c10


	//   ....[13]....
        /*00bc*/ 	.word	0x00003ca0


	//   ....[14]....
        /*00c0*/ 	.word	0x00003d50


	//   ....[15]....
        /*00c4*/ 	.word	0x00003de0


	//   ....[16]....
        /*00c8*/ 	.word	0x00003e90


	//   ....[17]....
        /*00cc*/ 	.word	0x00003f20


	//   ....[18]....
        /*00d0*/ 	.word	0x00003fe0


	//   ....[19]....
        /*00d4*/ 	.word	0x00004080


	//   ....[20]....
        /*00d8*/ 	.word	0x00004110


	//   ....[21]....
        /*00dc*/ 	.word	0x00004180


	//----- nvinfo : EIATTR_VRC_CTA_INIT_COUNT
	.align		4
.L_3539:
        /*00e0*/ 	.byte	0x02, 0x4a
	.zero		1
	.zero		1


	//----- nvinfo : EIATTR_EXIT_INSTR_OFFSETS
	.align		4
        /*00e4*/ 	.byte	0x04, 0x1c
        /*00e6*/ 	.short	(.L_3541 - .L_3540)


	//   ....[0]....
.L_3540:
        /*00e8*/ 	.word	0x000039c0


	//   ....[1]....
        /*00ec*/ 	.word	0x00003b20


	//----- nvinfo : EIATTR_CRS_STACK_SIZE
	.align		4
.L_3541:
        /*00f0*/ 	.byte	0x04, 0x1e
        /*00f2*/ 	.short	(.L_3543 - .L_3542)
.L_3542:
        /*00f4*/ 	.word	0x00000000


	//----- nvinfo : EIATTR_CBANK_PARAM_SIZE
	.align		4
.L_3543:
        /*00f8*/ 	.byte	0x03, 0x19
        /*00fa*/ 	.short	0x00b8


	//----- nvinfo : EIATTR_PARAM_CBANK
	.align		4
        /*00fc*/ 	.byte	0x04, 0x0a
        /*00fe*/ 	.short	(.L_3545 - .L_3544)
	.align		4
.L_3544:
        /*0100*/ 	.word	index@(.nv.constant0._Z30group_norm_nhwc_bwd_sum_kernelI11Fp16IOFp16WLi196EEv26Group_norm_nhwc_bwd_params)
        /*0104*/ 	.short	0x0380
        /*0106*/ 	.short	0x00b8


	//----- nvinfo : EIATTR_SW_WAR
	.align		4
.L_3545:
        /*0108*/ 	.byte	0x04, 0x36
        /*010a*/ 	.short	(.L_3547 - .L_3546)
.L_3546:
        /*010c*/ 	.word	0x00000008
.L_3547:


//--------------------- .nv.info._Z30group_norm_nhwc_bwd_sum_kernelI11Fp16IOFp16WLi168EEv26Group_norm_nhwc_bwd_params --------------------------
	.section	.nv.info._Z30group_norm_nhwc_bwd_sum_kernelI11Fp16IOFp16WLi168EEv26Group_norm_nhwc_bwd_params,"",@"SHT_CUDA_INFO"
	.sectionflags	@""
	.align	4


	//----- nvinfo : EIATTR_CUDA_API_VERSION
	.align		4
        /*0000*/ 	.byte	0x04, 0x37
        /*0002*/ 	.short	(.L_3549 - .L_3548)
.L_3548:
        /*0004*/ 	.word	0x00000082


	//----- nvinfo : EIATTR_KPARAM_INFO
	.align		4
.L_3549:
        /*0008*/ 	.byte	0x04, 0x17
        /*000a*/ 	.short	(.L_3551 - .L_3550)
.L_3550:
        /*000c*/ 	.word	0x00000000
        /*0010*/ 	.short	0x0000
        /*0012*/ 	.short	0x0000
        /*0014*/ 	.byte	0x00, 0xf0, 0xe1, 0x02


	//----- nvinfo : EIATTR_SPARSE_MMA_MASK
	.align		4
.L_3551:
        /*0018*/ 	.byte	0x03, 0x50
        /*001a*/ 	.short	0x0000


	//----- nvinfo : EIATTR_MAXREG_COUNT
	.align		4
        /*001c*/ 	.byte	0x03, 0x1b
        /*001e*/ 	.short	0x00ff


	//----- nvinfo : EIATTR_NUM_BARRIERS
	.align		4
        /*0020*/ 	.byte	0x02, 0x4c
        /*0022*/ 	.byte	0x01
	.zero		1


	//----- nvinfo : EIATTR_MERCURY_ISA_VERSION
	.align		4
        /*0024*/ 	.byte	0x03, 0x5f
        /*0026*/ 	.short	0x0101


	//----- nvinfo : EIATTR_INT_WARP_WIDE_INSTR_OFFSETS
	.align		4
        /*0028*/ 	.byte	0x04, 0x31
        /*002a*/ 	.short	(.L_3553 - .L_3552)


	//   ....[0]....
.L_3552:
        /*002c*/ 	.word	0x00001410


	//   ....[1]....
        /*0030*/ 	.word	0x00001d60


	//   ....[2]....
        /*0034*/ 	.word	0x000037e0


	//----- nvinfo : EIATTR_COOP_GROUP_MASK_REGIDS
	.align		4
.L_3553:
        /*0038*/ 	.byte	0x04, 0x29
        /*003a*/ 	.short	(.L_3555 - .L_3554)


	//   ....[0]....
.L_3554:
        /*003c*/ 	.word	0x0500000b


	//   ....[1]....
        /*0040*/ 	.word	0x0500000b


	//   ....[2]....
        /*0044*/ 	.word	0x0500000b


	//   ....[3]....
        /*0048*/ 	.word	0x0500000b


	//   ....[4]....
        /*004c*/ 	.word	0x0500000b


	//   ....[5]....
        /*0050*/ 	.word	0x0500000b


	//   ....[6]....
        /*0054*/ 	.word	0x0500000b


	//   ....[7]....
        /*0058*/ 	.word	0x0500000b


	//   ....[8]....
        /*005c*/ 	.word	0x0500000b


	//   ....[9]....
        /*0060*/ 	.word	0x0500000b


	//   ....[10]....
        /*0064*/ 	.word	0x0500000b


	//   ....[11]....
        /*0068*/ 	.word	0x0500000b


	//   ....[12]....
        /*006c*/ 	.word	0x0500000b


	//   ....[13]....
        /*0070*/ 	.word	0x0500000b


	//   ....[14]....
        /*0074*/ 	.word	0x0500000b


	//   ....[15]....
        /*0078*/ 	.word	0x0500000b


	//   ....[16]....
        /*007c*/ 	.word	0x0500000b


	//   ....[17]....
        /*0080*/ 	.word	0x0500000b


	//   ....[18]....
        /*0084*/ 	.word	0x0500000b


	//   ....[19]....
        /*0088*/ 	.word	0x0500000b


	//   ....[20]....
        /*008c*/ 	.word	0x0500000b


	//   ....[21]....
        /*0090*/ 	.word	0x0500000b


	//----- nvinfo : EIATTR_COOP_GROUP_INSTR_OFFSETS
	.align		4
.L_3555:
        /*0094*/ 	.byte	0x04, 0x28
        /*0096*/ 	.short	(.L_3557 - .L_3556)


	//   ....[0]....
.L_3556:
        /*0098*/ 	.word	0x00002db0


	//   ....[1]....
        /*009c*/ 	.word	0x00002e60


	//   ....[2]....
        /*00a0*/ 	.word	0x00002ed0


	//   ....[3]....
        /*00a4*/ 	.word	0x00002f50


	//   ....[4]....
        /*00a8*/ 	.word	0x00002fc0


	//   ....[5]....
        /*00ac*/ 	.word	0x00003060


	//   ....[6]....
        /*00b0*/ 	.word	0x000030d0


	//   ....[7]....
        /*00b4*/ 	.word	0x00003160


	//   ....[8]....
        /*00b8*/ 	.word	0x000031e0


	//   ....[9]....
        /*00bc*/ 	.word	0x00003250


	//   ....[10]....
        /*00c0*/ 	.word	0x000032a0


	//   ....[11]....
        /*00c4*/ 	.word	0x00003b70


	//   ....[12]....
        /*00c8*/ 	.word	0x00003c40


	//   ....[13]....
        /*00cc*/ 	.word	0x00003cd0


	//   ....[14]....
        /*00d0*/ 	.word	0x00003d80


	//   ....[15]....
        /*00d4*/ 	.word	0x00003e10


	//   ....[16]....
        /*00d8*/ 	.word	0x00003ec0


	//   ....[17]....
        /*00dc*/ 	.word	0x00003f50


	//   ....[18]....
        /*00e0*/ 	.word	0x00004010


	//   ....[19]....
        /*00e4*/ 	.word	0x000040b0


	//   ....[20]....
        /*00e8*/ 	.word	0x00004140


	//   ....[21]....
        /*00ec*/ 	.word	0x000041b0


	//----- nvinfo : EIATTR_VRC_CTA_INIT_COUNT
	.align		4
.L_3557:
        /*00f0*/ 	.byte	0x02, 0x4a
	.zero		1
	.zero		1


	//----- nvinfo : EIATTR_EXIT_INSTR_OFFSETS
	.align		4
        /*00f4*/ 	.byte	0x04, 0x1c
        /*00f6*/ 	.short	(.L_3559 - .L_3558)


	//   ....[0]....
.L_3558:
        /*00f8*/ 	.word	0x000039f0


	//   ....[1]....
        /*00fc*/ 	.word	0x00003b50


	//----- nvinfo : EIATTR_CRS_STACK_SIZE
	.align		4
.L_3559:
        /*0100*/ 	.byte	0x04, 0x1e
        /*0102*/ 	.short	(.L_3561 - .L_3560)
.L_3560:
        /*0104*/ 	.word	0x00000000


	//----- nvinfo : EIATTR_CBANK_PARAM_SIZE
	.align		4
.L_3561:
        /*0108*/ 	.byte	0x03, 0x19
        /*010a*/ 	.short	0x00b8


	//----- nvinfo : EIATTR_PARAM_CBANK
	.align		4
        /*010c*/ 	.byte	0x04, 0x0a
        /*010e*/ 	.short	(.L_3563 - .L_3562)
	.align		4
.L_3562:
        /*0110*/ 	.word	index@(.nv.constant0._Z30group_norm_nhwc_bwd_sum_kernelI11Fp16IOFp16WLi168EEv26Group_norm_nhwc_bwd_params)
        /*0114*/ 	.short	0x0380
        /*0116*/ 	.short	0x00b8


	//----- nvinfo : EIATTR_SW_WAR
	.align		4
.L_3563:
        /*0118*/ 	.byte	0x04, 0x36
        /*011a*/ 	.short	(.L_3565 - .L_3564)
.L_3564:
        /*011c*/ 	.word	0x00000008
.L_3565:


//--------------------- .nv.info._Z30group_norm_nhwc_bwd_sum_kernelI11Fp16IOFp16WLi64EEv26Group_norm_nhwc_bwd_params --------------------------
	.section	.nv.info._Z30group_norm_nhwc_bwd_sum_kernelI11Fp16IOFp16WLi64EEv26Group_norm_nhwc_bwd_params,"",@"SHT_CUDA_INFO"
	.sectionflags	@""
	.align	4


	//----- nvinfo : EIATTR_CUDA_API_VERSION
	.align		4
        /*0000*/ 	.byte	0x04, 0x37
        /*0002*/ 	.short	(.L_3567 - .L_3566)
.L_3566:
        /*0004*/ 	.word	0x00000082


	//----- nvinfo : EIATTR_KPARAM_INFO
	.align		4
.L_3567:
        /*0008*/ 	.byte	0x04, 0x17
        /*000a*/ 	.short	(.L_3569 - .L_3568)
.L_3568:
        /*000c*/ 	.word	0x00000000
        /*0010*/ 	.short	0x0000
        /*0012*/ 	.short	0x0000
        /*0014*/ 	.byte	0x00, 0xf0, 0xe1, 0x02


	//----- nvinfo : EIATTR_SPARSE_MMA_MASK
	.align		4
.L_3569:
        /*0018*/ 	.byte	0x03, 0x50
        /*001a*/ 	.short	0x0000


	//----- nvinfo : EIATTR_MAXREG_COUNT
	.align		4
        /*001c*/ 	.byte	0x03, 0x1b
        /*001e*/ 	.short	0x00ff


	//----- nvinfo : EIATTR_NUM_BARRIERS
	.align		4
        /*0020*/ 	.byte	0x02, 0x4c
        /*0022*/ 	.byte	0x01
	.zero		1


	//----- nvinfo : EIATTR_MERCURY_ISA_VERSION
	.align		4
        /*0024*/ 	.byte	0x03, 0x5f
        /*0026*/ 	.short	0x0101


	//----- nvinfo : EIATTR_COOP_GROUP_MASK_REGIDS
	.align		4
        /*0028*/ 	.byte	0x04, 0x29
        /*002a*/ 	.short	(.L_3571 - .L_3570)


	//   ....[0]....
.L_3570:
        /*002c*/ 	.word	0xffffffff


	//   ....[1]....
        /*0030*/ 	.word	0xffffffff


	//   ....[2]....
        /*0034*/ 	.word	0xffffffff


	//   ....[3]....
        /*0038*/ 	.word	0xffffffff


	//   ....[4]....
        /*003c*/ 	.word	0xffffffff


	//   ....[5]....
        /*0040*/ 	.word	0xffffffff


	//   ....[6]....
        /*0044*/ 	.word	0xffffffff


	//   ....[7]....
        /*0048*/ 	.word	0xffffffff


	//   ....[8]....
        /*004c*/ 	.word	0xffffffff


	//   ....[9]....
        /*0050*/ 	.word	0xffffffff


	//   ....[10]....
        /*0054*/ 	.word	0xffffffff


	//   ....[11]....
        /*0058*/ 	.word	0xffffffff


	//   ....[12]....
        /*005c*/ 	.word	0xffffffff


	//   ....[13]....
        /*0060*/ 	.word	0xffffffff


	//   ....[14]....
        /*0064*/ 	.word	0xffffffff


	//   ....[15]....
        /*0068*/ 	.word	0xffffffff


	//   ....[16]....
        /*006c*/ 	.word	0xffffffff


	//   ....[17]....
        /*0070*/ 	.word	0xffffffff


	//   ....[18]....
        /*0074*/ 	.word	0x05000010


	//   ....[19]....
        /*0078*/ 	.word	0x05000010


	//   ....[20]....
        /*007c*/ 	.word	0x05000010


	//   ....[21]....
        /*0080*/ 	.word	0x05000010


	//   ....[22]....
        /*0084*/ 	.word	0x05000010


	//   ....[23]....
        /*0088*/ 	.word	0x05000010


	//   ....[24]....
        /*008c*/ 	.word	0x05000010


	//   ....[25]....
        /*0090*/ 	.word	0x05000010


	//   ....[26]....
        /*0094*/ 	.word	0x05000010


	//   ....[27]....
        /*0098*/ 	.word	0x05000010


	//   ....[28]....
        /*009c*/ 	.word	0x05000010


	//   ....[29]....
        /*00a0*/ 	.word	0x05000010


	//   ....[30]....
        /*00a4*/ 	.word	0x05000010


	//   ....[31]....
        /*00a8*/ 	.word	0x05000010


	//   ....[32]....
        /*00ac*/ 	.word	0x05000010


	//   ....[33]....
        /*00b0*/ 	.word	0x05000010


	//   ....[34]....
        /*00b4*/ 	.word	0x05000010


	//   ....[35]....
        /*00b8*/ 	.word	0x05000010


	//----- nvinfo : EIATTR_COOP_GROUP_INSTR_OFFSETS
	.align		4
.L_3571:
        /*00bc*/ 	.byte	0x04, 0x28
        /*00be*/ 	.short	(.L_3573 - .L_3572)


	//   ....[0]....
.L_3572:
        /*00c0*/ 	.word	0x00002ab0


	//   ....[1]....
        /*00c4*/ 	.word	0x00002ae0


	//   ....[2]....
        /*00c8*/ 	.word	0x00002af0


	//   ....[3]....
        /*00cc*/ 	.word	0x00002b50


	//   ....[4]....
        /*00d0*/ 	.word	0x00002b80


	//   ....[5]....
        /*00d4*/ 	.word	0x00002ba0


	//   ....[6]....
        /*00d8*/ 	.word	0x00002c00


	//   ....[7]....
        /*00dc*/ 	.word	0x00002c30


	//   ....[8]....
        /*00e0*/ 	.word	0x00002c50


	//   ....[9]....
        /*00e4*/ 	.word	0x00002cb0


	//   ....[10]....
        /*00e8*/ 	.word	0x00002ce0


	//   ....[11]....
        /*00ec*/ 	.word	0x00002d00


	//   ....[12]....
        /*00f0*/ 	.word	0x00002d60


	//   ....[13]....
        /*00f4*/ 	.word	0x00002d90


	//   ....[14]....
        /*00f8*/ 	.word	0x00002db0


	//   ....[15]....
        /*00fc*/ 	.word	0x00002e10


	//   ....[16]....
        /*0100*/ 	.word	0x00002e30


	//   ....[17]....
        /*0104*/ 	.word	0x00002e40


	//   ....[18]....
        /*0108*/ 	.word	0x00003370


	//   ....[19]....
        /*010c*/ 	.word	0x000033f0


	//   ....[20]....
        /*0110*/ 	.word	0x00003450


	//   ....[21]....
        /*0114*/ 	.word	0x000034b0


	//   ....[22]....
        /*0118*/ 	.word	0x00003540


	//   ....[23]....
        /*011c*/ 	.word	0x000035c0


	//   ....[24]....
        /*0120*/ 	.word	0x00003620


	//   ....[25]....
        /*0124*/ 	.word	0x000036b0


	//   ....[26]....
        /*0128*/ 	.word	0x00003730


	//   ....[27]....
        /*012c*/ 	.word	0x00003790


	//   ....[28]....
        /*0130*/ 	.word	0x00003820


	//   ....[29]....
        /*0134*/ 	.word	0x000038a0


	//   ....[30]....
        /*0138*/ 	.word	0x00003900


	//   ....[31]....
        /*013c*/ 	.word	0x00003980


	//   ....[32]....
        /*0140*/ 	.word	0x00003a00


	//   ....[33]....
        /*0144*/ 	.word	0x00003a60


	//   ....[34]....
        /*0148*/ 	.word	0x00003ad0


	//   ....[35]....
        /*014c*/ 	.word	0x00003b20


	//----- nvinfo : EIATTR_VRC_CTA_INIT_COUNT
	.align		4
.L_3573:
        /*0150*/ 	.byte	0x02, 0x4a
	.zero		1
	.zero		1


	//----- nvinfo : EIATTR_EXIT_INSTR_OFFSETS
	.align		4
        /*0154*/ 	.byte	0x04, 0x1c
        /*0156*/ 	.short	(.L_3575 - .L_3574)


	//   ....[0]....
.L_3574:
        /*0158*/ 	.word	0x000031a0


	//   ....[1]....
        /*015c*/ 	.word	0x00003300


	//----- nvinfo : EIATTR_CRS_STACK_SIZE
	.align		4
.L_3575:
        /*0160*/ 	.byte	0x04, 0x1e
        /*0162*/ 	.short	(.L_3577 - .L_3576)
.L_3576:
        /*0164*/ 	.word	0x00000000


	//----- nvinfo : EIATTR_CBANK_PARAM_SIZE
	.align		4
.L_3577:
        /*0168*/ 	.byte	0x03, 0x19
        /*016a*/ 	.short	0x00b8


	//----- nvinfo : EIATTR_PARAM_CBANK
	.align		4
        /*016c*/ 	.byte	0x04, 0x0a
        /*016e*/ 	.short	(.L_3579 - .L_3578)
	.align		4
.L_3578:
        /*0170*/ 	.word	index@(.nv.constant0._Z30group_norm_nhwc_bwd_sum_kernelI11Fp16IOFp16WLi64EEv26Group_norm_nhwc_bwd_params)
        /*0174*/ 	.short	0x0380
        /*0176*/ 	.short	0x00b8


	//----- nvinfo : EIATTR_SW_WAR
	.align		4
.L_3579:
        /*0178*/ 	.byte	0x04, 0x36
        /*017a*/ 	.short	(.L_3581 - .L_3580)
.L_3580:
        /*017c*/ 	.word	0x00000008
.L_3581:


//--------------------- .nv.info._Z30group_norm_nhwc_bwd_sum_kernelI11Fp16IOFp16WLi128EEv26Group_norm_nhwc_bwd_params --------------------------
	.section	.nv.info._Z30group_norm_nhwc_bwd_sum_kernelI11Fp16IOFp16WLi128EEv26Group_norm_nhwc_bwd_params,"",@"SHT_CUDA_INFO"
	.sectionflags	@""
	.align	4


	//----- nvinfo : EIATTR_CUDA_API_VERSION
	.align		4
        /*0000*/ 	.byte	0x04, 0x37
        /*0002*/ 	.short	(.L_3583 - .L_3582)
.L_3582:
        /*0004*/ 	.word	0x00000082


	//----- nvinfo : EIATTR_KPARAM_INFO
	.align		4
.L_3583:
        /*0008*/ 	.byte	0x04, 0x17
        /*000a*/ 	.short	(.L_3585 - .L_3584)
.L_3584:
        /*000c*/ 	.word	0x00000000
        /*0010*/ 	.short	0x0000
        /*0012*/ 	.short	0x0000
        /*0014*/ 	.byte	0x00, 0xf0, 0xe1, 0x02


	//----- nvinfo : EIATTR_SPARSE_MMA_MASK
	.align		4
.L_3585:
        /*0018*/ 	.byte	0x03, 0x50
        /*001a*/ 	.short	0x0000


	//----- nvinfo : EIATTR_MAXREG_COUNT
	.align		4
        /*001c*/ 	.byte	0x03, 0x1b
        /*001e*/ 	.short	0x00ff


	//----- nvinfo : EIATTR_NUM_BARRIERS
	.align		4
        /*0020*/ 	.byte	0x02, 0x4c
        /*0022*/ 	.byte	0x01
	.zero		1


	//----- nvinfo : EIATTR_MERCURY_ISA_VERSION
	.align		4
        /*0024*/ 	.byte	0x03, 0x5f
        /*0026*/ 	.short	0x0101


	//----- nvinfo : EIATTR_COOP_GROUP_MASK_REGIDS
	.align		4
        /*0028*/ 	.byte	0x04, 0x29
        /*002a*/ 	.short	(.L_3587 - .L_3586)


	//   ....[0]....
.L_3586:
        /*002c*/ 	.word	0xffffffff


	//   ....[1]....
        /*0030*/ 	.word	0xffffffff


	//   ....[2]....
        /*0034*/ 	.word	0xffffffff


	//   ....[3]....
        /*0038*/ 	.word	0xffffffff


	//   ....[4]....
        /*003c*/ 	.word	0xffffffff


	//   ....[5]....
        /*0040*/ 	.word	0xffffffff


	//   ....[6]....
        /*0044*/ 	.word	0xffffffff


	//   ....[7]....
        /*0048*/ 	.word	0xffffffff


	//   ....[8]....
        /*004c*/ 	.word	0xffffffff


	//   ....[9]....
        /*0050*/ 	.word	0xffffffff


	//   ....[10]....
        /*0054*/ 	.word	0xffffffff


	//   ....[11]....
        /*0058*/ 	.word	0xffffffff


	//   ....[12]....
        /*005c*/ 	.word	0xffffffff


	//   ....[13]....
        /*0060*/ 	.word	0xffffffff


	//   ....[14]....
        /*0064*/ 	.word	0xffffffff


	//   ....[15]....
        /*0068*/ 	.word	0xffffffff


	//   ....[16]....
        /*006c*/ 	.word	0xffffffff


	//   ....[17]....
        /*0070*/ 	.word	0xffffffff


	//   ....[18]....
        /*0074*/ 	.word	0x05000016


	//   ....[19]....
        /*0078*/ 	.word	0x05000016


	//   ....[20]....
        /*007c*/ 	.word	0x05000016


	//   ....[21]....
        /*0080*/ 	.word	0x05000016


	//   ....[22]....
        /*0084*/ 	.word	0x05000016


	//   ....[23]....
        /*0088*/ 	.word	0x05000016


	//   ....[24]....
        /*008c*/ 	.word	0x05000016


	//   ....[25]....
        /*0090*/ 	.word	0x05000016


	//   ....[26]....
        /*0094*/ 	.word	0x05000016


	//   ....[27]....
        /*0098*/ 	.word	0x05000016


	//   ....[28]....
        /*009c*/ 	.word	0x05000016


	//   ....[29]....
        /*00a0*/ 	.word	0x05000016


	//   ....[30]....
        /*00a4*/ 	.word	0x05000016


	//   ....[31]....
        /*00a8*/ 	.word	0x05000016


	//   ....[32]....
        /*00ac*/ 	.word	0x05000016


	//   ....[33]....
        /*00b0*/ 	.word	0x05000016


	//   ....[34]....
        /*00b4*/ 	.word	0x05000016


	//   ....[35]....
        /*00b8*/ 	.word	0x05000016


	//----- nvinfo : EIATTR_COOP_GROUP_INSTR_OFFSETS
	.align		4
.L_3587:
        /*00bc*/ 	.byte	0x04, 0x28
        /*00be*/ 	.short	(.L_3589 - .L_3588)


	//   ....[0]....
.L_3588:
        /*00c0*/ 	.word	0x00002c00


	//   ....[1]....
        /*00c4*/ 	.word	0x00002c30


	//   ....[2]....
        /*00c8*/ 	.word	0x00002c40


	//   ....[3]....
        /*00cc*/ 	.word	0x00002ca0


	//   ....[4]....
        /*00d0*/ 	.word	0x00002cd0


	//   ....[5]....
        /*00d4*/ 	.word	0x00002cf0


	//   ....[6]....
        /*00d8*/ 	.word	0x00002d50


	//   ....[7]....
        /*00dc*/ 	.word	0x00002d80


	//   ....[8]....
        /*00e0*/ 	.word	0x00002da0


	//   ....[9]....
        /*00e4*/ 	.word	0x00002e00


	//   ....[10]....
        /*00e8*/ 	.word	0x00002e30


	//   ....[11]....
        /*00ec*/ 	.word	0x00002e50


	//   ....[12]....
        /*00f0*/ 	.word	0x00002eb0


	//   ....[13]....
        /*00f4*/ 	.word	0x00002ee0


	//   ....[14]....
        /*00f8*/ 	.word	0x00002f00


	//   ....[15]....
        /*00fc*/ 	.word	0x00002f60


	//   ....[16]....
        /*0100*/ 	.word	0x00002f80


	//   ....[17]....
        /*0104*/ 	.word	0x00002f90


	//   ....[18]....
        /*0108*/ 	.word	0x00003680


	//   ....[19]....
        /*010c*/ 	.word	0x000036f0


	//   ....[20]....
        /*0110*/ 	.word	0x00003740


	//   ....[21]....
        /*0114*/ 	.word	0x000037c0


	//   ....[22]....
        /*0118*/ 	.word	0x00003860


	//   ....[23]....
        /*011c*/ 	.word	0x000038d0


	//   ....[24]....
        /*0120*/ 	.word	0x00003970


	//   ....[25]....
        /*0124*/ 	.word	0x000039d0


	//   ....[26]....
        /*0128*/ 	.word	0x00003a50


	//   ....[27]....
        /*012c*/ 	.word	0x00003ae0


	//   ....[28]....
        /*0130*/ 	.word	0x00003b60


	//   ....[29]....
        /*0134*/ 	.word	0x00003bb0


	//   ....[30]....
        /*0138*/ 	.word	0x00003c60


	//   ....[31]....
        /*013c*/ 	.word	0x00003cc0


	//   ....[32]....
        /*0140*/ 	.word	0x00003d40


	//   ....[33]....
        /*0144*/ 	.word	0x00003da0


	//   ....[34]....
        /*0148*/ 	.word	0x00003e10


	//   ....[35]....
        /*014c*/ 	.word	0x00003e60


	//----- nvinfo : EIATTR_VRC_CTA_INIT_COUNT
	.align		4
.L_3589:
        /*0150*/ 	.byte	0x02, 0x4a
	.zero		1
	.zero		1


	//----- nvinfo : EIATTR_EXIT_INSTR_OFFSETS
	.align		4
        /*0154*/ 	.byte	0x04, 0x1c
        /*0156*/ 	.short	(.L_3591 - .L_3590)


	//   ....[0]....
.L_3590:
        /*0158*/ 	.word	0x000034b0


	//   ....[1]....
        /*015c*/ 	.word	0x00003610


	//----- nvinfo : EIATTR_CRS_STACK_SIZE
	.align		4
.L_3591:
        /*0160*/ 	.byte	0x04, 0x1e
        /*0162*/ 	.short	(.L_3593 - .L_3592)
.L_3592:
        /*0164*/ 	.word	0x00000000


	//----- nvinfo : EIATTR_CBANK_PARAM_SIZE
	.align		4
.L_3593:
        /*0168*/ 	.byte	0x03, 0x19
        /*016a*/ 	.short	0x00b8


	//----- nvinfo : EIATTR_PARAM_CBANK
	.align		4
        /*016c*/ 	.byte	0x04, 0x0a
        /*016e*/ 	.short	(.L_3595 - .L_3594)
	.align		4
.L_3594:
        /*0170*/ 	.word	index@(.nv.constant0._Z30group_norm_nhwc_bwd_sum_kernelI11Fp16IOFp16WLi128EEv26Group_norm_nhwc_bwd_params)
        /*0174*/ 	.short	0x0380
        /*0176*/ 	.short	0x00b8


	//----- nvinfo : EIATTR_SW_WAR
	.align		4
.L_3595:
        /*0178*/ 	.byte	0x04, 0x36
        /*017a*/ 	.short	(.L_3597 - .L_3596)
.L_3596:
        /*017c*/ 	.word	0x00000008
.L_3597:


//--------------------- .nv.info._Z30group_norm_nhwc_bwd_sum_kernelI11Fp16IOFp16WLi192EEv26Group_norm_nhwc_bwd_params --------------------------
	.section	.nv.info._Z30group_norm_nhwc_bwd_sum_kernelI11Fp16IOFp16WLi192EEv26Group_norm_nhwc_bwd_params,"",@"SHT_CUDA_INFO"
	.sectionflags	@""
	.align	4


	//----- nvinfo : EIATTR_CUDA_API_VERSION
	.align		4
        /*0000*/ 	.byte	0x04, 0x37
        /*0002*/ 	.short	(.L_3599 - .L_3598)
.L_3598:
        /*0004*/ 	.word	0x00000082


	//----- nvinfo : EIATTR_KPARAM_INFO
	.align		4
.L_3599:
        /*0008*/ 	.byte	0x04, 0x17
        /*000a*/ 	.short	(.L_3601 - .L_3600)
.L_3600:
        /*000c*/ 	.word	0x00000000
        /*0010*/ 	.short	0x0000
        /*0012*/ 	.short	0x0000
        /*0014*/ 	.byte	0x00, 0xf0, 0xe1, 0x02


	//----- nvinfo : EIATTR_SPARSE_MMA_MASK
	.align		4
.L_3601:
        /*0018*/ 	.byte	0x03, 0x50
        /*001a*/ 	.short	0x0000


	//----- nvinfo : EIATTR_MAXREG_COUNT
	.align		4
        /*001c*/ 	.byte	0x03, 0x1b
        /*001e*/ 	.short	0x00ff


	//----- nvinfo : EIATTR_NUM_BARRIERS
	.align		4
        /*0020*/ 	.byte	0x02, 0x4c
        /*0022*/ 	.byte	0x01
	.zero		1


	//----- nvinfo : EIATTR_MERCURY_ISA_VERSION
	.align		4
        /*0024*/ 	.byte	0x03, 0x5f
        /*0026*/ 	.short	0x0101


	//----- nvinfo : EIATTR_COOP_GROUP_MASK_REGIDS
	.align		4
        /*0028*/ 	.byte	0x04, 0x29
        /*002a*/ 	.short	(.L_3603 - .L_3602)


	//   ....[0]....
.L_3602:
        /*002c*/ 	.word	0xffffffff


	//   ....[1]....
        /*0030*/ 	.word	0xffffffff


	//   ....[2]....
        /*0034*/ 	.word	0xffffffff


	//   ....[3]....
        /*0038*/ 	.word	0xffffffff


	//   ....[4]....
        /*003c*/ 	.word	0xffffffff


	//   ....[5]....
        /*0040*/ 	.word	0xffffffff


	//   ....[6]....
        /*0044*/ 	.word	0xffffffff


	//   ....[7]....
        /*0048*/ 	.word	0xffffffff


	//   ....[8]....
        /*004c*/ 	.word	0xffffffff


	//   ....[9]....
        /*0050*/ 	.word	0xffffffff


	//   ....[10]....
        /*0054*/ 	.word	0xffffffff


	//   ....[11]....
        /*0058*/ 	.word	0xffffffff


	//   ....[12]....
        /*005c*/ 	.word	0xffffffff


	//   ....[13]....
        /*0060*/ 	.word	0xffffffff


	//   ....[14]....
        /*0064*/ 	.word	0xffffffff


	//   ....[15]....
        /*0068*/ 	.word	0xffffffff


	//   ....[16]....
        /*006c*/ 	.word	0xffffffff


	//   ....[17]....
        /*0070*/ 	.word	0xffffffff


	//   ....[18]....
        /*0074*/ 	.word	0x0500001b


	//   ....[19]....
        /*0078*/ 	.word	0x0500001b


	//   ....[20]....
        /*007c*/ 	.word	0x0500001b


	//   ....[21]....
        /*0080*/ 	.word	0x0500001b


	//   ....[22]....
        /*0084*/ 	.word	0x0500001b


	//   ....[23]....
        /*0088*/ 	.word	0x0500001b


	//   ....[24]....
        /*008c*/ 	.word	0x0500001b


	//   ....[25]....
        /*0090*/ 	.word	0x0500001b


	//   ....[26]....
        /*0094*/ 	.word	0x0500001b


	//   ....[27]....
        /*0098*/ 	.word	0x0500001b


	//   ....[28]....
        /*009c*/ 	.word	0x0500001b


	//   ....[29]....
        /*00a0*/ 	.word	0x0500001b


	//   ....[30]....
        /*00a4*/ 	.word	0x0500001b


	//   ....[31]....
        /*00a8*/ 	.word	0x0500001b


	//   ....[32]....
        /*00ac*/ 	.word	0x0500001b


	//   ....[33]....
        /*00b0*/ 	.word	0x0500001b


	//   ....[34]....
        /*00b4*/ 	.word	0x0500001b


	//   ....[35]....
        /*00b8*/ 	.word	0x0500001b


	//----- nvinfo : EIATTR_COOP_GROUP_INSTR_OFFSETS
	.align		4
.L_3603:
        /*00bc*/ 	.byte	0x04, 0x28
        /*00be*/ 	.short	(.L_3605 - .L_3604)


	//   ....[0]....
.L_3604:
        /*00c0*/ 	.word	0x00002d00


	//   ....[1]....
        /*00c4*/ 	.word	0x00002d30


	//   ....[2]....
        /*00c8*/ 	.word	0x00002d40


	//   ....[3]....
        /*00cc*/ 	.word	0x00002da0


	//   ....[4]....
        /*00d0*/ 	.word	0x00002dd0


	//   ....[5]....
        /*00d4*/ 	.word	0x00002df0


	//   ....[6]....
        /*00d8*/ 	.word	0x00002e50


	//   ....[7]....
        /*00dc*/ 	.word	0x00002e80


	//   ....[8]....
        /*00e0*/ 	.word	0x00002ea0


	//   ....[9]....
        /*00e4*/ 	.word	0x00002f00


	//   ....[10]....
        /*00e8*/ 	.word	0x00002f30


	//   ....[11]....
        /*00ec*/ 	.word	0x00002f50


	//   ....[12]....
        /*00f0*/ 	.word	0x00002fb0


	//   ....[13]....
        /*00f4*/ 	.word	0x00002fe0


	//   ....[14]....
        /*00f8*/ 	.word	0x00003000


	//   ....[15]....
        /*00fc*/ 	.word	0x00003060


	//   ....[16]....
        /*0100*/ 	.word	0x00003080


	//   ....[17]....
        /*0104*/ 	.word	0x00003090


	//   ....[18]....
        /*0108*/ 	.word	0x00003890


	//   ....[19]....
        /*010c*/ 	.word	0x00003910


	//   ....[20]....
        /*0110*/ 	.word	0x00003980


	//   ....[21]....
        /*0114*/ 	.word	0x00003a10


	//   ....[22]....
        /*0118*/ 	.word	0x00003a70


	//   ....[23]....
        /*011c*/ 	.word	0x00003b10


	//   ....[24]....
        /*0120*/ 	.word	0x00003ba0


	//   ....[25]....
        /*0124*/ 	.word	0x00003c00


	//   ....[26]....
        /*0128*/ 	.word	0x00003ca0


	//   ....[27]....
        /*012c*/ 	.word	0x00003d30


	//   ....[28]....
        /*0130*/ 	.word	0x00003d90


	//   ....[29]....
        /*0134*/ 	.word	0x00003e30


	//   ....[30]....
        /*0138*/ 	.word	0x00003ec0


	//   ....[31]....
        /*013c*/ 	.word	0x00003f20


	//   ....[32]....
        /*0140*/ 	.word	0x00003fc0


	//   ....[33]....
        /*0144*/ 	.word	0x00004050


	//   ....[34]....
        /*0148*/ 	.word	0x000040a0


	//   ....[35]....
        /*014c*/ 	.word	0x000040f0


	//----- nvinfo : EIATTR_VRC_CTA_INIT_COUNT
	.align		4
.L_3605:
        /*0150*/ 	.byte	0x02, 0x4a
	.zero		1
	.zero		1


	//----- nvinfo : EIATTR_EXIT_INSTR_OFFSETS
	.align		4
        /*0154*/ 	.byte	0x04, 0x1c
        /*0156*/ 	.short	(.L_3607 - .L_3606)


	//   ....[0]....
.L_3606:
        /*0158*/ 	.word	0x000036d0


	//   ....[1]....
        /*015c*/ 	.word	0x00003830


	//----- nvinfo : EIATTR_CRS_STACK_SIZE
	.align		4
.L_3607:
        /*0160*/ 	.byte	0x04, 0x1e
        /*0162*/ 	.short	(.L_3609 - .L_3608)
.L_3608:
        /*0164*/ 	.word	0x00000000


	//----- nvinfo : EIATTR_CBANK_PARAM_SIZE
	.align		4
.L_3609:
        /*0168*/ 	.byte	0x03, 0x19
        /*016a*/ 	.short	0x00b8


	//----- nvinfo : EIATTR_PARAM_CBANK
	.align		4
        /*016c*/ 	.byte	0x04, 0x0a
        /*016e*/ 	.short	(.L_3611 - .L_3610)
	.align		4
.L_3610:
        /*0170*/ 	.word	index@(.nv.constant0._Z30group_norm_nhwc_bwd_sum_kernelI11Fp16IOFp16WLi192EEv26Group_norm_nhwc_bwd_params)
        /*0174*/ 	.short	0x0380
        /*0176*/ 	.short	0x00b8


	//----- nvinfo : EIATTR_SW_WAR
	.align		4
.L_3611:
        /*0178*/ 	.byte	0x04, 0x36
        /*017a*/ 	.short	(.L_3613 - .L_3612)
.L_3612:
        /*017c*/ 	.word	0x00000008
.L_3613:


//--------------------- .nv.info._Z30group_norm_nhwc_bwd_sum_kernelI11Fp16IOFp16WLi448EEv26Group_norm_nhwc_bwd_params --------------------------
	.section	.nv.info._Z30group_norm_nhwc_bwd_sum_kernelI11Fp16IOFp16WLi448EEv26Group_norm_nhwc_bwd_params,"",@"SHT_CUDA_INFO"
	.sectionflags	@""
	.align	4


	//----- nvinfo : EIATTR_CUDA_API_VERSION
	.align		4
        /*0000*/ 	.byte	0x04, 0x37
        /*0002*/ 	.short	(.L_3615 - .L_3614)
.L_3614:
        /*0004*/ 	.word	0x00000082


	//----- nvinfo : EIATTR_KPARAM_INFO
	.align		4
.L_3615:
        /*0008*/ 	.byte	0x04, 0x17
        /*000a*/ 	.short	(.L_3617 - .L_3616)
.L_3616:
        /*000c*/ 	.word	0x00000000
        /*0010*/ 	.short	0x0000
        /*0012*/ 	.short	0x0000
        /*0014*/ 	.byte	0x00, 0xf0, 0xe1, 0x02


	//----- nvinfo : EIATTR_SPARSE_MMA_MASK
	.align		4
.L_3617:
        /*0018*/ 	.byte	0x03, 0x50
        /*001a*/ 	.short	0x0000


	//----- nvinfo : EIATTR_MAXREG_COUNT
	.align		4
        /*001c*/ 	.byte	0x03, 0x1b
        /*001e*/ 	.short	0x00ff


	//----- nvinfo : EIATTR_NUM_BARRIERS
	.align		4
        /*0020*/ 	.byte	0x02, 0x4c
        /*0022*/ 	.byte	0x01
	.zero		1


	//----- nvinfo : EIATTR_MERCURY_ISA_VERSION
	.align		4
        /*0024*/ 	.byte	0x03, 0x5f
        /*0026*/ 	.short	0x0101


	//----- nvinfo : EIATTR_COOP_GROUP_MASK_REGIDS
	.align		4
        /*0028*/ 	.byte	0x04, 0x29
        /*002a*/ 	.short	(.L_3619 - .L_3618)


	//   ....[0]....
.L_3618:
        /*002c*/ 	.word	0xffffffff


	//   ....[1]....
        /*0030*/ 	.word	0xffffffff


	//   ....[2]....
        /*0034*/ 	.word	0xffffffff


	//   ....[3]....
        /*0038*/ 	.word	0xffffffff


	//   ....[4]....
        /*003c*/ 	.word	0xffffffff


	//   ....[5]....
        /*0040*/ 	.word	0xffffffff


	//   ....[6]....
        /*0044*/ 	.word	0xffffffff


	//   ....[7]....
        /*0048*/ 	.word	0xffffffff


	//   ....[8]....
        /*004c*/ 	.word	0xffffffff


	//   ....[9]....
        /*0050*/ 	.word	0xffffffff


	//   ....[10]....
        /*0054*/ 	.word	0xffffffff


	//   ....[11]....
        /*0058*/ 	.word	0xffffffff


	//   ....[12]....
        /*005c*/ 	.word	0xffffffff


	//   ....[13]....
        /*0060*/ 	.word	0xffffffff


	//   ....[14]....
        /*0064*/ 	.word	0xffffffff


	//   ....[15]....
        /*0068*/ 	.word	0xffffffff


	//   ....[16]....
        /*006c*/ 	.word	0xffffffff


	//   ....[17]....
        /*0070*/ 	.word	0xffffffff


	//   ....[18]....
        /*0074*/ 	.word	0x05000036


	//   ....[19]....
        /*0078*/ 	.word	0x05000036


	//   ....[20]....
        /*007c*/ 	.word	0x05000036


	//   ....[21]....
        /*0080*/ 	.word	0x05000036


	//   ....[22]....
        /*0084*/ 	.word	0x05000036


	//   ....[23]....
        /*0088*/ 	.word	0x05000036


	//   ....[24]....
        /*008c*/ 	.word	0x05000036


	//   ....[25]....
        /*0090*/ 	.word	0x05000036


	//   ....[26]....
        /*0094*/ 	.word	0x05000036


	//   ....[27]....
        /*0098*/ 	.word	0x05000036


	//   ....[28]....
        /*009c*/ 	.word	0x05000036


	//   ....[29]....
        /*00a0*/ 	.word	0x05000036


	//   ....[30]....
        /*00a4*/ 	.word	0x05000036


	//   ....[31]....
        /*00a8*/ 	.word	0x05000036


	//   ....[32]....
        /*00ac*/ 	.word	0x05000036


	//   ....[33]....
        /*00b0*/ 	.word	0x05000036


	//   ....[34]....
        /*00b4*/ 	.word	0x05000036


	//   ....[35]....
        /*00b8*/ 	.word	0x05000036


	//----- nvinfo : EIATTR_COOP_GROUP_INSTR_OFFSETS
	.align		4
.L_3619:
        /*00bc*/ 	.byte	0x04, 0x28
        /*00be*/ 	.short	(.L_3621 - .L_3620)


	//   ....[0]....
.L_3620:
        /*00c0*/ 	.word	0x00003180


	//   ....[1]....
        /*00c4*/ 	.word	0x000031b0


	//   ....[2]....
        /*00c8*/ 	.word	0x00003200


	//   ....[3]....
        /*00cc*/ 	.word	0x00003220


	//   ....[4]....
        /*00d0*/ 	.word	0x00003230


	//   ....[5]....
        /*00d4*/ 	.word	0x00003290


	//   ....[6]....
        /*00d8*/ 	.word	0x000032d0


	//   ....[7]....
        /*00dc*/ 	.word	0x000032e0


	//   ....[8]....
        /*00e0*/ 	.word	0x00003330


	//   ....[9]....
        /*00e4*/ 	.word	0x00003380


	//   ....[10]....
        /*00e8*/ 	.word	0x000033a0


	//   ....[11]....
        /*00ec*/ 	.word	0x00003410


	//   ....[12]....
        /*00f0*/ 	.word	0x00003430


	//   ....[13]....
        /*00f4*/ 	.word	0x00003440


	//   ....[14]....
        /*00f8*/ 	.word	0x000034b0


	//   ....[15]....
        /*00fc*/ 	.word	0x000034f0


	//   ....[16]....
        /*0100*/ 	.word	0x00003520


	//   ....[17]....
        /*0104*/ 	.word	0x00003540


	//   ....[18]....
        /*0108*/ 	.word	0x00004140


	//   ....[19]....
        /*010c*/ 	.word	0x000041c0


	//   ....[20]....
        /*0110*/ 	.word	0x00004220


	//   ....[21]....
        /*0114*/ 	.word	0x00004280


	//   ....[22]....
        /*0118*/ 	.word	0x00004320


	//   ....[23]....
        /*011c*/ 	.word	0x00004390


	//   ....[24]....
        /*0120*/ 	.word	0x00004430


	//   ....[25]....
        /*0124*/ 	.word	0x00004490


	//   ....[26]....
        /*0128*/ 	.word	0x00004510


	//   ....[27]....
        /*012c*/ 	.word	0x000045a0


	//   ....[28]....
        /*0130*/ 	.word	0x00004630


	//   ....[29]....
        /*0134*/ 	.word	0x000046a0


	//   ....[30]....
        /*0138*/ 	.word	0x00004730


	//   ....[31]....
        /*013c*/ 	.word	0x00004790


	//   ....[32]....
        /*0140*/ 	.word	0x00004830


	//   ....[33]....
        /*0144*/ 	.word	0x000048c0


	//   ....[34]....
        /*0148*/ 	.word	0x00004920


	//   ....[35]....
        /*014c*/ 	.word	0x00004970


	//----- nvinfo : EIATTR_VRC_CTA_INIT_COUNT
	.align		4
.L_3621:
        /*0150*/ 	.byte	0x02, 0x4a
	.zero		1
	.zero		1


	//----- nvinfo : EIATTR_EXIT_INSTR_OFFSETS
	.align		4
        /*0154*/ 	.byte	0x04, 0x1c
        /*0156*/ 	.short	(.L_3623 - .L_3622)


	//   ....[0]....
.L_3622:
        /*0158*/ 	.word	0x00003f70


	//   ....[1]....
        /*015c*/ 	.word	0x000040d0


	//----- nvinfo : EIATTR_CRS_STACK_SIZE
	.align		4
.L_3623:
        /*0160*/ 	.byte	0x04, 0x1e
        /*0162*/ 	.short	(.L_3625 - .L_3624)
.L_3624:
        /*0164*/ 	.word	0x00000000


	//----- nvinfo : EIATTR_CBANK_PARAM_SIZE
	.align		4
.L_3625:
        /*0168*/ 	.byte	0x03, 0x19
        /*016a*/ 	.short	0x00b8


	//----- nvinfo : EIATTR_PARAM_CBANK
	.align		4
        /*016c*/ 	.byte	0x04, 0x0a
        /*016e*/ 	.short	(.L_3627 - .L_3626)
	.align		4
.L_3626:
        /*0170*/ 	.word	index@(.nv.constant0._Z30group_norm_nhwc_bwd_sum_kernelI11Fp16IOFp16WLi448EEv26Group_norm_nhwc_bwd_params)
        /*0174*/ 	.short	0x0380
        /*0176*/ 	.short	0x00b8


	//----- nvinfo : EIATTR_SW_WAR
	.align		4
.L_3627:
        /*0178*/ 	.byte	0x04, 0x36
        /*017a*/ 	.short	(.L_3629 - .L_3628)
.L_3628:
        /*017c*/ 	.word	0x00000008
.L_3629:


//--------------------- .nv.info._Z30group_norm_nhwc_bwd_sum_kernelI11Fp16IOFp16WLi256EEv26Group_norm_nhwc_bwd_params --------------------------
	.section	.nv.info._Z30group_norm_nhwc_bwd_sum_kernelI11Fp16IOFp16WLi256EEv26Group_norm_nhwc_bwd_params,"",@"SHT_CUDA_INFO"
	.sectionflags	@""
	.align	4


	//----- nvinfo : EIATTR_CUDA_API_VERSION
	.align		4
        /*0000*/ 	.byte	0x04, 0x37
        /*0002*/ 	.short	(.L_3631 - .L_3630)
.L_3630:
        /*0004*/ 	.word	0x00000082


	//----- nvinfo : EIATTR_KPARAM_INFO
	.align		4
.L_3631:
        /*0008*/ 	.byte	0x04, 0x17
        /*000a*/ 	.short	(.L_3633 - .L_3632)
.L_3632:
        /*000c*/ 	.word	0x00000000
        /*0010*/ 	.short	0x0000
        /*0012*/ 	.short	0x0000
        /*0014*/ 	.byte	0x00, 0xf0, 0xe1, 0x02


	//----- nvinfo : EIATTR_SPARSE_MMA_MASK
	.align		4
.L_3633:
        /*0018*/ 	.byte	0x03, 0x50
        /*001a*/ 	.short	0x0000


	//----- nvinfo : EIATTR_MAXREG_COUNT
	.align		4
        /*001c*/ 	.byte	0x03, 0x1b
        /*001e*/ 	.short	0x00ff


	//----- nvinfo : EIATTR_NUM_BARRIERS
	.align		4
        /*0020*/ 	.byte	0x02, 0x4c
        /*0022*/ 	.byte	0x01
	.zero		1


	//----- nvinfo : EIATTR_MERCURY_ISA_VERSION
	.align		4
        /*0024*/ 	.byte	0x03, 0x5f
        /*0026*/ 	.short	0x0101


	//----- nvinfo : EIATTR_COOP_GROUP_MASK_REGIDS
	.align		4
        /*0028*/ 	.byte	0x04, 0x29
        /*002a*/ 	.short	(.L_3635 - .L_3634)


	//   ....[0]....
.L_3634:
        /*002c*/ 	.word	0xffffffff


	//   ....[1]....
        /*0030*/ 	.word	0xffffffff


	//   ....[2]....
        /*0034*/ 	.word	0xffffffff


	//   ....[3]....
        /*0038*/ 	.word	0xffffffff


	//   ....[4]....
        /*003c*/ 	.word	0xffffffff


	//   ....[5]....
        /*0040*/ 	.word	0xffffffff


	//   ....[6]....
        /*0044*/ 	.word	0xffffffff


	//   ....[7]....
        /*0048*/ 	.word	0xffffffff


	//   ....[8]....
        /*004c*/ 	.word	0xffffffff


	//   ....[9]....
        /*0050*/ 	.word	0xffffffff


	//   ....[10]....
        /*0054*/ 	.word	0xffffffff


	//   ....[11]....
        /*0058*/ 	.word	0xffffffff


	//   ....[12]....
        /*005c*/ 	.word	0xffffffff


	//   ....[13]....
        /*0060*/ 	.word	0xffffffff


	//   ....[14]....
        /*0064*/ 	.word	0xffffffff


	//   ....[15]....
        /*0068*/ 	.word	0xffffffff


	//   ....[16]....
        /*006c*/ 	.word	0xffffffff


	//   ....[17]....
        /*0070*/ 	.word	0xffffffff


	//   ....[18]....
        /*0074*/ 	.word	0x05000021


	//   ....[19]....
        /*0078*/ 	.word	0x05000021


	//   ....[20]....
        /*007c*/ 	.word	0x05000021


	//   ....[21]....
        /*0080*/ 	.word	0x05000021


	//   ....[22]....
        /*0084*/ 	.word	0x05000021


	//   ....[23]....
        /*0088*/ 	.word	0x05000021


	//   ....[24]....
        /*008c*/ 	.word	0x05000021


	//   ....[25]....
        /*0090*/ 	.word	0x05000021


	//   ....[26]....
        /*0094*/ 	.word	0x05000021


	//   ....[27]....
        /*0098*/ 	.word	0x05000021


	//   ....[28]....
        /*009c*/ 	.word	0x05000021


	//   ....[29]....
        /*00a0*/ 	.word	0x05000021


	//   ....[30]....
        /*00a4*/ 	.word	0x05000021


	//   ....[31]....
        /*00a8*/ 	.word	0x05000021


	//   ....[32]....
        /*00ac*/ 	.word	0x05000021


	//   ....[33]....
        /*00b0*/ 	.word	0x05000021


	//   ....[34]....
        /*00b4*/ 	.word	0x05000021


	//   ....[35]....
        /*00b8*/ 	.word	0x05000021


	//----- nvinfo : EIATTR_COOP_GROUP_INSTR_OFFSETS
	.align		4
.L_3635:
        /*00bc*/ 	.byte	0x04, 0x28
        /*00be*/ 	.short	(.L_3637 - .L_3636)


	//   ....[0]....
.L_3636:
        /*00c0*/ 	.word	0x00002dd0


	//   ....[1]....
        /*00c4*/ 	.word	0x00002e00


	//   ....[2]....
        /*00c8*/ 	.word	0x00002e20


	//   ....[3]....
        /*00cc*/ 	.word	0x00002e80


	//   ....[4]....
        /*00d0*/ 	.word	0x00002eb0


	//   ....[5]....
        /*00d4*/ 	.word	0x00002ed0


	//   ....[6]....
        /*00d8*/ 	.word	0x00002f30


	//   ....[7]....
        /*00dc*/ 	.word	0x00002f60


	//   ....[8]....
        /*00e0*/ 	.word	0x00002f80


	//   ....[9]....
        /*00e4*/ 	.word	0x00002fe0


	//   ....[10]....
        /*00e8*/ 	.word	0x00003010


	//   ....[11]....
        /*00ec*/ 	.word	0x00003030


	//   ....[12]....
        /*00f0*/ 	.word	0x00003090


	//   ....[13]....
        /*00f4*/ 	.word	0x000030c0


	//   ....[14]....
        /*00f8*/ 	.word	0x000030e0


	//   ....[15]....
        /*00fc*/ 	.word	0x00003140


	//   ....[16]....
        /*0100*/ 	.word	0x00003170


	//   ....[17]....
        /*0104*/ 	.word	0x00003190


	//   ....[18]....
        /*0108*/ 	.word	0x00003a70


	//   ....[19]....
        /*010c*/ 	.word	0x00003b00


	//   ....[20]....
        /*0110*/ 	.word	0x00003b50


	//   ....[21]....
        /*0114*/ 	.word	0x00003bd0


	//   ....[22]....
        /*0118*/ 	.word	0x00003c60


	//   ....[23]....
        /*011c*/ 	.word	0x00003ce0


	//   ....[24]....
        /*0120*/ 	.word	0x00003d40


	//   ....[25]....
        /*0124*/ 	.word	0x00003dd0


	//   ....[26]....
        /*0128*/ 	.word	0x00003e50


	//   ....[27]....
        /*012c*/ 	.word	0x00003eb0


	//   ....[28]....
        /*0130*/ 	.word	0x00003f40


	//   ....[29]....
        /*0134*/ 	.word	0x00003fe0


	//   ....[30]....
        /*0138*/ 	.word	0x00004070


	//   ....[31]....
        /*013c*/ 	.word	0x000040d0


	//   ....[32]....
        /*0140*/ 	.word	0x00004170


	//   ....[33]....
        /*0144*/ 	.word	0x00004200


	//   ....[34]....
        /*0148*/ 	.word	0x00004260


	//   ....[35]....
        /*014c*/ 	.word	0x000042b0


	//----- nvinfo : EIATTR_VRC_CTA_INIT_COUNT
	.align		4
.L_3637:
        /*0150*/ 	.byte	0x02, 0x4a
	.zero		1
	.zero		1


	//----- nvinfo : EIATTR_EXIT_INSTR_OFFSETS
	.align		4
        /*0154*/ 	.byte	0x04, 0x1c
        /*0156*/ 	.short	(.L_3639 - .L_3638)


	//   ....[0]....
.L_3638:
        /*0158*/ 	.word	0x000038a0


	//   ....[1]....
        /*015c*/ 	.word	0x00003a00


	//----- nvinfo : EIATTR_CRS_STACK_SIZE
	.align		4
.L_3639:
        /*0160*/ 	.byte	0x04, 0x1e
        /*0162*/ 	.short	(.L_3641 - .L_3640)
.L_3640:
        /*0164*/ 	.word	0x00000000


	//----- nvinfo : EIATTR_CBANK_PARAM_SIZE
	.align		4
.L_3641:
        /*0168*/ 	.byte	0x03, 0x19
        /*016a*/ 	.short	0x00b8


	//----- nvinfo : EIATTR_PARAM_CBANK
	.align		4
        /*016c*/ 	.byte	0x04, 0x0a
        /*016e*/ 	.short	(.L_3643 - .L_3642)
	.align		4
.L_3642:
        /*0170*/ 	.word	index@(.nv.constant0._Z30group_norm_nhwc_bwd_sum_kernelI11Fp16IOFp16WLi256EEv26Group_norm_nhwc_bwd_params)
        /*0174*/ 	.short	0x0380
        /*0176*/ 	.short	0x00b8


	//----- nvinfo : EIATTR_SW_WAR
	.align		4
.L_3643:
        /*0178*/ 	.byte	0x04, 0x36
        /*017a*/ 	.short	(.L_3645 - .L_3644)
.L_3644:
        /*017c*/ 	.word	0x00000008
.L_3645:


//--------------------- .nv.info._Z30group_norm_nhwc_bwd_sum_kernelI11Fp16IOFp16WLi120EEv26Group_norm_nhwc_bwd_params --------------------------
	.section	.nv.info._Z30group_norm_nhwc_bwd_sum_kernelI11Fp16IOFp16WLi120EEv26Group_norm_nhwc_bwd_params,"",@"SHT_CUDA_INFO"
	.sectionflags	@""
	.align	4


	//----- nvinfo : EIATTR_CUDA_API_VERSION
	.align		4
        /*0000*/ 	.byte	0x04, 0x37
        /*0002*/ 	.short	(.L_3647 - .L_3646)
.L_3646:
        /*0004*/ 	.word	0x00000082


	//----- nvinfo : EIATTR_KPARAM_INFO
	.align		4
.L_3647:
        /*0008*/ 	.byte	0x04, 0x17
        /*000a*/ 	.short	(.L_3649 - .L_3648)
.L_3648:
        /*000c*/ 	.word	0x00000000
        /*0010*/ 	.short	0x0000
        /*0012*/ 	.short	0x0000
        /*0014*/ 	.byte	0x00, 0xf0, 0xe1, 0x02


	//----- nvinfo : EIATTR_SPARSE_MMA_MASK
	.align		4
.L_3649:
        /*0018*/ 	.byte	0x03, 0x50
        /*001a*/ 	.short	0x0000


	//----- nvinfo : EIATTR_MAXREG_COUNT
	.align		4
        /*001c*/ 	.byte	0x03, 0x1b
        /*001e*/ 	.short	0x00ff


	//----- nvinfo : EIATTR_NUM_BARRIERS
	.align		4
        /*0020*/ 	.byte	0x02, 0x4c
        /*0022*/ 	.byte	0x01
	.zero		1


	//----- nvinfo : EIATTR_MERCURY_ISA_VERSION
	.align		4
        /*0024*/ 	.byte	0x03, 0x5f
        /*0026*/ 	.short	0x0101


	//----- nvinfo : EIATTR_COOP_GROUP_MASK_REGIDS
	.align		4
        /*0028*/ 	.byte	0x04, 0x29
        /*002a*/ 	.short	(.L_3651 - .L_3650)


	//   ....[0]....
.L_3650:
        /*002c*/ 	.word	0x0500000d


	//   ....[1]....
        /*0030*/ 	.word	0x0500000d


	//   ....[2]....
        /*0034*/ 	.word	0x0500000d


	//   ....[3]....
        /*0038*/ 	.word	0x0500000d


	//   ....[4]....
        /*003c*/ 	.word	0x0500000d


	//   ....[5]....
        /*0040*/ 	.word	0x0500000d


	//   ....[6]....
        /*0044*/ 	.word	0x0500000d


	//   ....[7]....
        /*0048*/ 	.word	0x0500000d


	//   ....[8]....
        /*004c*/ 	.word	0x0500000d


	//   ....[9]....
        /*0050*/ 	.word	0x0500000d


	//   ....[10]....
        /*0054*/ 	.word	0x0500000d


	//   ....[11]....
        /*0058*/ 	.word	0x0500000d


	//   ....[12]....
        /*005c*/ 	.word	0x0500000d


	//   ....[13]....
        /*0060*/ 	.word	0x0500000d


	//   ....[14]....
        /*0064*/ 	.word	0x0500000d


	//   ....[15]....
        /*0068*/ 	.word	0x0500000d


	//   ....[16]....
        /*006c*/ 	.word	0x0500000d


	//   ....[17]....
        /*0070*/ 	.word	0x0500000d


	//   ....[18]....
        /*0074*/ 	.word	0x0500000d


	//   ....[19]....
        /*0078*/ 	.word	0x0500000d


	//   ....[20]....
        /*007c*/ 	.word	0x0500000d


	//   ....[21]....
        /*0080*/ 	.word	0x0500000d


	//----- nvinfo : EIATTR_COOP_GROUP_INSTR_OFFSETS
	.align		4
.L_3651:
        /*0084*/ 	.byte	0x04, 0x28
        /*0086*/ 	.short	(.L_3653 - .L_3652)


	//   ....[0]....
.L_3652:
        /*0088*/ 	.word	0x00002c20


	//   ....[1]....
        /*008c*/ 	.word	0x00002cd0


	//   ....[2]....
        /*0090*/ 	.word	0x00002d40


	//   ....[3]....
        /*0094*/ 	.word	0x00002dc0


	//   ....[4]....
        /*0098*/ 	.word	0x00002e30


	//   ....[5]....
        /*009c*/ 	.word	0x00002ed0


	//   ....[6]....
        /*00a0*/ 	.word	0x00002f40


	//   ....[7]....
        /*00a4*/ 	.word	0x00002fd0


	//   ....[8]....
        /*00a8*/ 	.word	0x00003050


	//   ....[9]....
        /*00ac*/ 	.word	0x000030c0


	//   ....[10]....
        /*00b0*/ 	.word	0x00003110


	//   ....[11]....
        /*00b4*/ 	.word	0x00003800


	//   ....[12]....
        /*00b8*/ 	.word	0x000038d0


	//   ....[13]....
        /*00bc*/ 	.word	0x00003960


	//   ....[14]....
        /*00c0*/ 	.word	0x00003a10


	//   ....[15]....
        /*00c4*/ 	.word	0x00003aa0


	//   ....[16]....
        /*00c8*/ 	.word	0x00003b50


	//   ....[17]....
        /*00cc*/ 	.word	0x00003be0


	//   ....[18]....
        /*00d0*/ 	.word	0x00003ca0


	//   ....[19]....
        /*00d4*/ 	.word	0x00003d40


	//   ....[20]....
        /*00d8*/ 	.word	0x00003dd0


	//   ....[21]....
        /*00dc*/ 	.word	0x00003e40


	//----- nvinfo : EIATTR_VRC_CTA_INIT_COUNT
	.align		4
.L_3653:
        /*00e0*/ 	.byte	0x02, 0x4a
	.zero		1
	.zero		1


	//----- nvinfo : EIATTR_EXIT_INSTR_OFFSETS
	.align		4
        /*00e4*/ 	.byte	0x04, 0x1c
        /*00e6*/ 	.short	(.L_3655 - .L_3654)


	//   ....[0]....
.L_3654:
        /*00e8*/ 	.word	0x00003680


	//   ....[1]....
        /*00ec*/ 	.word	0x000037e0


	//----- nvinfo : EIATTR_CRS_STACK_SIZE
	.align		4
.L_3655:
        /*00f0*/ 	.byte	0x04, 0x1e
        /*00f2*/ 	.short	(.L_3657 - .L_3656)
.L_3656:
        /*00f4*/ 	.word	0x00000000


	//----- nvinfo : EIATTR_CBANK_PARAM_SIZE
	.align		4
.L_3657:
        /*00f8*/ 	.byte	0x03, 0x19
        /*00fa*/ 	.short	0x00b8


	//----- nvinfo : EIATTR_PARAM_CBANK
	.align		4
        /*00fc*/ 	.byte	0x04, 0x0a
        /*00fe*/ 	.short	(.L_3659 - .L_3658)
	.align		4
.L_3658:
        /*0100*/ 	.word	index@(.nv.constant0._Z30group_norm_nhwc_bwd_sum_kernelI11Fp16IOFp16WLi120EEv26Group_norm_nhwc_bwd_params)
        /*0104*/ 	.short	0x0380
        /*0106*/ 	.short	0x00b8


	//----- nvinfo : EIATTR_SW_WAR
	.align		4
.L_3659:
        /*0108*/ 	.byte	0x04, 0x36
        /*010a*/ 	.short	(.L_3661 - .L_3660)
.L_3660:
        /*010c*/ 	.word	0x00000008
.L_3661:


//--------------------- .nv.info._Z30group_norm_nhwc_bwd_sum_kernelI11Fp16IOFp16WLi140EEv26Group_norm_nhwc_bwd_params --------------------------
	.section	.nv.info._Z30group_norm_nhwc_bwd_sum_kernelI11Fp16IOFp16WLi140EEv26Group_norm_nhwc_bwd_params,"",@"SHT_CUDA_INFO"
	.sectionflags	@""
	.align	4


	//----- nvinfo : EIATTR_CUDA_API_VERSION
	.align		4
        /*0000*/ 	.byte	0x04, 0x37
        /*0002*/ 	.short	(.L_3663 - .L_3662)
.L_3662:
        /*0004*/ 	.word	0x00000082


	//----- nvinfo : EIATTR_KPARAM_INFO
	.align		4
.L_3663:
        /*0008*/ 	.byte	0x04, 0x17
        /*000a*/ 	.short	(.L_3665 - .L_3664)
.L_3664:
        /*000c*/ 	.word	0x00000000
        /*0010*/ 	.short	0x0000
        /*0012*/ 	.short	0x0000
        /*0014*/ 	.byte	0x00, 0xf0, 0xe1, 0x02


	//----- nvinfo : EIATTR_SPARSE_MMA_MASK
	.align		4
.L_3665:
        /*0018*/ 	.byte	0x03, 0x50
        /*001a*/ 	.short	0x0000


	//----- nvinfo : EIATTR_MAXREG_COUNT
	.align		4
        /*001c*/ 	.byte	0x03, 0x1b
        /*001e*/ 	.short	0x00ff


	//----- nvinfo : EIATTR_NUM_BARRIERS
	.align		4
        /*0020*/ 	.byte	0x02, 0x4c
        /*0022*/ 	.byte	0x01
	.zero		1


	//----- nvinfo : EIATTR_MERCURY_ISA_VERSION
	.align		4
        /*0024*/ 	.byte	0x03, 0x5f
        /*0026*/ 	.short	0x0101


	//----- nvinfo : EIATTR_COOP_GROUP_MASK_REGIDS
	.align		4
        /*0028*/ 	.byte	0x04, 0x29
        /*002a*/ 	.short	(.L_3667 - .L_3666)


	//   ....[0]....
.L_3666:
        /*002c*/ 	.word	0x0500000d


	//   ....[1]....
        /*0030*/ 	.word	0x0500000d


	//   ....[2]....
        /*0034*/ 	.word	0x0500000d


	//   ....[3]....
        /*0038*/ 	.word	0x0500000d


	//   ....[4]....
        /*003c*/ 	.word	0x0500000d


	//   ....[5]....
        /*0040*/ 	.word	0x0500000d


	//   ....[6]....
        /*0044*/ 	.word	0x0500000d


	//   ....[7]....
        /*0048*/ 	.word	0x0500000d


	//   ....[8]....
        /*004c*/ 	.word	0x0500000d


	//   ....[9]....
        /*0050*/ 	.word	0x0500000d


	//   ....[10]....
        /*0054*/ 	.word	0x0500000d


	//   ....[11]....
        /*0058*/ 	.word	0x0500000d


	//   ....[12]....
        /*005c*/ 	.word	0x0500000d


	//   ....[13]....
        /*0060*/ 	.word	0x0500000d


	//   ....[14]....
        /*0064*/ 	.word	0x0500000d


	//   ....[15]....
        /*0068*/ 	.word	0x0500000d


	//   ....[16]....
        /*006c*/ 	.word	0x0500000d


	//   ....[17]....
        /*0070*/ 	.word	0x0500000d


	//   ....[18]....
        /*0074*/ 	.word	0x0500000d


	//   ....[19]....
        /*0078*/ 	.word	0x0500000d


	//   ....[20]....
        /*007c*/ 	.word	0x0500000d


	//   ....[21]....
        /*0080*/ 	.word	0x0500000d


	//----- nvinfo : EIATTR_COOP_GROUP_INSTR_OFFSETS
	.align		4
.L_3667:
        /*0084*/ 	.byte	0x04, 0x28
        /*0086*/ 	.short	(.L_3669 - .L_3668)


	//   ....[0]....
.L_3668:
        /*0088*/ 	.word	0x00002ca0


	//   ....[1]....
        /*008c*/ 	.word	0x00002d50


	//   ....[2]....
        /*0090*/ 	.word	0x00002dc0


	//   ....[3]....
        /*0094*/ 	.word	0x00002e50


	//   ....[4]....
        /*0098*/ 	.word	0x00002ec0


	//   ....[5]....
        /*009c*/ 	.word	0x00002f40


	//   ....[6]....
        /*00a0*/ 	.word	0x00002fb0


	//   ....[7]....
        /*00a4*/ 	.word	0x00003050


	//   ....[8]....
        /*00a8*/ 	.word	0x000030d0


	//   ....[9]....
        /*00ac*/ 	.word	0x00003140


	//   ....[10]....
        /*00b0*/ 	.word	0x00003190


	//   ....[11]....
        /*00b4*/ 	.word	0x00003980


	//   ....[12]....
        /*00b8*/ 	.word	0x00003a50


	//   ....[13]....
        /*00bc*/ 	.word	0x00003ae0


	//   ....[14]....
        /*00c0*/ 	.word	0x00003b90


	//   ....[15]....
        /*00c4*/ 	.word	0x00003c20


	//   ....[16]....
        /*00c8*/ 	.word	0x00003cd0


	//   ....[17]....
        /*00cc*/ 	.word	0x00003d60


	//   ....[18]....
        /*00d0*/ 	.word	0x00003e20


	//   ....[19]....
        /*00d4*/ 	.word	0x00003ec0


	//   ....[20]....
        /*00d8*/ 	.word	0x00003f50


	//   ....[21]....
        /*00dc*/ 	.word	0x00003fc0


	//----- nvinfo : EIATTR_VRC_CTA_INIT_COUNT
	.align		4
.L_3669:
        /*00e0*/ 	.byte	0x02, 0x4a
	.zero		1
	.zero		1


	//----- nvinfo : EIATTR_EXIT_INSTR_OFFSETS
	.align		4
        /*00e4*/ 	.byte	0x04, 0x1c
        /*00e6*/ 	.short	(.L_3671 - .L_3670)


	//   ....[0]....
.L_3670:
        /*00e8*/ 	.word	0x00003800


	//   ....[1]....
        /*00ec*/ 	.word	0x00003960


	//----- nvinfo : EIATTR_CRS_STACK_SIZE
	.align		4
.L_3671:
        /*00f0*/ 	.byte	0x04, 0x1e
        /*00f2*/ 	.short	(.L_3673 - .L_3672)
.L_3672:
        /*00f4*/ 	.word	0x00000000


	//----- nvinfo : EIATTR_CBANK_PARAM_SIZE
	.align		4
.L_3673:
        /*00f8*/ 	.byte	0x03, 0x19
        /*00fa*/ 	.short	0x00b8


	//----- nvinfo : EIATTR_PARAM_CBANK
	.align		4
        /*00fc*/ 	.byte	0x04, 0x0a
        /*00fe*/ 	.short	(.L_3675 - .L_3674)
	.align		4
.L_3674:
        /*0100*/ 	.word	index@(.nv.constant0._Z30group_norm_nhwc_bwd_sum_kernelI11Fp16IOFp16WLi140EEv26Group_norm_nhwc_bwd_params)
        /*0104*/ 	.short	0x0380
        /*0106*/ 	.short	0x00b8


	//----- nvinfo : EIATTR_SW_WAR
	.align		4
.L_3675:
        /*0108*/ 	.byte	0x04, 0x36
        /*010a*/ 	.short	(.L_3677 - .L_3676)
.L_3676:
        /*010c*/ 	.word	0x00000008
.L_3677:


//--------------------- .nv.info._Z30group_norm_nhwc_bwd_sum_kernelI11Fp16IOFp16WLi160EEv26Group_norm_nhwc_bwd_params --------------------------
	.section	.nv.info._Z30group_norm_nhwc_bwd_sum_kernelI11Fp16IOFp16WLi160EEv26Group_norm_nhwc_bwd_params,"",@"SHT_CUDA_INFO"
	.sectionflags	@""
	.align	4


	//----- nvinfo : EIATTR_CUDA_API_VERSION
	.align		4
        /*0000*/ 	.byte	0x04, 0x37
        /*0002*/ 	.short	(.L_3679 - .L_3678)
.L_3678:
        /*0004*/ 	.word	0x00000082


	//----- nvinfo : EIATTR_KPARAM_INFO
	.align		4
.L_3679:
        /*0008*/ 	.byte	0x04, 0x17
        /*000a*/ 	.short	(.L_3681 - .L_3680)
.L_3680:
        /*000c*/ 	.word	0x00000000
        /*0010*/ 	.short	0x0000
        /*0012*/ 	.short	0x0000
        /*0014*/ 	.byte	0x00, 0xf0, 0xe1, 0x02


	//----- nvinfo : EIATTR_SPARSE_MMA_MASK
	.align		4
.L_3681:
        /*0018*/ 	.byte	0x03, 0x50
        /*001a*/ 	.short	0x0000


	//----- nvinfo : EIATTR_MAXREG_COUNT
	.align		4
        /*001c*/ 	.byte	0x03, 0x1b
        /*001e*/ 	.short	0x00ff


	//----- nvinfo : EIATTR_NUM_BARRIERS
	.align		4
        /*0020*/ 	.byte	0x02, 0x4c
        /*0022*/ 	.byte	0x01
	.zero		1


	//----- nvinfo : EIATTR_MERCURY_ISA_VERSION
	.align		4
        /*0024*/ 	.byte	0x03, 0x5f
        /*0026*/ 	.short	0x0101


	//----- nvinfo : EIATTR_COOP_GROUP_MASK_REGIDS
	.align		4
        /*0028*/ 	.byte	0x04, 0x29
        /*002a*/ 	.short	(.L_3683 - .L_3682)


	//   ....[0]....
.L_3682:
        /*002c*/ 	.word	0xffffffff


	//   ....[1]....
        /*0030*/ 	.word	0xffffffff


	//   ....[2]....
        /*0034*/ 	.word	0xffffffff


	//   ....[3]....
        /*0038*/ 	.word	0xffffffff


	//   ....[4]....
        /*003c*/ 	.word	0xffffffff


	//   ....[5]....
        /*0040*/ 	.word	0xffffffff


	//   ....[6]....
        /*0044*/ 	.word	0xffffffff


	//   ....[7]....
        /*0048*/ 	.word	0xffffffff


	//   ....[8]....
        /*004c*/ 	.word	0xffffffff


	//   ....[9]....
        /*0050*/ 	.word	0xffffffff


	//   ....[10]....
        /*0054*/ 	.word	0xffffffff


	//   ....[11]....
        /*0058*/ 	.word	0xffffffff


	//   ....[12]....
        /*005c*/ 	.word	0xffffffff


	//   ....[13]....
        /*0060*/ 	.word	0xffffffff


	//   ....[14]....
        /*0064*/ 	.word	0xffffffff


	//   ....[15]....
        /*0068*/ 	.word	0xffffffff


	//   ....[16]....
        /*006c*/ 	.word	0xffffffff


	//   ....[17]....
        /*0070*/ 	.word	0xffffffff


	//   ....[18]....
        /*0074*/ 	.word	0x0500001e


	//   ....[19]....
        /*0078*/ 	.word	0x0500001e


	//   ....[20]....
        /*007c*/ 	.word	0x0500001e


	//   ....[21]....
        /*0080*/ 	.word	0x0500001e


	//   ....[22]....
        /*0084*/ 	.word	0x0500001e


	//   ....[23]....
        /*0088*/ 	.word	0x0500001e


	//   ....[24]....
        /*008c*/ 	.word	0x0500001e


	//   ....[25]....
        /*0090*/ 	.word	0x0500001e


	//   ....[26]....
        /*0094*/ 	.word	0x0500001e


	//   ....[27]....
        /*0098*/ 	.word	0x0500001e


	//   ....[28]....
        /*009c*/ 	.word	0x0500001e


	//   ....[29]....
        /*00a0*/ 	.word	0x0500001e


	//   ....[30]....
        /*00a4*/ 	.word	0x0500001e


	//   ....[31]....
        /*00a8*/ 	.word	0x0500001e


	//   ....[32]....
        /*00ac*/ 	.word	0x0500001e


	//   ....[33]....
        /*00b0*/ 	.word	0x0500001e


	//   ....[34]....
        /*00b4*/ 	.word	0x0500001e


	//   ....[35]....
        /*00b8*/ 	.word	0x0500001e


	//----- nvinfo : EIATTR_COOP_GROUP_INSTR_OFFSETS
	.align		4
.L_3683:
        /*00bc*/ 	.byte	0x04, 0x28
        /*00be*/ 	.short	(.L_3685 - .L_3684)


	//   ....[0]....
.L_3684:
        /*00c0*/ 	.word	0x00002c60


	//   ....[1]....
        /*00c4*/ 	.word	0x00002c90


	//   ....[2]....
        /*00c8*/ 	.word	0x00002ce0


	//   ....[3]....
        /*00cc*/ 	.word	0x00002d00


	//   ....[4]....
        /*00d0*/ 	.word	0x00002d10


	//   ....[5]....
        /*00d4*/ 	.word	0x00002d90


	//   ....[6]....
        /*00d8*/ 	.word	0x00002db0


	//   ....[7]....
        /*00dc*/ 	.word	0x00002dc0


	//   ....[8]....
        /*00e0*/ 	.word	0x00002e40


	//   ....[9]....
        /*00e4*/ 	.word	0x00002e60


	//   ....[10]....
        /*00e8*/ 	.word	0x00002e70


	//   ....[11]....
        /*00ec*/ 	.word	0x00002f00


	//   ....[12]....
        /*00f0*/ 	.word	0x00002f10


	//   ....[13]....
        /*00f4*/ 	.word	0x00002f70


	//   ....[14]....
        /*00f8*/ 	.word	0x00002f90


	//   ....[15]....
        /*00fc*/ 	.word	0x00002fb0


	//   ....[16]....
        /*0100*/ 	.word	0x00002fc0


	//   ....[17]....
        /*0104*/ 	.word	0x00002ff0


	//   ....[18]....
        /*0108*/ 	.word	0x000036f0


	//   ....[19]....
        /*010c*/ 	.word	0x00003760


	//   ....[20]....
        /*0110*/ 	.word	0x000037b0


	//   ....[21]....
        /*0114*/ 	.word	0x00003840


	//   ....[22]....
        /*0118*/ 	.word	0x000038d0


	//   ....[23]....
        /*011c*/ 	.word	0x00003920


	//   ....[24]....
        /*0120*/ 	.word	0x000039b0


	//   ....[25]....
        /*0124*/ 	.word	0x00003a40


	//   ....[26]....
        /*0128*/ 	.word	0x00003a90


	//   ....[27]....
        /*012c*/ 	.word	0x00003b20


	//   ....[28]....
        /*0130*/ 	.word	0x00003bc0


	//   ....[29]....
        /*0134*/ 	.word	0x00003c40


	//   ....[30]....
        /*0138*/ 	.word	0x00003cc0


	//   ....[31]....
        /*013c*/ 	.word	0x00003d40


	//   ....[32]....
        /*0140*/ 	.word	0x00003d90


	//   ....[33]....
        /*0144*/ 	.word	0x00003e20


	//   ....[34]....
        /*0148*/ 	.word	0x00003e70


	//   ....[35]....
        /*014c*/ 	.word	0x00003ec0


	//----- nvinfo : EIATTR_VRC_CTA_INIT_COUNT
	.align		4
.L_3685:
        /*0150*/ 	.byte	0x02, 0x4a
	.zero		1
	.zero		1


	//----- nvinfo : EIATTR_EXIT_INSTR_OFFSETS
	.align		4
        /*0154*/ 	.byte	0x04, 0x1c
        /*0156*/ 	.short	(.L_3687 - .L_3686)


	//   ....[0]....
.L_3686:
        /*0158*/ 	.word	0x00003510


	//   ....[1]....
        /*015c*/ 	.word	0x00003670


	//----- nvinfo : EIATTR_CRS_STACK_SIZE
	.align		4
.L_3687:
        /*0160*/ 	.byte	0x04, 0x1e
        /*0162*/ 	.short	(.L_3689 - .L_3688)
.L_3688:
        /*0164*/ 	.word	0x00000000


	//----- nvinfo : EIATTR_CBANK_PARAM_SIZE
	.align		4
.L_3689:
        /*0168*/ 	.byte	0x03, 0x19
        /*016a*/ 	.short	0x00b8


	//----- nvinfo : EIATTR_PARAM_CBANK
	.align		4
        /*016c*/ 	.byte	0x04, 0x0a
        /*016e*/ 	.short	(.L_3691 - .L_3690)
	.align		4
.L_3690:
        /*0170*/ 	.word	index@(.nv.constant0._Z30group_norm_nhwc_bwd_sum_kernelI11Fp16IOFp16WLi160EEv26Group_norm_nhwc_bwd_params)
        /*0174*/ 	.short	0x0380
        /*0176*/ 	.short	0x00b8


	//----- nvinfo : EIATTR_SW_WAR
	.align		4
.L_3691:
        /*0178*/ 	.byte	0x04, 0x36
        /*017a*/ 	.short	(.L_3693 - .L_3692)
.L_3692:
        /*017c*/ 	.word	0x00000008
.L_3693:


//--------------------- .nv.callgraph             --------------------------
	.section	.nv.callgraph,"",@"SHT_CUDA_CALLGRAPH"
	.align	4
	.sectionentsize	8
	.align		4
        /*0000*/ 	.word	0x00000000
	.align		4
        /*0004*/ 	.word	0xffffffff
	.align		4
        /*0008*/ 	.word	0x00000000
	.align		4
        /*000c*/ 	.word	0xfffffffe
	.align		4
        /*0010*/ 	.word	0x00000000
	.align		4
        /*0014*/ 	.word	0xfffffffd
	.align		4
        /*0018*/ 	.word	0x00000000
	.align		4
        /*001c*/ 	.word	0xfffffffc


//--------------------- .nv.constant4             --------------------------
	.section	.nv.constant4,"a",@progbits
	.align	8
	.align		8
.nv.constant4:
        /*0000*/ 	.dword	_ZN62_INTERNAL_4569dee4_31_group_norm_nhwc_bwd_two_pass_cu_4d61947e4cuda3std3__45__cpo5beginE
	.align		8
        /*0008*/ 	.dword	_ZN62_INTERNAL_4569dee4_31_group_norm_nhwc_bwd_two_pass_cu_4d61947e4cuda3std3__45__cpo3endE
	.align		8
        /*0010*/ 	.dword	_ZN62_INTERNAL_4569dee4_31_group_norm_nhwc_bwd_two_pass_cu_4d61947e4cuda3std3__45__cpo6cbeginE
	.align		8
        /*0018*/ 	.dword	_ZN62_INTERNAL_4569dee4_31_group_norm_nhwc_bwd_two_pass_cu_4d61947e4cuda3std3__45__cpo4cendE
	.align		8
        /*0020*/ 	.dword	_ZN62_INTERNAL_4569dee4_31_group_norm_nhwc_bwd_two_pass_cu_4d61947e4cuda3std3__45__cpo6rbeginE
	.align		8
        /*0028*/ 	.dword	_ZN62_INTERNAL_4569dee4_31_group_norm_nhwc_bwd_two_pass_cu_4d61947e4cuda3std3__45__cpo4rendE
	.align		8
        /*0030*/ 	.dword	_ZN62_INTERNAL_4569dee4_31_group_norm_nhwc_bwd_two_pass_cu_4d61947e4cuda3std3__45__cpo7crbeginE
	.align		8
        /*0038*/ 	.dword	_ZN62_INTERNAL_4569dee4_31_group_norm_nhwc_bwd_two_pass_cu_4d61947e4cuda3std3__45__cpo5crendE
	.align		8
        /*0040*/ 	.dword	_ZN62_INTERNAL_4569dee4_31_group_norm_nhwc_bwd_two_pass_cu_4d61947e4cuda3std3__464_GLOBAL__N__4569dee4_31_group_norm_nhwc_bwd_two_pass_cu_4d61947e6ignoreE
	.align		8
        /*0048*/ 	.dword	_ZN62_INTERNAL_4569dee4_31_group_norm_nhwc_bwd_two_pass_cu_4d61947e4cuda3std3__419piecewise_constructE
	.align		8
        /*0050*/ 	.dword	_ZN62_INTERNAL_4569dee4_31_group_norm_nhwc_bwd_two_pass_cu_4d61947e4cuda3std3__48in_placeE
	.align		8
        /*0058*/ 	.dword	_ZN62_INTERNAL_4569dee4_31_group_norm_nhwc_bwd_two_pass_cu_4d61947e4cuda3std3__420unreachable_sentinelE
	.align		8
        /*0060*/ 	.dword	_ZN62_INTERNAL_4569dee4_31_group_norm_nhwc_bwd_two_pass_cu_4d61947e4cuda3std3__47nulloptE
	.align		8
        /*0068*/ 	.dword	_ZN62_INTERNAL_4569dee4_31_group_norm_nhwc_bwd_two_pass_cu_4d61947e4cuda3std3__48unexpectE
	.align		8
        /*0070*/ 	.dword	_ZN62_INTERNAL_4569dee4_31_group_norm_nhwc_bwd_two_pass_cu_4d61947e4cuda3std6ranges3__45__cpo4swapE
	.align		8
        /*0078*/ 	.dword	_ZN62_INTERNAL_4569dee4_31_group_norm_nhwc_bwd_two_pass_cu_4d61947e4cuda3std6ranges3__45__cpo9iter_moveE
	.align		8
        /*0080*/ 	.dword	_ZN62_INTERNAL_4569dee4_31_group_norm_nhwc_bwd_two_pass_cu_4d61947e4cuda3std6ranges3__45__cpo5beginE
	.align		8
        /*0088*/ 	.dword	_ZN62_INTERNAL_4569dee4_31_group_norm_nhwc_bwd_two_pass_cu_4d61947e4cuda3std6ranges3__45__cpo3endE
	.align		8
        /*0090*/ 	.dword	_ZN62_INTERNAL_4569dee4_31_group_norm_nhwc_bwd_two_pass_cu_4d61947e4cuda3std6ranges3__45__cpo6cbeginE
	.align		8
        /*0098*/ 	.dword	_ZN62_INTERNAL_4569dee4_31_group_norm_nhwc_bwd_two_pass_cu_4d61947e4cuda3std6ranges3__45__cpo4cendE
	.align		8
        /*00a0*/ 	.dword	_ZN62_INTERNAL_4569dee4_31_group_norm_nhwc_bwd_two_pass_cu_4d61947e4cuda3std6ranges3__45__cpo7advanceE
	.align		8
        /*00a8*/ 	.dword	_ZN62_INTERNAL_4569dee4_31_group_norm_nhwc_bwd_two_pass_cu_4d61947e4cuda3std6ranges3__45__cpo9iter_swapE
	.align		8
        /*00b0*/ 	.dword	_ZN62_INTERNAL_4569dee4_31_group_norm_nhwc_bwd_two_pass_cu_4d61947e4cuda3std6ranges3__45__cpo4nextE
	.align		8
        /*00b8*/ 	.dword	_ZN62_INTERNAL_4569dee4_31_group_norm_nhwc_bwd_two_pass_cu_4d61947e4cuda3std6ranges3__45__cpo4prevE
	.align		8
        /*00c0*/ 	.dword	_ZN62_INTERNAL_4569dee4_31_group_norm_nhwc_bwd_two_pass_cu_4d61947e4cuda3std6ranges3__45__cpo4dataE
	.align		8
        /*00c8*/ 	.dword	_ZN62_INTERNAL_4569dee4_31_group_norm_nhwc_bwd_two_pass_cu_4d61947e4cuda3std6ranges3__45__cpo5cdataE
	.align		8
        /*00d0*/ 	.dword	_ZN62_INTERNAL_4569dee4_31_group_norm_nhwc_bwd_two_pass_cu_4d61947e4cuda3std6ranges3__45__cpo4sizeE
	.align		8
        /*00d8*/ 	.dword	_ZN62_INTERNAL_4569dee4_31_group_norm_nhwc_bwd_two_pass_cu_4d61947e4cuda3std6ranges3__45__cpo5ssizeE
	.align		8
        /*00e0*/ 	.dword	_ZN62_INTERNAL_4569dee4_31_group_norm_nhwc_bwd_two_pass_cu_4d61947e4cuda3std6ranges3__45__cpo8distanceE
	.align		8
        /*00e8*/ 	.dword	_ZN62_INTERNAL_4569dee4_31_group_norm_nhwc_bwd_two_pass_cu_4d61947e6thrust24THRUST_300001_SM_1000_NS6system6detail10sequential3seqE
	.align		8
        /*00f0*/ 	.dword	_ZN62_INTERNAL_4569dee4_31_group_norm_nhwc_bwd_two_pass_cu_4d61947e6thrust24THRUST_300001_SM_1000_NS12placeholders2_1E
	.align		8
        /*00f8*/ 	.dword	_ZN62_INTERNAL_4569dee4_31_group_norm_nhwc_bwd_two_pass_cu_4d61947e6thrust24THRUST_300001_SM_1000_NS12placeholders2_2E
	.align		8
        /*0100*/ 	.dword	_ZN62_INTERNAL_4569dee4_31_group_norm_nhwc_bwd_two_pass_cu_4d61947e6thrust24THRUST_300001_SM_1000_NS12placeholders2_3E
	.align		8
        /*0108*/ 	.dword	_ZN62_INTERNAL_4569dee4_31_group_norm_nhwc_bwd_two_pass_cu_4d61947e6thrust24THRUST_300001_SM_1000_NS12placeholders2_4E
	.align		8
        /*0110*/ 	.dword	_ZN62_INTERNAL_4569dee4_31_group_norm_nhwc_bwd_two_pass_cu_4d61947e6thrust24THRUST_300001_SM_1000_NS12placeholders2_5E
	.align		8
        /*0118*/ 	.dword	_ZN62_INTERNAL_4569dee4_31_group_norm_nhwc_bwd_two_pass_cu_4d61947e6thrust24THRUST_300001_SM_1000_NS12placeholders2_6E
	.align		8
        /*0120*/ 	.dword	_ZN62_INTERNAL_4569dee4_31_group_norm_nhwc_bwd_two_pass_cu_4d61947e6thrust24THRUST_300001_SM_1000_NS12placeholders2_7E
	.align		8
        /*0128*/ 	.dword	_ZN62_INTERNAL_4569dee4_31_group_norm_nhwc_bwd_two_pass_cu_4d61947e6thrust24THRUST_300001_SM_1000_NS12placeholders2_8E
	.align		8
        /*0130*/ 	.dword	_ZN62_INTERNAL_4569dee4_31_group_norm_nhwc_bwd_two_pass_cu_4d61947e6thrust24THRUST_300001_SM_1000_NS12placeholders2_9E
	.align		8
        /*0138*/ 	.dword	_ZN62_INTERNAL_4569dee4_31_group_norm_nhwc_bwd_two_pass_cu_4d61947e6thrust24THRUST_300001_SM_1000_NS12placeholders3_10E


//--------------------- .text._ZN3cub18CUB_300001_SM_10006detail11EmptyKernelIvEEvv --------------------------
	.section	.text._ZN3cub18CUB_300001_SM_10006detail11EmptyKernelIvEEvv,"ax",@progbits
	.align	128
        .global         _ZN3cub18CUB_300001_SM_10006detail11EmptyKernelIvEEvv
        .type           _ZN3cub18CUB_300001_SM_10006detail11EmptyKernelIvEEvv,@function
        .size           _ZN3cub18CUB_300001_SM_10006detail11EmptyKernelIvEEvv,(.L_x_4339 - _ZN3cub18CUB_300001_SM_10006detail11EmptyKernelIvEEvv)
        .other          _ZN3cub18CUB_300001_SM_10006detail11EmptyKernelIvEEvv,@"STO_CUDA_ENTRY STV_DEFAULT"
_ZN3cub18CUB_300001_SM_10006detail11EmptyKernelIvEEvv:
.text._ZN3cub18CUB_300001_SM_10006detail11EmptyKernelIvEEvv:
[----:B------:R-:W-:Y:S01]  /*0000*/  LDC R1, c[0x0][0x37c] ;  /* 0x0000df00ff017b82 */ /* 0x000fe20000000800 */
[----:B------:R-:W-:Y:S05]  /*0010*/  EXIT ;  /* 0x000000000000794d */ /* 0x000fea0003800000 */
.L_x_0:
[----:B------:R-:W-:-:S00]  /*0020*/  BRA `(.L_x_0) ;  /* 0xfffffffc00fc7947 */ /* 0x000fc0000383ffff */
[----:B------:R-:W-:-:S00]  /*0030*/  NOP ;  /* 0x0000000000007918 */ /* 0x000fc00000000000 */
        /* <DEDUP_REMOVED lines=12> */
.L_x_4339:


//--------------------- .text._Z32group_norm_nhwc_bwd_scale_kernelI11Fp32IOFp32WLi196EEv26Group_norm_nhwc_bwd_params --------------------------
	.section	.text._Z32group_norm_nhwc_bwd_scale_kernelI11Fp32IOFp32WLi196EEv26Group_norm_nhwc_bwd_params,"ax",@progbits
	.align	128
        .global         _Z32group_norm_nhwc_bwd_scale_kernelI11Fp32IOFp32WLi196EEv26Group_norm_nhwc_bwd_params
        .type           _Z32group_norm_nhwc_bwd_scale_kernelI11Fp32IOFp32WLi196EEv26Group_norm_nhwc_bwd_params,@function
        .size           _Z32group_norm_nhwc_bwd_scale_kernelI11Fp32IOFp32WLi196EEv26Group_norm_nhwc_bwd_params,(.L_x_4340 - _Z32group_norm_nhwc_bwd_scale_kernelI11Fp32IOFp32WLi196EEv26Group_norm_nhwc_bwd_params)
        .other          _Z32group_norm_nhwc_bwd_scale_kernelI11Fp32IOFp32WLi196EEv26Group_norm_nhwc_bwd_params,@"STO_CUDA_ENTRY STV_DEFAULT"
_Z32group_norm_nhwc_bwd_scale_kernelI11Fp32IOFp32WLi196EEv26Group_norm_nhwc_bwd_params:
.text._Z32group_norm_nhwc_bwd_scale_kernelI11Fp32IOFp32WLi196EEv26Group_norm_nhwc_bwd_params:
[----:B------:R-:W-:Y:S08]  /*0000*/  LDC R1, c[0x0][0x37c] ;  /* 0x0000df00ff017b82 */ /* 0x000ff00000000800 */
[----:B------:R-:W0:Y:S01]  /*0010*/  LDC R7, c[0x0][0x424] ;  /* 0x00010900ff077b82 */ /* 0x000e220000000800 */
[----:B------:R-:W1:Y:S01]  /*0020*/  S2R R8, SR_TID.X ;  /* 0x0000000000087919 */ /* 0x000e620000002100 */
[----:B------:R-:W2:Y:S06]  /*0030*/  LDCU.64 UR6, c[0x0][0x358] ;  /* 0x00006b00ff0677ac */ /* 0x000eac0008000a00 */
[----:B------:R-:W3:Y:S08]  /*0040*/  S2UR UR4, SR_CTAID.X ;  /* 0x00000000000479c3 */ /* 0x000ef00000002500 */
[----:B------:R-:W3:Y:S01]  /*0050*/  LDC R9, c[0x0][0x428] ;  /* 0x00010a00ff097b82 */ /* 0x000ee20000000800 */
[----:B------:R-:W-:Y:S01]  /*0060*/  MOV R12, RZ ;  /* 0x000000ff000c7202 */ /* 0x000fe20000000f00 */
[----:B------:R-:W4:Y:S01]  /*0070*/  LDCU.64 UR8, c[0x0][0x3f8] ;  /* 0x00007f00ff0877ac */ /* 0x000f220008000a00 */
[----:B------:R-:W5:Y:S01]  /*0080*/  LDCU UR5, c[0x0][0x42c] ;  /* 0x00008580ff0577ac */ /* 0x000f620008000800 */
[----:B0-----:R-:W-:-:S04]  /*0090*/  IABS R5, R7 ;  /* 0x0000000700057213 */ /* 0x001fc80000000000 */
[----:B------:R-:W0:Y:S01]  /*00a0*/  LDC R17, c[0x0][0x41c] ;  /* 0x00010700ff117b82 */ /* 0x000e220000000800 */
[----:B------:R-:W2:Y:S01]  /*00b0*/  I2F.RP R0, R5 ;  /* 0x0000000500007306 */ /* 0x000ea20000209400 */
[----:B-1----:R-:W-:-:S05]  /*00c0*/  SHF.L.U32 R8, R8, 0x1, RZ ;  /* 0x0000000108087819 */ /* 0x002fca00000006ff */
[----:B---3--:R-:W-:Y:S01]  /*00d0*/  IMAD R8, R9, UR4, R8 ;  /* 0x0000000409087c24 */ /* 0x008fe2000f8e0208 */
[----:B------:R-:W1:Y:S01]  /*00e0*/  S2UR UR4, SR_CTAID.Z ;  /* 0x00000000000479c3 */ /* 0x000e620000002700 */
[----:B--2---:R-:W2:Y:S02]  /*00f0*/  MUFU.RCP R0, R0 ;  /* 0x0000000000007308 */ /* 0x004ea40000001000 */
[----:B--2---:R-:W-:Y:S02]  /*0100*/  IADD3 R2, PT, PT, R0, 0xffffffe, RZ ;  /* 0x0ffffffe00027810 */ /* 0x004fe40007ffe0ff */
[----:B------:R-:W-:-:S04]  /*0110*/  IABS R0, R8 ;  /* 0x0000000800007213 */ /* 0x000fc80000000000 */
[----:B------:R2:W3:Y:S02]  /*0120*/  F2I.FTZ.U32.TRUNC.NTZ R3, R2 ;  /* 0x0000000200037305 */ /* 0x0004e4000021f000 */
[----:B--2---:R-:W-:Y:S01]  /*0130*/  IMAD.MOV.U32 R2, RZ, RZ, RZ ;  /* 0x000000ffff027224 */ /* 0x004fe200078e00ff */
[----:B---3--:R-:W-:-:S05]  /*0140*/  IADD3 R4, PT, PT, RZ, -R3, RZ ;  /* 0x80000003ff047210 */ /* 0x008fca0007ffe0ff */
[----:B------:R-:W-:-:S04]  /*0150*/  IMAD R9, R4, R5, RZ ;  /* 0x0000000504097224 */ /* 0x000fc800078e02ff */
[----:B------:R-:W-:-:S06]  /*0160*/  IMAD.HI.U32 R3, R3, R9, R2 ;  /* 0x0000000903037227 */ /* 0x000fcc00078e0002 */
[----:B------:R-:W-:-:S05]  /*0170*/  IMAD.HI.U32 R3, R3, R0, RZ ;  /* 0x0000000003037227 */ /* 0x000fca00078e00ff */
[----:B------:R-:W-:-:S05]  /*0180*/  IADD3 R2, PT, PT, -R3, RZ, RZ ;  /* 0x000000ff03027210 */ /* 0x000fca0007ffe1ff */
[C---:B------:R-:W-:Y:S02]  /*0190*/  IMAD R0, R5.reuse, R2, R0 ;  /* 0x0000000205007224 */ /* 0x040fe400078e0200 */
[----:B------:R-:W2:Y:S03]  /*01a0*/  LDC R2, c[0x0][0x410] ;  /* 0x00010400ff027b82 */ /* 0x000ea60000000800 */
[----:B------:R-:W-:-:S13]  /*01b0*/  ISETP.GT.U32.AND P1, PT, R5, R0, PT ;  /* 0x000000000500720c */ /* 0x000fda0003f24070 */
[-C--:B------:R-:W-:Y:S02]  /*01c0*/  @!P1 IADD3 R0, PT, PT, R0, -R5.reuse, RZ ;  /* 0x8000000500009210 */ /* 0x080fe40007ffe0ff */
[----:B------:R-:W-:Y:S02]  /*01d0*/  @!P1 IADD3 R3, PT, PT, R3, 0x1, RZ ;  /* 0x0000000103039810 */ /* 0x000fe40007ffe0ff */
[----:B------:R-:W-:Y:S02]  /*01e0*/  ISETP.GE.U32.AND P0, PT, R0, R5, PT ;  /* 0x000000050000720c */ /* 0x000fe40003f06070 */
[----:B------:R-:W-:Y:S02]  /*01f0*/  LOP3.LUT R0, R8, R7, RZ, 0x3c, !PT ;  /* 0x0000000708007212 */ /* 0x000fe400078e3cff */
[----:B------:R-:W-:Y:S02]  /*0200*/  ISETP.NE.AND P1, PT, R7, RZ, PT ;  /* 0x000000ff0700720c */ /* 0x000fe40003f25270 */
[----:B------:R-:W-:-:S07]  /*0210*/  ISETP.GE.AND P2, PT, R0, RZ, PT ;  /* 0x000000ff0000720c */ /* 0x000fce0003f46270 */
[----:B------:R-:W-:-:S05]  /*0220*/  @P0 VIADD R3, R3, 0x1 ;  /* 0x0000000103030836 */ /* 0x000fca0000000000 */
[----:B------:R-:W-:-:S04]  /*0230*/  MOV R9, R3 ;  /* 0x0000000300097202 */ /* 0x000fc80000000f00 */
[----:B------:R-:W-:Y:S02]  /*0240*/  @!P2 IADD3 R9, PT, PT, -R9, RZ, RZ ;  /* 0x000000ff0909a210 */ /* 0x000fe40007ffe1ff */
[----:B------:R-:W-:Y:S02]  /*0250*/  @!P1 LOP3.LUT R9, RZ, R7, RZ, 0x33, !PT ;  /* 0x00000007ff099212 */ /* 0x000fe400078e33ff */
[----:B------:R-:W3:Y:S02]  /*0260*/  LDC.64 R6, c[0x0][0x3b8] ;  /* 0x0000ee00ff067b82 */ /* 0x000ee40000000a00 */
[----:B--2---:R-:W-:Y:S01]  /*0270*/  ISETP.GE.AND P0, PT, R9, R2, PT ;  /* 0x000000020900720c */ /* 0x004fe20003f06270 */
[----:B-1----:R-:W-:-:S12]  /*0280*/  IMAD R3, R2, UR4, R9 ;  /* 0x0000000402037c24 */ /* 0x002fd8000f8e0209 */
[----:B------:R-:W1:Y:S01]  /*0290*/  @!P0 LDC.64 R4, c[0x0][0x3d8] ;  /* 0x0000f600ff048b82 */ /* 0x000e620000000a00 */
[----:B------:R-:W-:Y:S02]  /*02a0*/  @!P0 IMAD R0, R2, UR4, RZ ;  /* 0x0000000402008c24 */ /* 0x000fe4000f8e02ff */
[----:B---3--:R-:W-:-:S03]  /*02b0*/  IMAD.WIDE R6, R3, 0x8, R6 ;  /* 0x0000000803067825 */ /* 0x008fc600078e0206 */
[----:B------:R-:W-:Y:S01]  /*02c0*/  @!P0 LEA R3, R0, R9, 0x1 ;  /* 0x0000000900038211 */ /* 0x000fe200078e08ff */
[----:B------:R-:W-:-:S04]  /*02d0*/  HFMA2 R0, -RZ, RZ, 0, 0 ;  /* 0x00000000ff007431 */ /* 0x000fc800000001ff */
[C---:B------:R-:W-:Y:S01]  /*02e0*/  @!P0 IMAD.IADD R9, R3.reuse, 0x1, R2 ;  /* 0x0000000103098824 */ /* 0x040fe200078e0202 */
[----:B------:R-:W2:Y:S01]  /*02f0*/  LDG.E.64 R6, desc[UR6][R6.64] ;  /* 0x0000000606067981 */ /* 0x000ea2000c1e1b00 */
[----:B-1----:R-:W-:-:S04]  /*0300*/  @!P0 IMAD.WIDE R2, R3, 0x4, R4 ;  /* 0x0000000403028825 */ /* 0x002fc800078e0204 */
[----:B------:R-:W-:Y:S01]  /*0310*/  @!P0 IMAD.WIDE R4, R9, 0x4, R4 ;  /* 0x0000000409048825 */ /* 0x000fe200078e0204 */
[----:B------:R-:W5:Y:S04]  /*0320*/  @!P0 LDG.E R0, desc[UR6][R2.64] ;  /* 0x0000000602008981 */ /* 0x000f68000c1e1900 */
[----:B------:R-:W3:Y:S01]  /*0330*/  @!P0 LDG.E R12, desc[UR6][R4.64] ;  /* 0x00000006040c8981 */ /* 0x000ee2000c1e1900 */
[----:B----4-:R-:W-:Y:S01]  /*0340*/  ISETP.GE.U32.AND P0, PT, R8, UR8, PT ;  /* 0x0000000808007c0c */ /* 0x010fe2000bf06070 */
[----:B------:R-:W-:Y:S01]  /*0350*/  BSSY.RECONVERGENT B0, `(.L_x_1) ;  /* 0x0000016000007945 */ /* 0x000fe20003800200 */
[----:B------:R-:W-:Y:S02]  /*0360*/  SHF.R.S32.HI R9, RZ, 0x1f, R8 ;  /* 0x0000001fff097819 */ /* 0x000fe40000011408 */
[----:B------:R-:W-:-:S02]  /*0370*/  CS2R R10, SRZ ;  /* 0x00000000000a7805 */ /* 0x000fc4000001ff00 */
[----:B------:R-:W-:Y:S02]  /*0380*/  CS2R R14, SRZ ;  /* 0x00000000000e7805 */ /* 0x000fe4000001ff00 */
[----:B------:R-:W-:Y:S01]  /*0390*/  ISETP.GE.AND.EX P0, PT, R9, UR9, PT, P0 ;  /* 0x0000000909007c0c */ /* 0x000fe2000bf06300 */
[----:B--2---:R-:W-:-:S05]  /*03a0*/  FFMA.FTZ R18, -R6, R6, R7 ;  /* 0x0000000606127223 */ /* 0x004fca0000010107 */
[----:B------:R-:W-:Y:S01]  /*03b0*/  FSETP.GTU.FTZ.AND P2, PT, R18, RZ, PT ;  /* 0x000000ff1200720b */ /* 0x000fe20003f5c000 */
[----:B-----5:R-:W-:Y:S01]  /*03c0*/  FMUL.FTZ R0, R0, UR5 ;  /* 0x0000000500007c20 */ /* 0x020fe20008410000 */
[----:B---3--:R-:W-:-:S05]  /*03d0*/  FMUL.FTZ R3, R12, UR5 ;  /* 0x000000050c037c20 */ /* 0x008fca0008410000 */
[----:B0-----:R-:W-:Y:S06]  /*03e0*/  @P0 BRA `(.L_x_2) ;  /* 0x0000000000300947 */ /* 0x001fec0003800000 */
[----:B------:R-:W0:Y:S01]  /*03f0*/  LDCU.U8 UR5, c[0x0][0x414] ;  /* 0x00008280ff0577ac */ /* 0x000e220008000000 */
[C---:B------:R-:W-:Y:S02]  /*0400*/  SHF.L.U32 R5, R8.reuse, 0x2, RZ ;  /* 0x0000000208057819 */ /* 0x040fe400000006ff */
[----:B------:R-:W-:Y:S01]  /*0410*/  SHF.L.U64.HI R2, R8, 0x2, R9 ;  /* 0x0000000208027819 */ /* 0x000fe20000010209 */
[----:B------:R-:W1:Y:S01]  /*0420*/  LDCU.64 UR10, c[0x0][0x3a8] ;  /* 0x00007500ff0a77ac */ /* 0x000e620008000a00 */
[----:B0-----:R-:W-:Y:S02]  /*0430*/  ISETP.NE.AND P1, PT, RZ, UR5, PT ;  /* 0x00000005ff007c0c */ /* 0x001fe4000bf25270 */
[----:B-1----:R-:W-:-:S04]  /*0440*/  IADD3 R10, P3, PT, R5, UR10, RZ ;  /* 0x0000000a050a7c10 */ /* 0x002fc8000ff7e0ff */
[----:B------:R-:W-:-:S07]  /*0450*/  IADD3.X R11, PT, PT, R2, UR11, RZ, P3, !PT ;  /* 0x0000000b020b7c10 */ /* 0x000fce0009ffe4ff */
[----:B------:R-:W0:Y:S01]  /*0460*/  @P1 LDC.64 R12, c[0x0][0x3b0] ;  /* 0x0000ec00ff0c1b82 */ /* 0x000e220000000a00 */
[----:B------:R-:W5:Y:S01]  /*0470*/  LDG.E.64 R10, desc[UR6][R10.64] ;  /* 0x000000060a0a7981 */ /* 0x000f62000c1e1b00 */
[----:B0-----:R-:W-:-:S05]  /*0480*/  @P1 IADD3 R4, P4, PT, R5, R12, RZ ;  /* 0x0000000c05041210 */ /* 0x001fca0007f9e0ff */
[----:B------:R-:W-:-:S05]  /*0490*/  @P1 IMAD.X R5, R2, 0x1, R13, P4 ;  /* 0x0000000102051824 */ /* 0x000fca00020e060d */
[----:B------:R0:W5:Y:S03]  /*04a0*/  @P1 LDG.E.64 R14, desc[UR6][R4.64] ;  /* 0x00000006040e1981 */ /* 0x000166000c1e1b00 */
.L_x_2:
[----:B------:R-:W-:Y:S05]  /*04b0*/  BSYNC.RECONVERGENT B0 ;  /* 0x0000000000007941 */ /* 0x000fea0003800200 */
.L_x_1:
[----:B------:R-:W1:Y:S01]  /*04c0*/  S2UR UR5, SR_CTAID.Y ;  /* 0x00000000000579c3 */ /* 0x000e620000002600 */
[----:B0-----:R-:W-:-:S07]  /*04d0*/  HFMA2 R4, -RZ, RZ, 1.875, 0 ;  /* 0x3f800000ff047431 */ /* 0x001fce00000001ff */
[----:B------:R-:W0:Y:S08]  /*04e0*/  LDC.64 R12, c[0x0][0x400] ;  /* 0x00010000ff0c7b82 */ /* 0x000e300000000a00 */
[----:B------:R-:W2:Y:S01]  /*04f0*/  @P2 LDC R7, c[0x0][0x3c0] ;  /* 0x0000f000ff072b82 */ /* 0x000ea20000000800 */
[----:B-1----:R-:W-:-:S05]  /*0500*/  IMAD R2, R17, UR5, RZ ;  /* 0x0000000511027c24 */ /* 0x002fca000f8e02ff */
[----:B------:R-:W-:Y:S02]  /*0510*/  SHF.R.S32.HI R22, RZ, 0x1f, R2 ;  /* 0x0000001fff167819 */ /* 0x000fe40000011402 */
[----:B------:R-:W-:-:S04]  /*0520*/  IADD3 R5, P1, PT, R2, R17, RZ ;  /* 0x0000001102057210 */ /* 0x000fc80007f3e0ff */
[----:B------:R-:W-:Y:S02]  /*0530*/  LEA.HI.X.SX32 R16, R17, R22, 0x1, P1 ;  /* 0x0000001611107211 */ /* 0x000fe400008f0eff */
[----:B0-----:R-:W-:Y:S01]  /*0540*/  ISETP.LT.U32.AND P1, PT, R5, R12, PT ;  /* 0x0000000c0500720c */ /* 0x001fe20003f21070 */
[----:B--2---:R-:W-:-:S03]  /*0550*/  @P2 FADD.FTZ R7, R18, R7 ;  /* 0x0000000712072221 */ /* 0x004fc60000010000 */
[----:B------:R-:W-:Y:S01]  /*0560*/  ISETP.LT.AND.EX P1, PT, R16, R13, PT, P1 ;  /* 0x0000000d1000720c */ /* 0x000fe20003f21310 */
[----:B------:R0:W1:Y:S03]  /*0570*/  @P2 MUFU.RSQ R4, R7 ;  /* 0x0000000700042308 */ /* 0x0000660000001400 */
[----:B------:R-:W-:-:S04]  /*0580*/  SEL R5, R5, R12, P1 ;  /* 0x0000000c05057207 */ /* 0x000fc80000800000 */
[----:B------:R-:W-:-:S13]  /*0590*/  ISETP.GT.AND P1, PT, R5, R2, PT ;  /* 0x000000020500720c */ /* 0x000fda0003f24270 */
[----:B01----:R-:W-:Y:S05]  /*05a0*/  @!P1 BRA `(.L_x_3) ;  /* 0x0000001800e89947 */ /* 0x003fea0003800000 */
[----:B------:R-:W0:Y:S01]  /*05b0*/  LDCU.U8 UR5, c[0x0][0x414] ;  /* 0x00008280ff0577ac */ /* 0x000e220008000000 */
[----:B------:R-:W1:Y:S01]  /*05c0*/  LDC.64 R16, c[0x0][0x408] ;  /* 0x00010200ff107b82 */ /* 0x000e620000000a00 */
[----:B0-----:R-:W-:Y:S01]  /*05d0*/  UISETP.NE.AND UP0, UPT, UR5, URZ, UPT ;  /* 0x000000ff0500728c */ /* 0x001fe2000bf05270 */
[----:B-1----:R-:W-:-:S04]  /*05e0*/  IMAD.WIDE.U32 R12, R16, UR4, R8 ;  /* 0x00000004100c7c25 */ /* 0x002fc8000f8e0008 */
[----:B------:R-:W-:-:S04]  /*05f0*/  IMAD R7, R17, UR4, R13 ;  /* 0x0000000411077c24 */ /* 0x000fc8000f8e020d */
[----:B------:R-:W-:Y:S05]  /*0600*/  BRA.U UP0, `(.L_x_4) ;  /* 0x0000000d00d47547 */ /* 0x000fea000b800000 */
[----:B-----5:R-:W-:Y:S02]  /*0610*/  IADD3 R14, PT, PT, -R2, R5, RZ ;  /* 0x00000005020e7210 */ /* 0x020fe40007ffe1ff */
[----:B------:R-:W-:Y:S02]  /*0620*/  MOV R23, R2 ;  /* 0x0000000200177202 */ /* 0x000fe40000000f00 */
[----:B------:R-:W-:-:S13]  /*0630*/  LOP3.LUT P1, R14, R14, 0x3, RZ, 0xc0, !PT ;  /* 0x000000030e0e7812 */ /* 0x000fda000782c0ff */
[----:B------:R-:W-:Y:S05]  /*0640*/  @!P1 BRA `(.L_x_5) ;  /* 0x0000000000c09947 */ /* 0x000fea0003800000 */
[----:B------:R-:W-:Y:S01]  /*0650*/  IMAD.MOV R22, RZ, RZ, -R14 ;  /* 0x000000ffff167224 */ /* 0x000fe200078e0a0e */
[----:B------:R-:W-:Y:S01]  /*0660*/  MOV R23, R2 ;  /* 0x0000000200177202 */ /* 0x000fe20000000f00 */
[----:B------:R-:W0:Y:S01]  /*0670*/  LDCU.64 UR12, c[0x0][0x3f8] ;  /* 0x00007f00ff0c77ac */ /* 0x000e220008000a00 */
[----:B------:R-:W1:Y:S05]  /*0680*/  LDCU.64 UR10, c[0x0][0x380] ;  /* 0x00007000ff0a77ac */ /* 0x000e6a0008000a00 */
.L_x_8:
[----:B------:R-:W-:Y:S01]  /*0690*/  IADD3 R22, PT, PT, R22, 0x1, RZ ;  /* 0x0000000116167810 */ /* 0x000fe20007ffe0ff */
[----:B------:R-:W-:Y:S01]  /*06a0*/  BSSY.RECONVERGENT B0, `(.L_x_6) ;  /* 0x0000028000007945 */ /* 0x000fe20003800200 */
[----:B------:R-:W-:Y:S02]  /*06b0*/  CS2R R16, SRZ ;  /* 0x0000000000107805 */ /* 0x000fe4000001ff00 */
[----:B--2---:R-:W-:Y:S02]  /*06c0*/  CS2R R18, SRZ ;  /* 0x0000000000127805 */ /* 0x004fe4000001ff00 */
[----:B------:R-:W-:Y:S01]  /*06d0*/  ISETP.NE.AND P2, PT, R22, RZ, PT ;  /* 0x000000ff1600720c */ /* 0x000fe20003f45270 */
[----:B------:R-:W-:-:S12]  /*06e0*/  @P0 BRA `(.L_x_7) ;  /* 0x00000000008c0947 */ /* 0x000fd80003800000 */
[----:B------:R-:W2:Y:S01]  /*06f0*/  @!P0 LDC.64 R20, c[0x0][0x3f8] ;  /* 0x0000fe00ff148b82 */ /* 0x000ea20000000a00 */
[----:B------:R-:W-:Y:S01]  /*0700*/  SHF.R.S32.HI R25, RZ, 0x1f, R23 ;  /* 0x0000001fff197819 */ /* 0x000fe20000011417 */
[----:B------:R-:W-:-:S04]  /*0710*/  IMAD.MOV.U32 R15, RZ, RZ, R7 ;  /* 0x000000ffff0f7224 */ /* 0x000fc800078e0007 */
[----:B--2---:R-:W-:-:S04]  /*0720*/  @!P0 IMAD R14, R25, R20, RZ ;  /* 0x00000014190e8224 */ /* 0x004fc800078e02ff */
[----:B------:R-:W-:Y:S01]  /*0730*/  @!P0 IMAD R27, R23, R21, R14 ;  /* 0x00000015171b8224 */ /* 0x000fe200078e020e */
[----:B------:R-:W-:-:S05]  /*0740*/  MOV R14, R12 ;  /* 0x0000000c000e7202 */ /* 0x000fca0000000f00 */
[----:B------:R-:W-:-:S05]  /*0750*/  @!P0 IMAD.WIDE.U32 R20, R23, R20, R14 ;  /* 0x0000001417148225 */ /* 0x000fca00078e000e */
[----:B------:R-:W-:Y:S02]  /*0760*/  @!P0 IADD3 R21, PT, PT, R21, R27, RZ ;  /* 0x0000001b15158210 */ /* 0x000fe40007ffe0ff */
[C---:B------:R-:W-:Y:S02]  /*0770*/  @!P0 SHF.L.U32 R27, R20.reuse, 0x2, RZ ;  /* 0x00000002141b8819 */ /* 0x040fe400000006ff */
[----:B------:R-:W-:Y:S02]  /*0780*/  @!P0 SHF.L.U64.HI R24, R20, 0x2, R21 ;  /* 0x0000000214188819 */ /* 0x000fe40000010215 */
[----:B------:R-:W2:Y:S02]  /*0790*/  @!P0 LDC.64 R20, c[0x0][0x3a0] ;  /* 0x0000e800ff148b82 */ /* 0x000ea40000000a00 */
[----:B--2---:R-:W-:-:S04]  /*07a0*/  @!P0 IADD3 R28, P1, PT, R27, R20, RZ ;  /* 0x000000141b1c8210 */ /* 0x004fc80007f3e0ff */
[----:B------:R-:W-:Y:S02]  /*07b0*/  @!P0 IADD3.X R29, PT, PT, R24, R21, RZ, P1, !PT ;  /* 0x00000015181d8210 */ /* 0x000fe40000ffe4ff */
[----:B------:R-:W2:Y:S03]  /*07c0*/  @!P0 LDC.64 R20, c[0x0][0x398] ;  /* 0x0000e600ff148b82 */ /* 0x000ea60000000a00 */
[----:B------:R-:W3:Y:S01]  /*07d0*/  @!P0 LDG.E.64 R18, desc[UR6][R28.64] ;  /* 0x000000061c128981 */ /* 0x000ee2000c1e1b00 */
[----:B--2---:R-:W-:-:S05]  /*07e0*/  @!P0 IADD3 R20, P1, PT, R27, R20, RZ ;  /* 0x000000141b148210 */ /* 0x004fca0007f3e0ff */
[----:B------:R-:W-:-:S05]  /*07f0*/  @!P0 IMAD.X R21, R24, 0x1, R21, P1 ;  /* 0x0000000118158824 */ /* 0x000fca00008e0615 */
[----:B------:R-:W2:Y:S01]  /*0800*/  @!P0 LDG.E.64 R16, desc[UR6][R20.64] ;  /* 0x0000000614108981 */ /* 0x000ea2000c1e1b00 */
[----:B0-----:R-:W-:Y:S02]  /*0810*/  IMAD R24, R25, UR12, RZ ;  /* 0x0000000c19187c24 */ /* 0x001fe4000f8e02ff */
[----:B------:R-:W-:-:S04]  /*0820*/  IMAD.WIDE.U32 R14, R23, UR12, R14 ;  /* 0x0000000c170e7c25 */ /* 0x000fc8000f8e000e */
[C---:B---3--:R-:W-:Y:S01]  /*0830*/  FADD.FTZ R27, -R6.reuse, R18 ;  /* 0x00000012061b7221 */ /* 0x048fe20000010100 */
[----:B------:R-:W-:-:S03]  /*0840*/  FADD.FTZ R19, -R6, R19 ;  /* 0x0000001306137221 */ /* 0x000fc60000010100 */
[-C--:B------:R-:W-:Y:S01]  /*0850*/  FMUL.FTZ R27, R27, R4.reuse ;  /* 0x000000041b1b7220 */ /* 0x080fe20000410000 */
[----:B------:R-:W-:Y:S01]  /*0860*/  FMUL.FTZ R18, R19, R4 ;  /* 0x0000000413127220 */ /* 0x000fe20000410000 */
[----:B------:R-:W-:Y:S02]  /*0870*/  IMAD R19, R23, UR13, R24 ;  /* 0x0000000d17137c24 */ /* 0x000fe4000f8e0218 */
[C-C-:B------:R-:W-:Y:S01]  /*0880*/  FFMA.FTZ R27, R0.reuse, R27, R3.reuse ;  /* 0x0000001b001b7223 */ /* 0x140fe20000010003 */
[----:B------:R-:W-:Y:S01]  /*0890*/  FFMA.FTZ R24, R0, R18, R3 ;  /* 0x0000001200187223 */ /* 0x000fe20000010003 */
[----:B-1----:R-:W-:Y:S02]  /*08a0*/  LEA R18, P1, R14, UR10, 0x2 ;  /* 0x0000000a0e127c11 */ /* 0x002fe4000f8210ff */
[----:B------:R-:W-:-:S04]  /*08b0*/  IADD3 R19, PT, PT, R15, R19, RZ ;  /* 0x000000130f137210 */ /* 0x000fc80007ffe0ff */
[----:B------:R-:W-:Y:S01]  /*08c0*/  LEA.HI.X R19, R14, UR11, R19, 0x2, P1 ;  /* 0x0000000b0e137c11 */ /* 0x000fe200088f1413 */
[----:B--2---:R-:W-:Y:S01]  /*08d0*/  FFMA.FTZ R27, R16, R10, -R27 ;  /* 0x0000000a101b7223 */ /* 0x004fe2000001081b */
[----:B------:R-:W-:-:S03]  /*08e0*/  FFMA.FTZ R15, R17, R11, -R24 ;  /* 0x0000000b110f7223 */ /* 0x000fc60000010818 */
[-C--:B------:R-:W-:Y:S01]  /*08f0*/  FMUL.FTZ R14, R27, R4.reuse ;  /* 0x000000041b0e7220 */ /* 0x080fe20000410000 */
[----:B------:R-:W-:-:S05]  /*0900*/  FMUL.FTZ R15, R15, R4 ;  /* 0x000000040f0f7220 */ /* 0x000fca0000410000 */
[----:B------:R2:W-:Y:S02]  /*0910*/  STG.E.64 desc[UR6][R18.64], R14 ;  /* 0x0000000e12007986 */ /* 0x0005e4000c101b06 */
.L_x_7:
[----:B01----:R-:W-:Y:S05]  /*0920*/  BSYNC.RECONVERGENT B0 ;  /* 0x0000000000007941 */ /* 0x003fea0003800200 */
.L_x_6:
[----:B------:R-:W-:Y:S01]  /*0930*/  IADD3 R23, PT, PT, R23, 0x1, RZ ;  /* 0x0000000117177810 */ /* 0x000fe20007ffe0ff */
[----:B------:R-:W-:Y:S06]  /*0940*/  @P2 BRA `(.L_x_8) ;  /* 0xfffffffc00502947 */ /* 0x000fec000383ffff */
.L_x_5:
[----:B------:R-:W-:-:S04]  /*0950*/  IADD3 R2, PT, PT, R2, -R5, RZ ;  /* 0x8000000502027210 */ /* 0x000fc80007ffe0ff */
[----:B------:R-:W-:-:S13]  /*0960*/  ISETP.GT.U32.AND P0, PT, R2, -0x4, PT ;  /* 0xfffffffc0200780c */ /* 0x000fda0003f04070 */
[----:B------:R-:W-:Y:S05]  /*0970*/  @P0 BRA `(.L_x_3) ;  /* 0x0000001400f40947 */ /* 0x000fea0003800000 */
[----:B------:R-:W0:Y:S01]  /*0980*/  LDCU.64 UR10, c[0x0][0x3f8] ;  /* 0x00007f00ff0a77ac */ /* 0x000e220008000a00 */
[C---:B------:R-:W-:Y:S01]  /*0990*/  IMAD.IADD R5, R23.reuse, 0x1, -R5 ;  /* 0x0000000117057824 */ /* 0x040fe200078e0a05 */
[----:B------:R-:W-:Y:S01]  /*09a0*/  IADD3 R23, PT, PT, R23, 0x1, RZ ;  /* 0x0000000117177810 */ /* 0x000fe20007ffe0ff */
[----:B------:R-:W1:Y:S01]  /*09b0*/  LDCU.64 UR14, c[0x0][0x3f8] ;  /* 0x00007f00ff0e77ac */ /* 0x000e620008000a00 */
[----:B------:R-:W3:Y:S01]  /*09c0*/  LDCU.64 UR12, c[0x0][0x380] ;  /* 0x00007000ff0c77ac */ /* 0x000ee20008000a00 */
[----:B0-----:R-:W-:-:S04]  /*09d0*/  ISETP.GE.U32.AND P0, PT, R8, UR10, PT ;  /* 0x0000000a08007c0c */ /* 0x001fc8000bf06070 */
[----:B-1-3--:R-:W-:-:S13]  /*09e0*/  ISETP.GE.AND.EX P0, PT, R9, UR11, PT, P0 ;  /* 0x0000000b09007c0c */ /* 0x00afda000bf06300 */
.L_x_11:
[----:B------:R-:W-:Y:S01]  /*09f0*/  BSSY.RECONVERGENT B0, `(.L_x_9) ;  /* 0x0000029000007945 */ /* 0x000fe20003800200 */
[----:B------:R-:W-:-:S03]  /*0a00*/  ISETP.GE.U32.AND P1, PT, R8, UR14, PT ;  /* 0x0000000e08007c0c */ /* 0x000fc6000bf26070 */
[----:B-1----:R-:W-:Y:S10]  /*0a10*/  @P0 BRA `(.L_x_10) ;  /* 0x0000000000980947 */ /* 0x002ff40003800000 */
[----:B--2---:R-:W0:Y:S01]  /*0a20*/  @!P0 LDC.64 R18, c[0x0][0x3f8] ;  /* 0x0000fe00ff128b82 */ /* 0x004e220000000a00 */
[----:B------:R-:W-:Y:S01]  /*0a30*/  IADD3 R27, PT, PT, R23, -0x1, RZ ;  /* 0xffffffff171b7810 */ /* 0x000fe20007ffe0ff */
[----:B------:R-:W-:Y:S01]  /*0a40*/  IMAD.MOV.U32 R15, RZ, RZ, R7 ;  /* 0x000000ffff0f7224 */ /* 0x000fe200078e0007 */
[----:B------:R-:W-:Y:S02]  /*0a50*/  MOV R14, R12 ;  /* 0x0000000c000e7202 */ /* 0x000fe40000000f00 */
[----:B------:R-:W-:-:S03]  /*0a60*/  SHF.R.S32.HI R25, RZ, 0x1f, R27 ;  /* 0x0000001fff197819 */ /* 0x000fc6000001141b */
[----:B------:R-:W1:Y:S08]  /*0a70*/  @!P0 LDC.64 R20, c[0x0][0x3a0] ;  /* 0x0000e800ff148b82 */ /* 0x000e700000000a00 */
[----:B------:R-:W2:Y:S01]  /*0a80*/  @!P0 LDC.64 R16, c[0x0][0x398] ;  /* 0x0000e600ff108b82 */ /* 0x000ea20000000a00 */
[----:B0-----:R-:W-:-:S04]  /*0a90*/  @!P0 IMAD R2, R25, R18, RZ ;  /* 0x0000001219028224 */ /* 0x001fc800078e02ff */
[C---:B------:R-:W-:Y:S02]  /*0aa0*/  @!P0 IMAD R29, R27.reuse, R19, R2 ;  /* 0x000000131b1d8224 */ /* 0x040fe400078e0202 */
[----:B------:R-:W-:-:S05]  /*0ab0*/  @!P0 IMAD.WIDE.U32 R18, R27, R18, R14 ;  /* 0x000000121b128225 */ /* 0x000fca00078e000e */
[----:B------:R-:W-:Y:S02]  /*0ac0*/  @!P0 IADD3 R19, PT, PT, R19, R29, RZ ;  /* 0x0000001d13138210 */ /* 0x000fe40007ffe0ff */
[C---:B------:R-:W-:Y:S02]  /*0ad0*/  @!P0 SHF.L.U32 R29, R18.reuse, 0x2, RZ ;  /* 0x00000002121d8819 */ /* 0x040fe400000006ff */
[----:B------:R-:W-:Y:S02]  /*0ae0*/  @!P0 SHF.L.U64.HI R2, R18, 0x2, R19 ;  /* 0x0000000212028819 */ /* 0x000fe40000010213 */
[----:B------:R-:W-:Y:S02]  /*0af0*/  CS2R R18, SRZ ;  /* 0x0000000000127805 */ /* 0x000fe4000001ff00 */
[----:B-1----:R-:W-:-:S04]  /*0b00*/  @!P0 IADD3 R20, P2, PT, R29, R20, RZ ;  /* 0x000000141d148210 */ /* 0x002fc80007f5e0ff */
[----:B------:R-:W-:-:S05]  /*0b10*/  @!P0 IADD3.X R21, PT, PT, R2, R21, RZ, P2, !PT ;  /* 0x0000001502158210 */ /* 0x000fca00017fe4ff */
[----:B------:R2:W3:Y:S02]  /*0b20*/  @!P0 LDG.E.64 R18, desc[UR6][R20.64] ;  /* 0x0000000614128981 */ /* 0x0004e4000c1e1b00 */
[----:B--2---:R-:W-:-:S05]  /*0b30*/  @!P0 IADD3 R20, P2, PT, R29, R16, RZ ;  /* 0x000000101d148210 */ /* 0x004fca0007f5e0ff */
[----:B------:R-:W-:Y:S01]  /*0b40*/  @!P0 IMAD.X R21, R2, 0x1, R17, P2 ;  /* 0x0000000102158824 */ /* 0x000fe200010e0611 */
[----:B------:R-:W-:-:S06]  /*0b50*/  CS2R R16, SRZ ;  /* 0x0000000000107805 */ /* 0x000fcc000001ff00 */
[----:B------:R-:W2:Y:S01]  /*0b60*/  @!P0 LDG.E.64 R16, desc[UR6][R20.64] ;  /* 0x0000000614108981 */ /* 0x000ea2000c1e1b00 */
[----:B------:R-:W-:-:S04]  /*0b70*/  IMAD.WIDE.U32 R14, R27, UR14, R14 ;  /* 0x0000000e1b0e7c25 */ /* 0x000fc8000f8e000e */
[C---:B---3--:R-:W-:Y:S01]  /*0b80*/  FADD.FTZ R29, -R6.reuse, R18 ;  /* 0x00000012061d7221 */ /* 0x048fe20000010100 */
[----:B------:R-:W-:Y:S01]  /*0b90*/  FADD.FTZ R19, -R6, R19 ;  /* 0x0000001306137221 */ /* 0x000fe20000010100 */
[----:B------:R-:W-:Y:S02]  /*0ba0*/  IMAD R18, R25, UR14, RZ ;  /* 0x0000000e19127c24 */ /* 0x000fe4000f8e02ff */
[-C--:B------:R-:W-:Y:S01]  /*0bb0*/  FMUL.FTZ R29, R29, R4.reuse ;  /* 0x000000041d1d7220 */ /* 0x080fe20000410000 */
[----:B------:R-:W-:Y:S01]  /*0bc0*/  FMUL.FTZ R2, R19, R4 ;  /* 0x0000000413027220 */ /* 0x000fe20000410000 */
[----:B------:R-:W-:Y:S01]  /*0bd0*/  IMAD R27, R27, UR15, R18 ;  /* 0x0000000f1b1b7c24 */ /* 0x000fe2000f8e0212 */
[----:B------:R-:W-:Y:S01]  /*0be0*/  LEA R18, P0, R14, UR12, 0x2 ;  /* 0x0000000c0e127c11 */ /* 0x000fe2000f8010ff */
[C-C-:B------:R-:W-:Y:S01]  /*0bf0*/  FFMA.FTZ R29, R0.reuse, R29, R3.reuse ;  /* 0x0000001d001d7223 */ /* 0x140fe20000010003 */
[----:B------:R-:W-:Y:S02]  /*0c00*/  FFMA.FTZ R2, R0, R2, R3 ;  /* 0x0000000200027223 */ /* 0x000fe40000010003 */
[----:B------:R-:W-:-:S04]  /*0c10*/  IADD3 R27, PT, PT, R15, R27, RZ ;  /* 0x0000001b0f1b7210 */ /* 0x000fc80007ffe0ff */
[----:B------:R-:W-:Y:S01]  /*0c20*/  LEA.HI.X R19, R14, UR13, R27, 0x2, P0 ;  /* 0x0000000d0e137c11 */ /* 0x000fe200080f141b */
[----:B--2---:R-:W-:Y:S01]  /*0c30*/  FFMA.FTZ R29, R16, R10, -R29 ;  /* 0x0000000a101d7223 */ /* 0x004fe2000001081d */
[----:B------:R-:W-:-:S03]  /*0c40*/  FFMA.FTZ R15, R17, R11, -R2 ;  /* 0x0000000b110f7223 */ /* 0x000fc60000010802 */
[-C--:B------:R-:W-:Y:S01]  /*0c50*/  FMUL.FTZ R14, R29, R4.reuse ;  /* 0x000000041d0e7220 */ /* 0x080fe20000410000 */
[----:B------:R-:W-:-:S05]  /*0c60*/  FMUL.FTZ R15, R15, R4 ;  /* 0x000000040f0f7220 */ /* 0x000fca0000410000 */
[----:B------:R0:W-:Y:S02]  /*0c70*/  STG.E.64 desc[UR6][R18.64], R14 ;  /* 0x0000000e12007986 */ /* 0x0001e4000c101b06 */
.L_x_10:
[----:B------:R-:W-:Y:S05]  /*0c80*/  BSYNC.RECONVERGENT B0 ;  /* 0x0000000000007941 */ /* 0x000fea0003800200 */
.L_x_9:
[----:B------:R-:W-:-:S13]  /*0c90*/  ISETP.GE.AND.EX P0, PT, R9, UR15, PT, P1 ;  /* 0x0000000f09007c0c */ /* 0x000fda000bf06310 */
[----:B------:R-:W1:Y:S01]  /*0ca0*/  @!P0 LDC.64 R16, c[0x0][0x3a0] ;  /* 0x0000e800ff108b82 */ /* 0x000e620000000a00 */
[----:B------:R-:W-:Y:S02]  /*0cb0*/  @!P0 SHF.R.S32.HI R2, RZ, 0x1f, R23 ;  /* 0x0000001fff028819 */ /* 0x000fe40000011417 */
[----:B0-2---:R-:W-:Y:S02]  /*0cc0*/  @!P0 MOV R18, R12 ;  /* 0x0000000c00128202 */ /* 0x005fe40000000f00 */
[----:B------:R-:W-:Y:S01]  /*0cd0*/  @!P0 MOV R19, R7 ;  /* 0x0000000700138202 */ /* 0x000fe20000000f00 */
[----:B------:R-:W-:Y:S02]  /*0ce0*/  @!P0 IMAD R2, R2, UR14, RZ ;  /* 0x0000000e02028c24 */ /* 0x000fe4000f8e02ff */
[----:B------:R-:W0:Y:S01]  /*0cf0*/  @!P0 LDC.64 R14, c[0x0][0x398] ;  /* 0x0000e600ff0e8b82 */ /* 0x000e220000000a00 */
[----:B------:R-:W-:-:S04]  /*0d00*/  @!P0 IMAD.WIDE.U32 R18, R23, UR14, R18 ;  /* 0x0000000e17128c25 */ /* 0x000fc8000f8e0012 */
[----:B------:R-:W-:Y:S02]  /*0d10*/  @!P0 IMAD R25, R23, UR15, R2 ;  /* 0x0000000f17198c24 */ /* 0x000fe4000f8e0202 */
[----:B------:R-:W-:-:S03]  /*0d20*/  @!P0 IMAD.SHL.U32 R21, R18, 0x4, RZ ;  /* 0x0000000412158824 */ /* 0x000fc600078e00ff */
[----:B------:R-:W-:Y:S02]  /*0d30*/  @!P0 IADD3 R19, PT, PT, R19, R25, RZ ;  /* 0x0000001913138210 */ /* 0x000fe40007ffe0ff */
[----:B------:R-:W2:Y:S02]  /*0d40*/  @!P0 LDC.64 R24, c[0x0][0x380] ;  /* 0x0000e000ff188b82 */ /* 0x000ea40000000a00 */
[----:B------:R-:W-:Y:S02]  /*0d50*/  @!P0 SHF.L.U64.HI R22, R18, 0x2, R19 ;  /* 0x0000000212168819 */ /* 0x000fe40000010213 */
[----:B-1----:R-:W-:-:S04]  /*0d60*/  @!P0 IADD3 R2, P1, PT, R21, R16, RZ ;  /* 0x0000001015028210 */ /* 0x002fc80007f3e0ff */
[----:B------:R-:W-:Y:S02]  /*0d70*/  @!P0 IADD3.X R19, PT, PT, R22, R17, RZ, P1, !PT ;  /* 0x0000001116138210 */ /* 0x000fe40000ffe4ff */
[----:B------:R-:W-:Y:S02]  /*0d80*/  CS2R R16, SRZ ;  /* 0x0000000000107805 */ /* 0x000fe4000001ff00 */
[----:B------:R-:W-:Y:S02]  /*0d90*/  @!P0 MOV R18, R2 ;  /* 0x0000000200128202 */ /* 0x000fe40000000f00 */
[----:B0-----:R-:W-:-:S03]  /*0da0*/  @!P0 IADD3 R20, P1, PT, R21, R14, RZ ;  /* 0x0000000e15148210 */ /* 0x001fc60007f3e0ff */
[----:B------:R0:W3:Y:S02]  /*0db0*/  @!P0 LDG.E.64 R16, desc[UR6][R18.64] ;  /* 0x0000000612108981 */ /* 0x0000e4000c1e1b00 */
[----:B------:R-:W-:Y:S01]  /*0dc0*/  @!P0 IMAD.X R21, R22, 0x1, R15, P1 ;  /* 0x0000000116158824 */ /* 0x000fe200008e060f */
[----:B------:R-:W-:-:S06]  /*0dd0*/  CS2R R14, SRZ ;  /* 0x00000000000e7805 */ /* 0x000fcc000001ff00 */
[----:B------:R1:W4:Y:S01]  /*0de0*/  @!P0 LDG.E.64 R14, desc[UR6][R20.64] ;  /* 0x00000006140e8981 */ /* 0x000322000c1e1b00 */
[----:B------:R-:W-:Y:S02]  /*0df0*/  @!P0 SHF.R.S32.HI R2, RZ, 0x1f, R23 ;  /* 0x0000001fff028819 */ /* 0x000fe40000011417 */
[----:B0-----:R-:W-:Y:S02]  /*0e00*/  @!P0 MOV R18, R12 ;  /* 0x0000000c00128202 */ /* 0x001fe40000000f00 */
[----:B------:R-:W-:Y:S01]  /*0e10*/  @!P0 MOV R19, R7 ;  /* 0x0000000700138202 */ /* 0x000fe20000000f00 */
[----:B------:R-:W-:Y:S01]  /*0e20*/  @!P0 IMAD R2, R2, UR14, RZ ;  /* 0x0000000e02028c24 */ /* 0x000fe2000f8e02ff */
[C---:B------:R-:W-:Y:S01]  /*0e30*/  @!P0 IADD3 R27, PT, PT, R23.reuse, 0x1, RZ ;  /* 0x00000001171b8810 */ /* 0x040fe20007ffe0ff */
[----:B------:R-:W-:-:S03]  /*0e40*/  @!P0 IMAD.WIDE.U32 R18, R23, UR14, R18 ;  /* 0x0000000e17128c25 */ /* 0x000fc6000f8e0012 */
[----:B------:R-:W-:Y:S02]  /*0e50*/  @!P0 SHF.R.S32.HI R22, RZ, 0x1f, R27 ;  /* 0x0000001fff168819 */ /* 0x000fe4000001141b */
[----:B-1----:R-:W-:Y:S01]  /*0e60*/  @!P0 MOV R20, R12 ;  /* 0x0000000c00148202 */ /* 0x002fe20000000f00 */
[----:B------:R-:W-:Y:S01]  /*0e70*/  @!P0 IMAD R29, R23, UR15, R2 ;  /* 0x0000000f171d8c24 */ /* 0x000fe2000f8e0202 */
[----:B--2---:R-:W-:Y:S01]  /*0e80*/  @!P0 LEA R2, P1, R18, R24, 0x2 ;  /* 0x0000001812028211 */ /* 0x004fe200078210ff */
[----:B------:R-:W-:Y:S01]  /*0e90*/  @!P0 IMAD R22, R22, UR14, RZ ;  /* 0x0000000e16168c24 */ /* 0x000fe2000f8e02ff */
[----:B------:R-:W-:Y:S01]  /*0ea0*/  @!P0 MOV R21, R7 ;  /* 0x0000000700158202 */ /* 0x000fe20000000f00 */
[----:B------:R-:W-:Y:S01]  /*0eb0*/  @!P0 IMAD.IADD R29, R19, 0x1, R29 ;  /* 0x00000001131d8824 */ /* 0x000fe200078e021d */
[----:B------:R-:W-:Y:S01]  /*0ec0*/  @!P0 MOV R24, R2 ;  /* 0x0000000200188202 */ /* 0x000fe20000000f00 */
[----:B------:R-:W-:-:S03]  /*0ed0*/  @!P0 IMAD.WIDE.U32 R20, R27, UR14, R20 ;  /* 0x0000000e1b148c25 */ /* 0x000fc6000f8e0014 */
[----:B------:R-:W-:Y:S02]  /*0ee0*/  @!P0 LEA.HI.X R25, R18, R25, R29, 0x2, P1 ;  /* 0x0000001912198211 */ /* 0x000fe400008f141d */
[----:B------:R-:W0:Y:S01]  /*0ef0*/  @!P0 LDC.64 R18, c[0x0][0x3a0] ;  /* 0x0000e800ff128b82 */ /* 0x000e220000000a00 */
[----:B------:R-:W-:-:S05]  /*0f00*/  @!P0 IMAD R29, R27, UR15, R22 ;  /* 0x0000000f1b1d8c24 */ /* 0x000fca000f8e0216 */
[----:B------:R-:W-:-:S04]  /*0f10*/  @!P0 IADD3 R21, PT, PT, R21, R29, RZ ;  /* 0x0000001d15158210 */ /* 0x000fc80007ffe0ff */
[C---:B------:R-:W-:Y:S01]  /*0f20*/  @!P0 SHF.L.U64.HI R22, R20.reuse, 0x2, R21 ;  /* 0x0000000214168819 */ /* 0x040fe20000010215 */
[----:B------:R-:W-:Y:S02]  /*0f30*/  @!P0 IMAD.SHL.U32 R21, R20, 0x4, RZ ;  /* 0x0000000414158824 */ /* 0x000fe400078e00ff */
[----:B---3--:R-:W-:-:S04]  /*0f40*/  FADD.FTZ R27, -R6, R16 ;  /* 0x00000010061b7221 */ /* 0x008fc80000010100 */
[----:B------:R-:W-:Y:S01]  /*0f50*/  FMUL.FTZ R20, R27, R4 ;  /* 0x000000041b147220 */ /* 0x000fe20000410000 */
[----:B------:R-:W-:Y:S02]  /*0f60*/  FADD.FTZ R27, -R6, R17 ;  /* 0x00000011061b7221 */ /* 0x000fe40000010100 */
[----:B------:R-:W1:Y:S01]  /*0f70*/  @!P0 LDC.64 R16, c[0x0][0x398] ;  /* 0x0000e600ff108b82 */ /* 0x000e620000000a00 */
[----:B------:R-:W-:Y:S01]  /*0f80*/  FFMA.FTZ R29, R0, R20, R3 ;  /* 0x00000014001d7223 */ /* 0x000fe20000010003 */
[----:B------:R-:W-:-:S03]  /*0f90*/  FMUL.FTZ R20, R27, R4 ;  /* 0x000000041b147220 */ /* 0x000fc60000410000 */
[----:B----4-:R-:W-:Y:S01]  /*0fa0*/  FFMA.FTZ R29, R14, R10, -R29 ;  /* 0x0000000a0e1d7223 */ /* 0x010fe2000001081d */
[----:B------:R-:W-:Y:S01]  /*0fb0*/  FFMA.FTZ R14, R0, R20, R3 ;  /* 0x00000014000e7223 */ /* 0x000fe20000010003 */
[----:B0-----:R-:W-:-:S03]  /*0fc0*/  @!P0 IADD3 R20, P1, PT, R21, R18, RZ ;  /* 0x0000001215148210 */ /* 0x001fc60007f3e0ff */
[----:B------:R-:W-:Y:S01]  /*0fd0*/  FFMA.FTZ R15, R15, R11, -R14 ;  /* 0x0000000b0f0f7223 */ /* 0x000fe2000001080e */
[-C--:B------:R-:W-:Y:S01]  /*0fe0*/  FMUL.FTZ R14, R29, R4.reuse ;  /* 0x000000041d0e7220 */ /* 0x080fe20000410000 */
[----:B------:R-:W-:Y:S02]  /*0ff0*/  @!P0 IADD3.X R27, PT, PT, R22, R19, RZ, P1, !PT ;  /* 0x00000013161b8210 */ /* 0x000fe40000ffe4ff */
[----:B------:R-:W-:Y:S01]  /*1000*/  CS2R R18, SRZ ;  /* 0x0000000000127805 */ /* 0x000fe2000001ff00 */
[----:B------:R-:W-:-:S05]  /*1010*/  @!P0 FMUL.FTZ R15, R15, R4 ;  /* 0x000000040f0f8220 */ /* 0x000fca0000410000 */
[----:B------:R0:W-:Y:S01]  /*1020*/  @!P0 STG.E.64 desc[UR6][R24.64], R14 ;  /* 0x0000000e18008986 */ /* 0x0001e2000c101b06 */
[----:B-1----:R-:W-:Y:S02]  /*1030*/  @!P0 IADD3 R21, P1, PT, R21, R16, RZ ;  /* 0x0000001015158210 */ /* 0x002fe40007f3e0ff */
[----:B0-----:R-:W-:Y:S01]  /*1040*/  @!P0 MOV R14, R20 ;  /* 0x00000014000e8202 */ /* 0x001fe20000000f00 */
[----:B------:R-:W-:Y:S01]  /*1050*/  @!P0 IMAD.MOV.U32 R15, RZ, RZ, R27 ;  /* 0x000000ffff0f8224 */ /* 0x000fe200078e001b */
[----:B------:R-:W-:-:S04]  /*1060*/  @!P0 IADD3.X R22, PT, PT, R22, R17, RZ, P1, !PT ;  /* 0x0000001116168210 */ /* 0x000fc80000ffe4ff */
[----:B------:R0:W2:Y:S01]  /*1070*/  @!P0 LDG.E.64 R18, desc[UR6][R14.64] ;  /* 0x000000060e128981 */ /* 0x0000a2000c1e1b00 */
[----:B------:R-:W-:Y:S02]  /*1080*/  CS2R R16, SRZ ;  /* 0x0000000000107805 */ /* 0x000fe4000001ff00 */
[----:B------:R-:W-:Y:S02]  /*1090*/  @!P0 MOV R24, R21 ;  /* 0x0000001500188202 */ /* 0x000fe40000000f00 */
[----:B------:R-:W-:Y:S01]  /*10a0*/  @!P0 MOV R25, R22 ;  /* 0x0000001600198202 */ /* 0x000fe20000000f00 */
[----:B------:R-:W1:Y:S04]  /*10b0*/  @!P0 LDC.64 R20, c[0x0][0x380] ;  /* 0x0000e000ff148b82 */ /* 0x000e680000000a00 */
[----:B------:R3:W4:Y:S01]  /*10c0*/  @!P0 LDG.E.64 R16, desc[UR6][R24.64] ;  /* 0x0000000618108981 */ /* 0x000722000c1e1b00 */
[----:B------:R-:W-:Y:S01]  /*10d0*/  @!P0 VIADD R29, R23, 0x1 ;  /* 0x00000001171d8836 */ /* 0x000fe20000000000 */
[----:B0-----:R-:W-:-:S02]  /*10e0*/  @!P0 MOV R14, R12 ;  /* 0x0000000c000e8202 */ /* 0x001fc40000000f00 */
[----:B------:R-:W-:Y:S02]  /*10f0*/  @!P0 MOV R15, R7 ;  /* 0x00000007000f8202 */ /* 0x000fe40000000f00 */
[----:B------:R-:W-:Y:S02]  /*1100*/  @!P0 SHF.R.S32.HI R2, RZ, 0x1f, R29 ;  /* 0x0000001fff028819 */ /* 0x000fe4000001141d */
[----:B------:R-:W-:Y:S01]  /*1110*/  @!P0 IADD3 R27, PT, PT, R23, 0x2, RZ ;  /* 0x00000002171b8810 */ /* 0x000fe20007ffe0ff */
[----:B------:R-:W-:-:S03]  /*1120*/  @!P0 IMAD.WIDE.U32 R14, R29, UR14, R14 ;  /* 0x0000000e1d0e8c25 */ /* 0x000fc6000f8e000e */
[----:B------:R-:W-:Y:S01]  /*1130*/  @!P0 SHF.R.S32.HI R22, RZ, 0x1f, R27 ;  /* 0x0000001fff168819 */ /* 0x000fe2000001141b */
[----:B------:R-:W-:-:S04]  /*1140*/  @!P0 IMAD R2, R2, UR14, RZ ;  /* 0x0000000e02028c24 */ /* 0x000fc8000f8e02ff */
[----:B------:R-:W-:Y:S02]  /*1150*/  @!P0 IMAD R29, R29, UR15, R2 ;  /* 0x0000000f1d1d8c24 */ /* 0x000fe4000f8e0202 */
[----:B------:R-:W-:Y:S01]  /*1160*/  @!P0 IMAD R22, R22, UR14, RZ ;  /* 0x0000000e16168c24 */ /* 0x000fe2000f8e02ff */
[C---:B-1----:R-:W-:Y:S01]  /*1170*/  @!P0 LEA R2, P1, R14.reuse, R20, 0x2 ;  /* 0x000000140e028211 */ /* 0x042fe200078210ff */
[----:B---3--:R-:W-:Y:S01]  /*1180*/  @!P0 IMAD.IADD R25, R15, 0x1, R29 ;  /* 0x000000010f198824 */ /* 0x008fe200078e021d */
[----:B------:R-:W-:Y:S01]  /*1190*/  @!P0 MOV R20, R12 ;  /* 0x0000000c00148202 */ /* 0x000fe20000000f00 */
[----:B------:R-:W-:Y:S01]  /*11a0*/  @!P0 IMAD R22, R27, UR15, R22 ;  /* 0x0000000f1b168c24 */ /* 0x000fe2000f8e0216 */
[----:B------:R-:W-:Y:S02]  /*11b0*/  @!P0 MOV R24, R2 ;  /* 0x0000000200188202 */ /* 0x000fe40000000f00 */
[----:B------:R-:W-:Y:S02]  /*11c0*/  @!P0 LEA.HI.X R25, R14, R21, R25, 0x2, P1 ;  /* 0x000000150e198211 */ /* 0x000fe400008f1419 */
[----:B------:R-:W0:Y:S01]  /*11d0*/  @!P0 LDC.64 R14, c[0x0][0x3a0] ;  /* 0x0000e800ff0e8b82 */ /* 0x000e220000000a00 */
[----:B------:R-:W-:-:S03]  /*11e0*/  @!P0 MOV R21, R7 ;  /* 0x0000000700158202 */ /* 0x000fc60000000f00 */
[----:B------:R-:W-:-:S05]  /*11f0*/  @!P0 IMAD.WIDE.U32 R20, R27, UR14, R20 ;  /* 0x0000000e1b148c25 */ /* 0x000fca000f8e0014 */
[----:B------:R-:W-:-:S04]  /*1200*/  @!P0 IADD3 R21, PT, PT, R21, R22, RZ ;  /* 0x0000001615158210 */ /* 0x000fc80007ffe0ff */
[C---:B------:R-:W-:Y:S01]  /*1210*/  @!P0 SHF.L.U64.HI R22, R20.reuse, 0x2, R21 ;  /* 0x0000000214168819 */ /* 0x040fe20000010215 */
[----:B------:R-:W-:Y:S02]  /*1220*/  @!P0 IMAD.SHL.U32 R21, R20, 0x4, RZ ;  /* 0x0000000414158824 */ /* 0x000fe400078e00ff */
[C---:B--2---:R-:W-:Y:S01]  /*1230*/  FADD.FTZ R29, -R6.reuse, R18 ;  /* 0x00000012061d7221 */ /* 0x044fe20000010100 */
[----:B------:R-:W-:Y:S02]  /*1240*/  FADD.FTZ R27, -R6, R19 ;  /* 0x00000013061b7221 */ /* 0x000fe40000010100 */
[----:B------:R-:W1:Y:S01]  /*1250*/  @!P0 LDC.64 R18, c[0x0][0x398] ;  /* 0x0000e600ff128b82 */ /* 0x000e620000000a00 */
[-C--:B------:R-:W-:Y:S01]  /*1260*/  FMUL.FTZ R29, R29, R4.reuse ;  /* 0x000000041d1d7220 */ /* 0x080fe20000410000 */
[----:B------:R-:W-:-:S03]  /*1270*/  FMUL.FTZ R20, R27, R4 ;  /* 0x000000041b147220 */ /* 0x000fc60000410000 */
[----:B------:R-:W-:-:S04]  /*1280*/  FFMA.FTZ R29, R0, R29, R3 ;  /* 0x0000001d001d7223 */ /* 0x000fc80000010003 */
[----:B----4-:R-:W-:Y:S01]  /*1290*/  FFMA.FTZ R29, R16, R10, -R29 ;  /* 0x0000000a101d7223 */ /* 0x010fe2000001081d */
[----:B------:R-:W-:Y:S01]  /*12a0*/  FFMA.FTZ R16, R0, R20, R3 ;  /* 0x0000001400107223 */ /* 0x000fe20000010003 */
[----:B0-----:R-:W-:Y:S02]  /*12b0*/  @!P0 IADD3 R20, P1, PT, R21, R14, RZ ;  /* 0x0000000e15148210 */ /* 0x001fe40007f3e0ff */
[----:B------:R-:W-:Y:S01]  /*12c0*/  FMUL.FTZ R14, R29, R4 ;  /* 0x000000041d0e7220 */ /* 0x000fe20000410000 */
[----:B------:R-:W-:Y:S01]  /*12d0*/  FFMA.FTZ R17, R17, R11, -R16 ;  /* 0x0000000b11117223 */ /* 0x000fe20000010810 */
[----:B------:R-:W-:-:S03]  /*12e0*/  @!P0 IADD3.X R27, PT, PT, R22, R15, RZ, P1, !PT ;  /* 0x0000000f161b8210 */ /* 0x000fc60000ffe4ff */
[----:B------:R-:W-:Y:S01]  /*12f0*/  @!P0 FMUL.FTZ R15, R17, R4 ;  /* 0x00000004110f8220 */ /* 0x000fe20000410000 */
[----:B------:R-:W-:-:S04]  /*1300*/  CS2R R16, SRZ ;  /* 0x0000000000107805 */ /* 0x000fc8000001ff00 */
[----:B------:R0:W-:Y:S01]  /*1310*/  @!P0 STG.E.64 desc[UR6][R24.64], R14 ;  /* 0x0000000e18008986 */ /* 0x0001e2000c101b06 */
[----:B-1----:R-:W-:-:S04]  /*1320*/  @!P0 IADD3 R21, P1, PT, R21, R18, RZ ;  /* 0x0000001215158210 */ /* 0x002fc80007f3e0ff */
[----:B------:R-:W-:Y:S02]  /*1330*/  @!P0 IADD3.X R22, PT, PT, R22, R19, RZ, P1, !PT ;  /* 0x0000001316168210 */ /* 0x000fe40000ffe4ff */
[----:B0-----:R-:W-:Y:S01]  /*1340*/  @!P0 MOV R14, R20 ;  /* 0x00000014000e8202 */ /* 0x001fe20000000f00 */
[----:B------:R-:W-:-:S05]  /*1350*/  @!P0 IMAD.MOV.U32 R15, RZ, RZ, R27 ;  /* 0x000000ffff0f8224 */ /* 0x000fca00078e001b */
[----:B------:R0:W2:Y:S01]  /*1360*/  @!P0 LDG.E.64 R16, desc[UR6][R14.64] ;  /* 0x000000060e108981 */ /* 0x0000a2000c1e1b00 */
[----:B------:R-:W-:Y:S02]  /*1370*/  CS2R R18, SRZ ;  /* 0x0000000000127805 */ /* 0x000fe4000001ff00 */
[----:B------:R-:W-:Y:S02]  /*1380*/  @!P0 MOV R24, R21 ;  /* 0x0000001500188202 */ /* 0x000fe40000000f00 */
[----:B------:R-:W-:Y:S01]  /*1390*/  @!P0 MOV R25, R22 ;  /* 0x0000001600198202 */ /* 0x000fe20000000f00 */
[----:B------:R-:W1:Y:S04]  /*13a0*/  @!P0 LDC.64 R20, c[0x0][0x380] ;  /* 0x0000e000ff148b82 */ /* 0x000e680000000a00 */
[----:B------:R-:W3:Y:S01]  /*13b0*/  @!P0 LDG.E.64 R18, desc[UR6][R24.64] ;  /* 0x0000000618128981 */ /* 0x000ee2000c1e1b00 */
[----:B------:R-:W-:Y:S01]  /*13c0*/  @!P0 IADD3 R27, PT, PT, R23, 0x2, RZ ;  /* 0x00000002171b8810 */ /* 0x000fe20007ffe0ff */
[----:B0-----:R-:W-:Y:S01]  /*13d0*/  @!P0 IMAD.MOV.U32 R14, RZ, RZ, R12 ;  /* 0x000000ffff0e8224 */ /* 0x001fe200078e000c */
[----:B------:R-:W-:-:S02]  /*13e0*/  @!P0 MOV R15, R7 ;  /* 0x00000007000f8202 */ /* 0x000fc40000000f00 */
[----:B------:R-:W-:Y:S02]  /*13f0*/  @!P0 SHF.R.S32.HI R2, RZ, 0x1f, R27 ;  /* 0x0000001fff028819 */ /* 0x000fe4000001141b */
[----:B------:R-:W-:Y:S01]  /*1400*/  IADD3 R5, PT, PT, R5, 0x4, RZ ;  /* 0x0000000405057810 */ /* 0x000fe20007ffe0ff */
[----:B------:R-:W-:-:S04]  /*1410*/  @!P0 IMAD.WIDE.U32 R14, R27, UR14, R14 ;  /* 0x0000000e1b0e8c25 */ /* 0x000fc8000f8e000e */
[C---:B--2---:R-:W-:Y:S01]  /*1420*/  FADD.FTZ R29, -R6.reuse, R16 ;  /* 0x00000010061d7221 */ /* 0x044fe20000010100 */
[----:B------:R-:W-:Y:S01]  /*1430*/  FADD.FTZ R17, -R6, R17 ;  /* 0x0000001106117221 */ /* 0x000fe20000010100 */
[----:B------:R-:W-:Y:S02]  /*1440*/  @!P0 IMAD R16, R2, UR14, RZ ;  /* 0x0000000e02108c24 */ /* 0x000fe4000f8e02ff */
[-C--:B------:R-:W-:Y:S01]  /*1450*/  FMUL.FTZ R29, R29, R4.reuse ;  /* 0x000000041d1d7220 */ /* 0x080fe20000410000 */
[----:B------:R-:W-:Y:S01]  /*1460*/  FMUL.FTZ R2, R17, R4 ;  /* 0x0000000411027220 */ /* 0x000fe20000410000 */
[----:B------:R-:W-:Y:S01]  /*1470*/  @!P0 IMAD R27, R27, UR15, R16 ;  /* 0x0000000f1b1b8c24 */ /* 0x000fe2000f8e0210 */
[----:B-1----:R-:W-:Y:S01]  /*1480*/  @!P0 LEA R16, P1, R14, R20, 0x2 ;  /* 0x000000140e108211 */ /* 0x002fe200078210ff */
[C-C-:B------:R-:W-:Y:S01]  /*1490*/  FFMA.FTZ R29, R0.reuse, R29, R3.reuse ;  /* 0x0000001d001d7223 */ /* 0x140fe20000010003 */
[----:B------:R-:W-:Y:S02]  /*14a0*/  FFMA.FTZ R2, R0, R2, R3 ;  /* 0x0000000200027223 */ /* 0x000fe40000010003 */
[----:B------:R-:W-:Y:S01]  /*14b0*/  @!P0 IADD3 R17, PT, PT, R15, R27, RZ ;  /* 0x0000001b0f118210 */ /* 0x000fe20007ffe0ff */
[----:B---3--:R-:W-:Y:S01]  /*14c0*/  FFMA.FTZ R29, R18, R10, -R29 ;  /* 0x0000000a121d7223 */ /* 0x008fe2000001081d */
[----:B------:R-:W-:-:S02]  /*14d0*/  FFMA.FTZ R15, R19, R11, -R2 ;  /* 0x0000000b130f7223 */ /* 0x000fc40000010802 */
[----:B------:R-:W-:Y:S01]  /*14e0*/  @!P0 LEA.HI.X R17, R14, R21, R17, 0x2, P1 ;  /* 0x000000150e118211 */ /* 0x000fe200008f1411 */
[-C--:B------:R-:W-:Y:S01]  /*14f0*/  FMUL.FTZ R14, R29, R4.reuse ;  /* 0x000000041d0e7220 */ /* 0x080fe20000410000 */
[----:B------:R-:W-:Y:S01]  /*1500*/  @!P0 FMUL.FTZ R15, R15, R4 ;  /* 0x000000040f0f8220 */ /* 0x000fe20000410000 */
[----:B------:R-:W-:-:S04]  /*1510*/  ISETP.NE.AND P1, PT, R5, RZ, PT ;  /* 0x000000ff0500720c */ /* 0x000fc80003f25270 */
[----:B------:R1:W-:Y:S09]  /*1520*/  @!P0 STG.E.64 desc[UR6][R16.64], R14 ;  /* 0x0000000e10008986 */ /* 0x0003f2000c101b06 */
[----:B------:R-:W-:Y:S05]  /*1530*/  @!P1 BRA `(.L_x_3) ;  /* 0x0000000c00049947 */ /* 0x000fea0003800000 */
[----:B------:R-:W-:Y:S01]  /*1540*/  IADD3 R23, PT, PT, R23, 0x4, RZ ;  /* 0x0000000417177810 */ /* 0x000fe20007ffe0ff */
[----:B------:R-:W-:Y:S06]  /*1550*/  BRA `(.L_x_11) ;  /* 0xfffffff400247947 */ /* 0x000fec000383ffff */
.L_x_4:
[C---:B------:R-:W-:Y:S01]  /*1560*/  IMAD.IADD R16, R5.reuse, 0x1, -R2 ;  /* 0x0000000105107824 */ /* 0x040fe200078e0a02 */
[----:B------:R-:W-:-:S04]  /*1570*/  IADD3 R17, PT, PT, R5, -0x1, RZ ;  /* 0xffffffff05117810 */ /* 0x000fc80007ffe0ff */
[----:B------:R-:W-:Y:S02]  /*1580*/  LOP3.LUT R16, R16, 0x1, RZ, 0xc0, !PT ;  /* 0x0000000110107812 */ /* 0x000fe400078ec0ff */
[----:B------:R-:W-:Y:S02]  /*1590*/  ISETP.NE.AND P1, PT, R2, R17, PT ;  /* 0x000000110200720c */ /* 0x000fe40003f25270 */
[----:B------:R-:W-:-:S13]  /*15a0*/  ISETP.NE.U32.AND P2, PT, R16, 0x1, PT ;  /* 0x000000011000780c */ /* 0x000fda0003f45070 */
[----:B------:R-:W-:Y:S05]  /*15b0*/  @P2 BRA `(.L_x_12) ;  /* 0x0000000000e42947 */ /* 0x000fea0003800000 */
[----:B------:R-:W0:Y:S01]  /*15c0*/  @!P0 LDC.64 R16, c[0x0][0x3a0] ;  /* 0x0000e800ff108b82 */ /* 0x000e220000000a00 */
[----:B------:R-:W-:Y:S01]  /*15d0*/  @!P0 MOV R18, R12 ;  /* 0x0000000c00128202 */ /* 0x000fe20000000f00 */
[----:B------:R-:W-:Y:S01]  /*15e0*/  @!P0 IMAD R21, R22, UR8, RZ ;  /* 0x0000000816158c24 */ /* 0x000fe2000f8e02ff */
[----:B------:R-:W-:-:S03]  /*15f0*/  @!P0 MOV R19, R7 ;  /* 0x0000000700138202 */ /* 0x000fc60000000f00 */
[C---:B------:R-:W-:Y:S02]  /*1600*/  @!P0 IMAD R21, R2.reuse, UR9, R21 ;  /* 0x0000000902158c24 */ /* 0x040fe4000f8e0215 */
[----:B------:R-:W-:-:S04]  /*1610*/  @!P0 IMAD.WIDE.U32 R18, R2, UR8, R18 ;  /* 0x0000000802128c25 */ /* 0x000fc8000f8e0012 */
[----:B------:R-:W-:Y:S01]  /*1620*/  @!P0 IMAD.SHL.U32 R23, R18, 0x4, RZ ;  /* 0x0000000412178824 */ /* 0x000fe200078e00ff */
[----:B------:R-:W-:-:S04]  /*1630*/  @!P0 IADD3 R19, PT, PT, R19, R21, RZ ;  /* 0x0000001513138210 */ /* 0x000fc80007ffe0ff */
[----:B------:R-:W-:Y:S02]  /*1640*/  @!P0 SHF.L.U64.HI R24, R18, 0x2, R19 ;  /* 0x0000000212188819 */ /* 0x000fe40000010213 */
[----:B------:R-:W-:Y:S02]  /*1650*/  CS2R R18, SRZ ;  /* 0x0000000000127805 */ /* 0x000fe4000001ff00 */
[----:B0-----:R-:W-:-:S04]  /*1660*/  @!P0 IADD3 R20, P2, PT, R23, R16, RZ ;  /* 0x0000001017148210 */ /* 0x001fc80007f5e0ff */
[----:B------:R-:W-:Y:S02]  /*1670*/  @!P0 IADD3.X R21, PT, PT, R24, R17, RZ, P2, !PT ;  /* 0x0000001118158210 */ /* 0x000fe400017fe4ff */
[----:B------:R-:W0:Y:S03]  /*1680*/  @!P0 LDC.64 R16, c[0x0][0x398] ;  /* 0x0000e600ff108b82 */ /* 0x000e260000000a00 */
[----:B------:R0:W2:Y:S02]  /*1690*/  @!P0 LDG.E.64 R18, desc[UR6][R20.64] ;  /* 0x0000000614128981 */ /* 0x0000a4000c1e1b00 */
[----:B0-----:R-:W-:-:S04]  /*16a0*/  @!P0 IADD3 R20, P2, PT, R23, R16, RZ ;  /* 0x0000001017148210 */ /* 0x001fc80007f5e0ff */
[----:B------:R-:W-:Y:S02]  /*16b0*/  @!P0 IADD3.X R21, PT, PT, R24, R17, RZ, P2, !PT ;  /* 0x0000001118158210 */ /* 0x000fe400017fe4ff */
[----:B------:R-:W-:-:S06]  /*16c0*/  CS2R R16, SRZ ;  /* 0x0000000000107805 */ /* 0x000fcc000001ff00 */
[----:B------:R0:W3:Y:S01]  /*16d0*/  @!P0 LDG.E.64 R16, desc[UR6][R20.64] ;  /* 0x0000000614108981 */ /* 0x0000e2000c1e1b00 */
[C---:B--2---:R-:W-:Y:S01]  /*16e0*/  FADD.FTZ R23, -R6.reuse, R18 ;  /* 0x0000001206177221 */ /* 0x044fe20000010100 */
[----:B------:R-:W-:-:S03]  /*16f0*/  FADD.FTZ R19, -R6, R19 ;  /* 0x0000001306137221 */ /* 0x000fc60000010100 */
[-C--:B------:R-:W-:Y:S01]  /*1700*/  FMUL.FTZ R23, R23, R4.reuse ;  /* 0x0000000417177220 */ /* 0x080fe20000410000 */
[----:B------:R-:W-:-:S03]  /*1710*/  FMUL.FTZ R24, R19, R4 ;  /* 0x0000000413187220 */ /* 0x000fc60000410000 */
[----:B-----5:R-:W-:Y:S01]  /*1720*/  FFMA.FTZ R18, R23, R10, R14 ;  /* 0x0000000a17127223 */ /* 0x020fe2000001000e */
[----:B------:R-:W-:-:S03]  /*1730*/  FFMA.FTZ R25, R24, R11, R15 ;  /* 0x0000000b18197223 */ /* 0x000fc6000001000f */
[----:B------:R-:W-:Y:S01]  /*1740*/  FMUL.FTZ R28, R18, -1.4426950216293334961 ;  /* 0xbfb8aa3b121c7820 */ /* 0x000fe20000410000 */
[----:B------:R-:W-:-:S05]  /*1750*/  FMUL.FTZ R29, R25, -1.4426950216293334961 ;  /* 0xbfb8aa3b191d7820 */ /* 0x000fca0000410000 */
[----:B------:R-:W0:Y:S08]  /*1760*/  MUFU.EX2 R28, R28 ;  /* 0x0000001c001c7308 */ /* 0x000e300000000800 */
[----:B------:R-:W1:Y:S01]  /*1770*/  MUFU.EX2 R29, R29 ;  /* 0x0000001d001d7308 */ /* 0x000e620000000800 */
[----:B0-----:R-:W-:-:S07]  /*1780*/  FADD.FTZ R21, R28, 1 ;  /* 0x3f8000001c157421 */ /* 0x001fce0000010000 */
[----:B------:R-:W0:Y:S01]  /*1790*/  MUFU.RCP R21, R21 ;  /* 0x0000001500157308 */ /* 0x000e220000001000 */
[----:B-1----:R-:W-:Y:S01]  /*17a0*/  FADD.FTZ R26, R29, 1 ;  /* 0x3f8000001d1a7421 */ /* 0x002fe20000010000 */
[----:B------:R-:W-:Y:S02]  /*17b0*/  @!P0 IMAD R29, R22, UR8, RZ ;  /* 0x00000008161d8c24 */ /* 0x000fe4000f8e02ff */
[C-C-:B------:R-:W-:Y:S01]  /*17c0*/  FFMA.FTZ R22, R0.reuse, R23, R3.reuse ;  /* 0x0000001700167223 */ /* 0x140fe20000010003 */
[----:B------:R-:W-:-:S03]  /*17d0*/  FFMA.FTZ R23, R0, R24, R3 ;  /* 0x0000001800177223 */ /* 0x000fc60000010003 */
[----:B------:R-:W1:Y:S01]  /*17e0*/  MUFU.RCP R26, R26 ;  /* 0x0000001a001a7308 */ /* 0x000e620000001000 */
[C---:B0-----:R-:W-:Y:S01]  /*17f0*/  FADD.FTZ R27, -R21.reuse, 1 ;  /* 0x3f800000151b7421 */ /* 0x041fe20000010100 */
[----:B---3--:R-:W-:Y:S01]  /*1800*/  FMUL.FTZ R16, R21, R16 ;  /* 0x0000001015107220 */ /* 0x008fe20000410000 */
[----:B------:R-:W-:Y:S02]  /*1810*/  @!P0 IMAD R21, R2, UR9, R29 ;  /* 0x0000000902158c24 */ /* 0x000fe4000f8e021d */
[----:B------:R-:W-:Y:S02]  /*1820*/  FFMA.FTZ R27, R18, R27, 1 ;  /* 0x3f800000121b7423 */ /* 0x000fe4000001001b */
[----:B------:R-:W0:Y:S01]  /*1830*/  @!P0 LDC.64 R18, c[0x0][0x380] ;  /* 0x0000e000ff128b82 */ /* 0x000e220000000a00 */
[----:B-1----:R-:W-:Y:S01]  /*1840*/  FADD.FTZ R20, -R26, 1 ;  /* 0x3f8000001a147421 */ /* 0x002fe20000010100 */
[----:B------:R-:W-:Y:S01]  /*1850*/  FMUL.FTZ R27, R16, R27 ;  /* 0x0000001b101b7220 */ /* 0x000fe20000410000 */
[----:B------:R-:W-:-:S02]  /*1860*/  @!P0 MOV R16, R12 ;  /* 0x0000000c00108202 */ /* 0x000fc40000000f00 */
[----:B------:R-:W-:Y:S01]  /*1870*/  FFMA.FTZ R20, R25, R20, 1 ;  /* 0x3f80000019147423 */ /* 0x000fe20000010014 */
[----:B------:R-:W-:Y:S01]  /*1880*/  FMUL.FTZ R25, R26, R17 ;  /* 0x000000111a197220 */ /* 0x000fe20000410000 */
[----:B------:R-:W-:Y:S01]  /*1890*/  @!P0 MOV R17, R7 ;  /* 0x0000000700118202 */ /* 0x000fe20000000f00 */
[----:B------:R-:W-:Y:S02]  /*18a0*/  FFMA.FTZ R27, R27, R10, -R22 ;  /* 0x0000000a1b1b7223 */ /* 0x000fe40000010816 */
[----:B------:R-:W-:Y:S01]  /*18b0*/  FMUL.FTZ R20, R25, R20 ;  /* 0x0000001419147220 */ /* 0x000fe20000410000 */
[C---:B------:R-:W-:Y:S01]  /*18c0*/  @!P0 IMAD.WIDE.U32 R16, R2.reuse, UR8, R16 ;  /* 0x0000000802108c25 */ /* 0x040fe2000f8e0010 */
[----:B------:R-:W-:-:S03]  /*18d0*/  IADD3 R2, PT, PT, R2, 0x1, RZ ;  /* 0x0000000102027810 */ /* 0x000fc60007ffe0ff */
[----:B------:R-:W-:Y:S02]  /*18e0*/  @!P0 IMAD.IADD R21, R17, 0x1, R21 ;  /* 0x0000000111158824 */ /* 0x000fe400078e0215 */
[----:B------:R-:W-:-:S04]  /*18f0*/  FFMA.FTZ R17, R20, R11, -R23 ;  /* 0x0000000b14117223 */ /* 0x000fc80000010817 */
[----:B------:R-:W-:Y:S01]  /*1900*/  @!P0 FMUL.FTZ R17, R17, R4 ;  /* 0x0000000411118220 */ /* 0x000fe20000410000 */
[----:B0-----:R-:W-:-:S04]  /*1910*/  @!P0 LEA R18, P2, R16, R18, 0x2 ;  /* 0x0000001210128211 */ /* 0x001fc800078410ff */
[----:B------:R-:W-:Y:S01]  /*1920*/  @!P0 LEA.HI.X R19, R16, R19, R21, 0x2, P2 ;  /* 0x0000001310138211 */ /* 0x000fe200010f1415 */
[----:B------:R-:W-:-:S05]  /*1930*/  FMUL.FTZ R16, R27, R4 ;  /* 0x000000041b107220 */ /* 0x000fca0000410000 */
[----:B------:R0:W-:Y:S03]  /*1940*/  @!P0 STG.E.64 desc[UR6][R18.64], R16 ;  /* 0x0000001012008986 */ /* 0x0001e6000c101b06 */
.L_x_12:
[----:B------:R-:W-:Y:S05]  /*1950*/  @!P1 BRA `(.L_x_3) ;  /* 0x0000000400fc9947 */ /* 0x000fea0003800000 */
[----:B------:R-:W-:Y:S01]  /*1960*/  IADD3 R5, PT, PT, R2, -R5, RZ ;  /* 0x8000000502057210 */ /* 0x000fe20007ffe0ff */
[----:B------:R-:W1:Y:S01]  /*1970*/  LDCU.64 UR10, c[0x0][0x3f8] ;  /* 0x00007f00ff0a77ac */ /* 0x000e620008000a00 */
[----:B------:R-:W2:Y:S05]  /*1980*/  LDCU.64 UR12, c[0x0][0x380] ;  /* 0x00007000ff0c77ac */ /* 0x000eaa0008000a00 */
.L_x_15:
[----:B------:R-:W-:Y:S01]  /*1990*/  BSSY.RECONVERGENT B0, `(.L_x_13) ;  /* 0x000003a000007945 */ /* 0x000fe20003800200 */
[----:B-1----:R-:W-:Y:S02]  /*19a0*/  ISETP.GE.U32.AND P1, PT, R8, UR10, PT ;  /* 0x0000000a08007c0c */ /* 0x002fe4000bf26070 */
[----:B0--3--:R-:W-:Y:S02]  /*19b0*/  CS2R R16, SRZ ;  /* 0x0000000000107805 */ /* 0x009fe4000001ff00 */
[----:B------:R-:W-:Y:S01]  /*19c0*/  CS2R R20, SRZ ;  /* 0x0000000000147805 */ /* 0x000fe2000001ff00 */
[----:B------:R-:W-:Y:S08]  /*19d0*/  @P0 BRA `(.L_x_14) ;  /* 0x0000000000d40947 */ /* 0x000ff00003800000 */
[----:B------:R-:W0:Y:S01]  /*19e0*/  @!P0 LDC.64 R22, c[0x0][0x3f8] ;  /* 0x0000fe00ff168b82 */ /* 0x000e220000000a00 */
[----:B------:R-:W-:Y:S02]  /*19f0*/  SHF.R.S32.HI R25, RZ, 0x1f, R2 ;  /* 0x0000001fff197819 */ /* 0x000fe40000011402 */
[----:B------:R-:W-:-:S03]  /*1a00*/  MOV R19, R7 ;  /* 0x0000000700137202 */ /* 0x000fc60000000f00 */
[----:B0-----:R-:W-:-:S04]  /*1a10*/  @!P0 IMAD R18, R25, R22, RZ ;  /* 0x0000001619128224 */ /* 0x001fc800078e02ff */
[----:B------:R-:W-:Y:S01]  /*1a20*/  @!P0 IMAD R27, R2, R23, R18 ;  /* 0x00000017021b8224 */ /* 0x000fe200078e0212 */
[----:B------:R-:W-:-:S05]  /*1a30*/  MOV R18, R12 ;  /* 0x0000000c00127202 */ /* 0x000fca0000000f00 */
[----:B------:R-:W-:-:S04]  /*1a40*/  @!P0 IMAD.WIDE.U32 R22, R2, R22, R18 ;  /* 0x0000001602168225 */ /* 0x000fc800078e0012 */
[----:B------:R-:W-:Y:S01]  /*1a50*/  @!P0 IMAD.IADD R23, R23, 0x1, R27 ;  /* 0x0000000117178824 */ /* 0x000fe200078e021b */
[----:B------:R-:W-:-:S04]  /*1a60*/  @!P0 SHF.L.U32 R27, R22, 0x2, RZ ;  /* 0x00000002161b8819 */ /* 0x000fc800000006ff */
[----:B------:R-:W-:Y:S02]  /*1a70*/  @!P0 SHF.L.U64.HI R24, R22, 0x2, R23 ;  /* 0x0000000216188819 */ /* 0x000fe40000010217 */
[----:B------:R-:W0:Y:S02]  /*1a80*/  @!P0 LDC.64 R22, c[0x0][0x3a0] ;  /* 0x0000e800ff168b82 */ /* 0x000e240000000a00 */
[----:B0-----:R-:W-:-:S04]  /*1a90*/  @!P0 IADD3 R28, P2, PT, R27, R22, RZ ;  /* 0x000000161b1c8210 */ /* 0x001fc80007f5e0ff */
[----:B------:R-:W-:Y:S02]  /*1aa0*/  @!P0 IADD3.X R29, PT, PT, R24, R23, RZ, P2, !PT ;  /* 0x00000017181d8210 */ /* 0x000fe400017fe4ff */
[----:B------:R-:W0:Y:S03]  /*1ab0*/  @!P0 LDC.64 R22, c[0x0][0x398] ;  /* 0x0000e600ff168b82 */ /* 0x000e260000000a00 */
[----:B------:R-:W3:Y:S01]  /*1ac0*/  @!P0 LDG.E.64 R20, desc[UR6][R28.64] ;  /* 0x000000061c148981 */ /* 0x000ee2000c1e1b00 */
[----:B0-----:R-:W-:-:S04]  /*1ad0*/  @!P0 IADD3 R22, P2, PT, R27, R22, RZ ;  /* 0x000000161b168210 */ /* 0x001fc80007f5e0ff */
[----:B------:R-:W-:-:S05]  /*1ae0*/  @!P0 IADD3.X R23, PT, PT, R24, R23, RZ, P2, !PT ;  /* 0x0000001718178210 */ /* 0x000fca00017fe4ff */
[----:B------:R0:W4:Y:S01]  /*1af0*/  @!P0 LDG.E.64 R16, desc[UR6][R22.64] ;  /* 0x0000000616108981 */ /* 0x000122000c1e1b00 */
[----:B------:R-:W-:-:S04]  /*1b00*/  IMAD R25, R25, UR10, RZ ;  /* 0x0000000a19197c24 */ /* 0x000fc8000f8e02ff */
[----:B------:R-:W-:Y:S02]  /*1b10*/  IMAD R25, R2, UR11, R25 ;  /* 0x0000000b02197c24 */ /* 0x000fe4000f8e0219 */
[C---:B---3--:R-:W-:Y:S01]  /*1b20*/  FADD.FTZ R27, -R6.reuse, R20 ;  /* 0x00000014061b7221 */ /* 0x048fe20000010100 */
[----:B------:R-:W-:-:S03]  /*1b30*/  FADD.FTZ R21, -R6, R21 ;  /* 0x0000001506157221 */ /* 0x000fc60000010100 */
[-C--:B------:R-:W-:Y:S01]  /*1b40*/  FMUL.FTZ R27, R27, R4.reuse ;  /* 0x000000041b1b7220 */ /* 0x080fe20000410000 */
[----:B------:R-:W-:-:S03]  /*1b50*/  FMUL.FTZ R20, R21, R4 ;  /* 0x0000000415147220 */ /* 0x000fc60000410000 */
[----:B-----5:R-:W-:Y:S01]  /*1b60*/  FFMA.FTZ R24, R27, R10, R14 ;  /* 0x0000000a1b187223 */ /* 0x020fe2000001000e */
[----:B------:R-:W-:-:S03]  /*1b70*/  FFMA.FTZ R21, R20, R11, R15 ;  /* 0x0000000b14157223 */ /* 0x000fc6000001000f */
[----:B------:R-:W-:Y:S01]  /*1b80*/  FMUL.FTZ R26, R24, -1.4426950216293334961 ;  /* 0xbfb8aa3b181a7820 */ /* 0x000fe20000410000 */
[----:B------:R-:W-:-:S05]  /*1b90*/  FMUL.FTZ R29, R21, -1.4426950216293334961 ;  /* 0xbfb8aa3b151d7820 */ /* 0x000fca0000410000 */
[----:B------:R-:W1:Y:S08]  /*1ba0*/  MUFU.EX2 R26, R26 ;  /* 0x0000001a001a7308 */ /* 0x000e700000000800 */
[----:B------:R-:W3:Y:S01]  /*1bb0*/  MUFU.EX2 R29, R29 ;  /* 0x0000001d001d7308 */ /* 0x000ee20000000800 */
[----:B-1----:R-:W-:-:S07]  /*1bc0*/  FADD.FTZ R28, R26, 1 ;  /* 0x3f8000001a1c7421 */ /* 0x002fce0000010000 */
[----:B0-----:R-:W4:Y:S01]  /*1bd0*/  MUFU.RCP R23, R28 ;  /* 0x0000001c00177308 */ /* 0x001f220000001000 */
[----:B---3--:R-:W-:-:S07]  /*1be0*/  FADD.FTZ R22, R29, 1 ;  /* 0x3f8000001d167421 */ /* 0x008fce0000010000 */
[----:B------:R-:W0:Y:S01]  /*1bf0*/  MUFU.RCP R22, R22 ;  /* 0x0000001600167308 */ /* 0x000e220000001000 */
[C---:B----4-:R-:W-:Y:S01]  /*1c00*/  FMUL.FTZ R16, R23.reuse, R16 ;  /* 0x0000001017107220 */ /* 0x050fe20000410000 */
[----:B------:R-:W-:-:S04]  /*1c10*/  FADD.FTZ R23, -R23, 1 ;  /* 0x3f80000017177421 */ /* 0x000fc80000010100 */
[----:B------:R-:W-:-:S04]  /*1c20*/  FFMA.FTZ R23, R24, R23, 1 ;  /* 0x3f80000018177423 */ /* 0x000fc80000010017 */
[----:B------:R-:W-:Y:S01]  /*1c30*/  FMUL.FTZ R23, R16, R23 ;  /* 0x0000001710177220 */ /* 0x000fe20000410000 */
[----:B0-----:R-:W-:-:S04]  /*1c40*/  FADD.FTZ R24, -R22, 1 ;  /* 0x3f80000016187421 */ /* 0x001fc80000010100 */
[----:B------:R-:W-:Y:S01]  /*1c50*/  FFMA.FTZ R21, R21, R24, 1 ;  /* 0x3f80000015157423 */ /* 0x000fe20000010018 */
[----:B------:R-:W-:Y:S01]  /*1c60*/  FMUL.FTZ R24, R22, R17 ;  /* 0x0000001116187220 */ /* 0x000fe20000410000 */
[----:B------:R-:W-:-:S04]  /*1c70*/  IMAD.WIDE.U32 R16, R2, UR10, R18 ;  /* 0x0000000a02107c25 */ /* 0x000fc8000f8e0012 */
[C-C-:B------:R-:W-:Y:S01]  /*1c80*/  FFMA.FTZ R22, R0.reuse, R27, R3.reuse ;  /* 0x0000001b00167223 */ /* 0x140fe20000010003 */
[----:B------:R-:W-:Y:S01]  /*1c90*/  FFMA.FTZ R19, R0, R20, R3 ;  /* 0x0000001400137223 */ /* 0x000fe20000010003 */
[----:B------:R-:W-:Y:S01]  /*1ca0*/  FMUL.FTZ R24, R24, R21 ;  /* 0x0000001518187220 */ /* 0x000fe20000410000 */
[----:B--2---:R-:W-:Y:S01]  /*1cb0*/  LEA R18, P0, R16, UR12, 0x2 ;  /* 0x0000000c10127c11 */ /* 0x004fe2000f8010ff */
[----:B------:R-:W-:Y:S01]  /*1cc0*/  FFMA.FTZ R23, R23, R10, -R22 ;  /* 0x0000000a17177223 */ /* 0x000fe20000010816 */
[----:B------:R-:W-:Y:S01]  /*1cd0*/  IADD3 R25, PT, PT, R17, R25, RZ ;  /* 0x0000001911197210 */ /* 0x000fe20007ffe0ff */
[----:B------:R-:W-:-:S03]  /*1ce0*/  FFMA.FTZ R17, R24, R11, -R19 ;  /* 0x0000000b18117223 */ /* 0x000fc60000010813 */
[----:B------:R-:W-:Y:S01]  /*1cf0*/  LEA.HI.X R19, R16, UR13, R25, 0x2, P0 ;  /* 0x0000000d10137c11 */ /* 0x000fe200080f1419 */
[-C--:B------:R-:W-:Y:S01]  /*1d00*/  FMUL.FTZ R16, R23, R4.reuse ;  /* 0x0000000417107220 */ /* 0x080fe20000410000 */
[----:B------:R-:W-:-:S05]  /*1d10*/  FMUL.FTZ R17, R17, R4 ;  /* 0x0000000411117220 */ /* 0x000fca0000410000 */
[----:B------:R0:W-:Y:S02]  /*1d20*/  STG.E.64 desc[UR6][R18.64], R16 ;  /* 0x0000001012007986 */ /* 0x0001e4000c101b06 */
.L_x_14:
[----:B--2---:R-:W-:Y:S05]  /*1d30*/  BSYNC.RECONVERGENT B0 ;  /* 0x0000000000007941 */ /* 0x004fea0003800200 */
.L_x_13:
[----:B------:R-:W-:-:S13]  /*1d40*/  ISETP.GE.AND.EX P0, PT, R9, UR11, PT, P1 ;  /* 0x0000000b09007c0c */ /* 0x000fda000bf06310 */
[----:B------:R-:W-:Y:S01]  /*1d50*/  @!P0 VIADD R21, R2, 0x1 ;  /* 0x0000000102158836 */ /* 0x000fe20000000000 */
[----:B0-----:R-:W0:Y:S01]  /*1d60*/  @!P0 LDC.64 R16, c[0x0][0x3a0] ;  /* 0x0000e800ff108b82 */ /* 0x001e220000000a00 */
[----:B------:R-:W-:-:S03]  /*1d70*/  @!P0 MOV R19, R7 ;  /* 0x0000000700138202 */ /* 0x000fc60000000f00 */
[----:B------:R-:W-:-:S05]  /*1d80*/  @!P0 SHF.R.S32.HI R18, RZ, 0x1f, R21 ;  /* 0x0000001fff128819 */ /* 0x000fca0000011415 */
[----:B------:R-:W-:Y:S01]  /*1d90*/  @!P0 IMAD R20, R18, UR10, RZ ;  /* 0x0000000a12148c24 */ /* 0x000fe2000f8e02ff */
[----:B------:R-:W-:-:S05]  /*1da0*/  @!P0 MOV R18, R12 ;  /* 0x0000000c00128202 */ /* 0x000fca0000000f00 */
[----:B------:R-:W-:-:S04]  /*1db0*/  @!P0 IMAD.WIDE.U32 R18, R21, UR10, R18 ;  /* 0x0000000a15128c25 */ /* 0x000fc8000f8e0012 */
[----:B------:R-:W-:Y:S01]  /*1dc0*/  @!P0 IMAD R21, R21, UR11, R20 ;  /* 0x0000000b15158c24 */ /* 0x000fe2000f8e0214 */
[----:B------:R-:W-:-:S04]  /*1dd0*/  @!P0 SHF.L.U32 R23, R18, 0x2, RZ ;  /* 0x0000000212178819 */ /* 0x000fc800000006ff */
[----:B------:R-:W-:Y:S02]  /*1de0*/  @!P0 IADD3 R19, PT, PT, R19, R21, RZ ;  /* 0x0000001513138210 */ /* 0x000fe40007ffe0ff */
[----:B0-----:R-:W-:Y:S02]  /*1df0*/  @!P0 IADD3 R20, P1, PT, R23, R16, RZ ;  /* 0x0000001017148210 */ /* 0x001fe40007f3e0ff */
[----:B------:R-:W-:Y:S02]  /*1e00*/  @!P0 SHF.L.U64.HI R22, R18, 0x2, R19 ;  /* 0x0000000212168819 */ /* 0x000fe40000010213 */
[----:B------:R-:W-:-:S03]  /*1e10*/  CS2R R18, SRZ ;  /* 0x0000000000127805 */ /* 0x000fc6000001ff00 */
[----:B------:R-:W-:Y:S02]  /*1e20*/  @!P0 IMAD.X R21, R22, 0x1, R17, P1 ;  /* 0x0000000116158824 */ /* 0x000fe400008e0611 */
[----:B------:R-:W0:Y:S03]  /*1e30*/  @!P0 LDC.64 R16, c[0x0][0x398] ;  /* 0x0000e600ff108b82 */ /* 0x000e260000000a00 */
[----:B------:R0:W2:Y:S02]  /*1e40*/  @!P0 LDG.E.64 R18, desc[UR6][R20.64] ;  /* 0x0000000614128981 */ /* 0x0000a4000c1e1b00 */
[----:B0-----:R-:W-:-:S04]  /*1e50*/  @!P0 IADD3 R20, P1, PT, R23, R16, RZ ;  /* 0x0000001017148210 */ /* 0x001fc80007f3e0ff */
[----:B------:R-:W-:Y:S02]  /*1e60*/  @!P0 IADD3.X R21, PT, PT, R22, R17, RZ, P1, !PT ;  /* 0x0000001116158210 */ /* 0x000fe40000ffe4ff */
[----:B------:R-:W-:-:S06]  /*1e70*/  CS2R R16, SRZ ;  /* 0x0000000000107805 */ /* 0x000fcc000001ff00 */
[----:B------:R0:W3:Y:S01]  /*1e80*/  @!P0 LDG.E.64 R16, desc[UR6][R20.64] ;  /* 0x0000000614108981 */ /* 0x0000e2000c1e1b00 */
[----:B------:R-:W-:Y:S02]  /*1e90*/  IADD3 R5, PT, PT, R5, 0x2, RZ ;  /* 0x0000000205057810 */ /* 0x000fe40007ffe0ff */
[C---:B0-----:R-:W-:Y:S02]  /*1ea0*/  @!P0 IADD3 R21, PT, PT, R2.reuse, 0x1, RZ ;  /* 0x0000000102158810 */ /* 0x041fe40007ffe0ff */
[----:B------:R-:W-:Y:S01]  /*1eb0*/  IADD3 R2, PT, PT, R2, 0x2, RZ ;  /* 0x0000000202027810 */ /* 0x000fe20007ffe0ff */
        /* <DEDUP_REMOVED lines=9> */
[----:B------:R-:W-:Y:S01]  /*1f50*/  MUFU.EX2 R20, R20 ;  /* 0x0000001400147308 */ /* 0x000fe20000000800 */
[----:B0-----:R-:W-:Y:S01]  /*1f60*/  FADD.FTZ R26, R25, 1 ;  /* 0x3f800000191a7421 */ /* 0x001fe20000010000 */
[----:B------:R-:W-:-:S06]  /*1f70*/  @!P0 SHF.R.S32.HI R25, RZ, 0x1f, R21 ;  /* 0x0000001fff198819 */ /* 0x000fcc0000011415 */
[----:B------:R0:W1:Y:S01]  /*1f80*/  MUFU.RCP R19, R26 ;  /* 0x0000001a00137308 */ /* 0x0000620000001000 */
[----:B------:R-:W-:-:S04]  /*1f90*/  @!P0 IMAD R28, R25, UR10, RZ ;  /* 0x0000000a191c8c24 */ /* 0x000fc8000f8e02ff */
[----:B------:R-:W-:Y:S02]  /*1fa0*/  @!P0 IMAD R25, R21, UR11, R28 ;  /* 0x0000000b15198c24 */ /* 0x000fe4000f8e021c */
[----:B0-----:R-:W-:Y:S01]  /*1fb0*/  FFMA.FTZ R26, R0, R23, R3 ;  /* 0x00000017001a7223 */ /* 0x001fe20000010003 */
[----:B-1----:R-:W-:-:S04]  /*1fc0*/  FADD.FTZ R27, -R19, 1 ;  /* 0x3f800000131b7421 */ /* 0x002fc80000010100 */
[----:B------:R-:W-:Y:S01]  /*1fd0*/  FFMA.FTZ R27, R18, R27, 1 ;  /* 0x3f800000121b7423 */ /* 0x000fe2000001001b */
[----:B---3--:R-:W-:Y:S01]  /*1fe0*/  FMUL.FTZ R18, R19, R16 ;  /* 0x0000001013127220 */ /* 0x008fe20000410000 */
[----:B------:R-:W-:Y:S01]  /*1ff0*/  FADD.FTZ R16, R20, 1 ;  /* 0x3f80000014107421 */ /* 0x000fe20000010000 */
[----:B------:R-:W-:Y:S02]  /*2000*/  @!P0 MOV R19, R7 ;  /* 0x0000000700138202 */ /* 0x000fe40000000f00 */
[----:B------:R-:W-:Y:S01]  /*2010*/  FMUL.FTZ R27, R18, R27 ;  /* 0x0000001b121b7220 */ /* 0x000fe20000410000 */
[----:B------:R-:W-:Y:S02]  /*2020*/  @!P0 MOV R18, R12 ;  /* 0x0000000c00128202 */ /* 0x000fe40000000f00 */
[----:B------:R-:W0:Y:S01]  /*2030*/  MUFU.RCP R16, R16 ;  /* 0x0000001000107308 */ /* 0x000e220000001000 */
[----:B------:R-:W-:Y:S02]  /*2040*/  FFMA.FTZ R27, R27, R10, -R26 ;  /* 0x0000000a1b1b7223 */ /* 0x000fe4000001081a */
[----:B------:R-:W-:-:S02]  /*2050*/  @!P0 IMAD.WIDE.U32 R18, R21, UR10, R18 ;  /* 0x0000000a15128c25 */ /* 0x000fc4000f8e0012 */
[----:B------:R-:W1:Y:S02]  /*2060*/  @!P0 LDC.64 R20, c[0x0][0x380] ;  /* 0x0000e000ff148b82 */ /* 0x000e640000000a00 */
[----:B------:R-:W-:Y:S02]  /*2070*/  @!P0 IMAD.IADD R25, R19, 0x1, R25 ;  /* 0x0000000113198824 */ /* 0x000fe400078e0219 */
[C---:B0-----:R-:W-:Y:S01]  /*2080*/  FADD.FTZ R29, -R16.reuse, 1 ;  /* 0x3f800000101d7421 */ /* 0x041fe20000010100 */
[----:B------:R-:W-:Y:S01]  /*2090*/  FMUL.FTZ R17, R16, R17 ;  /* 0x0000001110117220 */ /* 0x000fe20000410000 */
[----:B------:R-:W-:Y:S02]  /*20a0*/  FMUL.FTZ R16, R27, R4 ;  /* 0x000000041b107220 */ /* 0x000fe40000410000 */
[----:B------:R-:W-:-:S04]  /*20b0*/  FFMA.FTZ R24, R24, R29, 1 ;  /* 0x3f80000018187423 */ /* 0x000fc8000001001d */
[----:B------:R-:W-:Y:S01]  /*20c0*/  FMUL.FTZ R24, R17, R24 ;  /* 0x0000001811187220 */ /* 0x000fe20000410000 */
[----:B------:R-:W-:Y:S01]  /*20d0*/  FFMA.FTZ R17, R0, R22, R3 ;  /* 0x0000001600117223 */ /* 0x000fe20000010003 */
[----:B-1----:R-:W-:-:S03]  /*20e0*/  @!P0 LEA R20, P1, R18, R20, 0x2 ;  /* 0x0000001412148211 */ /* 0x002fc600078210ff */
[----:B------:R-:W-:Y:S01]  /*20f0*/  FFMA.FTZ R17, R24, R11, -R17 ;  /* 0x0000000b18117223 */ /* 0x000fe20000010811 */
[----:B------:R-:W-:-:S03]  /*2100*/  @!P0 LEA.HI.X R21, R18, R21, R25, 0x2, P1 ;  /* 0x0000001512158211 */ /* 0x000fc600008f1419 */
[----:B------:R-:W-:Y:S01]  /*2110*/  @!P0 FMUL.FTZ R17, R17, R4 ;  /* 0x0000000411118220 */ /* 0x000fe20000410000 */
[----:B------:R-:W-:-:S04]  /*2120*/  ISETP.NE.AND P1, PT, R5, RZ, PT ;  /* 0x000000ff0500720c */ /* 0x000fc80003f25270 */
[----:B------:R3:W-:Y:S09]  /*2130*/  @!P0 STG.E.64 desc[UR6][R20.64], R16 ;  /* 0x0000001014008986 */ /* 0x0007f2000c101b06 */
[----:B------:R-:W-:Y:S05]  /*2140*/  @P1 BRA `(.L_x_15) ;  /* 0xfffffff800101947 */ /* 0x000fea000383ffff */
.L_x_3:
[----:B------:R-:W4:Y:S01]  /*2150*/  S2R R0, SR_CTAID.Y ;  /* 0x0000000000007919 */ /* 0x000f220000002600 */
[----:B------:R-:W4:Y:S08]  /*2160*/  S2UR UR5, SR_CTAID.Z ;  /* 0x00000000000579c3 */ /* 0x000f300000002700 */
[----:B------:R-:W1:Y:S01]  /*2170*/  LDC.64 R2, c[0x0][0x3f8] ;  /* 0x0000fe00ff027b82 */ /* 0x000e620000000a00 */
[----:B----4-:R-:W-:-:S02]  /*2180*/  LOP3.LUT P0, RZ, R0, UR5, RZ, 0xfc, !PT ;  /* 0x0000000500ff7c12 */ /* 0x010fc4000f80fcff */
[----:B-1----:R-:W-:-:S04]  /*2190*/  ISETP.GE.U32.AND P1, PT, R8, R2, PT ;  /* 0x000000020800720c */ /* 0x002fc80003f26070 */
[----:B------:R-:W-:-:S13]  /*21a0*/  ISETP.GE.OR.EX P0, PT, R9, R3, P0, P1 ;  /* 0x000000030900720c */ /* 0x000fda0000706710 */
[----:B------:R-:W-:Y:S05]  /*21b0*/  @P0 EXIT ;  /* 0x000000000000094d */ /* 0x000fea0003800000 */
[----:B------:R-:W1:Y:S01]  /*21c0*/  S2R R5, SR_TID.X ;  /* 0x0000000000057919 */ /* 0x000e620000002100 */
[----:B------:R-:W1:Y:S08]  /*21d0*/  S2UR UR4, SR_CTAID.X ;  /* 0x00000000000479c3 */ /* 0x000e700000002500 */
[----:B------:R-:W1:Y:S02]  /*21e0*/  LDC R0, c[0x0][0x428] ;  /* 0x00010a00ff007b82 */ /* 0x000e640000000800 */
[----:B-1----:R-:W-:-:S05]  /*21f0*/  IMAD R5, R0, UR4, R5 ;  /* 0x0000000400057c24 */ /* 0x002fca000f8e0205 */
[----:B------:R-:W-:Y:S02]  /*2200*/  ISETP.GE.U32.AND P0, PT, R5, R2, PT ;  /* 0x000000020500720c */ /* 0x000fe40003f06070 */
[----:B------:R-:W-:-:S04]  /*2210*/  SHF.R.S32.HI R4, RZ, 0x1f, R5 ;  /* 0x0000001fff047819 */ /* 0x000fc80000011405 */
[----:B------:R-:W-:-:S13]  /*2220*/  ISETP.GE.AND.EX P0, PT, R4, R3, PT, P0 ;  /* 0x000000030400720c */ /* 0x000fda0003f06300 */
[----:B------:R-:W-:Y:S05]  /*2230*/  @P0 EXIT ;  /* 0x000000000000094d */ /* 0x000fea0003800000 */
[----:B------:R-:W1:Y:S01]  /*2240*/  LDC R0, c[0x0][0x410] ;  /* 0x00010400ff007b82 */ /* 0x000e620000000800 */
[----:B------:R-:W1:Y:S01]  /*2250*/  LDCU UR4, c[0x0][0x3e0] ;  /* 0x00007c00ff0477ac */ /* 0x000e620008000800 */
[----:B------:R-:W4:Y:S06]  /*2260*/  LDCU.64 UR8, c[0x0][0x3d8] ;  /* 0x00007b00ff0877ac */ /* 0x000f2c0008000a00 */
[----:B------:R-:W0:Y:S01]  /*2270*/  LDC R7, c[0x0][0x360] ;  /* 0x0000d800ff077b82 */ /* 0x000e220000000800 */
[----:B-1----:R-:W-:Y:S01]  /*2280*/  IMAD R0, R0, UR4, RZ ;  /* 0x0000000400007c24 */ /* 0x002fe2000f8e02ff */
[----:B------:R-:W1:Y:S04]  /*2290*/  LDCU.64 UR4, c[0x0][0x388] ;  /* 0x00007100ff0477ac */ /* 0x000e680008000a00 */
[----:B------:R-:W-:-:S04]  /*22a0*/  SHF.L.U32 R0, R0, 0x1, RZ ;  /* 0x0000000100007819 */ /* 0x000fc800000006ff */
[----:B------:R-:W-:-:S04]  /*22b0*/  IADD3 R5, P0, PT, R5, R0, RZ ;  /* 0x0000000005057210 */ /* 0x000fc80007f1e0ff */
[----:B------:R-:W-:Y:S02]  /*22c0*/  LEA.HI.X.SX32 R0, R0, R4, 0x1, P0 ;  /* 0x0000000400007211 */ /* 0x000fe400000f0eff */
[----:B----45:R-:W-:-:S04]  /*22d0*/  LEA R10, P0, R5, UR8, 0x2 ;  /* 0x00000008050a7c11 */ /* 0x030fc8000f8010ff */
[----:B------:R-:W-:Y:S01]  /*22e0*/  LEA.HI.X R11, R5, UR9, R0, 0x2, P0 ;  /* 0x00000009050b7c11 */ /* 0x000fe200080f1400 */
[----:B------:R-:W4:Y:S01]  /*22f0*/  LDCU.64 UR8, c[0x0][0x390] ;  /* 0x00007200ff0877ac */ /* 0x000f220008000a00 */
[----:B------:R-:W-:-:S03]  /*2300*/  LEA R4, P0, R2, R10, 0x2 ;  /* 0x0000000a02047211 */ /* 0x000fc600078010ff */
[----:B--2---:R-:W2:Y:S01]  /*2310*/  LDG.E R14, desc[UR6][R10.64] ;  /* 0x000000060a0e7981 */ /* 0x004ea2000c1e1900 */
[----:B------:R-:W-:Y:S01]  /*2320*/  LEA.HI.X R5, R2, R11, R3, 0x2, P0 ;  /* 0x0000000b02057211 */ /* 0x000fe200000f1403 */
[----:B0-----:R-:W-:-:S04]  /*2330*/  IMAD.WIDE.U32 R2, R7, 0x4, R10 ;  /* 0x0000000407027825 */ /* 0x001fc800078e000a */
[----:B------:R-:W-:Y:S01]  /*2340*/  IMAD.WIDE.U32 R6, R7, 0x4, R4 ;  /* 0x0000000407067825 */ /* 0x000fe200078e0004 */
[----:B------:R-:W2:Y:S04]  /*2350*/  LDG.E R15, desc[UR6][R2.64] ;  /* 0x00000006020f7981 */ /* 0x000ea8000c1e1900 */
[----:B---3--:R-:W3:Y:S04]  /*2360*/  LDG.E R16, desc[UR6][R4.64] ;  /* 0x0000000604107981 */ /* 0x008ee8000c1e1900 */
[----:B------:R-:W3:Y:S01]  /*2370*/  LDG.E R17, desc[UR6][R6.64] ;  /* 0x0000000606117981 */ /* 0x000ee2000c1e1900 */
[----:B------:R-:W-:-:S02]  /*2380*/  SHF.L.U32 R12, R8, 0x2, RZ ;  /* 0x00000002080c7819 */ /* 0x000fc400000006ff */
[----:B------:R-:W-:Y:S02]  /*2390*/  SHF.L.U64.HI R0, R8, 0x2, R9 ;  /* 0x0000000208007819 */ /* 0x000fe40000010209 */
[C---:B-1----:R-:W-:Y:S02]  /*23a0*/  IADD3 R8, P0, PT, R12.reuse, UR4, RZ ;  /* 0x000000040c087c10 */ /* 0x042fe4000ff1e0ff */
[----:B----4-:R-:W-:Y:S02]  /*23b0*/  IADD3 R12, P1, PT, R12, UR8, RZ ;  /* 0x000000080c0c7c10 */ /* 0x010fe4000ff3e0ff */
[C---:B------:R-:W-:Y:S02]  /*23c0*/  IADD3.X R9, PT, PT, R0.reuse, UR5, RZ, P0, !PT ;  /* 0x0000000500097c10 */ /* 0x040fe400087fe4ff */
[----:B------:R-:W-:-:S03]  /*23d0*/  IADD3.X R13, PT, PT, R0, UR9, RZ, P1, !PT ;  /* 0x00000009000d7c10 */ /* 0x000fc60008ffe4ff */
[----:B--2---:R-:W-:Y:S04]  /*23e0*/  STG.E.64 desc[UR6][R8.64], R14 ;  /* 0x0000000e08007986 */ /* 0x004fe8000c101b06 */
[----:B---3--:R-:W-:Y:S01]  /*23f0*/  STG.E.64 desc[UR6][R12.64], R16 ;  /* 0x000000100c007986 */ /* 0x008fe2000c101b06 */
[----:B------:R-:W-:Y:S05]  /*2400*/  EXIT ;  /* 0x000000000000794d */ /* 0x000fea0003800000 */
.L_x_16:
        /* <DEDUP_REMOVED lines=15> */
.L_x_4340:


//--------------------- .text._Z32group_norm_nhwc_bwd_scale_kernelI11Fp32IOFp32WLi168EEv26Group_norm_nhwc_bwd_params --------------------------
	.section	.text._Z32group_norm_nhwc_bwd_scale_kernelI11Fp32IOFp32WLi168EEv26Group_norm_nhwc_bwd_params,"ax",@progbits
	.align	128
        .global         _Z32group_norm_nhwc_bwd_scale_kernelI11Fp32IOFp32WLi168EEv26Group_norm_nhwc_bwd_params
        .type           _Z32group_norm_nhwc_bwd_scale_kernelI11Fp32IOFp32WLi168EEv26Group_norm_nhwc_bwd_params,@function
        .size           _Z32group_norm_nhwc_bwd_scale_kernelI11Fp32IOFp32WLi168EEv26Group_norm_nhwc_bwd_params,(.L_x_4341 - _Z32group_norm_nhwc_bwd_scale_kernelI11Fp32IOFp32WLi168EEv26Group_norm_nhwc_bwd_params)
        .other          _Z32group_norm_nhwc_bwd_scale_kernelI11Fp32IOFp32WLi168EEv26Group_norm_nhwc_bwd_params,@"STO_CUDA_ENTRY STV_DEFAULT"
_Z32group_norm_nhwc_bwd_scale_kernelI11Fp32IOFp32WLi168EEv26Group_norm_nhwc_bwd_params:
.text._Z32group_norm_nhwc_bwd_scale_kernelI11Fp32IOFp32WLi168EEv26Group_norm_nhwc_bwd_params:
        /* <DEDUP_REMOVED lines=75> */
.L_x_18:
[----:B------:R-:W-:Y:S05]  /*04b0*/  BSYNC.RECONVERGENT B0 ;  /* 0x0000000000007941 */ /* 0x000fea0003800200 */
.L_x_17:
        /* <DEDUP_REMOVED lines=29> */
.L_x_24:
        /* <DEDUP_REMOVED lines=41> */
.L_x_23:
[----:B01----:R-:W-:Y:S05]  /*0920*/  BSYNC.RECONVERGENT B0 ;  /* 0x0000000000007941 */ /* 0x003fea0003800200 */
.L_x_22:
[----:B------:R-:W-:Y:S01]  /*0930*/  IADD3 R23, PT, PT, R23, 0x1, RZ ;  /* 0x0000000117177810 */ /* 0x000fe20007ffe0ff */
[----:B------:R-:W-:Y:S06]  /*0940*/  @P2 BRA `(.L_x_24) ;  /* 0xfffffffc00502947 */ /* 0x000fec000383ffff */
.L_x_21:
        /* <DEDUP_REMOVED lines=10> */
.L_x_27:
        /* <DEDUP_REMOVED lines=41> */
.L_x_26:
[----:B------:R-:W-:Y:S05]  /*0c80*/  BSYNC.RECONVERGENT B0 ;  /* 0x0000000000007941 */ /* 0x000fea0003800200 */
.L_x_25:
        /* <DEDUP_REMOVED lines=141> */
.L_x_20:
        /* <DEDUP_REMOVED lines=63> */
.L_x_28:
[----:B------:R-:W-:Y:S05]  /*1950*/  @!P1 BRA `(.L_x_19) ;  /* 0x0000000400fc9947 */ /* 0x000fea0003800000 */
[----:B------:R-:W-:Y:S01]  /*1960*/  IADD3 R5, PT, PT, R2, -R5, RZ ;  /* 0x8000000502057210 */ /* 0x000fe20007ffe0ff */
[----:B------:R-:W1:Y:S01]  /*1970*/  LDCU.64 UR10, c[0x0][0x3f8] ;  /* 0x00007f00ff0a77ac */ /* 0x000e620008000a00 */
[----:B------:R-:W2:Y:S05]  /*1980*/  LDCU.64 UR12, c[0x0][0x380] ;  /* 0x00007000ff0c77ac */ /* 0x000eaa0008000a00 */
.L_x_31:
        /* <DEDUP_REMOVED lines=58> */
.L_x_30:
[----:B--2---:R-:W-:Y:S05]  /*1d30*/  BSYNC.RECONVERGENT B0 ;  /* 0x0000000000007941 */ /* 0x004fea0003800200 */
.L_x_29:
        /* <DEDUP_REMOVED lines=65> */
.L_x_19:
        /* <DEDUP_REMOVED lines=44> */
.L_x_32:
        /* <DEDUP_REMOVED lines=15> */
.L_x_4341:


//--------------------- .text._Z32group_norm_nhwc_bwd_scale_kernelI11Fp32IOFp32WLi64EEv26Group_norm_nhwc_bwd_params --------------------------
	.section	.text._Z32group_norm_nhwc_bwd_scale_kernelI11Fp32IOFp32WLi64EEv26Group_norm_nhwc_bwd_params,"ax",@progbits
	.align	128
        .global         _Z32group_norm_nhwc_bwd_scale_kernelI11Fp32IOFp32WLi64EEv26Group_norm_nhwc_bwd_params
        .type           _Z32group_norm_nhwc_bwd_scale_kernelI11Fp32IOFp32WLi64EEv26Group_norm_nhwc_bwd_params,@function
        .size           _Z32group_norm_nhwc_bwd_scale_kernelI11Fp32IOFp32WLi64EEv26Group_norm_nhwc_bwd_params,(.L_x_4342 - _Z32group_norm_nhwc_bwd_scale_kernelI11Fp32IOFp32WLi64EEv26Group_norm_nhwc_bwd_params)
        .other          _Z32group_norm_nhwc_bwd_scale_kernelI11Fp32IOFp32WLi64EEv26Group_norm_nhwc_bwd_params,@"STO_CUDA_ENTRY STV_DEFAULT"
_Z32group_norm_nhwc_bwd_scale_kernelI11Fp32IOFp32WLi64EEv26Group_norm_nhwc_bwd_params:
.text._Z32group_norm_nhwc_bwd_scale_kernelI11Fp32IOFp32WLi64EEv26Group_norm_nhwc_bwd_params:
        /* <DEDUP_REMOVED lines=75> */
.L_x_34:
[----:B------:R-:W-:Y:S05]  /*04b0*/  BSYNC.RECONVERGENT B0 ;  /* 0x0000000000007941 */ /* 0x000fea0003800200 */
.L_x_33:
        /* <DEDUP_REMOVED lines=29> */
.L_x_40:
        /* <DEDUP_REMOVED lines=41> */
.L_x_39:
[----:B01----:R-:W-:Y:S05]  /*0920*/  BSYNC.RECONVERGENT B0 ;  /* 0x0000000000007941 */ /* 0x003fea0003800200 */
.L_x_38:
[----:B------:R-:W-:Y:S01]  /*0930*/  IADD3 R23, PT, PT, R23, 0x1, RZ ;  /* 0x0000000117177810 */ /* 0x000fe20007ffe0ff */
[----:B------:R-:W-:Y:S06]  /*0940*/  @P2 BRA `(.L_x_40) ;  /* 0xfffffffc00502947 */ /* 0x000fec000383ffff */
.L_x_37:
        /* <DEDUP_REMOVED lines=10> */
.L_x_43:
        /* <DEDUP_REMOVED lines=41> */
.L_x_42:
[----:B------:R-:W-:Y:S05]  /*0c80*/  BSYNC.RECONVERGENT B0 ;  /* 0x0000000000007941 */ /* 0x000fea0003800200 */
.L_x_41:
        /* <DEDUP_REMOVED lines=141> */
.L_x_36:
        /* <DEDUP_REMOVED lines=63> */
.L_x_44:
[----:B------:R-:W-:Y:S05]  /*1950*/  @!P1 BRA `(.L_x_35) ;  /* 0x0000000400fc9947 */ /* 0x000fea0003800000 */
[----:B------:R-:W-:Y:S01]  /*1960*/  IADD3 R5, PT, PT, R2, -R5, RZ ;  /* 0x8000000502057210 */ /* 0x000fe20007ffe0ff */
[----:B------:R-:W1:Y:S01]  /*1970*/  LDCU.64 UR10, c[0x0][0x3f8] ;  /* 0x00007f00ff0a77ac */ /* 0x000e620008000a00 */
[----:B------:R-:W2:Y:S05]  /*1980*/  LDCU.64 UR12, c[0x0][0x380] ;  /* 0x00007000ff0c77ac */ /* 0x000eaa0008000a00 */
.L_x_47:
        /* <DEDUP_REMOVED lines=58> */
.L_x_46:
[----:B--2---:R-:W-:Y:S05]  /*1d30*/  BSYNC.RECONVERGENT B0 ;  /* 0x0000000000007941 */ /* 0x004fea0003800200 */
.L_x_45:
        /* <DEDUP_REMOVED lines=65> */
.L_x_35:
        /* <DEDUP_REMOVED lines=44> */
.L_x_48:
        /* <DEDUP_REMOVED lines=15> */
.L_x_4342:


//--------------------- .text._Z32group_norm_nhwc_bwd_scale_kernelI11Fp32IOFp32WLi128EEv26Group_norm_nhwc_bwd_params --------------------------
	.section	.text._Z32group_norm_nhwc_bwd_scale_kernelI11Fp32IOFp32WLi128EEv26Group_norm_nhwc_bwd_params,"ax",@progbits
	.align	128
        .global         _Z32group_norm_nhwc_bwd_scale_kernelI11Fp32IOFp32WLi128EEv26Group_norm_nhwc_bwd_params
        .type           _Z32group_norm_nhwc_bwd_scale_kernelI11Fp32IOFp32WLi128EEv26Group_norm_nhwc_bwd_params,@function
        .size           _Z32group_norm_nhwc_bwd_scale_kernelI11Fp32IOFp32WLi128EEv26Group_norm_nhwc_bwd_params,(.L_x_4343 - _Z32group_norm_nhwc_bwd_scale_kernelI11Fp32IOFp32WLi128EEv26Group_norm_nhwc_bwd_params)
        .other          _Z32group_norm_nhwc_bwd_scale_kernelI11Fp32IOFp32WLi128EEv26Group_norm_nhwc_bwd_params,@"STO_CUDA_ENTRY STV_DEFAULT"
_Z32group_norm_nhwc_bwd_scale_kernelI11Fp32IOFp32WLi128EEv26Group_norm_nhwc_bwd_params:
.text._Z32group_norm_nhwc_bwd_scale_kernelI11Fp32IOFp32WLi128EEv26Group_norm_nhwc_bwd_params:
        /* <DEDUP_REMOVED lines=75> */
.L_x_50:
[----:B------:R-:W-:Y:S05]  /*04b0*/  BSYNC.RECONVERGENT B0 ;  /* 0x0000000000007941 */ /* 0x000fea0003800200 */
.L_x_49:
        /* <DEDUP_REMOVED lines=29> */
.L_x_56:
        /* <DEDUP_REMOVED lines=41> */
.L_x_55:
[----:B01----:R-:W-:Y:S05]  /*0920*/  BSYNC.RECONVERGENT B0 ;  /* 0x0000000000007941 */ /* 0x003fea0003800200 */
.L_x_54:
[----:B------:R-:W-:Y:S01]  /*0930*/  IADD3 R23, PT, PT, R23, 0x1, RZ ;  /* 0x0000000117177810 */ /* 0x000fe20007ffe0ff */
[----:B------:R-:W-:Y:S06]  /*0940*/  @P2 BRA `(.L_x_56) ;  /* 0xfffffffc00502947 */ /* 0x000fec000383ffff */
.L_x_53:
        /* <DEDUP_REMOVED lines=10> */
.L_x_59:
        /* <DEDUP_REMOVED lines=41> */
.L_x_58:
[----:B------:R-:W-:Y:S05]  /*0c80*/  BSYNC.RECONVERGENT B0 ;  /* 0x0000000000007941 */ /* 0x000fea0003800200 */
.L_x_57:
        /* <DEDUP_REMOVED lines=141> */
.L_x_52:
        /* <DEDUP_REMOVED lines=63> */
.L_x_60:
[----:B------:R-:W-:Y:S05]  /*1950*/  @!P1 BRA `(.L_x_51) ;  /* 0x0000000400fc9947 */ /* 0x000fea0003800000 */
[----:B------:R-:W-:Y:S01]  /*1960*/  IADD3 R5, PT, PT, R2, -R5, RZ ;  /* 0x8000000502057210 */ /* 0x000fe20007ffe0ff */
[----:B------:R-:W1:Y:S01]  /*1970*/  LDCU.64 UR10, c[0x0][0x3f8] ;  /* 0x00007f00ff0a77ac */ /* 0x000e620008000a00 */
[----:B------:R-:W2:Y:S05]  /*1980*/  LDCU.64 UR12, c[0x0][0x380] ;  /* 0x00007000ff0c77ac */ /* 0x000eaa0008000a00 */
.L_x_63:
        /* <DEDUP_REMOVED lines=58> */
.L_x_62:
[----:B--2---:R-:W-:Y:S05]  /*1d30*/  BSYNC.RECONVERGENT B0 ;  /* 0x0000000000007941 */ /* 0x004fea0003800200 */
.L_x_61:
        /* <DEDUP_REMOVED lines=65> */
.L_x_51:
        /* <DEDUP_REMOVED lines=44> */
.L_x_64:
        /* <DEDUP_REMOVED lines=15> */
.L_x_4343:


//--------------------- .text._Z32group_norm_nhwc_bwd_scale_kernelI11Fp32IOFp32WLi192EEv26Group_norm_nhwc_bwd_params --------------------------
	.section	.text._Z32group_norm_nhwc_bwd_scale_kernelI11Fp32IOFp32WLi192EEv26Group_norm_nhwc_bwd_params,"ax",@progbits
	.align	128
        .global         _Z32group_norm_nhwc_bwd_scale_kernelI11Fp32IOFp32WLi192EEv26Group_norm_nhwc_bwd_params
        .type           _Z32group_norm_nhwc_bwd_scale_kernelI11Fp32IOFp32WLi192EEv26Group_norm_nhwc_bwd_params,@function
        .size           _Z32group_norm_nhwc_bwd_scale_kernelI11Fp32IOFp32WLi192EEv26Group_norm_nhwc_bwd_params,(.L_x_4344 - _Z32group_norm_nhwc_bwd_scale_kernelI11Fp32IOFp32WLi192EEv26Group_norm_nhwc_bwd_params)
        .other          _Z32group_norm_nhwc_bwd_scale_kernelI11Fp32IOFp32WLi192EEv26Group_norm_nhwc_bwd_params,@"STO_CUDA_ENTRY STV_DEFAULT"
_Z32group_norm_nhwc_bwd_scale_kernelI11Fp32IOFp32WLi192EEv26Group_norm_nhwc_bwd_params:
.text._Z32group_norm_nhwc_bwd_scale_kernelI11Fp32IOFp32WLi192EEv26Group_norm_nhwc_bwd_params:
        /* <DEDUP_REMOVED lines=75> */
.L_x_66:
[----:B------:R-:W-:Y:S05]  /*04b0*/  BSYNC.RECONVERGENT B0 ;  /* 0x0000000000007941 */ /* 0x000fea0003800200 */
.L_x_65:
        /* <DEDUP_REMOVED lines=29> */
.L_x_72:
        /* <DEDUP_REMOVED lines=41> */
.L_x_71:
[----:B01----:R-:W-:Y:S05]  /*0920*/  BSYNC.RECONVERGENT B0 ;  /* 0x0000000000007941 */ /* 0x003fea0003800200 */
.L_x_70:
[----:B------:R-:W-:Y:S01]  /*0930*/  IADD3 R23, PT, PT, R23, 0x1, RZ ;  /* 0x0000000117177810 */ /* 0x000fe20007ffe0ff */
[----:B------:R-:W-:Y:S06]  /*0940*/  @P2 BRA `(.L_x_72) ;  /* 0xfffffffc00502947 */ /* 0x000fec000383ffff */
.L_x_69:
        /* <DEDUP_REMOVED lines=10> */
.L_x_75:
        /* <DEDUP_REMOVED lines=41> */
.L_x_74:
[----:B------:R-:W-:Y:S05]  /*0c80*/  BSYNC.RECONVERGENT B0 ;  /* 0x0000000000007941 */ /* 0x000fea0003800200 */
.L_x_73:
        /* <DEDUP_REMOVED lines=141> */
.L_x_68:
        /* <DEDUP_REMOVED lines=63> */
.L_x_76:
[----:B------:R-:W-:Y:S05]  /*1950*/  @!P1 BRA `(.L_x_67) ;  /* 0x0000000400fc9947 */ /* 0x000fea0003800000 */
[----:B------:R-:W-:Y:S01]  /*1960*/  IADD3 R5, PT, PT, R2, -R5, RZ ;  /* 0x8000000502057210 */ /* 0x000fe20007ffe0ff */
[----:B------:R-:W1:Y:S01]  /*1970*/  LDCU.64 UR10, c[0x0][0x3f8] ;  /* 0x00007f00ff0a77ac */ /* 0x000e620008000a00 */
[----:B------:R-:W2:Y:S05]  /*1980*/  LDCU.64 UR12, c[0x0][0x380] ;  /* 0x00007000ff0c77ac */ /* 0x000eaa0008000a00 */
.L_x_79:
        /* <DEDUP_REMOVED lines=58> */
.L_x_78:
[----:B--2---:R-:W-:Y:S05]  /*1d30*/  BSYNC.RECONVERGENT B0 ;  /* 0x0000000000007941 */ /* 0x004fea0003800200 */
.L_x_77:
        /* <DEDUP_REMOVED lines=65> */
.L_x_67:
        /* <DEDUP_REMOVED lines=44> */
.L_x_80:
        /* <DEDUP_REMOVED lines=15> */
.L_x_4344:


//--------------------- .text._Z32group_norm_nhwc_bwd_scale_kernelI11Fp32IOFp32WLi448EEv26Group_norm_nhwc_bwd_params --------------------------
	.section	.text._Z32group_norm_nhwc_bwd_scale_kernelI11Fp32IOFp32WLi448EEv26Group_norm_nhwc_bwd_params,"ax",@progbits
	.align	128
        .global         _Z32group_norm_nhwc_bwd_scale_kernelI11Fp32IOFp32WLi448EEv26Group_norm_nhwc_bwd_params
        .type           _Z32group_norm_nhwc_bwd_scale_kernelI11Fp32IOFp32WLi448EEv26Group_norm_nhwc_bwd_params,@function
        .size           _Z32group_norm_nhwc_bwd_scale_kernelI11Fp32IOFp32WLi448EEv26Group_norm_nhwc_bwd_params,(.L_x_4345 - _Z32group_norm_nhwc_bwd_scale_kernelI11Fp32IOFp32WLi448EEv26Group_norm_nhwc_bwd_params)
        .other          _Z32group_norm_nhwc_bwd_scale_kernelI11Fp32IOFp32WLi448EEv26Group_norm_nhwc_bwd_params,@"STO_CUDA_ENTRY STV_DEFAULT"
_Z32group_norm_nhwc_bwd_scale_kernelI11Fp32IOFp32WLi448EEv26Group_norm_nhwc_bwd_params:
.text._Z32group_norm_nhwc_bwd_scale_kernelI11Fp32IOFp32WLi448EEv26Group_norm_nhwc_bwd_params:
        /* <DEDUP_REMOVED lines=75> */
.L_x_82:
[----:B------:R-:W-:Y:S05]  /*04b0*/  BSYNC.RECONVERGENT B0 ;  /* 0x0000000000007941 */ /* 0x000fea0003800200 */
.L_x_81:
        /* <DEDUP_REMOVED lines=29> */
.L_x_88:
        /* <DEDUP_REMOVED lines=41> */
.L_x_87:
[----:B01----:R-:W-:Y:S05]  /*0920*/  BSYNC.RECONVERGENT B0 ;  /* 0x0000000000007941 */ /* 0x003fea0003800200 */
.L_x_86:
[----:B------:R-:W-:Y:S01]  /*0930*/  IADD3 R23, PT, PT, R23, 0x1, RZ ;  /* 0x0000000117177810 */ /* 0x000fe20007ffe0ff */
[----:B------:R-:W-:Y:S06]  /*0940*/  @P2 BRA `(.L_x_88) ;  /* 0xfffffffc00502947 */ /* 0x000fec000383ffff */
.L_x_85:
        /* <DEDUP_REMOVED lines=10> */
.L_x_91:
        /* <DEDUP_REMOVED lines=41> */
.L_x_90:
[----:B------:R-:W-:Y:S05]  /*0c80*/  BSYNC.RECONVERGENT B0 ;  /* 0x0000000000007941 */ /* 0x000fea0003800200 */
.L_x_89:
        /* <DEDUP_REMOVED lines=141> */
.L_x_84:
        /* <DEDUP_REMOVED lines=63> */
.L_x_92:
[----:B------:R-:W-:Y:S05]  /*1950*/  @!P1 BRA `(.L_x_83) ;  /* 0x0000000400fc9947 */ /* 0x000fea0003800000 */
[----:B------:R-:W-:Y:S01]  /*1960*/  IADD3 R5, PT, PT, R2, -R5, RZ ;  /* 0x8000000502057210 */ /* 0x000fe20007ffe0ff */
[----:B------:R-:W1:Y:S01]  /*1970*/  LDCU.64 UR10, c[0x0][0x3f8] ;  /* 0x00007f00ff0a77ac */ /* 0x000e620008000a00 */
[----:B------:R-:W2:Y:S05]  /*1980*/  LDCU.64 UR12, c[0x0][0x380] ;  /* 0x00007000ff0c77ac */ /* 0x000eaa0008000a00 */
.L_x_95:
        /* <DEDUP_REMOVED lines=58> */
.L_x_94:
[----:B--2---:R-:W-:Y:S05]  /*1d30*/  BSYNC.RECONVERGENT B0 ;  /* 0x0000000000007941 */ /* 0x004fea0003800200 */
.L_x_93:
        /* <DEDUP_REMOVED lines=65> */
.L_x_83:
        /* <DEDUP_REMOVED lines=44> */
.L_x_96:
        /* <DEDUP_REMOVED lines=15> */
.L_x_4345:


//--------------------- .text._Z32group_norm_nhwc_bwd_scale_kernelI11Fp32IOFp32WLi256EEv26Group_norm_nhwc_bwd_params --------------------------
	.section	.text._Z32group_norm_nhwc_bwd_scale_kernelI11Fp32IOFp32WLi256EEv26Group_norm_nhwc_bwd_params,"ax",@progbits
	.align	128
        .global         _Z32group_norm_nhwc_bwd_scale_kernelI11Fp32IOFp32WLi256EEv26Group_norm_nhwc_bwd_params
        .type           _Z32group_norm_nhwc_bwd_scale_kernelI11Fp32IOFp32WLi256EEv26Group_norm_nhwc_bwd_params,@function
        .size           _Z32group_norm_nhwc_bwd_scale_kernelI11Fp32IOFp32WLi256EEv26Group_norm_nhwc_bwd_params,(.L_x_4346 - _Z32group_norm_nhwc_bwd_scale_kernelI11Fp32IOFp32WLi256EEv26Group_norm_nhwc_bwd_params)
        .other          _Z32group_norm_nhwc_bwd_scale_kernelI11Fp32IOFp32WLi256EEv26Group_norm_nhwc_bwd_params,@"STO_CUDA_ENTRY STV_DEFAULT"
_Z32group_norm_nhwc_bwd_scale_kernelI11Fp32IOFp32WLi256EEv26Group_norm_nhwc_bwd_params:
.text._Z32group_norm_nhwc_bwd_scale_kernelI11Fp32IOFp32WLi256EEv26Group_norm_nhwc_bwd_params:
        /* <DEDUP_REMOVED lines=75> */
.L_x_98:
[----:B------:R-:W-:Y:S05]  /*04b0*/  BSYNC.RECONVERGENT B0 ;  /* 0x0000000000007941 */ /* 0x000fea0003800200 */
.L_x_97:
        /* <DEDUP_REMOVED lines=29> */
.L_x_104:
        /* <DEDUP_REMOVED lines=41> */
.L_x_103:
[----:B01----:R-:W-:Y:S05]  /*0920*/  BSYNC.RECONVERGENT B0 ;  /* 0x0000000000007941 */ /* 0x003fea0003800200 */
.L_x_102:
[----:B------:R-:W-:Y:S01]  /*0930*/  IADD3 R23, PT, PT, R23, 0x1, RZ ;  /* 0x0000000117177810 */ /* 0x000fe20007ffe0ff */
[----:B------:R-:W-:Y:S06]  /*0940*/  @P2 BRA `(.L_x_104) ;  /* 0xfffffffc00502947 */ /* 0x000fec000383ffff */
.L_x_101:
        /* <DEDUP_REMOVED lines=10> */
.L_x_107:
        /* <DEDUP_REMOVED lines=41> */
.L_x_106:
[----:B------:R-:W-:Y:S05]  /*0c80*/  BSYNC.RECONVERGENT B0 ;  /* 0x0000000000007941 */ /* 0x000fea0003800200 */
.L_x_105:
        /* <DEDUP_REMOVED lines=141> */
.L_x_100:
        /* <DEDUP_REMOVED lines=63> */
.L_x_108:
[----:B------:R-:W-:Y:S05]  /*1950*/  @!P1 BRA `(.L_x_99) ;  /* 0x0000000400fc9947 */ /* 0x000fea0003800000 */
[----:B------:R-:W-:Y:S01]  /*1960*/  IADD3 R5, PT, PT, R2, -R5, RZ ;  /* 0x8000000502057210 */ /* 0x000fe20007ffe0ff */
[----:B------:R-:W1:Y:S01]  /*1970*/  LDCU.64 UR10, c[0x0][0x3f8] ;  /* 0x00007f00ff0a77ac */ /* 0x000e620008000a00 */
[----:B------:R-:W2:Y:S05]  /*1980*/  LDCU.64 UR12, c[0x0][0x380] ;  /* 0x00007000ff0c77ac */ /* 0x000eaa0008000a00 */
.L_x_111:
        /* <DEDUP_REMOVED lines=58> */
.L_x_110:
[----:B--2---:R-:W-:Y:S05]  /*1d30*/  BSYNC.RECONVERGENT B0 ;  /* 0x0000000000007941 */ /* 0x004fea0003800200 */
.L_x_109:
        /* <DEDUP_REMOVED lines=65> */
.L_x_99:
        /* <DEDUP_REMOVED lines=44> */
.L_x_112:
        /* <DEDUP_REMOVED lines=15> */
.L_x_4346:


//--------------------- .text._Z32group_norm_nhwc_bwd_scale_kernelI11Fp32IOFp32WLi120EEv26Group_norm_nhwc_bwd_params --------------------------
	.section	.text._Z32group_norm_nhwc_bwd_scale_kernelI11Fp32IOFp32WLi120EEv26Group_norm_nhwc_bwd_params,"ax",@progbits
	.align	128
        .global         _Z32group_norm_nhwc_bwd_scale_kernelI11Fp32IOFp32WLi120EEv26Group_norm_nhwc_bwd_params
        .type           _Z32group_norm_nhwc_bwd_scale_kernelI11Fp32IOFp32WLi120EEv26Group_norm_nhwc_bwd_params,@function
        .size           _Z32group_norm_nhwc_bwd_scale_kernelI11Fp32IOFp32WLi120EEv26Group_norm_nhwc_bwd_params,(.L_x_4347 - _Z32group_norm_nhwc_bwd_scale_kernelI11Fp32IOFp32WLi120EEv26Group_norm_nhwc_bwd_params)
        .other          _Z32group_norm_nhwc_bwd_scale_kernelI11Fp32IOFp32WLi120EEv26Group_norm_nhwc_bwd_params,@"STO_CUDA_ENTRY STV_DEFAULT"
_Z32group_norm_nhwc_bwd_scale_kernelI11Fp32IOFp32WLi120EEv26Group_norm_nhwc_bwd_params:
.text._Z32group_norm_nhwc_bwd_scale_kernelI11Fp32IOFp32WLi120EEv26Group_norm_nhwc_bwd_params:
        /* <DEDUP_REMOVED lines=75> */
.L_x_114:
[----:B------:R-:W-:Y:S05]  /*04b0*/  BSYNC.RECONVERGENT B0 ;  /* 0x0000000000007941 */ /* 0x000fea0003800200 */
.L_x_113:
        /* <DEDUP_REMOVED lines=29> */
.L_x_120:
        /* <DEDUP_REMOVED lines=41> */
.L_x_119:
[----:B01----:R-:W-:Y:S05]  /*0920*/  BSYNC.RECONVERGENT B0 ;  /* 0x0000000000007941 */ /* 0x003fea0003800200 */
.L_x_118:
[----:B------:R-:W-:Y:S01]  /*0930*/  IADD3 R23, PT, PT, R23, 0x1, RZ ;  /* 0x0000000117177810 */ /* 0x000fe20007ffe0ff */
[----:B------:R-:W-:Y:S06]  /*0940*/  @P2 BRA `(.L_x_120) ;  /* 0xfffffffc00502947 */ /* 0x000fec000383ffff */
.L_x_117:
        /* <DEDUP_REMOVED lines=10> */
.L_x_123:
        /* <DEDUP_REMOVED lines=41> */
.L_x_122:
[----:B------:R-:W-:Y:S05]  /*0c80*/  BSYNC.RECONVERGENT B0 ;  /* 0x0000000000007941 */ /* 0x000fea0003800200 */
.L_x_121:
        /* <DEDUP_REMOVED lines=141> */
.L_x_116:
        /* <DEDUP_REMOVED lines=63> */
.L_x_124:
[----:B------:R-:W-:Y:S05]  /*1950*/  @!P1 BRA `(.L_x_115) ;  /* 0x0000000400fc9947 */ /* 0x000fea0003800000 */
[----:B------:R-:W-:Y:S01]  /*1960*/  IADD3 R5, PT, PT, R2, -R5, RZ ;  /* 0x8000000502057210 */ /* 0x000fe20007ffe0ff */
[----:B------:R-:W1:Y:S01]  /*1970*/  LDCU.64 UR10, c[0x0][0x3f8] ;  /* 0x00007f00ff0a77ac */ /* 0x000e620008000a00 */
[----:B------:R-:W2:Y:S05]  /*1980*/  LDCU.64 UR12, c[0x0][0x380] ;  /* 0x00007000ff0c77ac */ /* 0x000eaa0008000a00 */
.L_x_127:
        /* <DEDUP_REMOVED lines=58> */
.L_x_126:
[----:B--2---:R-:W-:Y:S05]  /*1d30*/  BSYNC.RECONVERGENT B0 ;  /* 0x0000000000007941 */ /* 0x004fea0003800200 */
.L_x_125:
        /* <DEDUP_REMOVED lines=65> */
.L_x_115:
        /* <DEDUP_REMOVED lines=44> */
.L_x_128:
        /* <DEDUP_REMOVED lines=15> */
.L_x_4347:


//--------------------- .text._Z32group_norm_nhwc_bwd_scale_kernelI11Fp32IOFp32WLi140EEv26Group_norm_nhwc_bwd_params --------------------------
	.section	.text._Z32group_norm_nhwc_bwd_scale_kernelI11Fp32IOFp32WLi140EEv26Group_norm_nhwc_bwd_params,"ax",@progbits
	.align	128
        .global         _Z32group_norm_nhwc_bwd_scale_kernelI11Fp32IOFp32WLi140EEv26Group_norm_nhwc_bwd_params
        .type           _Z32group_norm_nhwc_bwd_scale_kernelI11Fp32IOFp32WLi140EEv26Group_norm_nhwc_bwd_params,@function
        .size           _Z32group_norm_nhwc_bwd_scale_kernelI11Fp32IOFp32WLi140EEv26Group_norm_nhwc_bwd_params,(.L_x_4348 - _Z32group_norm_nhwc_bwd_scale_kernelI11Fp32IOFp32WLi140EEv26Group_norm_nhwc_bwd_params)
        .other          _Z32group_norm_nhwc_bwd_scale_kernelI11Fp32IOFp32WLi140EEv26Group_norm_nhwc_bwd_params,@"STO_CUDA_ENTRY STV_DEFAULT"
_Z32group_norm_nhwc_bwd_scale_kernelI11Fp32IOFp32WLi140EEv26Group_norm_nhwc_bwd_params:
.text._Z32group_norm_nhwc_bwd_scale_kernelI11Fp32IOFp32WLi140EEv26Group_norm_nhwc_bwd_params:
        /* <DEDUP_REMOVED lines=75> */
.L_x_130:
[----:B------:R-:W-:Y:S05]  /*04b0*/  BSYNC.RECONVERGENT B0 ;  /* 0x0000000000007941 */ /* 0x000fea0003800200 */
.L_x_129:
        /* <DEDUP_REMOVED lines=29> */
.L_x_136:
        /* <DEDUP_REMOVED lines=41> */
.L_x_135:
[----:B01----:R-:W-:Y:S05]  /*0920*/  BSYNC.RECONVERGENT B0 ;  /* 0x0000000000007941 */ /* 0x003fea0003800200 */
.L_x_134:
[----:B------:R-:W-:Y:S01]  /*0930*/  IADD3 R23, PT, PT, R23, 0x1, RZ ;  /* 0x0000000117177810 */ /* 0x000fe20007ffe0ff */
[----:B------:R-:W-:Y:S06]  /*0940*/  @P2 BRA `(.L_x_136) ;  /* 0xfffffffc00502947 */ /* 0x000fec000383ffff */
.L_x_133:
        /* <DEDUP_REMOVED lines=10> */
.L_x_139:
        /* <DEDUP_REMOVED lines=41> */
.L_x_138:
[----:B------:R-:W-:Y:S05]  /*0c80*/  BSYNC.RECONVERGENT B0 ;  /* 0x0000000000007941 */ /* 0x000fea0003800200 */
.L_x_137:
        /* <DEDUP_REMOVED lines=141> */
.L_x_132:
        /* <DEDUP_REMOVED lines=63> */
.L_x_140:
[----:B------:R-:W-:Y:S05]  /*1950*/  @!P1 BRA `(.L_x_131) ;  /* 0x0000000400fc9947 */ /* 0x000fea0003800000 */
[----:B------:R-:W-:Y:S01]  /*1960*/  IADD3 R5, PT, PT, R2, -R5, RZ ;  /* 0x8000000502057210 */ /* 0x000fe20007ffe0ff */
[----:B------:R-:W1:Y:S01]  /*1970*/  LDCU.64 UR10, c[0x0][0x3f8] ;  /* 0x00007f00ff0a77ac */ /* 0x000e620008000a00 */
[----:B------:R-:W2:Y:S05]  /*1980*/  LDCU.64 UR12, c[0x0][0x380] ;  /* 0x00007000ff0c77ac */ /* 0x000eaa0008000a00 */
.L_x_143:
        /* <DEDUP_REMOVED lines=58> */
.L_x_142:
[----:B--2---:R-:W-:Y:S05]  /*1d30*/  BSYNC.RECONVERGENT B0 ;  /* 0x0000000000007941 */ /* 0x004fea0003800200 */
.L_x_141:
        /* <DEDUP_REMOVED lines=65> */
.L_x_131:
        /* <DEDUP_REMOVED lines=44> */
.L_x_144:
        /* <DEDUP_REMOVED lines=15> */
.L_x_4348:


//--------------------- .text._Z32group_norm_nhwc_bwd_scale_kernelI11Fp32IOFp32WLi160EEv26Group_norm_nhwc_bwd_params --------------------------
	.section	.text._Z32group_norm_nhwc_bwd_scale_kernelI11Fp32IOFp32WLi160EEv26Group_norm_nhwc_bwd_params,"ax",@progbits
	.align	128
        .global         _Z32group_norm_nhwc_bwd_scale_kernelI11Fp32IOFp32WLi160EEv26Group_norm_nhwc_bwd_params
        .type           _Z32group_norm_nhwc_bwd_scale_kernelI11Fp32IOFp32WLi160EEv26Group_norm_nhwc_bwd_params,@function
        .size           _Z32group_norm_nhwc_bwd_scale_kernelI11Fp32IOFp32WLi160EEv26Group_norm_nhwc_bwd_params,(.L_x_4349 - _Z32group_norm_nhwc_bwd_scale_kernelI11Fp32IOFp32WLi160EEv26Group_norm_nhwc_bwd_params)
        .other          _Z32group_norm_nhwc_bwd_scale_kernelI11Fp32IOFp32WLi160EEv26Group_norm_nhwc_bwd_params,@"STO_CUDA_ENTRY STV_DEFAULT"
_Z32group_norm_nhwc_bwd_scale_kernelI11Fp32IOFp32WLi160EEv26Group_norm_nhwc_bwd_params:
.text._Z32group_norm_nhwc_bwd_scale_kernelI11Fp32IOFp32WLi160EEv26Group_norm_nhwc_bwd_params:
        /* <DEDUP_REMOVED lines=75> */
.L_x_146:
[----:B------:R-:W-:Y:S05]  /*04b0*/  BSYNC.RECONVERGENT B0 ;  /* 0x0000000000007941 */ /* 0x000fea0003800200 */
.L_x_145:
        /* <DEDUP_REMOVED lines=29> */
.L_x_152:
        /* <DEDUP_REMOVED lines=41> */
.L_x_151:
[----:B01----:R-:W-:Y:S05]  /*0920*/  BSYNC.RECONVERGENT B0 ;  /* 0x0000000000007941 */ /* 0x003fea0003800200 */
.L_x_150:
[----:B------:R-:W-:Y:S01]  /*0930*/  IADD3 R23, PT, PT, R23, 0x1, RZ ;  /* 0x0000000117177810 */ /* 0x000fe20007ffe0ff */
[----:B------:R-:W-:Y:S06]  /*0940*/  @P2 BRA `(.L_x_152) ;  /* 0xfffffffc00502947 */ /* 0x000fec000383ffff */
.L_x_149:
        /* <DEDUP_REMOVED lines=10> */
.L_x_155:
        /* <DEDUP_REMOVED lines=41> */
.L_x_154:
[----:B------:R-:W-:Y:S05]  /*0c80*/  BSYNC.RECONVERGENT B0 ;  /* 0x0000000000007941 */ /* 0x000fea0003800200 */
.L_x_153:
        /* <DEDUP_REMOVED lines=141> */
.L_x_148:
        /* <DEDUP_REMOVED lines=63> */
.L_x_156:
[----:B------:R-:W-:Y:S05]  /*1950*/  @!P1 BRA `(.L_x_147) ;  /* 0x0000000400fc9947 */ /* 0x000fea0003800000 */
[----:B------:R-:W-:Y:S01]  /*1960*/  IADD3 R5, PT, PT, R2, -R5, RZ ;  /* 0x8000000502057210 */ /* 0x000fe20007ffe0ff */
[----:B------:R-:W1:Y:S01]  /*1970*/  LDCU.64 UR10, c[0x0][0x3f8] ;  /* 0x00007f00ff0a77ac */ /* 0x000e620008000a00 */
[----:B------:R-:W2:Y:S05]  /*1980*/  LDCU.64 UR12, c[0x0][0x380] ;  /* 0x00007000ff0c77ac */ /* 0x000eaa0008000a00 */
.L_x_159:
        /* <DEDUP_REMOVED lines=58> */
.L_x_158:
[----:B--2---:R-:W-:Y:S05]  /*1d30*/  BSYNC.RECONVERGENT B0 ;  /* 0x0000000000007941 */ /* 0x004fea0003800200 */
.L_x_157:
        /* <DEDUP_REMOVED lines=65> */
.L_x_147:
        /* <DEDUP_REMOVED lines=44> */
.L_x_160:
        /* <DEDUP_REMOVED lines=15> */
.L_x_4349:


//--------------------- .text._Z32group_norm_nhwc_bwd_scale_kernelI11Fp32IOBf16WLi196EEv26Group_norm_nhwc_bwd_params --------------------------
	.section	.text._Z32group_norm_nhwc_bwd_scale_kernelI11Fp32IOBf16WLi196EEv26Group_norm_nhwc_bwd_params,"ax",@progbits
	.align	128
        .global         _Z32group_norm_nhwc_bwd_scale_kernelI11Fp32IOBf16WLi196EEv26Group_norm_nhwc_bwd_params
        .type           _Z32group_norm_nhwc_bwd_scale_kernelI11Fp32IOBf16WLi196EEv26Group_norm_nhwc_bwd_params,@function
        .size           _Z32group_norm_nhwc_bwd_scale_kernelI11Fp32IOBf16WLi196EEv26Group_norm_nhwc_bwd_params,(.L_x_4350 - _Z32group_norm_nhwc_bwd_scale_kernelI11Fp32IOBf16WLi196EEv26Group_norm_nhwc_bwd_params)
        .other          _Z32group_norm_nhwc_bwd_scale_kernelI11Fp32IOBf16WLi196EEv26Group_norm_nhwc_bwd_params,@"STO_CUDA_ENTRY STV_DEFAULT"
_Z32group_norm_nhwc_bwd_scale_kernelI11Fp32IOBf16WLi196EEv26Group_norm_nhwc_bwd_params:
.text._Z32group_norm_nhwc_bwd_scale_kernelI11Fp32IOBf16WLi196EEv26Group_norm_nhwc_bwd_params:
[----:B------:R-:W-:Y:S08]  /*0000*/  LDC R1, c[0x0][0x37c] ;  /* 0x0000df00ff017b82 */ /* 0x000ff00000000800 */
[----:B------:R-:W0:Y:S01]  /*0010*/  LDC R7, c[0x0][0x424] ;  /* 0x00010900ff077b82 */ /* 0x000e220000000800 */
[----:B------:R-:W1:Y:S01]  /*0020*/  S2R R10, SR_TID.X ;  /* 0x00000000000a7919 */ /* 0x000e620000002100 */
[----:B------:R-:W2:Y:S06]  /*0030*/  LDCU.64 UR6, c[0x0][0x358] ;  /* 0x00006b00ff0677ac */ /* 0x000eac0008000a00 */
[----:B------:R-:W3:Y:S08]  /*0040*/  S2UR UR4, SR_CTAID.X ;  /* 0x00000000000479c3 */ /* 0x000ef00000002500 */
[----:B------:R-:W3:Y:S08]  /*0050*/  LDC R11, c[0x0][0x428] ;  /* 0x00010a00ff0b7b82 */ /* 0x000ef00000000800 */
[----:B------:R-:W4:Y:S01]  /*0060*/  LDC.64 R12, c[0x0][0x3b8] ;  /* 0x0000ee00ff0c7b82 */ /* 0x000f220000000a00 */
[----:B0-----:R-:W-:Y:S01]  /*0070*/  IABS R5, R7 ;  /* 0x0000000700057213 */ /* 0x001fe20000000000 */
[----:B------:R-:W-:Y:S01]  /*0080*/  HFMA2 R6, -RZ, RZ, 0, 0 ;  /* 0x00000000ff067431 */ /* 0x000fe200000001ff */
[----:B------:R-:W-:Y:S01]  /*0090*/  MOV R14, RZ ;  /* 0x000000ff000e7202 */ /* 0x000fe20000000f00 */
[----:B------:R-:W0:Y:S01]  /*00a0*/  LDCU.64 UR8, c[0x0][0x3f8] ;  /* 0x00007f00ff0877ac */ /* 0x000e220008000a00 */
[----:B------:R-:W5:Y:S01]  /*00b0*/  I2F.RP R0, R5 ;  /* 0x0000000500007306 */ /* 0x000f620000209400 */
[----:B------:R-:W0:Y:S01]  /*00c0*/  LDCU UR5, c[0x0][0x42c] ;  /* 0x00008580ff0577ac */ /* 0x000e220008000800 */
[----:B-1----:R-:W-:-:S05]  /*00d0*/  SHF.L.U32 R10, R10, 0x1, RZ ;  /* 0x000000010a0a7819 */ /* 0x002fca00000006ff */
[----:B---3--:R-:W-:Y:S01]  /*00e0*/  IMAD R10, R11, UR4, R10 ;  /* 0x000000040b0a7c24 */ /* 0x008fe2000f8e020a */
[----:B------:R-:W1:Y:S01]  /*00f0*/  S2UR UR4, SR_CTAID.Z ;  /* 0x00000000000479c3 */ /* 0x000e620000002700 */
[----:B-----5:R-:W3:Y:S02]  /*0100*/  MUFU.RCP R0, R0 ;  /* 0x0000000000007308 */ /* 0x020ee40000001000 */
[----:B---3--:R-:W-:Y:S02]  /*0110*/  IADD3 R2, PT, PT, R0, 0xffffffe, RZ ;  /* 0x0ffffffe00027810 */ /* 0x008fe40007ffe0ff */
[----:B------:R-:W-:-:S04]  /*0120*/  IABS R0, R10 ;  /* 0x0000000a00007213 */ /* 0x000fc80000000000 */
[----:B------:R3:W5:Y:S02]  /*0130*/  F2I.FTZ.U32.TRUNC.NTZ R3, R2 ;  /* 0x0000000200037305 */ /* 0x000764000021f000 */
[----:B---3--:R-:W-:Y:S01]  /*0140*/  IMAD.MOV.U32 R2, RZ, RZ, RZ ;  /* 0x000000ffff027224 */ /* 0x008fe200078e00ff */
[----:B-----5:R-:W-:-:S05]  /*0150*/  IADD3 R4, PT, PT, RZ, -R3, RZ ;  /* 0x80000003ff047210 */ /* 0x020fca0007ffe0ff */
[----:B------:R-:W-:-:S04]  /*0160*/  IMAD R9, R4, R5, RZ ;  /* 0x0000000504097224 */ /* 0x000fc800078e02ff */
[----:B------:R-:W-:-:S06]  /*0170*/  IMAD.HI.U32 R3, R3, R9, R2 ;  /* 0x0000000903037227 */ /* 0x000fcc00078e0002 */
[----:B------:R-:W-:-:S05]  /*0180*/  IMAD.HI.U32 R3, R3, R0, RZ ;  /* 0x0000000003037227 */ /* 0x000fca00078e00ff */
[----:B------:R-:W-:-:S05]  /*0190*/  IADD3 R2, PT, PT, -R3, RZ, RZ ;  /* 0x000000ff03027210 */ /* 0x000fca0007ffe1ff */
[C---:B------:R-:W-:Y:S02]  /*01a0*/  IMAD R0, R5.reuse, R2, R0 ;  /* 0x0000000205007224 */ /* 0x040fe400078e0200 */
[----:B------:R-:W3:Y:S03]  /*01b0*/  LDC R2, c[0x0][0x410] ;  /* 0x00010400ff027b82 */ /* 0x000ee60000000800 */
        /* <DEDUP_REMOVED lines=11> */
[----:B------:R-:W0:Y:S02]  /*0270*/  LDC R7, c[0x0][0x41c] ;  /* 0x00010700ff077b82 */ /* 0x000e240000000800 */
[----:B---3--:R-:W-:Y:S01]  /*0280*/  ISETP.GE.AND P0, PT, R5, R2, PT ;  /* 0x000000020500720c */ /* 0x008fe20003f06270 */
[----:B-1----:R-:W-:-:S04]  /*0290*/  IMAD R3, R2, UR4, R5 ;  /* 0x0000000402037c24 */ /* 0x002fc8000f8e0205 */
[----:B----4-:R-:W-:-:S06]  /*02a0*/  IMAD.WIDE R12, R3, 0x8, R12 ;  /* 0x00000008030c7825 */ /* 0x010fcc00078e020c */
[----:B--2---:R-:W2:Y:S02]  /*02b0*/  LDG.E.64 R12, desc[UR6][R12.64] ;  /* 0x000000060c0c7981 */ /* 0x004ea4000c1e1b00 */
[----:B------:R-:W1:Y:S01]  /*02c0*/  @!P0 LDC.64 R8, c[0x0][0x3d8] ;  /* 0x0000f600ff088b82 */ /* 0x000e620000000a00 */
[----:B------:R-:W-:-:S05]  /*02d0*/  @!P0 IMAD R0, R2, UR4, RZ ;  /* 0x0000000402008c24 */ /* 0x000fca000f8e02ff */
[----:B------:R-:W-:-:S05]  /*02e0*/  @!P0 LEA R5, R0, R5, 0x1 ;  /* 0x0000000500058211 */ /* 0x000fca00078e08ff */
[C---:B------:R-:W-:Y:S02]  /*02f0*/  @!P0 IMAD.IADD R3, R5.reuse, 0x1, R2 ;  /* 0x0000000105038824 */ /* 0x040fe400078e0202 */
[----:B-1----:R-:W-:-:S04]  /*0300*/  @!P0 IMAD.WIDE R4, R5, 0x4, R8 ;  /* 0x0000000405048825 */ /* 0x002fc800078e0208 */
[----:B------:R-:W-:Y:S01]  /*0310*/  @!P0 IMAD.WIDE R8, R3, 0x4, R8 ;  /* 0x0000000403088825 */ /* 0x000fe200078e0208 */
[----:B------:R1:W3:Y:S04]  /*0320*/  @!P0 LDG.E R6, desc[UR6][R4.64] ;  /* 0x0000000604068981 */ /* 0x0002e8000c1e1900 */
[----:B------:R-:W4:Y:S01]  /*0330*/  @!P0 LDG.E R14, desc[UR6][R8.64] ;  /* 0x00000006080e8981 */ /* 0x000f22000c1e1900 */
[----:B0-----:R-:W-:Y:S02]  /*0340*/  ISETP.GE.U32.AND P0, PT, R10, UR8, PT ;  /* 0x000000080a007c0c */ /* 0x001fe4000bf06070 */
[----:B------:R-:W-:-:S04]  /*0350*/  SHF.R.S32.HI R11, RZ, 0x1f, R10 ;  /* 0x0000001fff0b7819 */ /* 0x000fc8000001140a */
[----:B------:R-:W-:Y:S01]  /*0360*/  ISETP.GE.AND.EX P0, PT, R11, UR9, PT, P0 ;  /* 0x000000090b007c0c */ /* 0x000fe2000bf06300 */
[----:B------:R-:W-:Y:S01]  /*0370*/  BSSY.RECONVERGENT B0, `(.L_x_161) ;  /* 0x000001c000007945 */ /* 0x000fe20003800200 */
[----:B------:R-:W-:Y:S02]  /*0380*/  HFMA2 R3, -RZ, RZ, 0, 0 ;  /* 0x00000000ff037431 */ /* 0x000fe400000001ff */
[----:B-1----:R-:W-:Y:S02]  /*0390*/  HFMA2 R4, -RZ, RZ, 0, 0 ;  /* 0x00000000ff047431 */ /* 0x002fe400000001ff */
[----:B------:R-:W-:Y:S01]  /*03a0*/  IMAD.MOV.U32 R0, RZ, RZ, RZ ;  /* 0x000000ffff007224 */ /* 0x000fe200078e00ff */
[----:B------:R-:W-:Y:S01]  /*03b0*/  MOV R2, RZ ;  /* 0x000000ff00027202 */ /* 0x000fe20000000f00 */
[----:B--2---:R-:W-:-:S05]  /*03c0*/  FFMA.FTZ R13, -R12, R12, R13 ;  /* 0x0000000c0c0d7223 */ /* 0x004fca000001010d */
[----:B------:R-:W-:Y:S01]  /*03d0*/  FSETP.GTU.FTZ.AND P2, PT, R13, RZ, PT ;  /* 0x000000ff0d00720b */ /* 0x000fe20003f5c000 */
[----:B---3--:R-:W-:Y:S01]  /*03e0*/  FMUL.FTZ R5, R6, UR5 ;  /* 0x0000000506057c20 */ /* 0x008fe20008410000 */
[----:B----4-:R-:W-:Y:S01]  /*03f0*/  FMUL.FTZ R6, R14, UR5 ;  /* 0x000000050e067c20 */ /* 0x010fe20008410000 */
[----:B------:R-:W-:Y:S10]  /*0400*/  @P0 BRA `(.L_x_162) ;  /* 0x0000000000480947 */ /* 0x000ff40003800000 */
        /* <DEDUP_REMOVED lines=8> */
[----:B------:R-:W2:Y:S01]  /*0490*/  LDG.E.U16 R3, desc[UR6][R8.64] ;  /* 0x0000000608037981 */ /* 0x000ea2000c1e1500 */
[----:B0-----:R-:W-:-:S05]  /*04a0*/  @P1 IADD3 R14, P4, PT, R15, R16, RZ ;  /* 0x000000100f0e1210 */ /* 0x001fca0007f9e0ff */
[----:B------:R-:W-:Y:S02]  /*04b0*/  @P1 IMAD.X R15, R4, 0x1, R17, P4 ;  /* 0x00000001040f1824 */ /* 0x000fe400020e0611 */
[----:B------:R-:W3:Y:S04]  /*04c0*/  LDG.E.U16 R4, desc[UR6][R8.64+0x2] ;  /* 0x0000020608047981 */ /* 0x000ee8000c1e1500 */
[----:B------:R-:W4:Y:S04]  /*04d0*/  @P1 LDG.E.U16 R17, desc[UR6][R14.64] ;  /* 0x000000060e111981 */ /* 0x000f28000c1e1500 */
[----:B------:R-:W5:Y:S01]  /*04e0*/  @P1 LDG.E.U16 R16, desc[UR6][R14.64+0x2] ;  /* 0x000002060e101981 */ /* 0x000f62000c1e1500 */
[----:B--2---:R-:W-:Y:S01]  /*04f0*/  SHF.L.U32 R3, R3, 0x10, RZ ;  /* 0x0000001003037819 */ /* 0x004fe200000006ff */
[----:B---3--:R-:W-:Y:S01]  /*0500*/  IMAD.U32 R4, R4, 0x10000, RZ ;  /* 0x0001000004047824 */ /* 0x008fe200078e00ff */
[----:B----4-:R-:W-:-:S02]  /*0510*/  @P1 SHF.L.U32 R0, R17, 0x10, RZ ;  /* 0x0000001011001819 */ /* 0x010fc400000006ff */
[----:B-----5:R-:W-:-:S07]  /*0520*/  @P1 SHF.L.U32 R2, R16, 0x10, RZ ;  /* 0x0000001010021819 */ /* 0x020fce00000006ff */
.L_x_162:
[----:B------:R-:W-:Y:S05]  /*0530*/  BSYNC.RECONVERGENT B0 ;  /* 0x0000000000007941 */ /* 0x000fea0003800200 */
.L_x_161:
[----:B------:R-:W0:Y:S08]  /*0540*/  S2UR UR5, SR_CTAID.Y ;  /* 0x00000000000579c3 */ /* 0x000e300000002600 */
[----:B------:R-:W1:Y:S08]  /*0550*/  LDC.64 R14, c[0x0][0x400] ;  /* 0x00010000ff0e7b82 */ /* 0x000e700000000a00 */
[----:B------:R-:W2:Y:S01]  /*0560*/  @P2 LDC R18, c[0x0][0x3c0] ;  /* 0x0000f000ff122b82 */ /* 0x000ea20000000800 */
[----:B0-----:R-:W-:-:S05]  /*0570*/  IMAD R8, R7, UR5, RZ ;  /* 0x0000000507087c24 */ /* 0x001fca000f8e02ff */
[----:B------:R-:W-:Y:S02]  /*0580*/  SHF.R.S32.HI R22, RZ, 0x1f, R8 ;  /* 0x0000001fff167819 */ /* 0x000fe40000011408 */
[----:B------:R-:W-:-:S04]  /*0590*/  IADD3 R17, P1, PT, R8, R7, RZ ;  /* 0x0000000708117210 */ /* 0x000fc80007f3e0ff */
[----:B------:R-:W-:Y:S02]  /*05a0*/  LEA.HI.X.SX32 R16, R7, R22, 0x1, P1 ;  /* 0x0000001607107211 */ /* 0x000fe400008f0eff */
[----:B-1----:R-:W-:Y:S02]  /*05b0*/  ISETP.LT.U32.AND P1, PT, R17, R14, PT ;  /* 0x0000000e1100720c */ /* 0x002fe40003f21070 */
[----:B------:R-:W-:Y:S01]  /*05c0*/  MOV R7, 0x3f800000 ;  /* 0x3f80000000077802 */ /* 0x000fe20000000f00 */
[----:B--2---:R-:W-:Y:S01]  /*05d0*/  @P2 FADD.FTZ R9, R13, R18 ;  /* 0x000000120d092221 */ /* 0x004fe20000010000 */
[----:B------:R-:W-:-:S04]  /*05e0*/  ISETP.LT.AND.EX P1, PT, R16, R15, PT, P1 ;  /* 0x0000000f1000720c */ /* 0x000fc80003f21310 */
[----:B------:R-:W-:Y:S01]  /*05f0*/  SEL R13, R17, R14, P1 ;  /* 0x0000000e110d7207 */ /* 0x000fe20000800000 */
[----:B------:R0:W1:Y:S03]  /*0600*/  @P2 MUFU.RSQ R7, R9 ;  /* 0x0000000900072308 */ /* 0x0000660000001400 */
[----:B------:R-:W-:-:S13]  /*0610*/  ISETP.GT.AND P1, PT, R13, R8, PT ;  /* 0x000000080d00720c */ /* 0x000fda0003f24270 */
[----:B0-----:R-:W-:Y:S05]  /*0620*/  @!P1 BRA `(.L_x_163) ;  /* 0x0000001800c49947 */ /* 0x001fea0003800000 */
[----:B------:R-:W0:Y:S01]  /*0630*/  LDCU.U8 UR5, c[0x0][0x414] ;  /* 0x00008280ff0577ac */ /* 0x000e220008000000 */
[----:B------:R-:W2:Y:S01]  /*0640*/  LDC.64 R14, c[0x0][0x408] ;  /* 0x00010200ff0e7b82 */ /* 0x000ea20000000a00 */
[----:B0-----:R-:W-:Y:S01]  /*0650*/  UISETP.NE.AND UP0, UPT, UR5, URZ, UPT ;  /* 0x000000ff0500728c */ /* 0x001fe2000bf05270 */
[----:B--2---:R-:W-:-:S04]  /*0660*/  IMAD.WIDE.U32 R20, R14, UR4, R10 ;  /* 0x000000040e147c25 */ /* 0x004fc8000f8e000a */
[----:B------:R-:W-:-:S04]  /*0670*/  IMAD R9, R15, UR4, R21 ;  /* 0x000000040f097c24 */ /* 0x000fc8000f8e0215 */
[----:B------:R-:W-:Y:S05]  /*0680*/  BRA.U UP0, `(.L_x_164) ;  /* 0x0000000d00ac7547 */ /* 0x000fea000b800000 */
[----:B------:R-:W-:Y:S02]  /*0690*/  IADD3 R0, PT, PT, -R8, R13, RZ ;  /* 0x0000000d08007210 */ /* 0x000fe40007ffe1ff */
[----:B------:R-:W-:Y:S02]  /*06a0*/  MOV R25, R8 ;  /* 0x0000000800197202 */ /* 0x000fe40000000f00 */
[----:B------:R-:W-:-:S13]  /*06b0*/  LOP3.LUT P1, R0, R0, 0x3, RZ, 0xc0, !PT ;  /* 0x0000000300007812 */ /* 0x000fda000782c0ff */
[----:B------:R-:W-:Y:S05]  /*06c0*/  @!P1 BRA `(.L_x_165) ;  /* 0x0000000000c09947 */ /* 0x000fea0003800000 */
[----:B------:R-:W-:Y:S01]  /*06d0*/  IMAD.MOV R0, RZ, RZ, -R0 ;  /* 0x000000ffff007224 */ /* 0x000fe200078e0a00 */
[----:B------:R-:W-:Y:S01]  /*06e0*/  MOV R25, R8 ;  /* 0x0000000800197202 */ /* 0x000fe20000000f00 */
[----:B------:R-:W0:Y:S01]  /*06f0*/  LDCU.64 UR12, c[0x0][0x3f8] ;  /* 0x00007f00ff0c77ac */ /* 0x000e220008000a00 */
[----:B------:R-:W2:Y:S05]  /*0700*/  LDCU.64 UR10, c[0x0][0x380] ;  /* 0x00007000ff0a77ac */ /* 0x000eaa0008000a00 */
.L_x_168:
[----:B------:R-:W-:Y:S01]  /*0710*/  IADD3 R0, PT, PT, R0, 0x1, RZ ;  /* 0x0000000100007810 */ /* 0x000fe20007ffe0ff */
[----:B------:R-:W-:Y:S01]  /*0720*/  BSSY.RECONVERGENT B0, `(.L_x_166) ;  /* 0x0000028000007945 */ /* 0x000fe20003800200 */
[----:B---3--:R-:W-:Y:S02]  /*0730*/  CS2R R14, SRZ ;  /* 0x00000000000e7805 */ /* 0x008fe4000001ff00 */
[----:B------:R-:W-:Y:S02]  /*0740*/  CS2R R16, SRZ ;  /* 0x0000000000107805 */ /* 0x000fe4000001ff00 */
[----:B------:R-:W-:Y:S01]  /*0750*/  ISETP.NE.AND P2, PT, R0, RZ, PT ;  /* 0x000000ff0000720c */ /* 0x000fe20003f45270 */
[----:B------:R-:W-:-:S12]  /*0760*/  @P0 BRA `(.L_x_167) ;  /* 0x00000000008c0947 */ /* 0x000fd80003800000 */
[----:B------:R-:W3:Y:S01]  /*0770*/  @!P0 LDC.64 R18, c[0x0][0x3f8] ;  /* 0x0000fe00ff128b82 */ /* 0x000ee20000000a00 */
[----:B------:R-:W-:Y:S01]  /*0780*/  SHF.R.S32.HI R27, RZ, 0x1f, R25 ;  /* 0x0000001fff1b7819 */ /* 0x000fe20000011419 */
[----:B------:R-:W-:Y:S01]  /*0790*/  IMAD.MOV.U32 R23, RZ, RZ, R9 ;  /* 0x000000ffff177224 */ /* 0x000fe200078e0009 */
[----:B------:R-:W-:-:S03]  /*07a0*/  MOV R22, R20 ;  /* 0x0000001400167202 */ /* 0x000fc60000000f00 */
[----:B---3--:R-:W-:-:S04]  /*07b0*/  @!P0 IMAD R2, R27, R18, RZ ;  /* 0x000000121b028224 */ /* 0x008fc800078e02ff */
[C---:B------:R-:W-:Y:S02]  /*07c0*/  @!P0 IMAD R29, R25.reuse, R19, R2 ;  /* 0x00000013191d8224 */ /* 0x040fe400078e0202 */
[----:B------:R-:W-:-:S05]  /*07d0*/  @!P0 IMAD.WIDE.U32 R18, R25, R18, R22 ;  /* 0x0000001219128225 */ /* 0x000fca00078e0016 */
[----:B------:R-:W-:Y:S02]  /*07e0*/  @!P0 IADD3 R19, PT, PT, R19, R29, RZ ;  /* 0x0000001d13138210 */ /* 0x000fe40007ffe0ff */
[C---:B------:R-:W-:Y:S02]  /*07f0*/  @!P0 SHF.L.U32 R29, R18.reuse, 0x2, RZ ;  /* 0x00000002121d8819 */ /* 0x040fe400000006ff */
[----:B------:R-:W-:Y:S02]  /*0800*/  @!P0 SHF.L.U64.HI R2, R18, 0x2, R19 ;  /* 0x0000000212028819 */ /* 0x000fe40000010213 */
[----:B------:R-:W3:Y:S02]  /*0810*/  @!P0 LDC.64 R18, c[0x0][0x3a0] ;  /* 0x0000e800ff128b82 */ /* 0x000ee40000000a00 */
[----:B---3--:R-:W-:-:S04]  /*0820*/  @!P0 IADD3 R18, P1, PT, R29, R18, RZ ;  /* 0x000000121d128210 */ /* 0x008fc80007f3e0ff */
[----:B------:R-:W-:-:S05]  /*0830*/  @!P0 IADD3.X R19, PT, PT, R2, R19, RZ, P1, !PT ;  /* 0x0000001302138210 */ /* 0x000fca0000ffe4ff */
[----:B------:R3:W4:Y:S02]  /*0840*/  @!P0 LDG.E.64 R16, desc[UR6][R18.64] ;  /* 0x0000000612108981 */ /* 0x000724000c1e1b00 */
[----:B---3--:R-:W3:Y:S02]  /*0850*/  @!P0 LDC.64 R18, c[0x0][0x398] ;  /* 0x0000e600ff128b82 */ /* 0x008ee40000000a00 */
[----:B---3--:R-:W-:-:S05]  /*0860*/  @!P0 IADD3 R18, P1, PT, R29, R18, RZ ;  /* 0x000000121d128210 */ /* 0x008fca0007f3e0ff */
[----:B------:R-:W-:-:S05]  /*0870*/  @!P0 IMAD.X R19, R2, 0x1, R19, P1 ;  /* 0x0000000102138824 */ /* 0x000fca00008e0613 */
[----:B------:R-:W3:Y:S01]  /*0880*/  @!P0 LDG.E.64 R14, desc[UR6][R18.64] ;  /* 0x00000006120e8981 */ /* 0x000ee2000c1e1b00 */
[----:B0-----:R-:W-:Y:S02]  /*0890*/  IMAD R24, R27, UR12, RZ ;  /* 0x0000000c1b187c24 */ /* 0x001fe4000f8e02ff */
[----:B------:R-:W-:-:S04]  /*08a0*/  IMAD.WIDE.U32 R22, R25, UR12, R22 ;  /* 0x0000000c19167c25 */ /* 0x000fc8000f8e0016 */
[----:B------:R-:W-:-:S05]  /*08b0*/  IMAD R29, R25, UR13, R24 ;  /* 0x0000000d191d7c24 */ /* 0x000fca000f8e0218 */
[----:B------:R-:W-:Y:S01]  /*08c0*/  IADD3 R29, PT, PT, R23, R29, RZ ;  /* 0x0000001d171d7210 */ /* 0x000fe20007ffe0ff */
[C---:B----4-:R-:W-:Y:S01]  /*08d0*/  FADD.FTZ R16, -R12.reuse, R16 ;  /* 0x000000100c107221 */ /* 0x050fe20000010100 */
[----:B------:R-:W-:-:S03]  /*08e0*/  FADD.FTZ R2, -R12, R17 ;  /* 0x000000110c027221 */ /* 0x000fc60000010100 */
[-C--:B-1----:R-:W-:Y:S01]  /*08f0*/  FMUL.FTZ R16, R16, R7.reuse ;  /* 0x0000000710107220 */ /* 0x082fe20000410000 */
[----:B------:R-:W-:-:S03]  /*0900*/  FMUL.FTZ R17, R2, R7 ;  /* 0x0000000702117220 */ /* 0x000fc60000410000 */
[C-C-:B------:R-:W-:Y:S01]  /*0910*/  FFMA.FTZ R27, R5.reuse, R16, R6.reuse ;  /* 0x00000010051b7223 */ /* 0x140fe20000010006 */
[----:B------:R-:W-:Y:S01]  /*0920*/  FFMA.FTZ R2, R5, R17, R6 ;  /* 0x0000001105027223 */ /* 0x000fe20000010006 */
[----:B--2---:R-:W-:-:S04]  /*0930*/  LEA R16, P1, R22, UR10, 0x2 ;  /* 0x0000000a16107c11 */ /* 0x004fc8000f8210ff */
[----:B------:R-:W-:Y:S01]  /*0940*/  LEA.HI.X R17, R22, UR11, R29, 0x2, P1 ;  /* 0x0000000b16117c11 */ /* 0x000fe200088f141d */
[----:B---3--:R-:W-:Y:S01]  /*0950*/  FFMA.FTZ R14, R14, R3, -R27 ;  /* 0x000000030e0e7223 */ /* 0x008fe2000001081b */
[----:B------:R-:W-:-:S03]  /*0960*/  FFMA.FTZ R2, R15, R4, -R2 ;  /* 0x000000040f027223 */ /* 0x000fc60000010802 */
[-C--:B------:R-:W-:Y:S01]  /*0970*/  FMUL.FTZ R14, R14, R7.reuse ;  /* 0x000000070e0e7220 */ /* 0x080fe20000410000 */
[----:B------:R-:W-:-:S05]  /*0980*/  FMUL.FTZ R15, R2, R7 ;  /* 0x00000007020f7220 */ /* 0x000fca0000410000 */
[----:B------:R3:W-:Y:S02]  /*0990*/  STG.E.64 desc[UR6][R16.64], R14 ;  /* 0x0000000e10007986 */ /* 0x0007e4000c101b06 */
.L_x_167:
[----:B0-2---:R-:W-:Y:S05]  /*09a0*/  BSYNC.RECONVERGENT B0 ;  /* 0x0000000000007941 */ /* 0x005fea0003800200 */
.L_x_166:
[----:B------:R-:W-:Y:S01]  /*09b0*/  IADD3 R25, PT, PT, R25, 0x1, RZ ;  /* 0x0000000119197810 */ /* 0x000fe20007ffe0ff */
[----:B------:R-:W-:Y:S06]  /*09c0*/  @P2 BRA `(.L_x_168) ;  /* 0xfffffffc00502947 */ /* 0x000fec000383ffff */
.L_x_165:
[----:B------:R-:W-:-:S04]  /*09d0*/  IADD3 R0, PT, PT, R8, -R13, RZ ;  /* 0x8000000d08007210 */ /* 0x000fc80007ffe0ff */
[----:B------:R-:W-:-:S13]  /*09e0*/  ISETP.GT.U32.AND P0, PT, R0, -0x4, PT ;  /* 0xfffffffc0000780c */ /* 0x000fda0003f04070 */
[----:B------:R-:W-:Y:S05]  /*09f0*/  @P0 BRA `(.L_x_163) ;  /* 0x0000001400d00947 */ /* 0x000fea0003800000 */
[----:B------:R-:W0:Y:S01]  /*0a00*/  LDCU.64 UR10, c[0x0][0x3f8] ;  /* 0x00007f00ff0a77ac */ /* 0x000e220008000a00 */
[C---:B------:R-:W-:Y:S01]  /*0a10*/  IMAD.IADD R13, R25.reuse, 0x1, -R13 ;  /* 0x00000001190d7824 */ /* 0x040fe200078e0a0d */
[----:B------:R-:W-:Y:S01]  /*0a20*/  IADD3 R25, PT, PT, R25, 0x1, RZ ;  /* 0x0000000119197810 */ /* 0x000fe20007ffe0ff */
[----:B------:R-:W2:Y:S01]  /*0a30*/  LDCU.64 UR14, c[0x0][0x3f8] ;  /* 0x00007f00ff0e77ac */ /* 0x000ea20008000a00 */
[----:B------:R-:W4:Y:S01]  /*0a40*/  LDCU.64 UR12, c[0x0][0x380] ;  /* 0x00007000ff0c77ac */ /* 0x000f220008000a00 */
[----:B0-----:R-:W-:-:S04]  /*0a50*/  ISETP.GE.U32.AND P0, PT, R10, UR10, PT ;  /* 0x0000000a0a007c0c */ /* 0x001fc8000bf06070 */
[----:B--2-4-:R-:W-:-:S13]  /*0a60*/  ISETP.GE.AND.EX P0, PT, R11, UR11, PT, P0 ;  /* 0x0000000b0b007c0c */ /* 0x014fda000bf06300 */
.L_x_171:
[----:B------:R-:W-:Y:S01]  /*0a70*/  BSSY.RECONVERGENT B0, `(.L_x_169) ;  /* 0x0000028000007945 */ /* 0x000fe20003800200 */
[----:B------:R-:W-:-:S03]  /*0a80*/  ISETP.GE.U32.AND P1, PT, R10, UR14, PT ;  /* 0x0000000e0a007c0c */ /* 0x000fc6000bf26070 */
[----:B--2---:R-:W-:Y:S10]  /*0a90*/  @P0 BRA `(.L_x_170) ;  /* 0x0000000000940947 */ /* 0x004ff40003800000 */
[----:B------:R-:W0:Y:S01]  /*0aa0*/  @!P0 LDC.64 R18, c[0x0][0x3f8] ;  /* 0x0000fe00ff128b82 */ /* 0x000e220000000a00 */
[----:B------:R-:W-:Y:S02]  /*0ab0*/  IADD3 R27, PT, PT, R25, -0x1, RZ ;  /* 0xffffffff191b7810 */ /* 0x000fe40007ffe0ff */
[----:B------:R-:W-:Y:S02]  /*0ac0*/  MOV R8, R20 ;  /* 0x0000001400087202 */ /* 0x000fe40000000f00 */
[----:B------:R-:W-:-:S03]  /*0ad0*/  SHF.R.S32.HI R23, RZ, 0x1f, R27 ;  /* 0x0000001fff177819 */ /* 0x000fc6000001141b */
[----:B---3--:R-:W2:Y:S08]  /*0ae0*/  @!P0 LDC.64 R16, c[0x0][0x3a0] ;  /* 0x0000e800ff108b82 */ /* 0x008eb00000000a00 */
[----:B------:R-:W3:Y:S01]  /*0af0*/  @!P0 LDC.64 R14, c[0x0][0x398] ;  /* 0x0000e600ff0e8b82 */ /* 0x000ee20000000a00 */
[----:B0-----:R-:W-:-:S04]  /*0b00*/  @!P0 IMAD R0, R23, R18, RZ ;  /* 0x0000001217008224 */ /* 0x001fc800078e02ff */
[C---:B------:R-:W-:Y:S02]  /*0b10*/  @!P0 IMAD R29, R27.reuse, R19, R0 ;  /* 0x000000131b1d8224 */ /* 0x040fe400078e0200 */
[----:B------:R-:W-:-:S04]  /*0b20*/  @!P0 IMAD.WIDE.U32 R18, R27, R18, R8 ;  /* 0x000000121b128225 */ /* 0x000fc800078e0008 */
[----:B------:R-:W-:Y:S01]  /*0b30*/  @!P0 IMAD.IADD R19, R19, 0x1, R29 ;  /* 0x0000000113138824 */ /* 0x000fe200078e021d */
[----:B------:R-:W-:-:S04]  /*0b40*/  @!P0 SHF.L.U32 R29, R18, 0x2, RZ ;  /* 0x00000002121d8819 */ /* 0x000fc800000006ff */
[----:B------:R-:W-:Y:S02]  /*0b50*/  @!P0 SHF.L.U64.HI R0, R18, 0x2, R19 ;  /* 0x0000000212008819 */ /* 0x000fe40000010213 */
[----:B--2---:R-:W-:-:S04]  /*0b60*/  @!P0 IADD3 R18, P2, PT, R29, R16, RZ ;  /* 0x000000101d128210 */ /* 0x004fc80007f5e0ff */
[----:B------:R-:W-:Y:S02]  /*0b70*/  @!P0 IADD3.X R19, PT, PT, R0, R17, RZ, P2, !PT ;  /* 0x0000001100138210 */ /* 0x000fe400017fe4ff */
[----:B------:R-:W-:-:S06]  /*0b80*/  CS2R R16, SRZ ;  /* 0x0000000000107805 */ /* 0x000fcc000001ff00 */
[----:B------:R3:W2:Y:S02]  /*0b90*/  @!P0 LDG.E.64 R16, desc[UR6][R18.64] ;  /* 0x0000000612108981 */ /* 0x0006a4000c1e1b00 */
[----:B---3--:R-:W-:-:S04]  /*0ba0*/  @!P0 IADD3 R18, P2, PT, R29, R14, RZ ;  /* 0x0000000e1d128210 */ /* 0x008fc80007f5e0ff */
[----:B------:R-:W-:Y:S02]  /*0bb0*/  @!P0 IADD3.X R19, PT, PT, R0, R15, RZ, P2, !PT ;  /* 0x0000000f00138210 */ /* 0x000fe400017fe4ff */
[----:B------:R-:W-:-:S06]  /*0bc0*/  CS2R R14, SRZ ;  /* 0x00000000000e7805 */ /* 0x000fcc000001ff00 */
[----:B------:R-:W3:Y:S01]  /*0bd0*/  @!P0 LDG.E.64 R14, desc[UR6][R18.64] ;  /* 0x00000006120e8981 */ /* 0x000ee2000c1e1b00 */
[----:B------:R-:W-:-:S04]  /*0be0*/  IMAD R22, R23, UR14, RZ ;  /* 0x0000000e17167c24 */ /* 0x000fc8000f8e02ff */
[C---:B------:R-:W-:Y:S02]  /*0bf0*/  IMAD R29, R27.reuse, UR15, R22 ;  /* 0x0000000f1b1d7c24 */ /* 0x040fe4000f8e0216 */
[C---:B--2---:R-:W-:Y:S01]  /*0c00*/  FADD.FTZ R0, -R12.reuse, R16 ;  /* 0x000000100c007221 */ /* 0x044fe20000010100 */
[----:B------:R-:W-:Y:S01]  /*0c10*/  FADD.FTZ R2, -R12, R17 ;  /* 0x000000110c027221 */ /* 0x000fe20000010100 */
[----:B------:R-:W-:-:S04]  /*0c20*/  IMAD.WIDE.U32 R16, R27, UR14, R8 ;  /* 0x0000000e1b107c25 */ /* 0x000fc8000f8e0008 */
[-C--:B-1----:R-:W-:Y:S01]  /*0c30*/  FMUL.FTZ R0, R0, R7.reuse ;  /* 0x0000000700007220 */ /* 0x082fe20000410000 */
[----:B------:R-:W-:Y:S01]  /*0c40*/  FMUL.FTZ R23, R2, R7 ;  /* 0x0000000702177220 */ /* 0x000fe20000410000 */
[----:B------:R-:W-:Y:S01]  /*0c50*/  IMAD.IADD R29, R17, 0x1, R29 ;  /* 0x00000001111d7824 */ /* 0x000fe200078e021d */
[C---:B------:R-:W-:Y:S01]  /*0c60*/  LEA R22, P0, R16.reuse, UR12, 0x2 ;  /* 0x0000000c10167c11 */ /* 0x040fe2000f8010ff */
[C-C-:B------:R-:W-:Y:S01]  /*0c70*/  FFMA.FTZ R27, R5.reuse, R0, R6.reuse ;  /* 0x00000000051b7223 */ /* 0x140fe20000010006 */
[----:B------:R-:W-:Y:S02]  /*0c80*/  FFMA.FTZ R0, R5, R23, R6 ;  /* 0x0000001705007223 */ /* 0x000fe40000010006 */
[----:B------:R-:W-:Y:S01]  /*0c90*/  LEA.HI.X R23, R16, UR13, R29, 0x2, P0 ;  /* 0x0000000d10177c11 */ /* 0x000fe200080f141d */
[----:B---3--:R-:W-:Y:S01]  /*0ca0*/  FFMA.FTZ R14, R14, R3, -R27 ;  /* 0x000000030e0e7223 */ /* 0x008fe2000001081b */
[----:B------:R-:W-:-:S03]  /*0cb0*/  FFMA.FTZ R0, R15, R4, -R0 ;  /* 0x000000040f007223 */ /* 0x000fc60000010800 */
[-C--:B------:R-:W-:Y:S01]  /*0cc0*/  FMUL.FTZ R14, R14, R7.reuse ;  /* 0x000000070e0e7220 */ /* 0x080fe20000410000 */
[----:B------:R-:W-:-:S05]  /*0cd0*/  FMUL.FTZ R15, R0, R7 ;  /* 0x00000007000f7220 */ /* 0x000fca0000410000 */
[----:B------:R0:W-:Y:S02]  /*0ce0*/  STG.E.64 desc[UR6][R22.64], R14 ;  /* 0x0000000e16007986 */ /* 0x0001e4000c101b06 */
.L_x_170:
[----:B------:R-:W-:Y:S05]  /*0cf0*/  BSYNC.RECONVERGENT B0 ;  /* 0x0000000000007941 */ /* 0x000fea0003800200 */
.L_x_169:
[----:B------:R-:W-:-:S13]  /*0d00*/  ISETP.GE.AND.EX P0, PT, R11, UR15, PT, P1 ;  /* 0x0000000f0b007c0c */ /* 0x000fda000bf06310 */
[----:B0--3--:R-:W0:Y:S01]  /*0d10*/  @!P0 LDC.64 R14, c[0x0][0x3a0] ;  /* 0x0000e800ff0e8b82 */ /* 0x009e220000000a00 */
[----:B------:R-:W-:Y:S02]  /*0d20*/  @!P0 SHF.R.S32.HI R0, RZ, 0x1f, R25 ;  /* 0x0000001fff008819 */ /* 0x000fe40000011419 */
[----:B------:R-:W-:-:S03]  /*0d30*/  @!P0 MOV R8, R20 ;  /* 0x0000001400088202 */ /* 0x000fc60000000f00 */
[----:B------:R-:W-:Y:S02]  /*0d40*/  @!P0 IMAD R0, R0, UR14, RZ ;  /* 0x0000000e00008c24 */ /* 0x000fe4000f8e02ff */
[----:B------:R-:W2:Y:S01]  /*0d50*/  @!P0 LDC.64 R16, c[0x0][0x398] ;  /* 0x0000e600ff108b82 */ /* 0x000ea20000000a00 */
[----:B------:R-:W-:-:S04]  /*0d60*/  @!P0 IMAD.WIDE.U32 R18, R25, UR14, R8 ;  /* 0x0000000e19128c25 */ /* 0x000fc8000f8e0008 */
[----:B------:R-:W-:Y:S01]  /*0d70*/  @!P0 IMAD R23, R25, UR15, R0 ;  /* 0x0000000f19178c24 */ /* 0x000fe2000f8e0200 */
[----:B------:R-:W-:-:S04]  /*0d80*/  @!P0 SHF.L.U32 R27, R18, 0x2, RZ ;  /* 0x00000002121b8819 */ /* 0x000fc800000006ff */
[----:B------:R-:W-:-:S04]  /*0d90*/  @!P0 IADD3 R19, PT, PT, R19, R23, RZ ;  /* 0x0000001713138210 */ /* 0x000fc80007ffe0ff */
[----:B------:R-:W-:Y:S02]  /*0da0*/  @!P0 SHF.L.U64.HI R18, R18, 0x2, R19 ;  /* 0x0000000212128819 */ /* 0x000fe40000010213 */
[----:B0-----:R-:W-:-:S05]  /*0db0*/  @!P0 IADD3 R22, P1, PT, R27, R14, RZ ;  /* 0x0000000e1b168210 */ /* 0x001fca0007f3e0ff */
[----:B------:R-:W-:Y:S01]  /*0dc0*/  @!P0 IMAD.X R23, R18, 0x1, R15, P1 ;  /* 0x0000000112178824 */ /* 0x000fe200008e060f */
[----:B------:R-:W-:Y:S02]  /*0dd0*/  CS2R R14, SRZ ;  /* 0x00000000000e7805 */ /* 0x000fe4000001ff00 */
[----:B--2---:R-:W-:-:S04]  /*0de0*/  @!P0 IADD3 R28, P1, PT, R27, R16, RZ ;  /* 0x000000101b1c8210 */ /* 0x004fc80007f3e0ff */
[----:B------:R0:W2:Y:S01]  /*0df0*/  @!P0 LDG.E.64 R14, desc[UR6][R22.64] ;  /* 0x00000006160e8981 */ /* 0x0000a2000c1e1b00 */
[----:B------:R-:W-:Y:S02]  /*0e00*/  @!P0 IADD3.X R29, PT, PT, R18, R17, RZ, P1, !PT ;  /* 0x00000011121d8210 */ /* 0x000fe40000ffe4ff */
[----:B------:R-:W-:Y:S01]  /*0e10*/  CS2R R16, SRZ ;  /* 0x0000000000107805 */ /* 0x000fe2000001ff00 */
[----:B------:R-:W3:Y:S05]  /*0e20*/  @!P0 LDC.64 R18, c[0x0][0x380] ;  /* 0x0000e000ff128b82 */ /* 0x000eea0000000a00 */
[----:B------:R4:W5:Y:S01]  /*0e30*/  @!P0 LDG.E.64 R16, desc[UR6][R28.64] ;  /* 0x000000061c108981 */ /* 0x000962000c1e1b00 */
[----:B------:R-:W-:Y:S01]  /*0e40*/  @!P0 SHF.R.S32.HI R0, RZ, 0x1f, R25 ;  /* 0x0000001fff008819 */ /* 0x000fe20000011419 */
[C---:B0-----:R-:W-:Y:S01]  /*0e50*/  @!P0 IMAD.WIDE.U32 R22, R25.reuse, UR14, R8 ;  /* 0x0000000e19168c25 */ /* 0x041fe2000f8e0008 */
[----:B------:R-:W-:-:S03]  /*0e60*/  @!P0 IADD3 R27, PT, PT, R25, 0x1, RZ ;  /* 0x00000001191b8810 */ /* 0x000fc60007ffe0ff */
[----:B------:R-:W-:Y:S01]  /*0e70*/  @!P0 IMAD R0, R0, UR14, RZ ;  /* 0x0000000e00008c24 */ /* 0x000fe2000f8e02ff */
[----:B------:R-:W-:-:S03]  /*0e80*/  @!P0 SHF.R.S32.HI R2, RZ, 0x1f, R27 ;  /* 0x0000001fff028819 */ /* 0x000fc6000001141b */
[----:B------:R-:W-:Y:S02]  /*0e90*/  @!P0 IMAD R8, R25, UR15, R0 ;  /* 0x0000000f19088c24 */ /* 0x000fe4000f8e0200 */
[----:B------:R-:W-:-:S03]  /*0ea0*/  @!P0 IMAD R2, R2, UR14, RZ ;  /* 0x0000000e02028c24 */ /* 0x000fc6000f8e02ff */
[----:B------:R-:W-:Y:S01]  /*0eb0*/  @!P0 IADD3 R8, PT, PT, R23, R8, RZ ;  /* 0x0000000817088210 */ /* 0x000fe20007ffe0ff */
[----:B----4-:R-:W-:Y:S01]  /*0ec0*/  @!P0 IMAD R29, R27, UR15, R2 ;  /* 0x0000000f1b1d8c24 */ /* 0x010fe2000f8e0202 */
[----:B---3--:R-:W-:-:S04]  /*0ed0*/  @!P0 LEA R0, P1, R22, R18, 0x2 ;  /* 0x0000001216008211 */ /* 0x008fc800078210ff */
[----:B------:R-:W-:Y:S01]  /*0ee0*/  @!P0 LEA.HI.X R23, R22, R19, R8, 0x2, P1 ;  /* 0x0000001316178211 */ /* 0x000fe200008f1408 */
[----:B------:R-:W-:Y:S01]  /*0ef0*/  @!P0 IMAD.MOV.U32 R8, RZ, RZ, R20 ;  /* 0x000000ffff088224 */ /* 0x000fe200078e0014 */
[----:B------:R-:W0:Y:S01]  /*0f00*/  @!P0 LDC.64 R18, c[0x0][0x3a0] ;  /* 0x0000e800ff128b82 */ /* 0x000e220000000a00 */
[----:B------:R-:W-:Y:S02]  /*0f10*/  @!P0 IMAD.MOV.U32 R28, RZ, RZ, R0 ;  /* 0x000000ffff1c8224 */ /* 0x000fe400078e0000 */
[----:B------:R-:W-:-:S05]  /*0f20*/  @!P0 IMAD.WIDE.U32 R26, R27, UR14, R8 ;  /* 0x0000000e1b1a8c25 */ /* 0x000fca000f8e0008 */
[----:B------:R-:W-:-:S04]  /*0f30*/  @!P0 IADD3 R27, PT, PT, R27, R29, RZ ;  /* 0x0000001d1b1b8210 */ /* 0x000fc80007ffe0ff */
[C---:B------:R-:W-:Y:S02]  /*0f40*/  @!P0 SHF.L.U64.HI R2, R26.reuse, 0x2, R27 ;  /* 0x000000021a028819 */ /* 0x040fe4000001021b */
[----:B------:R-:W-:Y:S01]  /*0f50*/  @!P0 SHF.L.U32 R27, R26, 0x2, RZ ;  /* 0x000000021a1b8819 */ /* 0x000fe200000006ff */
[C---:B--2---:R-:W-:Y:S01]  /*0f60*/  FADD.FTZ R14, -R12.reuse, R14 ;  /* 0x0000000e0c0e7221 */ /* 0x044fe20000010100 */
[----:B------:R-:W-:-:S03]  /*0f70*/  FADD.FTZ R8, -R12, R15 ;  /* 0x0000000f0c087221 */ /* 0x000fc60000010100 */
[-C--:B-1----:R-:W-:Y:S01]  /*0f80*/  FMUL.FTZ R22, R14, R7.reuse ;  /* 0x000000070e167220 */ /* 0x082fe20000410000 */
[----:B------:R-:W-:Y:S01]  /*0f90*/  FMUL.FTZ R29, R8, R7 ;  /* 0x00000007081d7220 */ /* 0x000fe20000410000 */
[----:B------:R-:W1:Y:S01]  /*0fa0*/  @!P0 LDC.64 R14, c[0x0][0x398] ;  /* 0x0000e600ff0e8b82 */ /* 0x000e620000000a00 */
[----:B0-----:R-:W-:Y:S01]  /*0fb0*/  @!P0 IADD3 R8, P1, PT, R27, R18, RZ ;  /* 0x000000121b088210 */ /* 0x001fe20007f3e0ff */
[----:B------:R-:W-:-:S04]  /*0fc0*/  FFMA.FTZ R22, R5, R22, R6 ;  /* 0x0000001605167223 */ /* 0x000fc80000010006 */
[----:B-----5:R-:W-:Y:S01]  /*0fd0*/  FFMA.FTZ R16, R16, R3, -R22 ;  /* 0x0000000310107223 */ /* 0x020fe20000010816 */
[----:B------:R-:W-:Y:S01]  /*0fe0*/  FFMA.FTZ R22, R5, R29, R6 ;  /* 0x0000001d05167223 */ /* 0x000fe20000010006 */
[----:B------:R-:W-:Y:S02]  /*0ff0*/  @!P0 MOV R29, R23 ;  /* 0x00000017001d8202 */ /* 0x000fe40000000f00 */
[----:B------:R-:W-:Y:S01]  /*1000*/  FMUL.FTZ R16, R16, R7 ;  /* 0x0000000710107220 */ /* 0x000fe20000410000 */
[----:B------:R-:W-:Y:S01]  /*1010*/  FFMA.FTZ R18, R17, R4, -R22 ;  /* 0x0000000411127223 */ /* 0x000fe20000010816 */
[----:B------:R-:W-:-:S03]  /*1020*/  @!P0 IADD3.X R22, PT, PT, R2, R19, RZ, P1, !PT ;  /* 0x0000001302168210 */ /* 0x000fc60000ffe4ff */
[----:B------:R-:W-:Y:S01]  /*1030*/  @!P0 FMUL.FTZ R17, R18, R7 ;  /* 0x0000000712118220 */ /* 0x000fe20000410000 */
[----:B------:R-:W-:-:S04]  /*1040*/  CS2R R18, SRZ ;  /* 0x0000000000127805 */ /* 0x000fc8000001ff00 */
[----:B------:R0:W-:Y:S01]  /*1050*/  @!P0 STG.E.64 desc[UR6][R28.64], R16 ;  /* 0x000000101c008986 */ /* 0x0001e2000c101b06 */
[----:B-1----:R-:W-:Y:S02]  /*1060*/  @!P0 IADD3 R27, P1, PT, R27, R14, RZ ;  /* 0x0000000e1b1b8210 */ /* 0x002fe40007f3e0ff */
[----:B0-----:R-:W-:Y:S02]  /*1070*/  @!P0 MOV R16, R8 ;  /* 0x0000000800108202 */ /* 0x001fe40000000f00 */
[----:B------:R-:W-:Y:S02]  /*1080*/  @!P0 MOV R17, R22 ;  /* 0x0000001600118202 */ /* 0x000fe40000000f00 */
[----:B------:R-:W-:Y:S01]  /*1090*/  @!P0 IADD3.X R2, PT, PT, R2, R15, RZ, P1, !PT ;  /* 0x0000000f02028210 */ /* 0x000fe20000ffe4ff */
[----:B------:R-:W-:Y:S01]  /*10a0*/  @!P0 IMAD.MOV.U32 R28, RZ, RZ, R27 ;  /* 0x000000ffff1c8224 */ /* 0x000fe200078e001b */
[----:B------:R-:W0:Y:S01]  /*10b0*/  @!P0 LDC.64 R22, c[0x0][0x380] ;  /* 0x0000e000ff168b82 */ /* 0x000e220000000a00 */
[----:B------:R1:W2:Y:S01]  /*10c0*/  @!P0 LDG.E.64 R18, desc[UR6][R16.64] ;  /* 0x0000000610128981 */ /* 0x0002a2000c1e1b00 */
[----:B------:R-:W-:-:S02]  /*10d0*/  CS2R R14, SRZ ;  /* 0x00000000000e7805 */ /* 0x000fc4000001ff00 */
[----:B------:R-:W-:-:S05]  /*10e0*/  @!P0 MOV R29, R2 ;  /* 0x00000002001d8202 */ /* 0x000fca0000000f00 */
[----:B------:R3:W4:Y:S01]  /*10f0*/  @!P0 LDG.E.64 R14, desc[UR6][R28.64] ;  /* 0x000000061c0e8981 */ /* 0x000722000c1e1b00 */
[C---:B------:R-:W-:Y:S02]  /*1100*/  @!P0 IADD3 R0, PT, PT, R25.reuse, 0x1, RZ ;  /* 0x0000000119008810 */ /* 0x040fe40007ffe0ff */
[----:B------:R-:W-:Y:S02]  /*1110*/  @!P0 MOV R8, R20 ;  /* 0x0000001400088202 */ /* 0x000fe40000000f00 */
[----:B------:R-:W-:Y:S02]  /*1120*/  @!P0 SHF.R.S32.HI R2, RZ, 0x1f, R0 ;  /* 0x0000001fff028819 */ /* 0x000fe40000011400 */
[----:B------:R-:W-:Y:S01]  /*1130*/  @!P0 IADD3 R27, PT, PT, R25, 0x2, RZ ;  /* 0x00000002191b8810 */ /* 0x000fe20007ffe0ff */
[----:B-1----:R-:W-:-:S04]  /*1140*/  @!P0 IMAD.WIDE.U32 R16, R0, UR14, R8 ;  /* 0x0000000e00108c25 */ /* 0x002fc8000f8e0008 */
[----:B------:R-:W-:-:S04]  /*1150*/  @!P0 IMAD R2, R2, UR14, RZ ;  /* 0x0000000e02028c24 */ /* 0x000fc8000f8e02ff */
[----:B------:R-:W-:Y:S01]  /*1160*/  @!P0 IMAD R2, R0, UR15, R2 ;  /* 0x0000000f00028c24 */ /* 0x000fe2000f8e0202 */
[----:B0-----:R-:W-:Y:S02]  /*1170*/  @!P0 LEA R22, P1, R16, R22, 0x2 ;  /* 0x0000001610168211 */ /* 0x001fe400078210ff */
[----:B------:R-:W-:Y:S01]  /*1180*/  @!P0 SHF.R.S32.HI R0, RZ, 0x1f, R27 ;  /* 0x0000001fff008819 */ /* 0x000fe2000001141b */
[----:B------:R-:W-:-:S04]  /*1190*/  @!P0 IMAD.IADD R2, R17, 0x1, R2 ;  /* 0x0000000111028824 */ /* 0x000fc800078e0202 */
[----:B------:R-:W-:Y:S01]  /*11a0*/  @!P0 IMAD R0, R0, UR14, RZ ;  /* 0x0000000e00008c24 */ /* 0x000fe2000f8e02ff */
[----:B------:R-:W-:Y:S02]  /*11b0*/  @!P0 LEA.HI.X R23, R16, R23, R2, 0x2, P1 ;  /* 0x0000001710178211 */ /* 0x000fe400008f1402 */
[----:B------:R-:W0:Y:S01]  /*11c0*/  @!P0 LDC.64 R16, c[0x0][0x3a0] ;  /* 0x0000e800ff108b82 */ /* 0x000e220000000a00 */
[C---:B---3--:R-:W-:Y:S02]  /*11d0*/  @!P0 IMAD R29, R27.reuse, UR15, R0 ;  /* 0x0000000f1b1d8c24 */ /* 0x048fe4000f8e0200 */
[----:B------:R-:W-:-:S05]  /*11e0*/  @!P0 IMAD.WIDE.U32 R26, R27, UR14, R8 ;  /* 0x0000000e1b1a8c25 */ /* 0x000fca000f8e0008 */
[----:B------:R-:W-:-:S04]  /*11f0*/  @!P0 IADD3 R27, PT, PT, R27, R29, RZ ;  /* 0x0000001d1b1b8210 */ /* 0x000fc80007ffe0ff */
[C---:B------:R-:W-:Y:S02]  /*1200*/  @!P0 SHF.L.U64.HI R0, R26.reuse, 0x2, R27 ;  /* 0x000000021a008819 */ /* 0x040fe4000001021b */
[----:B------:R-:W-:Y:S01]  /*1210*/  @!P0 SHF.L.U32 R27, R26, 0x2, RZ ;  /* 0x000000021a1b8819 */ /* 0x000fe200000006ff */
[C---:B--2---:R-:W-:Y:S01]  /*1220*/  FADD.FTZ R18, -R12.reuse, R18 ;  /* 0x000000120c127221 */ /* 0x044fe20000010100 */
[----:B------:R-:W-:-:S03]  /*1230*/  FADD.FTZ R2, -R12, R19 ;  /* 0x000000130c027221 */ /* 0x000fc60000010100 */
[-C--:B------:R-:W-:Y:S01]  /*1240*/  FMUL.FTZ R8, R18, R7.reuse ;  /* 0x0000000712087220 */ /* 0x080fe20000410000 */
[----:B------:R-:W-:Y:S01]  /*1250*/  FMUL.FTZ R29, R2, R7 ;  /* 0x00000007021d7220 */ /* 0x000fe20000410000 */
[----:B------:R-:W1:Y:S01]  /*1260*/  @!P0 LDC.64 R18, c[0x0][0x398] ;  /* 0x0000e600ff128b82 */ /* 0x000e620000000a00 */
[----:B0-----:R-:W-:Y:S01]  /*1270*/  @!P0 IADD3 R2, P1, PT, R27, R16, RZ ;  /* 0x000000101b028210 */ /* 0x001fe20007f3e0ff */
[----:B------:R-:W-:-:S04]  /*1280*/  FFMA.FTZ R8, R5, R8, R6 ;  /* 0x0000000805087223 */ /* 0x000fc80000010006 */
[----:B----4-:R-:W-:Y:S01]  /*1290*/  FFMA.FTZ R14, R14, R3, -R8 ;  /* 0x000000030e0e7223 */ /* 0x010fe20000010808 */
[----:B------:R-:W-:Y:S01]  /*12a0*/  FFMA.FTZ R8, R5, R29, R6 ;  /* 0x0000001d05087223 */ /* 0x000fe20000010006 */
[----:B------:R-:W-:Y:S02]  /*12b0*/  @!P0 IADD3.X R29, PT, PT, R0, R17, RZ, P1, !PT ;  /* 0x00000011001d8210 */ /* 0x000fe40000ffe4ff */
[----:B------:R-:W-:Y:S01]  /*12c0*/  CS2R R16, SRZ ;  /* 0x0000000000107805 */ /* 0x000fe2000001ff00 */
[----:B------:R-:W-:Y:S01]  /*12d0*/  FMUL.FTZ R14, R14, R7 ;  /* 0x000000070e0e7220 */ /* 0x000fe20000410000 */
[----:B------:R-:W-:-:S04]  /*12e0*/  FFMA.FTZ R8, R15, R4, -R8 ;  /* 0x000000040f087223 */ /* 0x000fc80000010808 */
        /* <DEDUP_REMOVED lines=12> */
[----:B------:R-:W-:Y:S01]  /*13b0*/  @!P0 IADD3 R29, PT, PT, R25, 0x2, RZ ;  /* 0x00000002191d8810 */ /* 0x000fe20007ffe0ff */
[----:B------:R-:W-:Y:S01]  /*13c0*/  @!P0 IMAD.MOV.U32 R8, RZ, RZ, R20 ;  /* 0x000000ffff088224 */ /* 0x000fe200078e0014 */
[----:B------:R-:W-:-:S02]  /*13d0*/  IADD3 R13, PT, PT, R13, 0x4, RZ ;  /* 0x000000040d0d7810 */ /* 0x000fc40007ffe0ff */
[----:B------:R-:W-:Y:S01]  /*13e0*/  @!P0 SHF.R.S32.HI R2, RZ, 0x1f, R29 ;  /* 0x0000001fff028819 */ /* 0x000fe2000001141d */
[----:B0-----:R-:W-:-:S04]  /*13f0*/  @!P0 IMAD.WIDE.U32 R14, R29, UR14, R8 ;  /* 0x0000000e1d0e8c25 */ /* 0x001fc8000f8e0008 */
[----:B------:R-:W-:-:S04]  /*1400*/  @!P0 IMAD R2, R2, UR14, RZ ;  /* 0x0000000e02028c24 */ /* 0x000fc8000f8e02ff */
[----:B------:R-:W-:Y:S02]  /*1410*/  @!P0 IMAD R29, R29, UR15, R2 ;  /* 0x0000000f1d1d8c24 */ /* 0x000fe4000f8e0202 */
[C---:B--2---:R-:W-:Y:S01]  /*1420*/  FADD.FTZ R16, -R12.reuse, R16 ;  /* 0x000000100c107221 */ /* 0x044fe20000010100 */
[----:B------:R-:W-:-:S03]  /*1430*/  FADD.FTZ R0, -R12, R17 ;  /* 0x000000110c007221 */ /* 0x000fc60000010100 */
[-C--:B------:R-:W-:Y:S01]  /*1440*/  FMUL.FTZ R16, R16, R7.reuse ;  /* 0x0000000710107220 */ /* 0x080fe20000410000 */
[----:B------:R-:W-:-:S03]  /*1450*/  FMUL.FTZ R17, R0, R7 ;  /* 0x0000000700117220 */ /* 0x000fc60000410000 */
[C-C-:B---3--:R-:W-:Y:S01]  /*1460*/  FFMA.FTZ R23, R5.reuse, R16, R6.reuse ;  /* 0x0000001005177223 */ /* 0x148fe20000010006 */
[----:B------:R-:W-:Y:S01]  /*1470*/  FFMA.FTZ R0, R5, R17, R6 ;  /* 0x0000001105007223 */ /* 0x000fe20000010006 */
[----:B-1----:R-:W-:Y:S02]  /*1480*/  @!P0 LEA R16, P1, R14, R26, 0x2 ;  /* 0x0000001a0e108211 */ /* 0x002fe400078210ff */
[----:B------:R-:W-:Y:S01]  /*1490*/  @!P0 IADD3 R17, PT, PT, R15, R29, RZ ;  /* 0x0000001d0f118210 */ /* 0x000fe20007ffe0ff */
[----:B----4-:R-:W-:Y:S01]  /*14a0*/  FFMA.FTZ R18, R18, R3, -R23 ;  /* 0x0000000312127223 */ /* 0x010fe20000010817 */
[----:B------:R-:W-:Y:S02]  /*14b0*/  FFMA.FTZ R0, R19, R4, -R0 ;  /* 0x0000000413007223 */ /* 0x000fe40000010800 */
        /* <DEDUP_REMOVED lines=8> */
.L_x_164:
[----:B------:R-:W-:Y:S01]  /*1540*/  IADD3 R14, PT, PT, -R8, R13, RZ ;  /* 0x0000000d080e7210 */ /* 0x000fe20007ffe1ff */
[----:B------:R-:W-:-:S03]  /*1550*/  VIADD R15, R13, 0xffffffff ;  /* 0xffffffff0d0f7836 */ /* 0x000fc60000000000 */
        /* <DEDUP_REMOVED lines=9> */
[----:B------:R-:W-:-:S05]  /*15f0*/  @!P0 IMAD.WIDE.U32 R16, R8, UR8, R16 ;  /* 0x0000000808108c25 */ /* 0x000fca000f8e0010 */
[----:B------:R-:W-:Y:S02]  /*1600*/  @!P0 IADD3 R17, PT, PT, R17, R19, RZ ;  /* 0x0000001311118210 */ /* 0x000fe40007ffe0ff */
[C---:B------:R-:W-:Y:S02]  /*1610*/  @!P0 SHF.L.U32 R23, R16.reuse, 0x2, RZ ;  /* 0x0000000210178819 */ /* 0x040fe400000006ff */
[----:B------:R-:W-:Y:S02]  /*1620*/  @!P0 SHF.L.U64.HI R24, R16, 0x2, R17 ;  /* 0x0000000210188819 */ /* 0x000fe40000010211 */
[----:B------:R-:W2:Y:S01]  /*1630*/  @!P0 LDC.64 R16, c[0x0][0x398] ;  /* 0x0000e600ff108b82 */ /* 0x000ea20000000a00 */
[----:B0-----:R-:W-:-:S05]  /*1640*/  @!P0 IADD3 R18, P2, PT, R23, R14, RZ ;  /* 0x0000000e17128210 */ /* 0x001fca0007f5e0ff */
[----:B------:R-:W-:Y:S01]  /*1650*/  @!P0 IMAD.X R19, R24, 0x1, R15, P2 ;  /* 0x0000000118138824 */ /* 0x000fe200010e060f */
[----:B------:R-:W-:-:S06]  /*1660*/  CS2R R14, SRZ ;  /* 0x00000000000e7805 */ /* 0x000fcc000001ff00 */
[----:B------:R2:W3:Y:S02]  /*1670*/  @!P0 LDG.E.64 R14, desc[UR6][R18.64] ;  /* 0x00000006120e8981 */ /* 0x0004e4000c1e1b00 */
[----:B--2---:R-:W-:-:S04]  /*1680*/  @!P0 IADD3 R18, P2, PT, R23, R16, RZ ;  /* 0x0000001017128210 */ /* 0x004fc80007f5e0ff */
[----:B------:R-:W-:Y:S02]  /*1690*/  @!P0 IADD3.X R19, PT, PT, R24, R17, RZ, P2, !PT ;  /* 0x0000001118138210 */ /* 0x000fe400017fe4ff */
[----:B------:R-:W-:-:S06]  /*16a0*/  CS2R R16, SRZ ;  /* 0x0000000000107805 */ /* 0x000fcc000001ff00 */
[----:B------:R0:W2:Y:S01]  /*16b0*/  @!P0 LDG.E.64 R16, desc[UR6][R18.64] ;  /* 0x0000000612108981 */ /* 0x0000a2000c1e1b00 */
[C---:B---3--:R-:W-:Y:S01]  /*16c0*/  FADD.FTZ R14, -R12.reuse, R14 ;  /* 0x0000000e0c0e7221 */ /* 0x048fe20000010100 */
[----:B------:R-:W-:-:S03]  /*16d0*/  FADD.FTZ R24, -R12, R15 ;  /* 0x0000000f0c187221 */ /* 0x000fc60000010100 */
[-C--:B-1----:R-:W-:Y:S01]  /*16e0*/  FMUL.FTZ R23, R14, R7.reuse ;  /* 0x000000070e177220 */ /* 0x082fe20000410000 */
[----:B------:R-:W-:-:S03]  /*16f0*/  FMUL.FTZ R25, R24, R7 ;  /* 0x0000000718197220 */ /* 0x000fc60000410000 */
[----:B------:R-:W-:Y:S01]  /*1700*/  FFMA.FTZ R14, R23, R3, R0 ;  /* 0x00000003170e7223 */ /* 0x000fe20000010000 */
[----:B------:R-:W-:Y:S01]  /*1710*/  FFMA.FTZ R24, R25, R4, R2 ;  /* 0x0000000419187223 */ /* 0x000fe20000010002 */
[----:B------:R-:W-:Y:S02]  /*1720*/  FFMA.FTZ R23, R5, R23, R6 ;  /* 0x0000001705177223 */ /* 0x000fe40000010006 */
[----:B------:R-:W-:Y:S01]  /*1730*/  FMUL.FTZ R28, R14, -1.4426950216293334961 ;  /* 0xbfb8aa3b0e1c7820 */ /* 0x000fe20000410000 */
[----:B------:R-:W-:-:S05]  /*1740*/  FMUL.FTZ R29, R24, -1.4426950216293334961 ;  /* 0xbfb8aa3b181d7820 */ /* 0x000fca0000410000 */
[----:B------:R-:W0:Y:S08]  /*1750*/  MUFU.EX2 R28, R28 ;  /* 0x0000001c001c7308 */ /* 0x000e300000000800 */
[----:B------:R-:W1:Y:S01]  /*1760*/  MUFU.EX2 R29, R29 ;  /* 0x0000001d001d7308 */ /* 0x000e620000000800 */
[----:B0-----:R-:W-:-:S07]  /*1770*/  FADD.FTZ R19, R28, 1 ;  /* 0x3f8000001c137421 */ /* 0x001fce0000010000 */
[----:B------:R-:W0:Y:S01]  /*1780*/  MUFU.RCP R19, R19 ;  /* 0x0000001300137308 */ /* 0x000e220000001000 */
[----:B-1----:R-:W-:-:S07]  /*1790*/  FADD.FTZ R26, R29, 1 ;  /* 0x3f8000001d1a7421 */ /* 0x002fce0000010000 */
[----:B------:R-:W1:Y:S01]  /*17a0*/  MUFU.RCP R26, R26 ;  /* 0x0000001a001a7308 */ /* 0x000e620000001000 */
[C---:B0-----:R-:W-:Y:S01]  /*17b0*/  FADD.FTZ R27, -R19.reuse, 1 ;  /* 0x3f800000131b7421 */ /* 0x041fe20000010100 */
[----:B--2---:R-:W-:-:S03]  /*17c0*/  FMUL.FTZ R16, R19, R16 ;  /* 0x0000001013107220 */ /* 0x004fc60000410000 */
[----:B------:R-:W-:Y:S02]  /*17d0*/  FFMA.FTZ R27, R14, R27, 1 ;  /* 0x3f8000000e1b7423 */ /* 0x000fe4000001001b */
[----:B------:R-:W0:Y:S01]  /*17e0*/  @!P0 LDC.64 R14, c[0x0][0x380] ;  /* 0x0000e000ff0e8b82 */ /* 0x000e220000000a00 */
[C---:B-1----:R-:W-:Y:S01]  /*17f0*/  FADD.FTZ R18, -R26.reuse, 1 ;  /* 0x3f8000001a127421 */ /* 0x042fe20000010100 */
[----:B------:R-:W-:Y:S01]  /*1800*/  FMUL.FTZ R29, R26, R17 ;  /* 0x000000111a1d7220 */ /* 0x000fe20000410000 */
[----:B------:R-:W-:Y:S02]  /*1810*/  @!P0 MOV R17, R9 ;  /* 0x0000000900118202 */ /* 0x000fe40000000f00 */
[----:B------:R-:W-:Y:S01]  /*1820*/  FFMA.FTZ R18, R24, R18, 1 ;  /* 0x3f80000018127423 */ /* 0x000fe20000010012 */
[----:B------:R-:W-:Y:S02]  /*1830*/  @!P0 IMAD R24, R22, UR8, RZ ;  /* 0x0000000816188c24 */ /* 0x000fe4000f8e02ff */
[----:B------:R-:W-:Y:S01]  /*1840*/  FMUL.FTZ R22, R16, R27 ;  /* 0x0000001b10167220 */ /* 0x000fe20000410000 */
[----:B------:R-:W-:Y:S01]  /*1850*/  @!P0 MOV R16, R20 ;  /* 0x0000001400108202 */ /* 0x000fe20000000f00 */
[----:B------:R-:W-:Y:S01]  /*1860*/  FMUL.FTZ R29, R29, R18 ;  /* 0x000000121d1d7220 */ /* 0x000fe20000410000 */
[----:B------:R-:W-:-:S02]  /*1870*/  @!P0 IMAD R19, R8, UR9, R24 ;  /* 0x0000000908138c24 */ /* 0x000fc4000f8e0218 */
[----:B------:R-:W-:Y:S01]  /*1880*/  FFMA.FTZ R18, R5, R25, R6 ;  /* 0x0000001905127223 */ /* 0x000fe20000010006 */
[C---:B------:R-:W-:Y:S01]  /*1890*/  @!P0 IMAD.WIDE.U32 R16, R8.reuse, UR8, R16 ;  /* 0x0000000808108c25 */ /* 0x040fe2000f8e0010 */
[----:B------:R-:W-:-:S03]  /*18a0*/  IADD3 R8, PT, PT, R8, 0x1, RZ ;  /* 0x0000000108087810 */ /* 0x000fc60007ffe0ff */
[----:B------:R-:W-:Y:S01]  /*18b0*/  FFMA.FTZ R18, R29, R4, -R18 ;  /* 0x000000041d127223 */ /* 0x000fe20000010812 */
[----:B------:R-:W-:Y:S02]  /*18c0*/  @!P0 IADD3 R17, PT, PT, R17, R19, RZ ;  /* 0x0000001311118210 */ /* 0x000fe40007ffe0ff */
[----:B0-----:R-:W-:Y:S01]  /*18d0*/  @!P0 LEA R19, P2, R16, R14, 0x2 ;  /* 0x0000000e10138211 */ /* 0x001fe200078410ff */
[----:B------:R-:W-:-:S03]  /*18e0*/  FFMA.FTZ R14, R22, R3, -R23 ;  /* 0x00000003160e7223 */ /* 0x000fc60000010817 */
[----:B------:R-:W-:Y:S01]  /*18f0*/  @!P0 LEA.HI.X R17, R16, R15, R17, 0x2, P2 ;  /* 0x0000000f10118211 */ /* 0x000fe200010f1411 */
[-C--:B------:R-:W-:Y:S01]  /*1900*/  FMUL.FTZ R14, R14, R7.reuse ;  /* 0x000000070e0e7220 */ /* 0x080fe20000410000 */
[----:B------:R-:W-:Y:S01]  /*1910*/  @!P0 FMUL.FTZ R15, R18, R7 ;  /* 0x00000007120f8220 */ /* 0x000fe20000410000 */
[----:B------:R-:W-:-:S05]  /*1920*/  @!P0 IMAD.MOV.U32 R16, RZ, RZ, R19 ;  /* 0x000000ffff108224 */ /* 0x000fca00078e0013 */
[----:B------:R0:W-:Y:S02]  /*1930*/  @!P0 STG.E.64 desc[UR6][R16.64], R14 ;  /* 0x0000000e10008986 */ /* 0x0001e4000c101b06 */
.L_x_172:
[----:B------:R-:W-:Y:S05]  /*1940*/  @!P1 BRA `(.L_x_163) ;  /* 0x0000000400fc9947 */ /* 0x000fea0003800000 */
[----:B------:R-:W-:Y:S01]  /*1950*/  IADD3 R13, PT, PT, R8, -R13, RZ ;  /* 0x8000000d080d7210 */ /* 0x000fe20007ffe0ff */
[----:B------:R-:W2:Y:S01]  /*1960*/  LDCU.64 UR10, c[0x0][0x3f8] ;  /* 0x00007f00ff0a77ac */ /* 0x000ea20008000a00 */
[----:B------:R-:W3:Y:S05]  /*1970*/  LDCU.64 UR12, c[0x0][0x380] ;  /* 0x00007000ff0c77ac */ /* 0x000eea0008000a00 */
.L_x_175:
[----:B------:R-:W-:Y:S01]  /*1980*/  BSSY.RECONVERGENT B0, `(.L_x_173) ;  /* 0x000003a000007945 */ /* 0x000fe20003800200 */
[----:B--2---:R-:W-:Y:S02]  /*1990*/  ISETP.GE.U32.AND P1, PT, R10, UR10, PT ;  /* 0x0000000a0a007c0c */ /* 0x004fe4000bf26070 */
[----:B0---4-:R-:W-:Y:S02]  /*19a0*/  CS2R R14, SRZ ;  /* 0x00000000000e7805 */ /* 0x011fe4000001ff00 */
        /* <DEDUP_REMOVED lines=16> */
[----:B------:R-:W2:Y:S01]  /*1ab0*/  @!P0 LDG.E.64 R16, desc[UR6][R28.64] ;  /* 0x000000061c108981 */ /* 0x000ea2000c1e1b00 */
[----:B0-----:R-:W-:-:S04]  /*1ac0*/  @!P0 IADD3 R18, P2, PT, R27, R18, RZ ;  /* 0x000000121b128210 */ /* 0x001fc80007f5e0ff */
[----:B------:R-:W-:-:S05]  /*1ad0*/  @!P0 IADD3.X R19, PT, PT, R24, R19, RZ, P2, !PT ;  /* 0x0000001318138210 */ /* 0x000fca00017fe4ff */
[----:B------:R0:W4:Y:S01]  /*1ae0*/  @!P0 LDG.E.64 R14, desc[UR6][R18.64] ;  /* 0x00000006120e8981 */ /* 0x000122000c1e1b00 */
[----:B------:R-:W-:-:S04]  /*1af0*/  IMAD R25, R25, UR10, RZ ;  /* 0x0000000a19197c24 */ /* 0x000fc8000f8e02ff */
[----:B------:R-:W-:Y:S02]  /*1b00*/  IMAD R25, R8, UR11, R25 ;  /* 0x0000000b08197c24 */ /* 0x000fe4000f8e0219 */
[C---:B--2---:R-:W-:Y:S01]  /*1b10*/  FADD.FTZ R16, -R12.reuse, R16 ;  /* 0x000000100c107221 */ /* 0x044fe20000010100 */
        /* <DEDUP_REMOVED lines=11> */
[----:B------:R-:W4:Y:S01]  /*1bd0*/  MUFU.RCP R19, R19 ;  /* 0x0000001300137308 */ /* 0x000f220000001000 */
[----:B-1----:R-:W-:-:S07]  /*1be0*/  FADD.FTZ R29, R28, 1 ;  /* 0x3f8000001c1d7421 */ /* 0x002fce0000010000 */
[----:B------:R-:W0:Y:S01]  /*1bf0*/  MUFU.RCP R18, R29 ;  /* 0x0000001d00127308 */ /* 0x000e220000001000 */
[C---:B----4-:R-:W-:Y:S01]  /*1c00*/  FMUL.FTZ R14, R19.reuse, R14 ;  /* 0x0000000e130e7220 */ /* 0x050fe20000410000 */
[----:B------:R-:W-:-:S04]  /*1c10*/  FADD.FTZ R19, -R19, 1 ;  /* 0x3f80000013137421 */ /* 0x000fc80000010100 */
[----:B------:R-:W-:Y:S01]  /*1c20*/  FFMA.FTZ R16, R16, R19, 1 ;  /* 0x3f80000010107423 */ /* 0x000fe20000010013 */
[----:B0-----:R-:W-:-:S04]  /*1c30*/  FADD.FTZ R26, -R18, 1 ;  /* 0x3f800000121a7421 */ /* 0x001fc80000010100 */
[----:B------:R-:W-:Y:S01]  /*1c40*/  FFMA.FTZ R24, R24, R26, 1 ;  /* 0x3f80000018187423 */ /* 0x000fe2000001001a */
[----:B------:R-:W-:Y:S01]  /*1c50*/  FMUL.FTZ R26, R18, R15 ;  /* 0x0000000f121a7220 */ /* 0x000fe20000410000 */
[----:B------:R-:W-:Y:S01]  /*1c60*/  FMUL.FTZ R18, R14, R16 ;  /* 0x000000100e127220 */ /* 0x000fe20000410000 */
[----:B------:R-:W-:-:S04]  /*1c70*/  IMAD.WIDE.U32 R14, R8, UR10, R22 ;  /* 0x0000000a080e7c25 */ /* 0x000fc8000f8e0016 */
[----:B------:R-:W-:Y:S01]  /*1c80*/  FFMA.FTZ R22, R5, R17, R6 ;  /* 0x0000001105167223 */ /* 0x000fe20000010006 */
[----:B------:R-:W-:Y:S01]  /*1c90*/  FMUL.FTZ R19, R26, R24 ;  /* 0x000000181a137220 */ /* 0x000fe20000410000 */
[----:B------:R-:W-:Y:S01]  /*1ca0*/  FFMA.FTZ R18, R18, R3, -R27 ;  /* 0x0000000312127223 */ /* 0x000fe2000001081b */
[----:B---3--:R-:W-:Y:S02]  /*1cb0*/  LEA R16, P0, R14, UR12, 0x2 ;  /* 0x0000000c0e107c11 */ /* 0x008fe4000f8010ff */
[----:B------:R-:W-:Y:S01]  /*1cc0*/  FFMA.FTZ R22, R19, R4, -R22 ;  /* 0x0000000413167223 */ /* 0x000fe20000010816 */
[----:B------:R-:W-:-:S03]  /*1cd0*/  IADD3 R25, PT, PT, R15, R25, RZ ;  /* 0x000000190f197210 */ /* 0x000fc60007ffe0ff */
[-C--:B------:R-:W-:Y:S01]  /*1ce0*/  FMUL.FTZ R15, R22, R7.reuse ;  /* 0x00000007160f7220 */ /* 0x080fe20000410000 */
[----:B------:R-:W-:Y:S01]  /*1cf0*/  LEA.HI.X R17, R14, UR13, R25, 0x2, P0 ;  /* 0x0000000d0e117c11 */ /* 0x000fe200080f1419 */
[----:B------:R-:W-:-:S05]  /*1d00*/  FMUL.FTZ R14, R18, R7 ;  /* 0x00000007120e7220 */ /* 0x000fca0000410000 */
[----:B------:R0:W-:Y:S02]  /*1d10*/  STG.E.64 desc[UR6][R16.64], R14 ;  /* 0x0000000e10007986 */ /* 0x0001e4000c101b06 */
.L_x_174:
[----:B---3--:R-:W-:Y:S05]  /*1d20*/  BSYNC.RECONVERGENT B0 ;  /* 0x0000000000007941 */ /* 0x008fea0003800200 */
.L_x_173:
        /* <DEDUP_REMOVED lines=13> */
[----:B------:R-:W0:Y:S03]  /*1e00*/  @!P0 LDC.64 R16, c[0x0][0x398] ;  /* 0x0000e600ff108b82 */ /* 0x000e260000000a00 */
[----:B------:R-:W-:Y:S01]  /*1e10*/  @!P0 IMAD.X R19, R22, 0x1, R15, P1 ;  /* 0x0000000116138824 */ /* 0x000fe200008e060f */
[----:B------:R-:W-:-:S06]  /*1e20*/  CS2R R14, SRZ ;  /* 0x00000000000e7805 */ /* 0x000fcc000001ff00 */
        /* <DEDUP_REMOVED lines=18> */
[----:B------:R-:W-:Y:S01]  /*1f50*/  MUFU.EX2 R18, R18 ;  /* 0x0000001200127308 */ /* 0x000fe20000000800 */
[----:B0-----:R-:W-:-:S07]  /*1f60*/  FADD.FTZ R15, R26, 1 ;  /* 0x3f8000001a0f7421 */ /* 0x001fce0000010000 */
[----:B------:R-:W0:Y:S02]  /*1f70*/  MUFU.RCP R15, R15 ;  /* 0x0000000f000f7308 */ /* 0x000e240000001000 */
[C---:B0-----:R-:W-:Y:S01]  /*1f80*/  FADD.FTZ R27, -R15.reuse, 1 ;  /* 0x3f8000000f1b7421 */ /* 0x041fe20000010100 */
[----:B---3--:R-:W-:Y:S01]  /*1f90*/  FMUL.FTZ R29, R15, R16 ;  /* 0x000000100f1d7220 */ /* 0x008fe20000410000 */
[----:B------:R-:W-:Y:S01]  /*1fa0*/  FADD.FTZ R16, R18, 1 ;  /* 0x3f80000012107421 */ /* 0x000fe20000010000 */
[----:B------:R-:W-:Y:S01]  /*1fb0*/  @!P0 MOV R15, R9 ;  /* 0x00000009000f8202 */ /* 0x000fe20000000f00 */
[----:B------:R-:W-:Y:S01]  /*1fc0*/  FFMA.FTZ R24, R14, R27, 1 ;  /* 0x3f8000000e187423 */ /* 0x000fe2000001001b */
[----:B------:R-:W-:-:S03]  /*1fd0*/  @!P0 SHF.R.S32.HI R14, RZ, 0x1f, R19 ;  /* 0x0000001fff0e8819 */ /* 0x000fc60000011413 */
[----:B------:R-:W0:Y:S01]  /*1fe0*/  MUFU.RCP R16, R16 ;  /* 0x0000001000107308 */ /* 0x000e220000001000 */
[----:B------:R-:W-:Y:S01]  /*1ff0*/  FMUL.FTZ R24, R29, R24 ;  /* 0x000000181d187220 */ /* 0x000fe20000410000 */
[----:B------:R-:W-:-:S04]  /*2000*/  @!P0 IMAD R14, R14, UR10, RZ ;  /* 0x0000000a0e0e8c24 */ /* 0x000fc8000f8e02ff */
[----:B------:R-:W-:Y:S01]  /*2010*/  @!P0 IMAD R27, R19, UR11, R14 ;  /* 0x0000000b131b8c24 */ /* 0x000fe2000f8e020e */
[----:B------:R-:W-:-:S05]  /*2020*/  @!P0 MOV R14, R20 ;  /* 0x00000014000e8202 */ /* 0x000fca0000000f00 */
[----:B------:R-:W-:Y:S02]  /*2030*/  @!P0 IMAD.WIDE.U32 R18, R19, UR10, R14 ;  /* 0x0000000a13128c25 */ /* 0x000fe4000f8e000e */
[----:B------:R-:W1:Y:S02]  /*2040*/  @!P0 LDC.64 R14, c[0x0][0x380] ;  /* 0x0000e000ff0e8b82 */ /* 0x000e640000000a00 */
[----:B------:R-:W-:Y:S02]  /*2050*/  @!P0 IMAD.IADD R27, R19, 0x1, R27 ;  /* 0x00000001131b8824 */ /* 0x000fe400078e021b */
[C---:B0-----:R-:W-:Y:S01]  /*2060*/  FADD.FTZ R29, -R16.reuse, 1 ;  /* 0x3f800000101d7421 */ /* 0x041fe20000010100 */
[----:B------:R-:W-:-:S03]  /*2070*/  FMUL.FTZ R17, R16, R17 ;  /* 0x0000001110117220 */ /* 0x000fc60000410000 */
[----:B------:R-:W-:-:S04]  /*2080*/  FFMA.FTZ R22, R22, R29, 1 ;  /* 0x3f80000016167423 */ /* 0x000fc8000001001d */
[----:B------:R-:W-:Y:S01]  /*2090*/  FMUL.FTZ R17, R17, R22 ;  /* 0x0000001611117220 */ /* 0x000fe20000410000 */
[----:B------:R-:W-:-:S04]  /*20a0*/  FFMA.FTZ R22, R5, R25, R6 ;  /* 0x0000001905167223 */ /* 0x000fc80000010006 */
[----:B------:R-:W-:Y:S01]  /*20b0*/  FFMA.FTZ R22, R17, R4, -R22 ;  /* 0x0000000411167223 */ /* 0x000fe20000010816 */
[----:B-1----:R-:W-:Y:S01]  /*20c0*/  @!P0 LEA R16, P1, R18, R14, 0x2 ;  /* 0x0000000e12108211 */ /* 0x002fe200078210ff */
[----:B------:R-:W-:-:S03]  /*20d0*/  FFMA.FTZ R14, R24, R3, -R23 ;  /* 0x00000003180e7223 */ /* 0x000fc60000010817 */
[----:B------:R-:W-:Y:S01]  /*20e0*/  @!P0 LEA.HI.X R17, R18, R15, R27, 0x2, P1 ;  /* 0x0000000f12118211 */ /* 0x000fe200008f141b */
[-C--:B------:R-:W-:Y:S01]  /*20f0*/  FMUL.FTZ R14, R14, R7.reuse ;  /* 0x000000070e0e7220 */ /* 0x080fe20000410000 */
[----:B------:R-:W-:Y:S01]  /*2100*/  @!P0 FMUL.FTZ R15, R22, R7 ;  /* 0x00000007160f8220 */ /* 0x000fe20000410000 */
[----:B------:R-:W-:-:S04]  /*2110*/  ISETP.NE.AND P1, PT, R13, RZ, PT ;  /* 0x000000ff0d00720c */ /* 0x000fc80003f25270 */
[----:B------:R4:W-:Y:S09]  /*2120*/  @!P0 STG.E.64 desc[UR6][R16.64], R14 ;  /* 0x0000000e10008986 */ /* 0x0009f2000c101b06 */
[----:B------:R-:W-:Y:S05]  /*2130*/  @P1 BRA `(.L_x_175) ;  /* 0xfffffff800101947 */ /* 0x000fea000383ffff */
.L_x_163:
[----:B------:R-:W5:Y:S01]  /*2140*/  S2R R0, SR_CTAID.Y ;  /* 0x0000000000007919 */ /* 0x000f620000002600 */
[----:B------:R-:W5:Y:S08]  /*2150*/  S2UR UR5, SR_CTAID.Z ;  /* 0x00000000000579c3 */ /* 0x000f700000002700 */
[----:B------:R-:W1:Y:S01]  /*2160*/  LDC.64 R2, c[0x0][0x3f8] ;  /* 0x0000fe00ff027b82 */ /* 0x000e620000000a00 */
[----:B-----5:R-:W-:-:S02]  /*2170*/  LOP3.LUT P0, RZ, R0, UR5, RZ, 0xfc, !PT ;  /* 0x0000000500ff7c12 */ /* 0x020fc4000f80fcff */
        /* <DEDUP_REMOVED lines=13> */
[----:B------:R-:W5:Y:S06]  /*2250*/  LDCU.64 UR8, c[0x0][0x3d8] ;  /* 0x00007b00ff0877ac */ /* 0x000f6c0008000a00 */
[----:B------:R-:W0:Y:S01]  /*2260*/  LDC R7, c[0x0][0x360] ;  /* 0x0000d800ff077b82 */ /* 0x000e220000000800 */
[----:B-1----:R-:W-:Y:S01]  /*2270*/  IMAD R0, R0, UR4, RZ ;  /* 0x0000000400007c24 */ /* 0x002fe2000f8e02ff */
[----:B------:R-:W1:Y:S04]  /*2280*/  LDCU.64 UR4, c[0x0][0x388] ;  /* 0x00007100ff0477ac */ /* 0x000e680008000a00 */
[----:B------:R-:W-:-:S04]  /*2290*/  SHF.L.U32 R0, R0, 0x1, RZ ;  /* 0x0000000100007819 */ /* 0x000fc800000006ff */
[----:B------:R-:W-:-:S04]  /*22a0*/  IADD3 R5, P0, PT, R5, R0, RZ ;  /* 0x0000000005057210 */ /* 0x000fc80007f1e0ff */
[----:B------:R-:W-:Y:S02]  /*22b0*/  LEA.HI.X.SX32 R0, R0, R4, 0x1, P0 ;  /* 0x0000000400007211 */ /* 0x000fe400000f0eff */
[----:B-----5:R-:W-:-:S04]  /*22c0*/  LEA R8, P0, R5, UR8, 0x2 ;  /* 0x0000000805087c11 */ /* 0x020fc8000f8010ff */
[----:B------:R-:W-:Y:S01]  /*22d0*/  LEA.HI.X R9, R5, UR9, R0, 0x2, P0 ;  /* 0x0000000905097c11 */ /* 0x000fe200080f1400 */
[----:B------:R-:W5:Y:S01]  /*22e0*/  LDCU.64 UR8, c[0x0][0x390] ;  /* 0x00007200ff0877ac */ /* 0x000f620008000a00 */
[----:B------:R-:W-:-:S04]  /*22f0*/  LEA R4, P0, R2, R8, 0x2 ;  /* 0x0000000802047211 */ /* 0x000fc800078010ff */
[----:B------:R-:W-:Y:S01]  /*2300*/  LEA.HI.X R5, R2, R9, R3, 0x2, P0 ;  /* 0x0000000902057211 */ /* 0x000fe200000f1403 */
[C---:B0-----:R-:W-:Y:S02]  /*2310*/  IMAD.WIDE.U32 R2, R7.reuse, 0x4, R8 ;  /* 0x0000000407027825 */ /* 0x041fe400078e0008 */
[----:B------:R-:W2:Y:S02]  /*2320*/  LDG.E R8, desc[UR6][R8.64] ;  /* 0x0000000608087981 */ /* 0x000ea4000c1e1900 */
[----:B------:R-:W-:Y:S02]  /*2330*/  IMAD.WIDE.U32 R6, R7, 0x4, R4 ;  /* 0x0000000407067825 */ /* 0x000fe400078e0004 */
[----:B------:R-:W2:Y:S04]  /*2340*/  LDG.E R3, desc[UR6][R2.64] ;  /* 0x0000000602037981 */ /* 0x000ea8000c1e1900 */
[----:B------:R-:W3:Y:S04]  /*2350*/  LDG.E R4, desc[UR6][R4.64] ;  /* 0x0000000604047981 */ /* 0x000ee8000c1e1900 */
[----:B------:R-:W3:Y:S01]  /*2360*/  LDG.E R7, desc[UR6][R6.64] ;  /* 0x0000000606077981 */ /* 0x000ee2000c1e1900 */
[----:B------:R-:W-:-:S02]  /*2370*/  SHF.L.U32 R12, R10, 0x1, RZ ;  /* 0x000000010a0c7819 */ /* 0x000fc400000006ff */
[----:B------:R-:W-:Y:S02]  /*2380*/  SHF.L.U64.HI R0, R10, 0x1, R11 ;  /* 0x000000010a007819 */ /* 0x000fe4000001020b */
[C---:B-1----:R-:W-:Y:S02]  /*2390*/  IADD3 R10, P0, PT, R12.reuse, UR4, RZ ;  /* 0x000000040c0a7c10 */ /* 0x042fe4000ff1e0ff */
[----:B-----5:R-:W-:Y:S02]  /*23a0*/  IADD3 R12, P1, PT, R12, UR8, RZ ;  /* 0x000000080c0c7c10 */ /* 0x020fe4000ff3e0ff */
[C---:B------:R-:W-:Y:S02]  /*23b0*/  IADD3.X R11, PT, PT, R0.reuse, UR5, RZ, P0, !PT ;  /* 0x00000005000b7c10 */ /* 0x040fe400087fe4ff */
[----:B------:R-:W-:Y:S02]  /*23c0*/  IADD3.X R13, PT, PT, R0, UR9, RZ, P1, !PT ;  /* 0x00000009000d7c10 */ /* 0x000fe40008ffe4ff */
[----:B--2---:R-:W-:-:S02]  /*23d0*/  F2FP.BF16.F32.PACK_AB R3, R3, R8 ;  /* 0x000000080303723e */ /* 0x004fc400000010ff */
[----:B---3--:R-:W-:-:S03]  /*23e0*/  F2FP.BF16.F32.PACK_AB R5, R7, R4 ;  /* 0x000000040705723e */ /* 0x008fc600000010ff */
[----:B------:R-:W-:Y:S04]  /*23f0*/  STG.E desc[UR6][R10.64], R3 ;  /* 0x000000030a007986 */ /* 0x000fe8000c101906 */
[----:B------:R-:W-:Y:S01]  /*2400*/  STG.E desc[UR6][R12.64], R5 ;  /* 0x000000050c007986 */ /* 0x000fe2000c101906 */
[----:B------:R-:W-:Y:S05]  /*2410*/  EXIT ;  /* 0x000000000000794d */ /* 0x000fea0003800000 */
.L_x_176:
        /* <DEDUP_REMOVED lines=14> */
.L_x_4350:


//--------------------- .text._Z32group_norm_nhwc_bwd_scale_kernelI11Fp32IOBf16WLi168EEv26Group_norm_nhwc_bwd_params --------------------------
	.section	.text._Z32group_norm_nhwc_bwd_scale_kernelI11Fp32IOBf16WLi168EEv26Group_norm_nhwc_bwd_params,"ax",@progbits
	.align	128
        .global         _Z32group_norm_nhwc_bwd_scale_kernelI11Fp32IOBf16WLi168EEv26Group_norm_nhwc_bwd_params
        .type           _Z32group_norm_nhwc_bwd_scale_kernelI11Fp32IOBf16WLi168EEv26Group_norm_nhwc_bwd_params,@function
        .size           _Z32group_norm_nhwc_bwd_scale_kernelI11Fp32IOBf16WLi168EEv26Group_norm_nhwc_bwd_params,(.L_x_4351 - _Z32group_norm_nhwc_bwd_scale_kernelI11Fp32IOBf16WLi168EEv26Group_norm_nhwc_bwd_params)
        .other          _Z32group_norm_nhwc_bwd_scale_kernelI11Fp32IOBf16WLi168EEv26Group_norm_nhwc_bwd_params,@"STO_CUDA_ENTRY STV_DEFAULT"
_Z32group_norm_nhwc_bwd_scale_kernelI11Fp32IOBf16WLi168EEv26Group_norm_nhwc_bwd_params:
.text._Z32group_norm_nhwc_bwd_scale_kernelI11Fp32IOBf16WLi168EEv26Group_norm_nhwc_bwd_params:
        /* <DEDUP_REMOVED lines=83> */
.L_x_178:
[----:B------:R-:W-:Y:S05]  /*0530*/  BSYNC.RECONVERGENT B0 ;  /* 0x0000000000007941 */ /* 0x000fea0003800200 */
.L_x_177:
        /* <DEDUP_REMOVED lines=29> */
.L_x_184:
        /* <DEDUP_REMOVED lines=41> */
.L_x_183:
[----:B0-2---:R-:W-:Y:S05]  /*09a0*/  BSYNC.RECONVERGENT B0 ;  /* 0x0000000000007941 */ /* 0x005fea0003800200 */
.L_x_182:
[----:B------:R-:W-:Y:S01]  /*09b0*/  IADD3 R25, PT, PT, R25, 0x1, RZ ;  /* 0x0000000119197810 */ /* 0x000fe20007ffe0ff */
[----:B------:R-:W-:Y:S06]  /*09c0*/  @P2 BRA `(.L_x_184) ;  /* 0xfffffffc00502947 */ /* 0x000fec000383ffff */
.L_x_181:
        /* <DEDUP_REMOVED lines=10> */
.L_x_187:
        /* <DEDUP_REMOVED lines=40> */
.L_x_186:
[----:B------:R-:W-:Y:S05]  /*0cf0*/  BSYNC.RECONVERGENT B0 ;  /* 0x0000000000007941 */ /* 0x000fea0003800200 */
.L_x_185:
        /* <DEDUP_REMOVED lines=132> */
.L_x_180:
        /* <DEDUP_REMOVED lines=64> */
.L_x_188:
[----:B------:R-:W-:Y:S05]  /*1940*/  @!P1 BRA `(.L_x_179) ;  /* 0x0000000400fc9947 */ /* 0x000fea0003800000 */
[----:B------:R-:W-:Y:S01]  /*1950*/  IADD3 R13, PT, PT, R8, -R13, RZ ;  /* 0x8000000d080d7210 */ /* 0x000fe20007ffe0ff */
[----:B------:R-:W2:Y:S01]  /*1960*/  LDCU.64 UR10, c[0x0][0x3f8] ;  /* 0x00007f00ff0a77ac */ /* 0x000ea20008000a00 */
[----:B------:R-:W3:Y:S05]  /*1970*/  LDCU.64 UR12, c[0x0][0x380] ;  /* 0x00007000ff0c77ac */ /* 0x000eea0008000a00 */
.L_x_191:
        /* <DEDUP_REMOVED lines=58> */
.L_x_190:
[----:B---3--:R-:W-:Y:S05]  /*1d20*/  BSYNC.RECONVERGENT B0 ;  /* 0x0000000000007941 */ /* 0x008fea0003800200 */
.L_x_189:
        /* <DEDUP_REMOVED lines=65> */
.L_x_179:
        /* <DEDUP_REMOVED lines=46> */
.L_x_192:
        /* <DEDUP_REMOVED lines=14> */
.L_x_4351:


//--------------------- .text._Z32group_norm_nhwc_bwd_scale_kernelI11Fp32IOBf16WLi64EEv26Group_norm_nhwc_bwd_params --------------------------
	.section	.text._Z32group_norm_nhwc_bwd_scale_kernelI11Fp32IOBf16WLi64EEv26Group_norm_nhwc_bwd_params,"ax",@progbits
	.align	128
        .global         _Z32group_norm_nhwc_bwd_scale_kernelI11Fp32IOBf16WLi64EEv26Group_norm_nhwc_bwd_params
        .type           _Z32group_norm_nhwc_bwd_scale_kernelI11Fp32IOBf16WLi64EEv26Group_norm_nhwc_bwd_params,@function
        .size           _Z32group_norm_nhwc_bwd_scale_kernelI11Fp32IOBf16WLi64EEv26Group_norm_nhwc_bwd_params,(.L_x_4352 - _Z32group_norm_nhwc_bwd_scale_kernelI11Fp32IOBf16WLi64EEv26Group_norm_nhwc_bwd_params)
        .other          _Z32group_norm_nhwc_bwd_scale_kernelI11Fp32IOBf16WLi64EEv26Group_norm_nhwc_bwd_params,@"STO_CUDA_ENTRY STV_DEFAULT"
_Z32group_norm_nhwc_bwd_scale_kernelI11Fp32IOBf16WLi64EEv26Group_norm_nhwc_bwd_params:
.text._Z32group_norm_nhwc_bwd_scale_kernelI11Fp32IOBf16WLi64EEv26Group_norm_nhwc_bwd_params:
        /* <DEDUP_REMOVED lines=83> */
.L_x_194:
[----:B------:R-:W-:Y:S05]  /*0530*/  BSYNC.RECONVERGENT B0 ;  /* 0x0000000000007941 */ /* 0x000fea0003800200 */
.L_x_193:
        /* <DEDUP_REMOVED lines=29> */
.L_x_200:
        /* <DEDUP_REMOVED lines=41> */
.L_x_199:
[----:B0-2---:R-:W-:Y:S05]  /*09a0*/  BSYNC.RECONVERGENT B0 ;  /* 0x0000000000007941 */ /* 0x005fea0003800200 */
.L_x_198:
[----:B------:R-:W-:Y:S01]  /*09b0*/  IADD3 R25, PT, PT, R25, 0x1, RZ ;  /* 0x0000000119197810 */ /* 0x000fe20007ffe0ff */
[----:B------:R-:W-:Y:S06]  /*09c0*/  @P2 BRA `(.L_x_200) ;  /* 0xfffffffc00502947 */ /* 0x000fec000383ffff */
.L_x_197:
        /* <DEDUP_REMOVED lines=10> */
.L_x_203:
        /* <DEDUP_REMOVED lines=40> */
.L_x_202:
[----:B------:R-:W-:Y:S05]  /*0cf0*/  BSYNC.RECONVERGENT B0 ;  /* 0x0000000000007941 */ /* 0x000fea0003800200 */
.L_x_201:
        /* <DEDUP_REMOVED lines=132> */
.L_x_196:
        /* <DEDUP_REMOVED lines=64> */
.L_x_204:
[----:B------:R-:W-:Y:S05]  /*1940*/  @!P1 BRA `(.L_x_195) ;  /* 0x0000000400fc9947 */ /* 0x000fea0003800000 */
[----:B------:R-:W-:Y:S01]  /*1950*/  IADD3 R13, PT, PT, R8, -R13, RZ ;  /* 0x8000000d080d7210 */ /* 0x000fe20007ffe0ff */
[----:B------:R-:W2:Y:S01]  /*1960*/  LDCU.64 UR10, c[0x0][0x3f8] ;  /* 0x00007f00ff0a77ac */ /* 0x000ea20008000a00 */
[----:B------:R-:W3:Y:S05]  /*1970*/  LDCU.64 UR12, c[0x0][0x380] ;  /* 0x00007000ff0c77ac */ /* 0x000eea0008000a00 */
.L_x_207:
        /* <DEDUP_REMOVED lines=58> */
.L_x_206:
[----:B---3--:R-:W-:Y:S05]  /*1d20*/  BSYNC.RECONVERGENT B0 ;  /* 0x0000000000007941 */ /* 0x008fea0003800200 */
.L_x_205:
        /* <DEDUP_REMOVED lines=65> */
.L_x_195:
        /* <DEDUP_REMOVED lines=46> */
.L_x_208:
        /* <DEDUP_REMOVED lines=14> */
.L_x_4352:


//--------------------- .text._Z32group_norm_nhwc_bwd_scale_kernelI11Fp32IOBf16WLi128EEv26Group_norm_nhwc_bwd_params --------------------------
	.section	.text._Z32group_norm_nhwc_bwd_scale_kernelI11Fp32IOBf16WLi128EEv26Group_norm_nhwc_bwd_params,"ax",@progbits
	.align	128
        .global         _Z32group_norm_nhwc_bwd_scale_kernelI11Fp32IOBf16WLi128EEv26Group_norm_nhwc_bwd_params
        .type           _Z32group_norm_nhwc_bwd_scale_kernelI11Fp32IOBf16WLi128EEv26Group_norm_nhwc_bwd_params,@function
        .size           _Z32group_norm_nhwc_bwd_scale_kernelI11Fp32IOBf16WLi128EEv26Group_norm_nhwc_bwd_params,(.L_x_4353 - _Z32group_norm_nhwc_bwd_scale_kernelI11Fp32IOBf16WLi128EEv26Group_norm_nhwc_bwd_params)
        .other          _Z32group_norm_nhwc_bwd_scale_kernelI11Fp32IOBf16WLi128EEv26Group_norm_nhwc_bwd_params,@"STO_CUDA_ENTRY STV_DEFAULT"
_Z32group_norm_nhwc_bwd_scale_kernelI11Fp32IOBf16WLi128EEv26Group_norm_nhwc_bwd_params:
.text._Z32group_norm_nhwc_bwd_scale_kernelI11Fp32IOBf16WLi128EEv26Group_norm_nhwc_bwd_params:
        /* <DEDUP_REMOVED lines=83> */
.L_x_210:
[----:B------:R-:W-:Y:S05]  /*0530*/  BSYNC.RECONVERGENT B0 ;  /* 0x0000000000007941 */ /* 0x000fea0003800200 */
.L_x_209:
        /* <DEDUP_REMOVED lines=29> */
.L_x_216:
        /* <DEDUP_REMOVED lines=41> */
.L_x_215:
[----:B0-2---:R-:W-:Y:S05]  /*09a0*/  BSYNC.RECONVERGENT B0 ;  /* 0x0000000000007941 */ /* 0x005fea0003800200 */
.L_x_214:
[----:B------:R-:W-:Y:S01]  /*09b0*/  IADD3 R25, PT, PT, R25, 0x1, RZ ;  /* 0x0000000119197810 */ /* 0x000fe20007ffe0ff */
[----:B------:R-:W-:Y:S06]  /*09c0*/  @P2 BRA `(.L_x_216) ;  /* 0xfffffffc00502947 */ /* 0x000fec000383ffff */
.L_x_213:
        /* <DEDUP_REMOVED lines=10> */
.L_x_219:
        /* <DEDUP_REMOVED lines=40> */
.L_x_218:
[----:B------:R-:W-:Y:S05]  /*0cf0*/  BSYNC.RECONVERGENT B0 ;  /* 0x0000000000007941 */ /* 0x000fea0003800200 */
.L_x_217:
        /* <DEDUP_REMOVED lines=132> */
.L_x_212:
        /* <DEDUP_REMOVED lines=64> */
.L_x_220:
[----:B------:R-:W-:Y:S05]  /*1940*/  @!P1 BRA `(.L_x_211) ;  /* 0x0000000400fc9947 */ /* 0x000fea0003800000 */
[----:B------:R-:W-:Y:S01]  /*1950*/  IADD3 R13, PT, PT, R8, -R13, RZ ;  /* 0x8000000d080d7210 */ /* 0x000fe20007ffe0ff */
[----:B------:R-:W2:Y:S01]  /*1960*/  LDCU.64 UR10, c[0x0][0x3f8] ;  /* 0x00007f00ff0a77ac */ /* 0x000ea20008000a00 */
[----:B------:R-:W3:Y:S05]  /*1970*/  LDCU.64 UR12, c[0x0][0x380] ;  /* 0x00007000ff0c77ac */ /* 0x000eea0008000a00 */
.L_x_223:
        /* <DEDUP_REMOVED lines=58> */
.L_x_222:
[----:B---3--:R-:W-:Y:S05]  /*1d20*/  BSYNC.RECONVERGENT B0 ;  /* 0x0000000000007941 */ /* 0x008fea0003800200 */
.L_x_221:
        /* <DEDUP_REMOVED lines=65> */
.L_x_211:
        /* <DEDUP_REMOVED lines=46> */
.L_x_224:
        /* <DEDUP_REMOVED lines=14> */
.L_x_4353:


//--------------------- .text._Z32group_norm_nhwc_bwd_scale_kernelI11Fp32IOBf16WLi192EEv26Group_norm_nhwc_bwd_params --------------------------
	.section	.text._Z32group_norm_nhwc_bwd_scale_kernelI11Fp32IOBf16WLi192EEv26Group_norm_nhwc_bwd_params,"ax",@progbits
	.align	128
        .global         _Z32group_norm_nhwc_bwd_scale_kernelI11Fp32IOBf16WLi192EEv26Group_norm_nhwc_bwd_params
        .type           _Z32group_norm_nhwc_bwd_scale_kernelI11Fp32IOBf16WLi192EEv26Group_norm_nhwc_bwd_params,@function
        .size           _Z32group_norm_nhwc_bwd_scale_kernelI11Fp32IOBf16WLi192EEv26Group_norm_nhwc_bwd_params,(.L_x_4354 - _Z32group_norm_nhwc_bwd_scale_kernelI11Fp32IOBf16WLi192EEv26Group_norm_nhwc_bwd_params)
        .other          _Z32group_norm_nhwc_bwd_scale_kernelI11Fp32IOBf16WLi192EEv26Group_norm_nhwc_bwd_params,@"STO_CUDA_ENTRY STV_DEFAULT"
_Z32group_norm_nhwc_bwd_scale_kernelI11Fp32IOBf16WLi192EEv26Group_norm_nhwc_bwd_params:
.text._Z32group_norm_nhwc_bwd_scale_kernelI11Fp32IOBf16WLi192EEv26Group_norm_nhwc_bwd_params:
        /* <DEDUP_REMOVED lines=83> */
.L_x_226:
[----:B------:R-:W-:Y:S05]  /*0530*/  BSYNC.RECONVERGENT B0 ;  /* 0x0000000000007941 */ /* 0x000fea0003800200 */
.L_x_225:
        /* <DEDUP_REMOVED lines=29> */
.L_x_232:
        /* <DEDUP_REMOVED lines=41> */
.L_x_231:
[----:B0-2---:R-:W-:Y:S05]  /*09a0*/  BSYNC.RECONVERGENT B0 ;  /* 0x0000000000007941 */ /* 0x005fea0003800200 */
.L_x_230:
[----:B------:R-:W-:Y:S01]  /*09b0*/  IADD3 R25, PT, PT, R25, 0x1, RZ ;  /* 0x0000000119197810 */ /* 0x000fe20007ffe0ff */
[----:B------:R-:W-:Y:S06]  /*09c0*/  @P2 BRA `(.L_x_232) ;  /* 0xfffffffc00502947 */ /* 0x000fec000383ffff */
.L_x_229:
        /* <DEDUP_REMOVED lines=10> */
.L_x_235:
        /* <DEDUP_REMOVED lines=40> */
.L_x_234:
[----:B------:R-:W-:Y:S05]  /*0cf0*/  BSYNC.RECONVERGENT B0 ;  /* 0x0000000000007941 */ /* 0x000fea0003800200 */
.L_x_233:
        /* <DEDUP_REMOVED lines=132> */
.L_x_228:
        /* <DEDUP_REMOVED lines=64> */
.L_x_236:
[----:B------:R-:W-:Y:S05]  /*1940*/  @!P1 BRA `(.L_x_227) ;  /* 0x0000000400fc9947 */ /* 0x000fea0003800000 */
[----:B------:R-:W-:Y:S01]  /*1950*/  IADD3 R13, PT, PT, R8, -R13, RZ ;  /* 0x8000000d080d7210 */ /* 0x000fe20007ffe0ff */
[----:B------:R-:W2:Y:S01]  /*1960*/  LDCU.64 UR10, c[0x0][0x3f8] ;  /* 0x00007f00ff0a77ac */ /* 0x000ea20008000a00 */
[----:B------:R-:W3:Y:S05]  /*1970*/  LDCU.64 UR12, c[0x0][0x380] ;  /* 0x00007000ff0c77ac */ /* 0x000eea0008000a00 */
.L_x_239:
        /* <DEDUP_REMOVED lines=58> */
.L_x_238:
[----:B---3--:R-:W-:Y:S05]  /*1d20*/  BSYNC.RECONVERGENT B0 ;  /* 0x0000000000007941 */ /* 0x008fea0003800200 */
.L_x_237:
        /* <DEDUP_REMOVED lines=65> */
.L_x_227:
        /* <DEDUP_REMOVED lines=46> */
.L_x_240:
        /* <DEDUP_REMOVED lines=14> */
.L_x_4354:


//--------------------- .text._Z32group_norm_nhwc_bwd_scale_kernelI11Fp32IOBf16WLi448EEv26Group_norm_nhwc_bwd_params --------------------------
	.section	.text._Z32group_norm_nhwc_bwd_scale_kernelI11Fp32IOBf16WLi448EEv26Group_norm_nhwc_bwd_params,"ax",@progbits
	.align	128
        .global         _Z32group_norm_nhwc_bwd_scale_kernelI11Fp32IOBf16WLi448EEv26Group_norm_nhwc_bwd_params
        .type           _Z32group_norm_nhwc_bwd_scale_kernelI11Fp32IOBf16WLi448EEv26Group_norm_nhwc_bwd_params,@function
        .size           _Z32group_norm_nhwc_bwd_scale_kernelI11Fp32IOBf16WLi448EEv26Group_norm_nhwc_bwd_params,(.L_x_4355 - _Z32group_norm_nhwc_bwd_scale_kernelI11Fp32IOBf16WLi448EEv26Group_norm_nhwc_bwd_params)
        .other          _Z32group_norm_nhwc_bwd_scale_kernelI11Fp32IOBf16WLi448EEv26Group_norm_nhwc_bwd_params,@"STO_CUDA_ENTRY STV_DEFAULT"
_Z32group_norm_nhwc_bwd_scale_kernelI11Fp32IOBf16WLi448EEv26Group_norm_nhwc_bwd_params:
.text._Z32group_norm_nhwc_bwd_scale_kernelI11Fp32IOBf16WLi448EEv26Group_norm_nhwc_bwd_params:
        /* <DEDUP_REMOVED lines=83> */
.L_x_242:
[----:B------:R-:W-:Y:S05]  /*0530*/  BSYNC.RECONVERGENT B0 ;  /* 0x0000000000007941 */ /* 0x000fea0003800200 */
.L_x_241:
        /* <DEDUP_REMOVED lines=29> */
.L_x_248:
        /* <DEDUP_REMOVED lines=41> */
.L_x_247:
[----:B0-2---:R-:W-:Y:S05]  /*09a0*/  BSYNC.RECONVERGENT B0 ;  /* 0x0000000000007941 */ /* 0x005fea0003800200 */
.L_x_246:
[----:B------:R-:W-:Y:S01]  /*09b0*/  IADD3 R25, PT, PT, R25, 0x1, RZ ;  /* 0x0000000119197810 */ /* 0x000fe20007ffe0ff */
[----:B------:R-:W-:Y:S06]  /*09c0*/  @P2 BRA `(.L_x_248) ;  /* 0xfffffffc00502947 */ /* 0x000fec000383ffff */
.L_x_245:
        /* <DEDUP_REMOVED lines=10> */
.L_x_251:
        /* <DEDUP_REMOVED lines=40> */
.L_x_250:
[----:B------:R-:W-:Y:S05]  /*0cf0*/  BSYNC.RECONVERGENT B0 ;  /* 0x0000000000007941 */ /* 0x000fea0003800200 */
.L_x_249:
        /* <DEDUP_REMOVED lines=132> */
.L_x_244:
        /* <DEDUP_REMOVED lines=64> */
.L_x_252:
[----:B------:R-:W-:Y:S05]  /*1940*/  @!P1 BRA `(.L_x_243) ;  /* 0x0000000400fc9947 */ /* 0x000fea0003800000 */
[----:B------:R-:W-:Y:S01]  /*1950*/  IADD3 R13, PT, PT, R8, -R13, RZ ;  /* 0x8000000d080d7210 */ /* 0x000fe20007ffe0ff */
[----:B------:R-:W2:Y:S01]  /*1960*/  LDCU.64 UR10, c[0x0][0x3f8] ;  /* 0x00007f00ff0a77ac */ /* 0x000ea20008000a00 */
[----:B------:R-:W3:Y:S05]  /*1970*/  LDCU.64 UR12, c[0x0][0x380] ;  /* 0x00007000ff0c77ac */ /* 0x000eea0008000a00 */
.L_x_255:
        /* <DEDUP_REMOVED lines=58> */
.L_x_254:
[----:B---3--:R-:W-:Y:S05]  /*1d20*/  BSYNC.RECONVERGENT B0 ;  /* 0x0000000000007941 */ /* 0x008fea0003800200 */
.L_x_253:
        /* <DEDUP_REMOVED lines=65> */
.L_x_243:
        /* <DEDUP_REMOVED lines=46> */
.L_x_256:
        /* <DEDUP_REMOVED lines=14> */
.L_x_4355:


//--------------------- .text._Z32group_norm_nhwc_bwd_scale_kernelI11Fp32IOBf16WLi256EEv26Group_norm_nhwc_bwd_params --------------------------
	.section	.text._Z32group_norm_nhwc_bwd_scale_kernelI11Fp32IOBf16WLi256EEv26Group_norm_nhwc_bwd_params,"ax",@progbits
	.align	128
        .global         _Z32group_norm_nhwc_bwd_scale_kernelI11Fp32IOBf16WLi256EEv26Group_norm_nhwc_bwd_params
        .type           _Z32group_norm_nhwc_bwd_scale_kernelI11Fp32IOBf16WLi256EEv26Group_norm_nhwc_bwd_params,@function
        .size           _Z32group_norm_nhwc_bwd_scale_kernelI11Fp32IOBf16WLi256EEv26Group_norm_nhwc_bwd_params,(.L_x_4356 - _Z32group_norm_nhwc_bwd_scale_kernelI11Fp32IOBf16WLi256EEv26Group_norm_nhwc_bwd_params)
        .other          _Z32group_norm_nhwc_bwd_scale_kernelI11Fp32IOBf16WLi256EEv26Group_norm_nhwc_bwd_params,@"STO_CUDA_ENTRY STV_DEFAULT"
_Z32group_norm_nhwc_bwd_scale_kernelI11Fp32IOBf16WLi256EEv26Group_norm_nhwc_bwd_params:
.text._Z32group_norm_nhwc_bwd_scale_kernelI11Fp32IOBf16WLi256EEv26Group_norm_nhwc_bwd_params:
        /* <DEDUP_REMOVED lines=83> */
.L_x_258:
[----:B------:R-:W-:Y:S05]  /*0530*/  BSYNC.RECONVERGENT B0 ;  /* 0x0000000000007941 */ /* 0x000fea0003800200 */
.L_x_257:
        /* <DEDUP_REMOVED lines=29> */
.L_x_264:
        /* <DEDUP_REMOVED lines=41> */
.L_x_263:
[----:B0-2---:R-:W-:Y:S05]  /*09a0*/  BSYNC.RECONVERGENT B0 ;  /* 0x0000000000007941 */ /* 0x005fea0003800200 */
.L_x_262:
[----:B------:R-:W-:Y:S01]  /*09b0*/  IADD3 R25, PT, PT, R25, 0x1, RZ ;  /* 0x0000000119197810 */ /* 0x000fe20007ffe0ff */
[----:B------:R-:W-:Y:S06]  /*09c0*/  @P2 BRA `(.L_x_264) ;  /* 0xfffffffc00502947 */ /* 0x000fec000383ffff */
.L_x_261:
        /* <DEDUP_REMOVED lines=10> */
.L_x_267:
        /* <DEDUP_REMOVED lines=40> */
.L_x_266:
[----:B------:R-:W-:Y:S05]  /*0cf0*/  BSYNC.RECONVERGENT B0 ;  /* 0x0000000000007941 */ /* 0x000fea0003800200 */
.L_x_265:
        /* <DEDUP_REMOVED lines=132> */
.L_x_260:
        /* <DEDUP_REMOVED lines=64> */
.L_x_268:
[----:B------:R-:W-:Y:S05]  /*1940*/  @!P1 BRA `(.L_x_259) ;  /* 0x0000000400fc9947 */ /* 0x000fea0003800000 */
[----:B------:R-:W-:Y:S01]  /*1950*/  IADD3 R13, PT, PT, R8, -R13, RZ ;  /* 0x8000000d080d7210 */ /* 0x000fe20007ffe0ff */
[----:B------:R-:W2:Y:S01]  /*1960*/  LDCU.64 UR10, c[0x0][0x3f8] ;  /* 0x00007f00ff0a77ac */ /* 0x000ea20008000a00 */
[----:B------:R-:W3:Y:S05]  /*1970*/  LDCU.64 UR12, c[0x0][0x380] ;  /* 0x00007000ff0c77ac */ /* 0x000eea0008000a00 */
.L_x_271:
        /* <DEDUP_REMOVED lines=58> */
.L_x_270:
[----:B---3--:R-:W-:Y:S05]  /*1d20*/  BSYNC.RECONVERGENT B0 ;  /* 0x0000000000007941 */ /* 0x008fea0003800200 */
.L_x_269:
        /* <DEDUP_REMOVED lines=65> */
.L_x_259:
        /* <DEDUP_REMOVED lines=46> */
.L_x_272:
        /* <DEDUP_REMOVED lines=14> */
.L_x_4356:


//--------------------- .text._Z32group_norm_nhwc_bwd_scale_kernelI11Fp32IOBf16WLi120EEv26Group_norm_nhwc_bwd_params --------------------------
	.section	.text._Z32group_norm_nhwc_bwd_scale_kernelI11Fp32IOBf16WLi120EEv26Group_norm_nhwc_bwd_params,"ax",@progbits
	.align	128
        .global         _Z32group_norm_nhwc_bwd_scale_kernelI11Fp32IOBf16WLi120EEv26Group_norm_nhwc_bwd_params
        .type           _Z32group_norm_nhwc_bwd_scale_kernelI11Fp32IOBf16WLi120EEv26Group_norm_nhwc_bwd_params,@function
        .size           _Z32group_norm_nhwc_bwd_scale_kernelI11Fp32IOBf16WLi120EEv26Group_norm_nhwc_bwd_params,(.L_x_4357 - _Z32group_norm_nhwc_bwd_scale_kernelI11Fp32IOBf16WLi120EEv26Group_norm_nhwc_bwd_params)
        .other          _Z32group_norm_nhwc_bwd_scale_kernelI11Fp32IOBf16WLi120EEv26Group_norm_nhwc_bwd_params,@"STO_CUDA_ENTRY STV_DEFAULT"
_Z32group_norm_nhwc_bwd_scale_kernelI11Fp32IOBf16WLi120EEv26Group_norm_nhwc_bwd_params:
.text._Z32group_norm_nhwc_bwd_scale_kernelI11Fp32IOBf16WLi120EEv26Group_norm_nhwc_bwd_params:
        /* <DEDUP_REMOVED lines=83> */
.L_x_274:
[----:B------:R-:W-:Y:S05]  /*0530*/  BSYNC.RECONVERGENT B0 ;  /* 0x0000000000007941 */ /* 0x000fea0003800200 */
.L_x_273:
        /* <DEDUP_REMOVED lines=29> */
.L_x_280:
        /* <DEDUP_REMOVED lines=41> */
.L_x_279:
[----:B0-2---:R-:W-:Y:S05]  /*09a0*/  BSYNC.RECONVERGENT B0 ;  /* 0x0000000000007941 */ /* 0x005fea0003800200 */
.L_x_278:
[----:B------:R-:W-:Y:S01]  /*09b0*/  IADD3 R25, PT, PT, R25, 0x1, RZ ;  /* 0x0000000119197810 */ /* 0x000fe20007ffe0ff */
[----:B------:R-:W-:Y:S06]  /*09c0*/  @P2 BRA `(.L_x_280) ;  /* 0xfffffffc00502947 */ /* 0x000fec000383ffff */
.L_x_277:
        /* <DEDUP_REMOVED lines=10> */
.L_x_283:
        /* <DEDUP_REMOVED lines=40> */
.L_x_282:
[----:B------:R-:W-:Y:S05]  /*0cf0*/  BSYNC.RECONVERGENT B0 ;  /* 0x0000000000007941 */ /* 0x000fea0003800200 */
.L_x_281:
        /* <DEDUP_REMOVED lines=132> */
.L_x_276:
        /* <DEDUP_REMOVED lines=64> */
.L_x_284:
[----:B------:R-:W-:Y:S05]  /*1940*/  @!P1 BRA `(.L_x_275) ;  /* 0x0000000400fc9947 */ /* 0x000fea0003800000 */
[----:B------:R-:W-:Y:S01]  /*1950*/  IADD3 R13, PT, PT, R8, -R13, RZ ;  /* 0x8000000d080d7210 */ /* 0x000fe20007ffe0ff */
[----:B------:R-:W2:Y:S01]  /*1960*/  LDCU.64 UR10, c[0x0][0x3f8] ;  /* 0x00007f00ff0a77ac */ /* 0x000ea20008000a00 */
[----:B------:R-:W3:Y:S05]  /*1970*/  LDCU.64 UR12, c[0x0][0x380] ;  /* 0x00007000ff0c77ac */ /* 0x000eea0008000a00 */
.L_x_287:
        /* <DEDUP_REMOVED lines=58> */
.L_x_286:
[----:B---3--:R-:W-:Y:S05]  /*1d20*/  BSYNC.RECONVERGENT B0 ;  /* 0x0000000000007941 */ /* 0x008fea0003800200 */
.L_x_285:
        /* <DEDUP_REMOVED lines=65> */
.L_x_275:
        /* <DEDUP_REMOVED lines=46> */
.L_x_288:
        /* <DEDUP_REMOVED lines=14> */
.L_x_4357:


//--------------------- .text._Z32group_norm_nhwc_bwd_scale_kernelI11Fp32IOBf16WLi140EEv26Group_norm_nhwc_bwd_params --------------------------
	.section	.text._Z32group_norm_nhwc_bwd_scale_kernelI11Fp32IOBf16WLi140EEv26Group_norm_nhwc_bwd_params,"ax",@progbits
	.align	128
        .global         _Z32group_norm_nhwc_bwd_scale_kernelI11Fp32IOBf16WLi140EEv26Group_norm_nhwc_bwd_params
        .type           _Z32group_norm_nhwc_bwd_scale_kernelI11Fp32IOBf16WLi140EEv26Group_norm_nhwc_bwd_params,@function
        .size           _Z32group_norm_nhwc_bwd_scale_kernelI11Fp32IOBf16WLi140EEv26Group_norm_nhwc_bwd_params,(.L_x_4358 - _Z32group_norm_nhwc_bwd_scale_kernelI11Fp32IOBf16WLi140EEv26Group_norm_nhwc_bwd_params)
        .other          _Z32group_norm_nhwc_bwd_scale_kernelI11Fp32IOBf16WLi140EEv26Group_norm_nhwc_bwd_params,@"STO_CUDA_ENTRY STV_DEFAULT"
_Z32group_norm_nhwc_bwd_scale_kernelI11Fp32IOBf16WLi140EEv26Group_norm_nhwc_bwd_params:
.text._Z32group_norm_nhwc_bwd_scale_kernelI11Fp32IOBf16WLi140EEv26Group_norm_nhwc_bwd_params:
        /* <DEDUP_REMOVED lines=83> */
.L_x_290:
[----:B------:R-:W-:Y:S05]  /*0530*/  BSYNC.RECONVERGENT B0 ;  /* 0x0000000000007941 */ /* 0x000fea0003800200 */
.L_x_289:
        /* <DEDUP_REMOVED lines=29> */
.L_x_296:
        /* <DEDUP_REMOVED lines=41> */
.L_x_295:
[----:B0-2---:R-:W-:Y:S05]  /*09a0*/  BSYNC.RECONVERGENT B0 ;  /* 0x0000000000007941 */ /* 0x005fea0003800200 */
.L_x_294:
[----:B------:R-:W-:Y:S01]  /*09b0*/  IADD3 R25, PT, PT, R25, 0x1, RZ ;  /* 0x0000000119197810 */ /* 0x000fe20007ffe0ff */
[----:B------:R-:W-:Y:S06]  /*09c0*/  @P2 BRA `(.L_x_296) ;  /* 0xfffffffc00502947 */ /* 0x000fec000383ffff */
.L_x_293:
        /* <DEDUP_REMOVED lines=10> */
.L_x_299:
        /* <DEDUP_REMOVED lines=40> */
.L_x_298:
[----:B------:R-:W-:Y:S05]  /*0cf0*/  BSYNC.RECONVERGENT B0 ;  /* 0x0000000000007941 */ /* 0x000fea0003800200 */
.L_x_297:
        /* <DEDUP_REMOVED lines=132> */
.L_x_292:
        /* <DEDUP_REMOVED lines=64> */
.L_x_300:
[----:B------:R-:W-:Y:S05]  /*1940*/  @!P1 BRA `(.L_x_291) ;  /* 0x0000000400fc9947 */ /* 0x000fea0003800000 */
[----:B------:R-:W-:Y:S01]  /*1950*/  IADD3 R13, PT, PT, R8, -R13, RZ ;  /* 0x8000000d080d7210 */ /* 0x000fe20007ffe0ff */
[----:B------:R-:W2:Y:S01]  /*1960*/  LDCU.64 UR10, c[0x0][0x3f8] ;  /* 0x00007f00ff0a77ac */ /* 0x000ea20008000a00 */
[----:B------:R-:W3:Y:S05]  /*1970*/  LDCU.64 UR12, c[0x0][0x380] ;  /* 0x00007000ff0c77ac */ /* 0x000eea0008000a00 */
.L_x_303:
        /* <DEDUP_REMOVED lines=58> */
.L_x_302:
[----:B---3--:R-:W-:Y:S05]  /*1d20*/  BSYNC.RECONVERGENT B0 ;  /* 0x0000000000007941 */ /* 0x008fea0003800200 */
.L_x_301:
        /* <DEDUP_REMOVED lines=65> */
.L_x_291:
        /* <DEDUP_REMOVED lines=46> */
.L_x_304:
        /* <DEDUP_REMOVED lines=14> */
.L_x_4358:


//--------------------- .text._Z32group_norm_nhwc_bwd_scale_kernelI11Fp32IOBf16WLi160EEv26Group_norm_nhwc_bwd_params --------------------------
	.section	.text._Z32group_norm_nhwc_bwd_scale_kernelI11Fp32IOBf16WLi160EEv26Group_norm_nhwc_bwd_params,"ax",@progbits
	.align	128
        .global         _Z32group_norm_nhwc_bwd_scale_kernelI11Fp32IOBf16WLi160EEv26Group_norm_nhwc_bwd_params
        .type           _Z32group_norm_nhwc_bwd_scale_kernelI11Fp32IOBf16WLi160EEv26Group_norm_nhwc_bwd_params,@function
        .size           _Z32group_norm_nhwc_bwd_scale_kernelI11Fp32IOBf16WLi160EEv26Group_norm_nhwc_bwd_params,(.L_x_4359 - _Z32group_norm_nhwc_bwd_scale_kernelI11Fp32IOBf16WLi160EEv26Group_norm_nhwc_bwd_params)
        .other          _Z32group_norm_nhwc_bwd_scale_kernelI11Fp32IOBf16WLi160EEv26Group_norm_nhwc_bwd_params,@"STO_CUDA_ENTRY STV_DEFAULT"
_Z32group_norm_nhwc_bwd_scale_kernelI11Fp32IOBf16WLi160EEv26Group_norm_nhwc_bwd_params:
.text._Z32group_norm_nhwc_bwd_scale_kernelI11Fp32IOBf16WLi160EEv26Group_norm_nhwc_bwd_params:
        /* <DEDUP_REMOVED lines=83> */
.L_x_306:
[----:B------:R-:W-:Y:S05]  /*0530*/  BSYNC.RECONVERGENT B0 ;  /* 0x0000000000007941 */ /* 0x000fea0003800200 */
.L_x_305:
        /* <DEDUP_REMOVED lines=29> */
.L_x_312:
        /* <DEDUP_REMOVED lines=41> */
.L_x_311:
[----:B0-2---:R-:W-:Y:S05]  /*09a0*/  BSYNC.RECONVERGENT B0 ;  /* 0x0000000000007941 */ /* 0x005fea0003800200 */
.L_x_310:
[----:B------:R-:W-:Y:S01]  /*09b0*/  IADD3 R25, PT, PT, R25, 0x1, RZ ;  /* 0x0000000119197810 */ /* 0x000fe20007ffe0ff */
[----:B------:R-:W-:Y:S06]  /*09c0*/  @P2 BRA `(.L_x_312) ;  /* 0xfffffffc00502947 */ /* 0x000fec000383ffff */
.L_x_309:
        /* <DEDUP_REMOVED lines=10> */
.L_x_315:
        /* <DEDUP_REMOVED lines=40> */
.L_x_314:
[----:B------:R-:W-:Y:S05]  /*0cf0*/  BSYNC.RECONVERGENT B0 ;  /* 0x0000000000007941 */ /* 0x000fea0003800200 */
.L_x_313:
        /* <DEDUP_REMOVED lines=132> */
.L_x_308:
        /* <DEDUP_REMOVED lines=64> */
.L_x_316:
[----:B------:R-:W-:Y:S05]  /*1940*/  @!P1 BRA `(.L_x_307) ;  /* 0x0000000400fc9947 */ /* 0x000fea0003800000 */
[----:B------:R-:W-:Y:S01]  /*1950*/  IADD3 R13, PT, PT, R8, -R13, RZ ;  /* 0x8000000d080d7210 */ /* 0x000fe20007ffe0ff */
[----:B------:R-:W2:Y:S01]  /*1960*/  LDCU.64 UR10, c[0x0][0x3f8] ;  /* 0x00007f00ff0a77ac */ /* 0x000ea20008000a00 */
[----:B------:R-:W3:Y:S05]  /*1970*/  LDCU.64 UR12, c[0x0][0x380] ;  /* 0x00007000ff0c77ac */ /* 0x000eea0008000a00 */
.L_x_319:
        /* <DEDUP_REMOVED lines=58> */
.L_x_318:
[----:B---3--:R-:W-:Y:S05]  /*1d20*/  BSYNC.RECONVERGENT B0 ;  /* 0x0000000000007941 */ /* 0x008fea0003800200 */
.L_x_317:
        /* <DEDUP_REMOVED lines=65> */
.L_x_307:
        /* <DEDUP_REMOVED lines=46> */
.L_x_320:
        /* <DEDUP_REMOVED lines=14> */
.L_x_4359:


//--------------------- .text._Z32group_norm_nhwc_bwd_scale_kernelI11Fp32IOFp16WLi196EEv26Group_norm_nhwc_bwd_params --------------------------
	.section	.text._Z32group_norm_nhwc_bwd_scale_kernelI11Fp32IOFp16WLi196EEv26Group_norm_nhwc_bwd_params,"ax",@progbits
	.align	128
        .global         _Z32group_norm_nhwc_bwd_scale_kernelI11Fp32IOFp16WLi196EEv26Group_norm_nhwc_bwd_params
        .type           _Z32group_norm_nhwc_bwd_scale_kernelI11Fp32IOFp16WLi196EEv26Group_norm_nhwc_bwd_params,@function
        .size           _Z32group_norm_nhwc_bwd_scale_kernelI11Fp32IOFp16WLi196EEv26Group_norm_nhwc_bwd_params,(.L_x_4360 - _Z32group_norm_nhwc_bwd_scale_kernelI11Fp32IOFp16WLi196EEv26Group_norm_nhwc_bwd_params)
        .other          _Z32group_norm_nhwc_bwd_scale_kernelI11Fp32IOFp16WLi196EEv26Group_norm_nhwc_bwd_params,@"STO_CUDA_ENTRY STV_DEFAULT"
_Z32group_norm_nhwc_bwd_scale_kernelI11Fp32IOFp16WLi196EEv26Group_norm_nhwc_bwd_params:
.text._Z32group_norm_nhwc_bwd_scale_kernelI11Fp32IOFp16WLi196EEv26Group_norm_nhwc_bwd_params:
        /* <DEDUP_REMOVED lines=20> */
[----:B---3--:R-:W-:Y:S01]  /*0140*/  HFMA2 R2, -RZ, RZ, 0, 0 ;  /* 0x00000000ff027431 */ /* 0x008fe200000001ff */
[----:B-----5:R-:W-:-:S05]  /*0150*/  IADD3 R4, PT, PT, RZ, -R3, RZ ;  /* 0x80000003ff047210 */ /* 0x020fca0007ffe0ff */
[----:B------:R-:W-:-:S04]  /*0160*/  IMAD R9, R4, R5, RZ ;  /* 0x0000000504097224 */ /* 0x000fc800078e02ff */
[----:B------:R-:W-:-:S06]  /*0170*/  IMAD.HI.U32 R3, R3, R9, R2 ;  /* 0x0000000903037227 */ /* 0x000fcc00078e0002 */
[----:B------:R-:W-:-:S04]  /*0180*/  IMAD.HI.U32 R3, R3, R0, RZ ;  /* 0x0000000003037227 */ /* 0x000fc800078e00ff */
[----:B------:R-:W-:-:S04]  /*0190*/  IMAD.MOV R2, RZ, RZ, -R3 ;  /* 0x000000ffff027224 */ /* 0x000fc800078e0a03 */
        /* <DEDUP_REMOVED lines=9> */
[----:B------:R-:W-:-:S04]  /*0230*/  @P0 IADD3 R3, PT, PT, R3, 0x1, RZ ;  /* 0x0000000103030810 */ /* 0x000fc80007ffe0ff */
[----:B------:R-:W-:-:S05]  /*0240*/  MOV R5, R3 ;  /* 0x0000000300057202 */ /* 0x000fca0000000f00 */
[----:B------:R-:W-:Y:S01]  /*0250*/  @!P2 IMAD.MOV R5, RZ, RZ, -R5 ;  /* 0x000000ffff05a224 */ /* 0x000fe200078e0a05 */
        /* <DEDUP_REMOVED lines=8> */
[----:B------:R-:W-:-:S04]  /*02e0*/  @!P0 LEA R5, R0, R5, 0x1 ;  /* 0x0000000500058211 */ /* 0x000fc800078e08ff */
[C---:B------:R-:W-:Y:S01]  /*02f0*/  @!P0 IADD3 R3, PT, PT, R5.reuse, R2, RZ ;  /* 0x0000000205038210 */ /* 0x040fe20007ffe0ff */
        /* <DEDUP_REMOVED lines=31> */
[----:B--2---:R-:W-:-:S02]  /*04f0*/  HADD2.F32 R3, -RZ, R3.H0_H0 ;  /* 0x20000003ff037230 */ /* 0x004fc40000004100 */
[----:B---3--:R-:W-:Y:S02]  /*0500*/  HADD2.F32 R4, -RZ, R4.H0_H0 ;  /* 0x20000004ff047230 */ /* 0x008fe40000004100 */
[----:B----4-:R-:W-:Y:S02]  /*0510*/  @P1 HADD2.F32 R0, -RZ, R17.H0_H0 ;  /* 0x20000011ff001230 */ /* 0x010fe40000004100 */
[----:B-----5:R-:W-:-:S07]  /*0520*/  @P1 HADD2.F32 R2, -RZ, R16.H0_H0 ;  /* 0x20000010ff021230 */ /* 0x020fce0000004100 */
.L_x_322:
[----:B------:R-:W-:Y:S05]  /*0530*/  BSYNC.RECONVERGENT B0 ;  /* 0x0000000000007941 */ /* 0x000fea0003800200 */
.L_x_321:
        /* <DEDUP_REMOVED lines=25> */
[----:B------:R-:W-:Y:S01]  /*06d0*/  IADD3 R0, PT, PT, -R0, RZ, RZ ;  /* 0x000000ff00007210 */ /* 0x000fe20007ffe1ff */
[----:B------:R-:W-:Y:S01]  /*06e0*/  IMAD.MOV.U32 R25, RZ, RZ, R8 ;  /* 0x000000ffff197224 */ /* 0x000fe200078e0008 */
[----:B------:R-:W0:Y:S01]  /*06f0*/  LDCU.64 UR12, c[0x0][0x3f8] ;  /* 0x00007f00ff0c77ac */ /* 0x000e220008000a00 */
[----:B------:R-:W2:Y:S05]  /*0700*/  LDCU.64 UR10, c[0x0][0x380] ;  /* 0x00007000ff0a77ac */ /* 0x000eaa0008000a00 */
.L_x_328:
[----:B------:R-:W-:Y:S01]  /*0710*/  IADD3 R0, PT, PT, R0, 0x1, RZ ;  /* 0x0000000100007810 */ /* 0x000fe20007ffe0ff */
[----:B------:R-:W-:Y:S01]  /*0720*/  BSSY.RECONVERGENT B0, `(.L_x_326) ;  /* 0x0000028000007945 */ /* 0x000fe20003800200 */
[----:B---3--:R-:W-:Y:S02]  /*0730*/  CS2R R14, SRZ ;  /* 0x00000000000e7805 */ /* 0x008fe4000001ff00 */
[----:B------:R-:W-:Y:S02]  /*0740*/  CS2R R16, SRZ ;  /* 0x0000000000107805 */ /* 0x000fe4000001ff00 */
[----:B------:R-:W-:Y:S01]  /*0750*/  ISETP.NE.AND P2, PT, R0, RZ, PT ;  /* 0x000000ff0000720c */ /* 0x000fe20003f45270 */
[----:B------:R-:W-:-:S12]  /*0760*/  @P0 BRA `(.L_x_327) ;  /* 0x00000000008c0947 */ /* 0x000fd80003800000 */
[----:B------:R-:W3:Y:S01]  /*0770*/  @!P0 LDC.64 R18, c[0x0][0x3f8] ;  /* 0x0000fe00ff128b82 */ /* 0x000ee20000000a00 */
[----:B------:R-:W-:Y:S02]  /*0780*/  SHF.R.S32.HI R27, RZ, 0x1f, R25 ;  /* 0x0000001fff1b7819 */ /* 0x000fe40000011419 */
[----:B------:R-:W-:Y:S02]  /*0790*/  MOV R22, R20 ;  /* 0x0000001400167202 */ /* 0x000fe40000000f00 */
[----:B------:R-:W-:Y:S01]  /*07a0*/  MOV R23, R9 ;  /* 0x0000000900177202 */ /* 0x000fe20000000f00 */
[----:B---3--:R-:W-:-:S04]  /*07b0*/  @!P0 IMAD R2, R27, R18, RZ ;  /* 0x000000121b028224 */ /* 0x008fc800078e02ff */
[C---:B------:R-:W-:Y:S02]  /*07c0*/  @!P0 IMAD R29, R25.reuse, R19, R2 ;  /* 0x00000013191d8224 */ /* 0x040fe400078e0202 */
[----:B------:R-:W-:-:S05]  /*07d0*/  @!P0 IMAD.WIDE.U32 R18, R25, R18, R22 ;  /* 0x0000001219128225 */ /* 0x000fca00078e0016 */
[----:B------:R-:W-:Y:S01]  /*07e0*/  @!P0 IADD3 R19, PT, PT, R19, R29, RZ ;  /* 0x0000001d13138210 */ /* 0x000fe20007ffe0ff */
[----:B------:R-:W-:-:S03]  /*07f0*/  @!P0 IMAD.SHL.U32 R29, R18, 0x4, RZ ;  /* 0x00000004121d8824 */ /* 0x000fc600078e00ff */
[----:B------:R-:W-:Y:S02]  /*0800*/  @!P0 SHF.L.U64.HI R2, R18, 0x2, R19 ;  /* 0x0000000212028819 */ /* 0x000fe40000010213 */
[----:B------:R-:W3:Y:S02]  /*0810*/  @!P0 LDC.64 R18, c[0x0][0x3a0] ;  /* 0x0000e800ff128b82 */ /* 0x000ee40000000a00 */
[----:B---3--:R-:W-:-:S04]  /*0820*/  @!P0 IADD3 R18, P1, PT, R29, R18, RZ ;  /* 0x000000121d128210 */ /* 0x008fc80007f3e0ff */
[----:B------:R-:W-:-:S05]  /*0830*/  @!P0 IADD3.X R19, PT, PT, R2, R19, RZ, P1, !PT ;  /* 0x0000001302138210 */ /* 0x000fca0000ffe4ff */
[----:B------:R3:W4:Y:S02]  /*0840*/  @!P0 LDG.E.64 R16, desc[UR6][R18.64] ;  /* 0x0000000612108981 */ /* 0x000724000c1e1b00 */
[----:B---3--:R-:W3:Y:S02]  /*0850*/  @!P0 LDC.64 R18, c[0x0][0x398] ;  /* 0x0000e600ff128b82 */ /* 0x008ee40000000a00 */
[----:B---3--:R-:W-:-:S04]  /*0860*/  @!P0 IADD3 R18, P1, PT, R29, R18, RZ ;  /* 0x000000121d128210 */ /* 0x008fc80007f3e0ff */
[----:B------:R-:W-:-:S05]  /*0870*/  @!P0 IADD3.X R19, PT, PT, R2, R19, RZ, P1, !PT ;  /* 0x0000001302138210 */ /* 0x000fca0000ffe4ff */
        /* <DEDUP_REMOVED lines=18> */
.L_x_327:
[----:B0-2---:R-:W-:Y:S05]  /*09a0*/  BSYNC.RECONVERGENT B0 ;  /* 0x0000000000007941 */ /* 0x005fea0003800200 */
.L_x_326:
[----:B------:R-:W-:Y:S01]  /*09b0*/  IADD3 R25, PT, PT, R25, 0x1, RZ ;  /* 0x0000000119197810 */ /* 0x000fe20007ffe0ff */
[----:B------:R-:W-:Y:S06]  /*09c0*/  @P2 BRA `(.L_x_328) ;  /* 0xfffffffc00502947 */ /* 0x000fec000383ffff */
.L_x_325:
[----:B------:R-:W-:-:S05]  /*09d0*/  IMAD.IADD R0, R8, 0x1, -R13 ;  /* 0x0000000108007824 */ /* 0x000fca00078e0a0d */
[----:B------:R-:W-:-:S13]  /*09e0*/  ISETP.GT.U32.AND P0, PT, R0, -0x4, PT ;  /* 0xfffffffc0000780c */ /* 0x000fda0003f04070 */
[----:B------:R-:W-:Y:S05]  /*09f0*/  @P0 BRA `(.L_x_323) ;  /* 0x0000001400d00947 */ /* 0x000fea0003800000 */
[----:B------:R-:W0:Y:S01]  /*0a00*/  LDCU.64 UR10, c[0x0][0x3f8] ;  /* 0x00007f00ff0a77ac */ /* 0x000e220008000a00 */
[C---:B------:R-:W-:Y:S02]  /*0a10*/  IADD3 R13, PT, PT, R25.reuse, -R13, RZ ;  /* 0x8000000d190d7210 */ /* 0x040fe40007ffe0ff */
[----:B------:R-:W-:Y:S01]  /*0a20*/  IADD3 R25, PT, PT, R25, 0x1, RZ ;  /* 0x0000000119197810 */ /* 0x000fe20007ffe0ff */
[----:B------:R-:W2:Y:S01]  /*0a30*/  LDCU.64 UR14, c[0x0][0x3f8] ;  /* 0x00007f00ff0e77ac */ /* 0x000ea20008000a00 */
[----:B------:R-:W4:Y:S01]  /*0a40*/  LDCU.64 UR12, c[0x0][0x380] ;  /* 0x00007000ff0c77ac */ /* 0x000f220008000a00 */
[----:B0-----:R-:W-:-:S04]  /*0a50*/  ISETP.GE.U32.AND P0, PT, R10, UR10, PT ;  /* 0x0000000a0a007c0c */ /* 0x001fc8000bf06070 */
[----:B--2---:R-:W-:-:S13]  /*0a60*/  ISETP.GE.AND.EX P0, PT, R11, UR11, PT, P0 ;  /* 0x0000000b0b007c0c */ /* 0x004fda000bf06300 */
.L_x_331:
        /* <DEDUP_REMOVED lines=30> */
[----:B----4-:R-:W-:Y:S02]  /*0c50*/  LEA R22, P0, R16, UR12, 0x2 ;  /* 0x0000000c10167c11 */ /* 0x010fe4000f8010ff */
[C-C-:B------:R-:W-:Y:S01]  /*0c60*/  FFMA.FTZ R27, R5.reuse, R0, R6.reuse ;  /* 0x00000000051b7223 */ /* 0x140fe20000010006 */
[----:B------:R-:W-:Y:S01]  /*0c70*/  FFMA.FTZ R0, R5, R23, R6 ;  /* 0x0000001705007223 */ /* 0x000fe20000010006 */
[----:B------:R-:W-:-:S04]  /*0c80*/  IADD3 R29, PT, PT, R17, R29, RZ ;  /* 0x0000001d111d7210 */ /* 0x000fc80007ffe0ff */
[----:B------:R-:W-:Y:S01]  /*0c90*/  LEA.HI.X R23, R16, UR13, R29, 0x2, P0 ;  /* 0x0000000d10177c11 */ /* 0x000fe200080f141d */
[----:B---3--:R-:W-:Y:S01]  /*0ca0*/  FFMA.FTZ R14, R14, R3, -R27 ;  /* 0x000000030e0e7223 */ /* 0x008fe2000001081b */
[----:B------:R-:W-:-:S03]  /*0cb0*/  FFMA.FTZ R0, R15, R4, -R0 ;  /* 0x000000040f007223 */ /* 0x000fc60000010800 */
[-C--:B------:R-:W-:Y:S01]  /*0cc0*/  FMUL.FTZ R14, R14, R7.reuse ;  /* 0x000000070e0e7220 */ /* 0x080fe20000410000 */
[----:B------:R-:W-:-:S05]  /*0cd0*/  FMUL.FTZ R15, R0, R7 ;  /* 0x00000007000f7220 */ /* 0x000fca0000410000 */
[----:B------:R0:W-:Y:S02]  /*0ce0*/  STG.E.64 desc[UR6][R22.64], R14 ;  /* 0x0000000e16007986 */ /* 0x0001e4000c101b06 */
.L_x_330:
[----:B----4-:R-:W-:Y:S05]  /*0cf0*/  BSYNC.RECONVERGENT B0 ;  /* 0x0000000000007941 */ /* 0x010fea0003800200 */
.L_x_329:
[----:B------:R-:W-:-:S13]  /*0d00*/  ISETP.GE.AND.EX P0, PT, R11, UR15, PT, P1 ;  /* 0x0000000f0b007c0c */ /* 0x000fda000bf06310 */
[----:B0--3--:R-:W0:Y:S01]  /*0d10*/  @!P0 LDC.64 R14, c[0x0][0x3a0] ;  /* 0x0000e800ff0e8b82 */ /* 0x009e220000000a00 */
[----:B------:R-:W-:Y:S01]  /*0d20*/  @!P0 SHF.R.S32.HI R0, RZ, 0x1f, R25 ;  /* 0x0000001fff008819 */ /* 0x000fe20000011419 */
[----:B------:R-:W-:-:S04]  /*0d30*/  @!P0 IMAD.MOV.U32 R8, RZ, RZ, R20 ;  /* 0x000000ffff088224 */ /* 0x000fc800078e0014 */
[----:B------:R-:W-:Y:S02]  /*0d40*/  @!P0 IMAD R0, R0, UR14, RZ ;  /* 0x0000000e00008c24 */ /* 0x000fe4000f8e02ff */
[----:B------:R-:W2:Y:S01]  /*0d50*/  @!P0 LDC.64 R16, c[0x0][0x398] ;  /* 0x0000e600ff108b82 */ /* 0x000ea20000000a00 */
[----:B------:R-:W-:-:S04]  /*0d60*/  @!P0 IMAD.WIDE.U32 R18, R25, UR14, R8 ;  /* 0x0000000e19128c25 */ /* 0x000fc8000f8e0008 */
[----:B------:R-:W-:Y:S01]  /*0d70*/  @!P0 IMAD R23, R25, UR15, R0 ;  /* 0x0000000f19178c24 */ /* 0x000fe2000f8e0200 */
[----:B------:R-:W-:-:S04]  /*0d80*/  @!P0 SHF.L.U32 R27, R18, 0x2, RZ ;  /* 0x00000002121b8819 */ /* 0x000fc800000006ff */
[----:B------:R-:W-:-:S04]  /*0d90*/  @!P0 IADD3 R19, PT, PT, R19, R23, RZ ;  /* 0x0000001713138210 */ /* 0x000fc80007ffe0ff */
[----:B------:R-:W-:Y:S02]  /*0da0*/  @!P0 SHF.L.U64.HI R18, R18, 0x2, R19 ;  /* 0x0000000212128819 */ /* 0x000fe40000010213 */
[----:B0-----:R-:W-:-:S04]  /*0db0*/  @!P0 IADD3 R22, P1, PT, R27, R14, RZ ;  /* 0x0000000e1b168210 */ /* 0x001fc80007f3e0ff */
[----:B------:R-:W-:Y:S02]  /*0dc0*/  @!P0 IADD3.X R23, PT, PT, R18, R15, RZ, P1, !PT ;  /* 0x0000000f12178210 */ /* 0x000fe40000ffe4ff */
        /* <DEDUP_REMOVED lines=8> */
[----:B0-----:R-:W-:-:S04]  /*0e50*/  @!P0 IMAD.WIDE.U32 R22, R25, UR14, R8 ;  /* 0x0000000e19168c25 */ /* 0x001fc8000f8e0008 */
[----:B------:R-:W-:Y:S02]  /*0e60*/  @!P0 IMAD R0, R0, UR14, RZ ;  /* 0x0000000e00008c24 */ /* 0x000fe4000f8e02ff */
[C---:B------:R-:W-:Y:S02]  /*0e70*/  @!P0 VIADD R27, R25.reuse, 0x1 ;  /* 0x00000001191b8836 */ /* 0x040fe40000000000 */
[----:B------:R-:W-:-:S03]  /*0e80*/  @!P0 IMAD R8, R25, UR15, R0 ;  /* 0x0000000f19088c24 */ /* 0x000fc6000f8e0200 */
[----:B------:R-:W-:Y:S02]  /*0e90*/  @!P0 SHF.R.S32.HI R2, RZ, 0x1f, R27 ;  /* 0x0000001fff028819 */ /* 0x000fe4000001141b */
[----:B------:R-:W-:-:S03]  /*0ea0*/  @!P0 IADD3 R8, PT, PT, R23, R8, RZ ;  /* 0x0000000817088210 */ /* 0x000fc60007ffe0ff */
[----:B------:R-:W-:Y:S01]  /*0eb0*/  @!P0 IMAD R2, R2, UR14, RZ ;  /* 0x0000000e02028c24 */ /* 0x000fe2000f8e02ff */
[----:B---3--:R-:W-:-:S03]  /*0ec0*/  @!P0 LEA R0, P1, R22, R18, 0x2 ;  /* 0x0000001216008211 */ /* 0x008fc600078210ff */
[----:B----4-:R-:W-:Y:S01]  /*0ed0*/  @!P0 IMAD R29, R27, UR15, R2 ;  /* 0x0000000f1b1d8c24 */ /* 0x010fe2000f8e0202 */
[----:B------:R-:W-:Y:S02]  /*0ee0*/  @!P0 LEA.HI.X R23, R22, R19, R8, 0x2, P1 ;  /* 0x0000001316178211 */ /* 0x000fe400008f1408 */
[----:B------:R-:W0:Y:S01]  /*0ef0*/  @!P0 LDC.64 R18, c[0x0][0x3a0] ;  /* 0x0000e800ff128b82 */ /* 0x000e220000000a00 */
[----:B------:R-:W-:Y:S02]  /*0f00*/  @!P0 MOV R8, R20 ;  /* 0x0000001400088202 */ /* 0x000fe40000000f00 */
[----:B------:R-:W-:-:S03]  /*0f10*/  @!P0 MOV R28, R0 ;  /* 0x00000000001c8202 */ /* 0x000fc60000000f00 */
        /* <DEDUP_REMOVED lines=16> */
[----:B------:R-:W-:-:S03]  /*1020*/  @!P0 IMAD.X R22, R2, 0x1, R19, P1 ;  /* 0x0000000102168824 */ /* 0x000fc600008e0613 */
[----:B------:R-:W-:Y:S01]  /*1030*/  @!P0 FMUL.FTZ R17, R18, R7 ;  /* 0x0000000712118220 */ /* 0x000fe20000410000 */
[----:B------:R-:W-:-:S04]  /*1040*/  CS2R R18, SRZ ;  /* 0x0000000000127805 */ /* 0x000fc8000001ff00 */
[----:B------:R0:W-:Y:S01]  /*1050*/  @!P0 STG.E.64 desc[UR6][R28.64], R16 ;  /* 0x000000101c008986 */ /* 0x0001e2000c101b06 */
[----:B-1----:R-:W-:Y:S02]  /*1060*/  @!P0 IADD3 R27, P1, PT, R27, R14, RZ ;  /* 0x0000000e1b1b8210 */ /* 0x002fe40007f3e0ff */
[----:B0-----:R-:W-:Y:S02]  /*1070*/  @!P0 MOV R16, R8 ;  /* 0x0000000800108202 */ /* 0x001fe40000000f00 */
[----:B------:R-:W-:Y:S01]  /*1080*/  @!P0 MOV R17, R22 ;  /* 0x0000001600118202 */ /* 0x000fe20000000f00 */
[----:B------:R-:W-:Y:S01]  /*1090*/  @!P0 IMAD.X R2, R2, 0x1, R15, P1 ;  /* 0x0000000102028824 */ /* 0x000fe200008e060f */
[----:B------:R-:W-:Y:S01]  /*10a0*/  @!P0 MOV R28, R27 ;  /* 0x0000001b001c8202 */ /* 0x000fe20000000f00 */
[----:B------:R-:W0:Y:S02]  /*10b0*/  @!P0 LDC.64 R22, c[0x0][0x380] ;  /* 0x0000e000ff168b82 */ /* 0x000e240000000a00 */
[----:B------:R1:W2:Y:S01]  /*10c0*/  @!P0 LDG.E.64 R18, desc[UR6][R16.64] ;  /* 0x0000000610128981 */ /* 0x0002a2000c1e1b00 */
[----:B------:R-:W-:-:S02]  /*10d0*/  CS2R R14, SRZ ;  /* 0x00000000000e7805 */ /* 0x000fc4000001ff00 */
[----:B------:R-:W-:-:S05]  /*10e0*/  @!P0 MOV R29, R2 ;  /* 0x00000002001d8202 */ /* 0x000fca0000000f00 */
[----:B------:R3:W4:Y:S01]  /*10f0*/  @!P0 LDG.E.64 R14, desc[UR6][R28.64] ;  /* 0x000000061c0e8981 */ /* 0x000722000c1e1b00 */
[C---:B------:R-:W-:Y:S01]  /*1100*/  @!P0 IADD3 R0, PT, PT, R25.reuse, 0x1, RZ ;  /* 0x0000000119008810 */ /* 0x040fe20007ffe0ff */
[----:B------:R-:W-:Y:S01]  /*1110*/  @!P0 IMAD.MOV.U32 R8, RZ, RZ, R20 ;  /* 0x000000ffff088224 */ /* 0x000fe200078e0014 */
[----:B------:R-:W-:Y:S02]  /*1120*/  @!P0 IADD3 R27, PT, PT, R25, 0x2, RZ ;  /* 0x00000002191b8810 */ /* 0x000fe40007ffe0ff */
[----:B------:R-:W-:Y:S01]  /*1130*/  @!P0 SHF.R.S32.HI R2, RZ, 0x1f, R0 ;  /* 0x0000001fff028819 */ /* 0x000fe20000011400 */
[----:B-1----:R-:W-:-:S04]  /*1140*/  @!P0 IMAD.WIDE.U32 R16, R0, UR14, R8 ;  /* 0x0000000e00108c25 */ /* 0x002fc8000f8e0008 */
[----:B------:R-:W-:-:S04]  /*1150*/  @!P0 IMAD R2, R2, UR14, RZ ;  /* 0x0000000e02028c24 */ /* 0x000fc8000f8e02ff */
[----:B------:R-:W-:Y:S01]  /*1160*/  @!P0 IMAD R2, R0, UR15, R2 ;  /* 0x0000000f00028c24 */ /* 0x000fe2000f8e0202 */
[----:B0-----:R-:W-:Y:S02]  /*1170*/  @!P0 LEA R22, P1, R16, R22, 0x2 ;  /* 0x0000001610168211 */ /* 0x001fe400078210ff */
[----:B------:R-:W-:Y:S02]  /*1180*/  @!P0 SHF.R.S32.HI R0, RZ, 0x1f, R27 ;  /* 0x0000001fff008819 */ /* 0x000fe4000001141b */
[----:B------:R-:W-:-:S03]  /*1190*/  @!P0 IADD3 R2, PT, PT, R17, R2, RZ ;  /* 0x0000000211028210 */ /* 0x000fc60007ffe0ff */
        /* <DEDUP_REMOVED lines=23> */
[----:B-1----:R-:W-:Y:S01]  /*1310*/  @!P0 IADD3 R27, P1, PT, R27, R18, RZ ;  /* 0x000000121b1b8210 */ /* 0x002fe20007f3e0ff */
[----:B0-----:R-:W-:Y:S01]  /*1320*/  @!P0 IMAD.MOV.U32 R14, RZ, RZ, R2 ;  /* 0x000000ffff0e8224 */ /* 0x001fe200078e0002 */
[----:B------:R-:W-:Y:S02]  /*1330*/  @!P0 MOV R15, R29 ;  /* 0x0000001d000f8202 */ /* 0x000fe40000000f00 */
[----:B------:R-:W-:-:S03]  /*1340*/  @!P0 IADD3.X R0, PT, PT, R0, R19, RZ, P1, !PT ;  /* 0x0000001300008210 */ /* 0x000fc60000ffe4ff */
[----:B------:R0:W2:Y:S01]  /*1350*/  @!P0 LDG.E.64 R16, desc[UR6][R14.64] ;  /* 0x000000060e108981 */ /* 0x0000a2000c1e1b00 */
[----:B------:R-:W-:Y:S02]  /*1360*/  CS2R R18, SRZ ;  /* 0x0000000000127805 */ /* 0x000fe4000001ff00 */
[----:B------:R-:W-:Y:S02]  /*1370*/  @!P0 MOV R22, R27 ;  /* 0x0000001b00168202 */ /* 0x000fe40000000f00 */
[----:B------:R-:W-:Y:S01]  /*1380*/  @!P0 MOV R23, R0 ;  /* 0x0000000000178202 */ /* 0x000fe20000000f00 */
[----:B------:R-:W1:Y:S04]  /*1390*/  @!P0 LDC.64 R26, c[0x0][0x380] ;  /* 0x0000e000ff1a8b82 */ /* 0x000e680000000a00 */
[----:B------:R3:W4:Y:S01]  /*13a0*/  @!P0 LDG.E.64 R18, desc[UR6][R22.64] ;  /* 0x0000000616128981 */ /* 0x000722000c1e1b00 */
[----:B------:R-:W-:Y:S01]  /*13b0*/  @!P0 VIADD R29, R25, 0x2 ;  /* 0x00000002191d8836 */ /* 0x000fe20000000000 */
[----:B------:R-:W-:-:S02]  /*13c0*/  @!P0 MOV R8, R20 ;  /* 0x0000001400088202 */ /* 0x000fc40000000f00 */
[----:B------:R-:W-:Y:S02]  /*13d0*/  IADD3 R13, PT, PT, R13, 0x4, RZ ;  /* 0x000000040d0d7810 */ /* 0x000fe40007ffe0ff */
        /* <DEDUP_REMOVED lines=22> */
.L_x_324:
        /* <DEDUP_REMOVED lines=15> */
[----:B------:R-:W2:Y:S01]  /*1630*/  @!P0 LDC.64 R16, c[0x0][0x398] ;  /* 0x0000e600ff108b82 */ /* 0x000ea20000000a00 */
[----:B0-----:R-:W-:-:S04]  /*1640*/  @!P0 IADD3 R18, P2, PT, R23, R14, RZ ;  /* 0x0000000e17128210 */ /* 0x001fc80007f5e0ff */
[----:B------:R-:W-:Y:S02]  /*1650*/  @!P0 IADD3.X R19, PT, PT, R24, R15, RZ, P2, !PT ;  /* 0x0000000f18138210 */ /* 0x000fe400017fe4ff */
        /* <DEDUP_REMOVED lines=38> */
[----:B------:R-:W-:Y:S01]  /*18c0*/  @!P0 IMAD.IADD R17, R17, 0x1, R19 ;  /* 0x0000000111118824 */ /* 0x000fe200078e0213 */
[----:B0-----:R-:W-:Y:S01]  /*18d0*/  @!P0 LEA R19, P2, R16, R14, 0x2 ;  /* 0x0000000e10138211 */ /* 0x001fe200078410ff */
[----:B------:R-:W-:-:S03]  /*18e0*/  FFMA.FTZ R14, R22, R3, -R23 ;  /* 0x00000003160e7223 */ /* 0x000fc60000010817 */
[----:B------:R-:W-:Y:S01]  /*18f0*/  @!P0 LEA.HI.X R17, R16, R15, R17, 0x2, P2 ;  /* 0x0000000f10118211 */ /* 0x000fe200010f1411 */
[-C--:B------:R-:W-:Y:S01]  /*1900*/  FMUL.FTZ R14, R14, R7.reuse ;  /* 0x000000070e0e7220 */ /* 0x080fe20000410000 */
[----:B------:R-:W-:Y:S01]  /*1910*/  @!P0 FMUL.FTZ R15, R18, R7 ;  /* 0x00000007120f8220 */ /* 0x000fe20000410000 */
[----:B------:R-:W-:-:S05]  /*1920*/  @!P0 MOV R16, R19 ;  /* 0x0000001300108202 */ /* 0x000fca0000000f00 */
[----:B------:R0:W-:Y:S02]  /*1930*/  @!P0 STG.E.64 desc[UR6][R16.64], R14 ;  /* 0x0000000e10008986 */ /* 0x0001e4000c101b06 */
.L_x_332:
[----:B------:R-:W-:Y:S05]  /*1940*/  @!P1 BRA `(.L_x_323) ;  /* 0x0000000400fc9947 */ /* 0x000fea0003800000 */
[----:B------:R-:W-:Y:S01]  /*1950*/  IADD3 R13, PT, PT, R8, -R13, RZ ;  /* 0x8000000d080d7210 */ /* 0x000fe20007ffe0ff */
[----:B------:R-:W2:Y:S01]  /*1960*/  LDCU.64 UR10, c[0x0][0x3f8] ;  /* 0x00007f00ff0a77ac */ /* 0x000ea20008000a00 */
[----:B------:R-:W3:Y:S05]  /*1970*/  LDCU.64 UR12, c[0x0][0x380] ;  /* 0x00007000ff0c77ac */ /* 0x000eea0008000a00 */
.L_x_335:
[----:B------:R-:W-:Y:S01]  /*1980*/  BSSY.RECONVERGENT B0, `(.L_x_333) ;  /* 0x000003a000007945 */ /* 0x000fe20003800200 */
[----:B--2---:R-:W-:Y:S02]  /*1990*/  ISETP.GE.U32.AND P1, PT, R10, UR10, PT ;  /* 0x0000000a0a007c0c */ /* 0x004fe4000bf26070 */
[----:B0---4-:R-:W-:Y:S02]  /*19a0*/  CS2R R14, SRZ ;  /* 0x00000000000e7805 */ /* 0x011fe4000001ff00 */
[----:B------:R-:W-:Y:S01]  /*19b0*/  CS2R R16, SRZ ;  /* 0x0000000000107805 */ /* 0x000fe2000001ff00 */
[----:B------:R-:W-:Y:S08]  /*19c0*/  @P0 BRA `(.L_x_334) ;  /* 0x0000000000d40947 */ /* 0x000ff00003800000 */
[----:B------:R-:W0:Y:S01]  /*19d0*/  @!P0 LDC.64 R18, c[0x0][0x3f8] ;  /* 0x0000fe00ff128b82 */ /* 0x000e220000000a00 */
[----:B------:R-:W-:Y:S01]  /*19e0*/  SHF.R.S32.HI R25, RZ, 0x1f, R8 ;  /* 0x0000001fff197819 */ /* 0x000fe20000011408 */
[----:B------:R-:W-:-:S04]  /*19f0*/  IMAD.MOV.U32 R23, RZ, RZ, R9 ;  /* 0x000000ffff177224 */ /* 0x000fc800078e0009 */
[----:B0-----:R-:W-:-:S04]  /*1a00*/  @!P0 IMAD R22, R25, R18, RZ ;  /* 0x0000001219168224 */ /* 0x001fc800078e02ff */
[----:B------:R-:W-:Y:S01]  /*1a10*/  @!P0 IMAD R27, R8, R19, R22 ;  /* 0x00000013081b8224 */ /* 0x000fe200078e0216 */
[----:B------:R-:W-:-:S05]  /*1a20*/  MOV R22, R20 ;  /* 0x0000001400167202 */ /* 0x000fca0000000f00 */
[----:B------:R-:W-:-:S05]  /*1a30*/  @!P0 IMAD.WIDE.U32 R18, R8, R18, R22 ;  /* 0x0000001208128225 */ /* 0x000fca00078e0016 */
[----:B------:R-:W-:Y:S02]  /*1a40*/  @!P0 IADD3 R19, PT, PT, R19, R27, RZ ;  /* 0x0000001b13138210 */ /* 0x000fe40007ffe0ff */
[C---:B------:R-:W-:Y:S02]  /*1a50*/  @!P0 SHF.L.U32 R27, R18.reuse, 0x2, RZ ;  /* 0x00000002121b8819 */ /* 0x040fe400000006ff */
        /* <DEDUP_REMOVED lines=37> */
[----:B------:R-:W-:Y:S01]  /*1cb0*/  IMAD.IADD R25, R15, 0x1, R25 ;  /* 0x000000010f197824 */ /* 0x000fe200078e0219 */
[----:B---3--:R-:W-:Y:S01]  /*1cc0*/  LEA R16, P0, R14, UR12, 0x2 ;  /* 0x0000000c0e107c11 */ /* 0x008fe2000f8010ff */
[----:B------:R-:W-:-:S03]  /*1cd0*/  FFMA.FTZ R22, R19, R4, -R22 ;  /* 0x0000000413167223 */ /* 0x000fc60000010816 */
[----:B------:R-:W-:Y:S01]  /*1ce0*/  LEA.HI.X R17, R14, UR13, R25, 0x2, P0 ;  /* 0x0000000d0e117c11 */ /* 0x000fe200080f1419 */
[-C--:B------:R-:W-:Y:S01]  /*1cf0*/  FMUL.FTZ R14, R18, R7.reuse ;  /* 0x00000007120e7220 */ /* 0x080fe20000410000 */
[----:B------:R-:W-:-:S05]  /*1d00*/  FMUL.FTZ R15, R22, R7 ;  /* 0x00000007160f7220 */ /* 0x000fca0000410000 */
[----:B------:R0:W-:Y:S02]  /*1d10*/  STG.E.64 desc[UR6][R16.64], R14 ;  /* 0x0000000e10007986 */ /* 0x0001e4000c101b06 */
.L_x_334:
[----:B---3--:R-:W-:Y:S05]  /*1d20*/  BSYNC.RECONVERGENT B0 ;  /* 0x0000000000007941 */ /* 0x008fea0003800200 */
.L_x_333:
[----:B------:R-:W-:-:S13]  /*1d30*/  ISETP.GE.AND.EX P0, PT, R11, UR11, PT, P1 ;  /* 0x0000000b0b007c0c */ /* 0x000fda000bf06310 */
[----:B------:R-:W-:Y:S01]  /*1d40*/  @!P0 IADD3 R19, PT, PT, R8, 0x1, RZ ;  /* 0x0000000108138810 */ /* 0x000fe20007ffe0ff */
[----:B0-----:R-:W0:Y:S01]  /*1d50*/  @!P0 LDC.64 R14, c[0x0][0x3a0] ;  /* 0x0000e800ff0e8b82 */ /* 0x001e220000000a00 */
[----:B------:R-:W-:Y:S02]  /*1d60*/  @!P0 MOV R17, R9 ;  /* 0x0000000900118202 */ /* 0x000fe40000000f00 */
[----:B------:R-:W-:-:S05]  /*1d70*/  @!P0 SHF.R.S32.HI R16, RZ, 0x1f, R19 ;  /* 0x0000001fff108819 */ /* 0x000fca0000011413 */
[----:B------:R-:W-:Y:S01]  /*1d80*/  @!P0 IMAD R18, R16, UR10, RZ ;  /* 0x0000000a10128c24 */ /* 0x000fe2000f8e02ff */
[----:B------:R-:W-:-:S05]  /*1d90*/  @!P0 MOV R16, R20 ;  /* 0x0000001400108202 */ /* 0x000fca0000000f00 */
[----:B------:R-:W-:-:S04]  /*1da0*/  @!P0 IMAD.WIDE.U32 R16, R19, UR10, R16 ;  /* 0x0000000a13108c25 */ /* 0x000fc8000f8e0010 */
[----:B------:R-:W-:Y:S01]  /*1db0*/  @!P0 IMAD R19, R19, UR11, R18 ;  /* 0x0000000b13138c24 */ /* 0x000fe2000f8e0212 */
[----:B------:R-:W-:-:S03]  /*1dc0*/  @!P0 SHF.L.U32 R23, R16, 0x2, RZ ;  /* 0x0000000210178819 */ /* 0x000fc600000006ff */
[----:B------:R-:W-:Y:S01]  /*1dd0*/  @!P0 IMAD.IADD R17, R17, 0x1, R19 ;  /* 0x0000000111118824 */ /* 0x000fe200078e0213 */
[----:B0-----:R-:W-:-:S04]  /*1de0*/  @!P0 IADD3 R18, P1, PT, R23, R14, RZ ;  /* 0x0000000e17128210 */ /* 0x001fc80007f3e0ff */
[----:B------:R-:W-:Y:S02]  /*1df0*/  @!P0 SHF.L.U64.HI R22, R16, 0x2, R17 ;  /* 0x0000000210168819 */ /* 0x000fe40000010211 */
[----:B------:R-:W0:Y:S02]  /*1e00*/  @!P0 LDC.64 R16, c[0x0][0x398] ;  /* 0x0000e600ff108b82 */ /* 0x000e240000000a00 */
[----:B------:R-:W-:Y:S02]  /*1e10*/  @!P0 IADD3.X R19, PT, PT, R22, R15, RZ, P1, !PT ;  /* 0x0000000f16138210 */ /* 0x000fe40000ffe4ff */
        /* <DEDUP_REMOVED lines=25> */
[----:B------:R-:W-:Y:S02]  /*1fb0*/  @!P0 IMAD.MOV.U32 R15, RZ, RZ, R9 ;  /* 0x000000ffff0f8224 */ /* 0x000fe400078e0009 */
[----:B------:R-:W-:Y:S01]  /*1fc0*/  FFMA.FTZ R24, R14, R27, 1 ;  /* 0x3f8000000e187423 */ /* 0x000fe2000001001b */
[----:B------:R-:W-:Y:S02]  /*1fd0*/  @!P0 SHF.R.S32.HI R14, RZ, 0x1f, R19 ;  /* 0x0000001fff0e8819 */ /* 0x000fe40000011413 */
[----:B------:R-:W0:Y:S01]  /*1fe0*/  MUFU.RCP R16, R16 ;  /* 0x0000001000107308 */ /* 0x000e220000001000 */
[----:B------:R-:W-:-:S02]  /*1ff0*/  FMUL.FTZ R24, R29, R24 ;  /* 0x000000181d187220 */ /* 0x000fc40000410000 */
[----:B------:R-:W-:-:S04]  /*2000*/  @!P0 IMAD R14, R14, UR10, RZ ;  /* 0x0000000a0e0e8c24 */ /* 0x000fc8000f8e02ff */
[----:B------:R-:W-:Y:S01]  /*2010*/  @!P0 IMAD R27, R19, UR11, R14 ;  /* 0x0000000b131b8c24 */ /* 0x000fe2000f8e020e */
[----:B------:R-:W-:-:S05]  /*2020*/  @!P0 MOV R14, R20 ;  /* 0x00000014000e8202 */ /* 0x000fca0000000f00 */
[----:B------:R-:W-:Y:S02]  /*2030*/  @!P0 IMAD.WIDE.U32 R18, R19, UR10, R14 ;  /* 0x0000000a13128c25 */ /* 0x000fe4000f8e000e */
[----:B------:R-:W1:Y:S02]  /*2040*/  @!P0 LDC.64 R14, c[0x0][0x380] ;  /* 0x0000e000ff0e8b82 */ /* 0x000e640000000a00 */
[C---:B0-----:R-:W-:Y:S01]  /*2050*/  FADD.FTZ R29, -R16.reuse, 1 ;  /* 0x3f800000101d7421 */ /* 0x041fe20000010100 */
[----:B------:R-:W-:Y:S01]  /*2060*/  FMUL.FTZ R17, R16, R17 ;  /* 0x0000001110117220 */ /* 0x000fe20000410000 */
[----:B------:R-:W-:Y:S02]  /*2070*/  @!P0 IADD3 R27, PT, PT, R19, R27, RZ ;  /* 0x0000001b131b8210 */ /* 0x000fe40007ffe0ff */
        /* <DEDUP_REMOVED lines=12> */
.L_x_323:
        /* <DEDUP_REMOVED lines=41> */
[----:B--2---:R-:W-:-:S02]  /*23d0*/  F2FP.F16.F32.PACK_AB R3, R3, R8 ;  /* 0x000000080303723e */ /* 0x004fc400000000ff */
[----:B---3--:R-:W-:-:S03]  /*23e0*/  F2FP.F16.F32.PACK_AB R5, R7, R4 ;  /* 0x000000040705723e */ /* 0x008fc600000000ff */
[----:B------:R-:W-:Y:S04]  /*23f0*/  STG.E desc[UR6][R10.64], R3 ;  /* 0x000000030a007986 */ /* 0x000fe8000c101906 */
[----:B------:R-:W-:Y:S01]  /*2400*/  STG.E desc[UR6][R12.64], R5 ;  /* 0x000000050c007986 */ /* 0x000fe2000c101906 */
[----:B------:R-:W-:Y:S05]  /*2410*/  EXIT ;  /* 0x000000000000794d */ /* 0x000fea0003800000 */
.L_x_336:
        /* <DEDUP_REMOVED lines=14> */
.L_x_4360:


//--------------------- .text._Z32group_norm_nhwc_bwd_scale_kernelI11Fp32IOFp16WLi168EEv26Group_norm_nhwc_bwd_params --------------------------
	.section	.text._Z32group_norm_nhwc_bwd_scale_kernelI11Fp32IOFp16WLi168EEv26Group_norm_nhwc_bwd_params,"ax",@progbits
	.align	128
        .global         _Z32group_norm_nhwc_bwd_scale_kernelI11Fp32IOFp16WLi168EEv26Group_norm_nhwc_bwd_params
        .type           _Z32group_norm_nhwc_bwd_scale_kernelI11Fp32IOFp16WLi168EEv26Group_norm_nhwc_bwd_params,@function
        .size           _Z32group_norm_nhwc_bwd_scale_kernelI11Fp32IOFp16WLi168EEv26Group_norm_nhwc_bwd_params,(.L_x_4361 - _Z32group_norm_nhwc_bwd_scale_kernelI11Fp32IOFp16WLi168EEv26Group_norm_nhwc_bwd_params)
        .other          _Z32group_norm_nhwc_bwd_scale_kernelI11Fp32IOFp16WLi168EEv26Group_norm_nhwc_bwd_params,@"STO_CUDA_ENTRY STV_DEFAULT"
_Z32group_norm_nhwc_bwd_scale_kernelI11Fp32IOFp16WLi168EEv26Group_norm_nhwc_bwd_params:
.text._Z32group_norm_nhwc_bwd_scale_kernelI11Fp32IOFp16WLi168EEv26Group_norm_nhwc_bwd_params:
        /* <DEDUP_REMOVED lines=83> */
.L_x_338:
[----:B------:R-:W-:Y:S05]  /*0530*/  BSYNC.RECONVERGENT B0 ;  /* 0x0000000000007941 */ /* 0x000fea0003800200 */
.L_x_337:
        /* <DEDUP_REMOVED lines=29> */
.L_x_344:
        /* <DEDUP_REMOVED lines=41> */
.L_x_343:
[----:B0-2---:R-:W-:Y:S05]  /*09a0*/  BSYNC.RECONVERGENT B0 ;  /* 0x0000000000007941 */ /* 0x005fea0003800200 */
.L_x_342:
[----:B------:R-:W-:Y:S01]  /*09b0*/  IADD3 R25, PT, PT, R25, 0x1, RZ ;  /* 0x0000000119197810 */ /* 0x000fe20007ffe0ff */
[----:B------:R-:W-:Y:S06]  /*09c0*/  @P2 BRA `(.L_x_344) ;  /* 0xfffffffc00502947 */ /* 0x000fec000383ffff */
.L_x_341:
        /* <DEDUP_REMOVED lines=10> */
.L_x_347:
        /* <DEDUP_REMOVED lines=40> */
.L_x_346:
[----:B----4-:R-:W-:Y:S05]  /*0cf0*/  BSYNC.RECONVERGENT B0 ;  /* 0x0000000000007941 */ /* 0x010fea0003800200 */
.L_x_345:
        /* <DEDUP_REMOVED lines=132> */
.L_x_340:
        /* <DEDUP_REMOVED lines=64> */
.L_x_348:
[----:B------:R-:W-:Y:S05]  /*1940*/  @!P1 BRA `(.L_x_339) ;  /* 0x0000000400fc9947 */ /* 0x000fea0003800000 */
[----:B------:R-:W-:Y:S01]  /*1950*/  IADD3 R13, PT, PT, R8, -R13, RZ ;  /* 0x8000000d080d7210 */ /* 0x000fe20007ffe0ff */
[----:B------:R-:W2:Y:S01]  /*1960*/  LDCU.64 UR10, c[0x0][0x3f8] ;  /* 0x00007f00ff0a77ac */ /* 0x000ea20008000a00 */
[----:B------:R-:W3:Y:S05]  /*1970*/  LDCU.64 UR12, c[0x0][0x380] ;  /* 0x00007000ff0c77ac */ /* 0x000eea0008000a00 */
.L_x_351:
        /* <DEDUP_REMOVED lines=58> */
.L_x_350:
[----:B---3--:R-:W-:Y:S05]  /*1d20*/  BSYNC.RECONVERGENT B0 ;  /* 0x0000000000007941 */ /* 0x008fea0003800200 */
.L_x_349:
        /* <DEDUP_REMOVED lines=65> */
.L_x_339:
        /* <DEDUP_REMOVED lines=46> */
.L_x_352:
        /* <DEDUP_REMOVED lines=14> */
.L_x_4361:


//--------------------- .text._Z32group_norm_nhwc_bwd_scale_kernelI11Fp32IOFp16WLi64EEv26Group_norm_nhwc_bwd_params --------------------------
	.section	.text._Z32group_norm_nhwc_bwd_scale_kernelI11Fp32IOFp16WLi64EEv26Group_norm_nhwc_bwd_params,"ax",@progbits
	.align	128
        .global         _Z32group_norm_nhwc_bwd_scale_kernelI11Fp32IOFp16WLi64EEv26Group_norm_nhwc_bwd_params
        .type           _Z32group_norm_nhwc_bwd_scale_kernelI11Fp32IOFp16WLi64EEv26Group_norm_nhwc_bwd_params,@function
        .size           _Z32group_norm_nhwc_bwd_scale_kernelI11Fp32IOFp16WLi64EEv26Group_norm_nhwc_bwd_params,(.L_x_4362 - _Z32group_norm_nhwc_bwd_scale_kernelI11Fp32IOFp16WLi64EEv26Group_norm_nhwc_bwd_params)
        .other          _Z32group_norm_nhwc_bwd_scale_kernelI11Fp32IOFp16WLi64EEv26Group_norm_nhwc_bwd_params,@"STO_CUDA_ENTRY STV_DEFAULT"
_Z32group_norm_nhwc_bwd_scale_kernelI11Fp32IOFp16WLi64EEv26Group_norm_nhwc_bwd_params:
.text._Z32group_norm_nhwc_bwd_scale_kernelI11Fp32IOFp16WLi64EEv26Group_norm_nhwc_bwd_params:
        /* <DEDUP_REMOVED lines=83> */
.L_x_354:
[----:B------:R-:W-:Y:S05]  /*0530*/  BSYNC.RECONVERGENT B0 ;  /* 0x0000000000007941 */ /* 0x000fea0003800200 */
.L_x_353:
        /* <DEDUP_REMOVED lines=29> */
.L_x_360:
        /* <DEDUP_REMOVED lines=41> */
.L_x_359:
[----:B0-2---:R-:W-:Y:S05]  /*09a0*/  BSYNC.RECONVERGENT B0 ;  /* 0x0000000000007941 */ /* 0x005fea0003800200 */
.L_x_358:
[----:B------:R-:W-:Y:S01]  /*09b0*/  IADD3 R25, PT, PT, R25, 0x1, RZ ;  /* 0x0000000119197810 */ /* 0x000fe20007ffe0ff */
[----:B------:R-:W-:Y:S06]  /*09c0*/  @P2 BRA `(.L_x_360) ;  /* 0xfffffffc00502947 */ /* 0x000fec000383ffff */
.L_x_357:
        /* <DEDUP_REMOVED lines=10> */
.L_x_363:
        /* <DEDUP_REMOVED lines=40> */
.L_x_362:
[----:B----4-:R-:W-:Y:S05]  /*0cf0*/  BSYNC.RECONVERGENT B0 ;  /* 0x0000000000007941 */ /* 0x010fea0003800200 */
.L_x_361:
        /* <DEDUP_REMOVED lines=132> */
.L_x_356:
        /* <DEDUP_REMOVED lines=64> */
.L_x_364:
[----:B------:R-:W-:Y:S05]  /*1940*/  @!P1 BRA `(.L_x_355) ;  /* 0x0000000400fc9947 */ /* 0x000fea0003800000 */
[----:B------:R-:W-:Y:S01]  /*1950*/  IADD3 R13, PT, PT, R8, -R13, RZ ;  /* 0x8000000d080d7210 */ /* 0x000fe20007ffe0ff */
[----:B------:R-:W2:Y:S01]  /*1960*/  LDCU.64 UR10, c[0x0][0x3f8] ;  /* 0x00007f00ff0a77ac */ /* 0x000ea20008000a00 */
[----:B------:R-:W3:Y:S05]  /*1970*/  LDCU.64 UR12, c[0x0][0x380] ;  /* 0x00007000ff0c77ac */ /* 0x000eea0008000a00 */
.L_x_367:
        /* <DEDUP_REMOVED lines=58> */
.L_x_366:
[----:B---3--:R-:W-:Y:S05]  /*1d20*/  BSYNC.RECONVERGENT B0 ;  /* 0x0000000000007941 */ /* 0x008fea0003800200 */
.L_x_365:
        /* <DEDUP_REMOVED lines=65> */
.L_x_355:
        /* <DEDUP_REMOVED lines=46> */
.L_x_368:
        /* <DEDUP_REMOVED lines=14> */
.L_x_4362:


//--------------------- .text._Z32group_norm_nhwc_bwd_scale_kernelI11Fp32IOFp16WLi128EEv26Group_norm_nhwc_bwd_params --------------------------
	.section	.text._Z32group_norm_nhwc_bwd_scale_kernelI11Fp32IOFp16WLi128EEv26Group_norm_nhwc_bwd_params,"ax",@progbits
	.align	128
        .global         _Z32group_norm_nhwc_bwd_scale_kernelI11Fp32IOFp16WLi128EEv26Group_norm_nhwc_bwd_params
        .type           _Z32group_norm_nhwc_bwd_scale_kernelI11Fp32IOFp16WLi128EEv26Group_norm_nhwc_bwd_params,@function
        .size           _Z32group_norm_nhwc_bwd_scale_kernelI11Fp32IOFp16WLi128EEv26Group_norm_nhwc_bwd_params,(.L_x_4363 - _Z32group_norm_nhwc_bwd_scale_kernelI11Fp32IOFp16WLi128EEv26Group_norm_nhwc_bwd_params)
        .other          _Z32group_norm_nhwc_bwd_scale_kernelI11Fp32IOFp16WLi128EEv26Group_norm_nhwc_bwd_params,@"STO_CUDA_ENTRY STV_DEFAULT"
_Z32group_norm_nhwc_bwd_scale_kernelI11Fp32IOFp16WLi128EEv26Group_norm_nhwc_bwd_params:
.text._Z32group_norm_nhwc_bwd_scale_kernelI11Fp32IOFp16WLi128EEv26Group_norm_nhwc_bwd_params:
        /* <DEDUP_REMOVED lines=83> */
.L_x_370:
[----:B------:R-:W-:Y:S05]  /*0530*/  BSYNC.RECONVERGENT B0 ;  /* 0x0000000000007941 */ /* 0x000fea0003800200 */
.L_x_369:
        /* <DEDUP_REMOVED lines=29> */
.L_x_376:
        /* <DEDUP_REMOVED lines=41> */
.L_x_375:
[----:B0-2---:R-:W-:Y:S05]  /*09a0*/  BSYNC.RECONVERGENT B0 ;  /* 0x0000000000007941 */ /* 0x005fea0003800200 */
.L_x_374:
[----:B------:R-:W-:Y:S01]  /*09b0*/  IADD3 R25, PT, PT, R25, 0x1, RZ ;  /* 0x0000000119197810 */ /* 0x000fe20007ffe0ff */
[----:B------:R-:W-:Y:S06]  /*09c0*/  @P2 BRA `(.L_x_376) ;  /* 0xfffffffc00502947 */ /* 0x000fec000383ffff */
.L_x_373:
        /* <DEDUP_REMOVED lines=10> */
.L_x_379:
        /* <DEDUP_REMOVED lines=40> */
.L_x_378:
[----:B----4-:R-:W-:Y:S05]  /*0cf0*/  BSYNC.RECONVERGENT B0 ;  /* 0x0000000000007941 */ /* 0x010fea0003800200 */
.L_x_377:
        /* <DEDUP_REMOVED lines=132> */
.L_x_372:
        /* <DEDUP_REMOVED lines=64> */
.L_x_380:
[----:B------:R-:W-:Y:S05]  /*1940*/  @!P1 BRA `(.L_x_371) ;  /* 0x0000000400fc9947 */ /* 0x000fea0003800000 */
[----:B------:R-:W-:Y:S01]  /*1950*/  IADD3 R13, PT, PT, R8, -R13, RZ ;  /* 0x8000000d080d7210 */ /* 0x000fe20007ffe0ff */
[----:B------:R-:W2:Y:S01]  /*1960*/  LDCU.64 UR10, c[0x0][0x3f8] ;  /* 0x00007f00ff0a77ac */ /* 0x000ea20008000a00 */
[----:B------:R-:W3:Y:S05]  /*1970*/  LDCU.64 UR12, c[0x0][0x380] ;  /* 0x00007000ff0c77ac */ /* 0x000eea0008000a00 */
.L_x_383:
        /* <DEDUP_REMOVED lines=58> */
.L_x_382:
[----:B---3--:R-:W-:Y:S05]  /*1d20*/  BSYNC.RECONVERGENT B0 ;  /* 0x0000000000007941 */ /* 0x008fea0003800200 */
.L_x_381:
        /* <DEDUP_REMOVED lines=65> */
.L_x_371:
        /* <DEDUP_REMOVED lines=46> */
.L_x_384:
        /* <DEDUP_REMOVED lines=14> */
.L_x_4363:


//--------------------- .text._Z32group_norm_nhwc_bwd_scale_kernelI11Fp32IOFp16WLi192EEv26Group_norm_nhwc_bwd_params --------------------------
	.section	.text._Z32group_norm_nhwc_bwd_scale_kernelI11Fp32IOFp16WLi192EEv26Group_norm_nhwc_bwd_params,"ax",@progbits
	.align	128
        .global         _Z32group_norm_nhwc_bwd_scale_kernelI11Fp32IOFp16WLi192EEv26Group_norm_nhwc_bwd_params
        .type           _Z32group_norm_nhwc_bwd_scale_kernelI11Fp32IOFp16WLi192EEv26Group_norm_nhwc_bwd_params,@function
        .size           _Z32group_norm_nhwc_bwd_scale_kernelI11Fp32IOFp16WLi192EEv26Group_norm_nhwc_bwd_params,(.L_x_4364 - _Z32group_norm_nhwc_bwd_scale_kernelI11Fp32IOFp16WLi192EEv26Group_norm_nhwc_bwd_params)
        .other          _Z32group_norm_nhwc_bwd_scale_kernelI11Fp32IOFp16WLi192EEv26Group_norm_nhwc_bwd_params,@"STO_CUDA_ENTRY STV_DEFAULT"
_Z32group_norm_nhwc_bwd_scale_kernelI11Fp32IOFp16WLi192EEv26Group_norm_nhwc_bwd_params:
.text._Z32group_norm_nhwc_bwd_scale_kernelI11Fp32IOFp16WLi192EEv26Group_norm_nhwc_bwd_params:
        /* <DEDUP_REMOVED lines=83> */
.L_x_386:
[----:B------:R-:W-:Y:S05]  /*0530*/  BSYNC.RECONVERGENT B0 ;  /* 0x0000000000007941 */ /* 0x000fea0003800200 */
.L_x_385:
        /* <DEDUP_REMOVED lines=29> */
.L_x_392:
        /* <DEDUP_REMOVED lines=41> */
.L_x_391:
[----:B0-2---:R-:W-:Y:S05]  /*09a0*/  BSYNC.RECONVERGENT B0 ;  /* 0x0000000000007941 */ /* 0x005fea0003800200 */
.L_x_390:
[----:B------:R-:W-:Y:S01]  /*09b0*/  IADD3 R25, PT, PT, R25, 0x1, RZ ;  /* 0x0000000119197810 */ /* 0x000fe20007ffe0ff */
[----:B------:R-:W-:Y:S06]  /*09c0*/  @P2 BRA `(.L_x_392) ;  /* 0xfffffffc00502947 */ /* 0x000fec000383ffff */
.L_x_389:
        /* <DEDUP_REMOVED lines=10> */
.L_x_395:
        /* <DEDUP_REMOVED lines=40> */
.L_x_394:
[----:B----4-:R-:W-:Y:S05]  /*0cf0*/  BSYNC.RECONVERGENT B0 ;  /* 0x0000000000007941 */ /* 0x010fea0003800200 */
.L_x_393:
        /* <DEDUP_REMOVED lines=132> */
.L_x_388:
        /* <DEDUP_REMOVED lines=64> */
.L_x_396:
[----:B------:R-:W-:Y:S05]  /*1940*/  @!P1 BRA `(.L_x_387) ;  /* 0x0000000400fc9947 */ /* 0x000fea0003800000 */
[----:B------:R-:W-:Y:S01]  /*1950*/  IADD3 R13, PT, PT, R8, -R13, RZ ;  /* 0x8000000d080d7210 */ /* 0x000fe20007ffe0ff */
[----:B------:R-:W2:Y:S01]  /*1960*/  LDCU.64 UR10, c[0x0][0x3f8] ;  /* 0x00007f00ff0a77ac */ /* 0x000ea20008000a00 */
[----:B------:R-:W3:Y:S05]  /*1970*/  LDCU.64 UR12, c[0x0][0x380] ;  /* 0x00007000ff0c77ac */ /* 0x000eea0008000a00 */
.L_x_399:
        /* <DEDUP_REMOVED lines=58> */
.L_x_398:
[----:B---3--:R-:W-:Y:S05]  /*1d20*/  BSYNC.RECONVERGENT B0 ;  /* 0x0000000000007941 */ /* 0x008fea0003800200 */
.L_x_397:
        /* <DEDUP_REMOVED lines=65> */
.L_x_387:
        /* <DEDUP_REMOVED lines=46> */
.L_x_400:
        /* <DEDUP_REMOVED lines=14> */
.L_x_4364:


//--------------------- .text._Z32group_norm_nhwc_bwd_scale_kernelI11Fp32IOFp16WLi448EEv26Group_norm_nhwc_bwd_params --------------------------
	.section	.text._Z32group_norm_nhwc_bwd_scale_kernelI11Fp32IOFp16WLi448EEv26Group_norm_nhwc_bwd_params,"ax",@progbits
	.align	128
        .global         _Z32group_norm_nhwc_bwd_scale_kernelI11Fp32IOFp16WLi448EEv26Group_norm_nhwc_bwd_params
        .type           _Z32group_norm_nhwc_bwd_scale_kernelI11Fp32IOFp16WLi448EEv26Group_norm_nhwc_bwd_params,@function
        .size           _Z32group_norm_nhwc_bwd_scale_kernelI11Fp32IOFp16WLi448EEv26Group_norm_nhwc_bwd_params,(.L_x_4365 - _Z32group_norm_nhwc_bwd_scale_kernelI11Fp32IOFp16WLi448EEv26Group_norm_nhwc_bwd_params)
        .other          _Z32group_norm_nhwc_bwd_scale_kernelI11Fp32IOFp16WLi448EEv26Group_norm_nhwc_bwd_params,@"STO_CUDA_ENTRY STV_DEFAULT"
_Z32group_norm_nhwc_bwd_scale_kernelI11Fp32IOFp16WLi448EEv26Group_norm_nhwc_bwd_params:
.text._Z32group_norm_nhwc_bwd_scale_kernelI11Fp32IOFp16WLi448EEv26Group_norm_nhwc_bwd_params:
        /* <DEDUP_REMOVED lines=83> */
.L_x_402:
[----:B------:R-:W-:Y:S05]  /*0530*/  BSYNC.RECONVERGENT B0 ;  /* 0x0000000000007941 */ /* 0x000fea0003800200 */
.L_x_401:
        /* <DEDUP_REMOVED lines=29> */
.L_x_408:
        /* <DEDUP_REMOVED lines=41> */
.L_x_407:
[----:B0-2---:R-:W-:Y:S05]  /*09a0*/  BSYNC.RECONVERGENT B0 ;  /* 0x0000000000007941 */ /* 0x005fea0003800200 */
.L_x_406:
[----:B------:R-:W-:Y:S01]  /*09b0*/  IADD3 R25, PT, PT, R25, 0x1, RZ ;  /* 0x0000000119197810 */ /* 0x000fe20007ffe0ff */
[----:B------:R-:W-:Y:S06]  /*09c0*/  @P2 BRA `(.L_x_408) ;  /* 0xfffffffc00502947 */ /* 0x000fec000383ffff */
.L_x_405:
        /* <DEDUP_REMOVED lines=10> */
.L_x_411:
        /* <DEDUP_REMOVED lines=40> */
.L_x_410:
[----:B----4-:R-:W-:Y:S05]  /*0cf0*/  BSYNC.RECONVERGENT B0 ;  /* 0x0000000000007941 */ /* 0x010fea0003800200 */
.L_x_409:
        /* <DEDUP_REMOVED lines=132> */
.L_x_404:
        /* <DEDUP_REMOVED lines=64> */
.L_x_412:
[----:B------:R-:W-:Y:S05]  /*1940*/  @!P1 BRA `(.L_x_403) ;  /* 0x0000000400fc9947 */ /* 0x000fea0003800000 */
[----:B------:R-:W-:Y:S01]  /*1950*/  IADD3 R13, PT, PT, R8, -R13, RZ ;  /* 0x8000000d080d7210 */ /* 0x000fe20007ffe0ff */
[----:B------:R-:W2:Y:S01]  /*1960*/  LDCU.64 UR10, c[0x0][0x3f8] ;  /* 0x00007f00ff0a77ac */ /* 0x000ea20008000a00 */
[----:B------:R-:W3:Y:S05]  /*1970*/  LDCU.64 UR12, c[0x0][0x380] ;  /* 0x00007000ff0c77ac */ /* 0x000eea0008000a00 */
.L_x_415:
        /* <DEDUP_REMOVED lines=58> */
.L_x_414:
[----:B---3--:R-:W-:Y:S05]  /*1d20*/  BSYNC.RECONVERGENT B0 ;  /* 0x0000000000007941 */ /* 0x008fea0003800200 */
.L_x_413:
        /* <DEDUP_REMOVED lines=65> */
.L_x_403:
        /* <DEDUP_REMOVED lines=46> */
.L_x_416:
        /* <DEDUP_REMOVED lines=14> */
.L_x_4365:


//--------------------- .text._Z32group_norm_nhwc_bwd_scale_kernelI11Fp32IOFp16WLi256EEv26Group_norm_nhwc_bwd_params --------------------------
	.section	.text._Z32group_norm_nhwc_bwd_scale_kernelI11Fp32IOFp16WLi256EEv26Group_norm_nhwc_bwd_params,"ax",@progbits
	.align	128
        .global         _Z32group_norm_nhwc_bwd_scale_kernelI11Fp32IOFp16WLi256EEv26Group_norm_nhwc_bwd_params
        .type           _Z32group_norm_nhwc_bwd_scale_kernelI11Fp32IOFp16WLi256EEv26Group_norm_nhwc_bwd_params,@function
        .size           _Z32group_norm_nhwc_bwd_scale_kernelI11Fp32IOFp16WLi256EEv26Group_norm_nhwc_bwd_params,(.L_x_4366 - _Z32group_norm_nhwc_bwd_scale_kernelI11Fp32IOFp16WLi256EEv26Group_norm_nhwc_bwd_params)
        .other          _Z32group_norm_nhwc_bwd_scale_kernelI11Fp32IOFp16WLi256EEv26Group_norm_nhwc_bwd_params,@"STO_CUDA_ENTRY STV_DEFAULT"
_Z32group_norm_nhwc_bwd_scale_kernelI11Fp32IOFp16WLi256EEv26Group_norm_nhwc_bwd_params:
.text._Z32group_norm_nhwc_bwd_scale_kernelI11Fp32IOFp16WLi256EEv26Group_norm_nhwc_bwd_params:
        /* <DEDUP_REMOVED lines=83> */
.L_x_418:
[----:B------:R-:W-:Y:S05]  /*0530*/  BSYNC.RECONVERGENT B0 ;  /* 0x0000000000007941 */ /* 0x000fea0003800200 */
.L_x_417:
        /* <DEDUP_REMOVED lines=29> */
.L_x_424:
        /* <DEDUP_REMOVED lines=41> */
.L_x_423:
[----:B0-2---:R-:W-:Y:S05]  /*09a0*/  BSYNC.RECONVERGENT B0 ;  /* 0x0000000000007941 */ /* 0x005fea0003800200 */
.L_x_422:
[----:B------:R-:W-:Y:S01]  /*09b0*/  IADD3 R25, PT, PT, R25, 0x1, RZ ;  /* 0x0000000119197810 */ /* 0x000fe20007ffe0ff */
[----:B------:R-:W-:Y:S06]  /*09c0*/  @P2 BRA `(.L_x_424) ;  /* 0xfffffffc00502947 */ /* 0x000fec000383ffff */
.L_x_421:
        /* <DEDUP_REMOVED lines=10> */
.L_x_427:
        /* <DEDUP_REMOVED lines=40> */
.L_x_426:
[----:B----4-:R-:W-:Y:S05]  /*0cf0*/  BSYNC.RECONVERGENT B0 ;  /* 0x0000000000007941 */ /* 0x010fea0003800200 */
.L_x_425:
        /* <DEDUP_REMOVED lines=132> */
.L_x_420:
        /* <DEDUP_REMOVED lines=64> */
.L_x_428:
[----:B------:R-:W-:Y:S05]  /*1940*/  @!P1 BRA `(.L_x_419) ;  /* 0x0000000400fc9947 */ /* 0x000fea0003800000 */
[----:B------:R-:W-:Y:S01]  /*1950*/  IADD3 R13, PT, PT, R8, -R13, RZ ;  /* 0x8000000d080d7210 */ /* 0x000fe20007ffe0ff */
[----:B------:R-:W2:Y:S01]  /*1960*/  LDCU.64 UR10, c[0x0][0x3f8] ;  /* 0x00007f00ff0a77ac */ /* 0x000ea20008000a00 */
[----:B------:R-:W3:Y:S05]  /*1970*/  LDCU.64 UR12, c[0x0][0x380] ;  /* 0x00007000ff0c77ac */ /* 0x000eea0008000a00 */
.L_x_431:
        /* <DEDUP_REMOVED lines=58> */
.L_x_430:
[----:B---3--:R-:W-:Y:S05]  /*1d20*/  BSYNC.RECONVERGENT B0 ;  /* 0x0000000000007941 */ /* 0x008fea0003800200 */
.L_x_429:
        /* <DEDUP_REMOVED lines=65> */
.L_x_419:
        /* <DEDUP_REMOVED lines=46> */
.L_x_432:
        /* <DEDUP_REMOVED lines=14> */
.L_x_4366:


//--------------------- .text._Z32group_norm_nhwc_bwd_scale_kernelI11Fp32IOFp16WLi120EEv26Group_norm_nhwc_bwd_params --------------------------
	.section	.text._Z32group_norm_nhwc_bwd_scale_kernelI11Fp32IOFp16WLi120EEv26Group_norm_nhwc_bwd_params,"ax",@progbits
	.align	128
        .global         _Z32group_norm_nhwc_bwd_scale_kernelI11Fp32IOFp16WLi120EEv26Group_norm_nhwc_bwd_params
        .type           _Z32group_norm_nhwc_bwd_scale_kernelI11Fp32IOFp16WLi120EEv26Group_norm_nhwc_bwd_params,@function
        .size           _Z32group_norm_nhwc_bwd_scale_kernelI11Fp32IOFp16WLi120EEv26Group_norm_nhwc_bwd_params,(.L_x_4367 - _Z32group_norm_nhwc_bwd_scale_kernelI11Fp32IOFp16WLi120EEv26Group_norm_nhwc_bwd_params)
        .other          _Z32group_norm_nhwc_bwd_scale_kernelI11Fp32IOFp16WLi120EEv26Group_norm_nhwc_bwd_params,@"STO_CUDA_ENTRY STV_DEFAULT"
_Z32group_norm_nhwc_bwd_scale_kernelI11Fp32IOFp16WLi120EEv26Group_norm_nhwc_bwd_params:
.text._Z32group_norm_nhwc_bwd_scale_kernelI11Fp32IOFp16WLi120EEv26Group_norm_nhwc_bwd_params:
        /* <DEDUP_REMOVED lines=83> */
.L_x_434:
[----:B------:R-:W-:Y:S05]  /*0530*/  BSYNC.RECONVERGENT B0 ;  /* 0x0000000000007941 */ /* 0x000fea0003800200 */
.L_x_433:
        /* <DEDUP_REMOVED lines=29> */
.L_x_440:
        /* <DEDUP_REMOVED lines=41> */
.L_x_439:
[----:B0-2---:R-:W-:Y:S05]  /*09a0*/  BSYNC.RECONVERGENT B0 ;  /* 0x0000000000007941 */ /* 0x005fea0003800200 */
.L_x_438:
[----:B------:R-:W-:Y:S01]  /*09b0*/  IADD3 R25, PT, PT, R25, 0x1, RZ ;  /* 0x0000000119197810 */ /* 0x000fe20007ffe0ff */
[----:B------:R-:W-:Y:S06]  /*09c0*/  @P2 BRA `(.L_x_440) ;  /* 0xfffffffc00502947 */ /* 0x000fec000383ffff */
.L_x_437:
        /* <DEDUP_REMOVED lines=10> */
.L_x_443:
        /* <DEDUP_REMOVED lines=40> */
.L_x_442:
[----:B----4-:R-:W-:Y:S05]  /*0cf0*/  BSYNC.RECONVERGENT B0 ;  /* 0x0000000000007941 */ /* 0x010fea0003800200 */
.L_x_441:
        /* <DEDUP_REMOVED lines=132> */
.L_x_436:
        /* <DEDUP_REMOVED lines=64> */
.L_x_444:
[----:B------:R-:W-:Y:S05]  /*1940*/  @!P1 BRA `(.L_x_435) ;  /* 0x0000000400fc9947 */ /* 0x000fea0003800000 */
[----:B------:R-:W-:Y:S01]  /*1950*/  IADD3 R13, PT, PT, R8, -R13, RZ ;  /* 0x8000000d080d7210 */ /* 0x000fe20007ffe0ff */
[----:B------:R-:W2:Y:S01]  /*1960*/  LDCU.64 UR10, c[0x0][0x3f8] ;  /* 0x00007f00ff0a77ac */ /* 0x000ea20008000a00 */
[----:B------:R-:W3:Y:S05]  /*1970*/  LDCU.64 UR12, c[0x0][0x380] ;  /* 0x00007000ff0c77ac */ /* 0x000eea0008000a00 */
.L_x_447:
        /* <DEDUP_REMOVED lines=58> */
.L_x_446:
[----:B---3--:R-:W-:Y:S05]  /*1d20*/  BSYNC.RECONVERGENT B0 ;  /* 0x0000000000007941 */ /* 0x008fea0003800200 */
.L_x_445:
        /* <DEDUP_REMOVED lines=65> */
.L_x_435:
        /* <DEDUP_REMOVED lines=46> */
.L_x_448:
        /* <DEDUP_REMOVED lines=14> */
.L_x_4367:


//--------------------- .text._Z32group_norm_nhwc_bwd_scale_kernelI11Fp32IOFp16WLi140EEv26Group_norm_nhwc_bwd_params --------------------------
	.section	.text._Z32group_norm_nhwc_bwd_scale_kernelI11Fp32IOFp16WLi140EEv26Group_norm_nhwc_bwd_params,"ax",@progbits
	.align	128
        .global         _Z32group_norm_nhwc_bwd_scale_kernelI11Fp32IOFp16WLi140EEv26Group_norm_nhwc_bwd_params
        .type           _Z32group_norm_nhwc_bwd_scale_kernelI11Fp32IOFp16WLi140EEv26Group_norm_nhwc_bwd_params,@function
        .size           _Z32group_norm_nhwc_bwd_scale_kernelI11Fp32IOFp16WLi140EEv26Group_norm_nhwc_bwd_params,(.L_x_4368 - _Z32group_norm_nhwc_bwd_scale_kernelI11Fp32IOFp16WLi140EEv26Group_norm_nhwc_bwd_params)
        .other          _Z32group_norm_nhwc_bwd_scale_kernelI11Fp32IOFp16WLi140EEv26Group_norm_nhwc_bwd_params,@"STO_CUDA_ENTRY STV_DEFAULT"
_Z32group_norm_nhwc_bwd_scale_kernelI11Fp32IOFp16WLi140EEv26Group_norm_nhwc_bwd_params:
.text._Z32group_norm_nhwc_bwd_scale_kernelI11Fp32IOFp16WLi140EEv26Group_norm_nhwc_bwd_params:
        /* <DEDUP_REMOVED lines=83> */
.L_x_450:
[----:B------:R-:W-:Y:S05]  /*0530*/  BSYNC.RECONVERGENT B0 ;  /* 0x0000000000007941 */ /* 0x000fea0003800200 */
.L_x_449:
        /* <DEDUP_REMOVED lines=29> */
.L_x_456:
        /* <DEDUP_REMOVED lines=41> */
.L_x_455:
[----:B0-2---:R-:W-:Y:S05]  /*09a0*/  BSYNC.RECONVERGENT B0 ;  /* 0x0000000000007941 */ /* 0x005fea0003800200 */
.L_x_454:
[----:B------:R-:W-:Y:S01]  /*09b0*/  IADD3 R25, PT, PT, R25, 0x1, RZ ;  /* 0x0000000119197810 */ /* 0x000fe20007ffe0ff */
[----:B------:R-:W-:Y:S06]  /*09c0*/  @P2 BRA `(.L_x_456) ;  /* 0xfffffffc00502947 */ /* 0x000fec000383ffff */
.L_x_453:
        /* <DEDUP_REMOVED lines=10> */
.L_x_459:
        /* <DEDUP_REMOVED lines=40> */
.L_x_458:
[----:B----4-:R-:W-:Y:S05]  /*0cf0*/  BSYNC.RECONVERGENT B0 ;  /* 0x0000000000007941 */ /* 0x010fea0003800200 */
.L_x_457:
        /* <DEDUP_REMOVED lines=132> */
.L_x_452:
        /* <DEDUP_REMOVED lines=64> */
.L_x_460:
[----:B------:R-:W-:Y:S05]  /*1940*/  @!P1 BRA `(.L_x_451) ;  /* 0x0000000400fc9947 */ /* 0x000fea0003800000 */
[----:B------:R-:W-:Y:S01]  /*1950*/  IADD3 R13, PT, PT, R8, -R13, RZ ;  /* 0x8000000d080d7210 */ /* 0x000fe20007ffe0ff */
[----:B------:R-:W2:Y:S01]  /*1960*/  LDCU.64 UR10, c[0x0][0x3f8] ;  /* 0x00007f00ff0a77ac */ /* 0x000ea20008000a00 */
[----:B------:R-:W3:Y:S05]  /*1970*/  LDCU.64 UR12, c[0x0][0x380] ;  /* 0x00007000ff0c77ac */ /* 0x000eea0008000a00 */
.L_x_463:
        /* <DEDUP_REMOVED lines=58> */
.L_x_462:
[----:B---3--:R-:W-:Y:S05]  /*1d20*/  BSYNC.RECONVERGENT B0 ;  /* 0x0000000000007941 */ /* 0x008fea0003800200 */
.L_x_461:
        /* <DEDUP_REMOVED lines=65> */
.L_x_451:
        /* <DEDUP_REMOVED lines=46> */
.L_x_464:
        /* <DEDUP_REMOVED lines=14> */
.L_x_4368:


//--------------------- .text._Z32group_norm_nhwc_bwd_scale_kernelI11Fp32IOFp16WLi160EEv26Group_norm_nhwc_bwd_params --------------------------
	.section	.text._Z32group_norm_nhwc_bwd_scale_kernelI11Fp32IOFp16WLi160EEv26Group_norm_nhwc_bwd_params,"ax",@progbits
	.align	128
        .global         _Z32group_norm_nhwc_bwd_scale_kernelI11Fp32IOFp16WLi160EEv26Group_norm_nhwc_bwd_params
        .type           _Z32group_norm_nhwc_bwd_scale_kernelI11Fp32IOFp16WLi160EEv26Group_norm_nhwc_bwd_params,@function
        .size           _Z32group_norm_nhwc_bwd_scale_kernelI11Fp32IOFp16WLi160EEv26Group_norm_nhwc_bwd_params,(.L_x_4369 - _Z32group_norm_nhwc_bwd_scale_kernelI11Fp32IOFp16WLi160EEv26Group_norm_nhwc_bwd_params)
        .other          _Z32group_norm_nhwc_bwd_scale_kernelI11Fp32IOFp16WLi160EEv26Group_norm_nhwc_bwd_params,@"STO_CUDA_ENTRY STV_DEFAULT"
_Z32group_norm_nhwc_bwd_scale_kernelI11Fp32IOFp16WLi160EEv26Group_norm_nhwc_bwd_params:
.text._Z32group_norm_nhwc_bwd_scale_kernelI11Fp32IOFp16WLi160EEv26Group_norm_nhwc_bwd_params:
        /* <DEDUP_REMOVED lines=83> */
.L_x_466:
[----:B------:R-:W-:Y:S05]  /*0530*/  BSYNC.RECONVERGENT B0 ;  /* 0x0000000000007941 */ /* 0x000fea0003800200 */
.L_x_465:
        /* <DEDUP_REMOVED lines=29> */
.L_x_472:
        /* <DEDUP_REMOVED lines=41> */
.L_x_471:
[----:B0-2---:R-:W-:Y:S05]  /*09a0*/  BSYNC.RECONVERGENT B0 ;  /* 0x0000000000007941 */ /* 0x005fea0003800200 */
.L_x_470:
[----:B------:R-:W-:Y:S01]  /*09b0*/  IADD3 R25, PT, PT, R25, 0x1, RZ ;  /* 0x0000000119197810 */ /* 0x000fe20007ffe0ff */
[----:B------:R-:W-:Y:S06]  /*09c0*/  @P2 BRA `(.L_x_472) ;  /* 0xfffffffc00502947 */ /* 0x000fec000383ffff */
.L_x_469:
        /* <DEDUP_REMOVED lines=10> */
.L_x_475:
        /* <DEDUP_REMOVED lines=40> */
.L_x_474:
[----:B----4-:R-:W-:Y:S05]  /*0cf0*/  BSYNC.RECONVERGENT B0 ;  /* 0x0000000000007941 */ /* 0x010fea0003800200 */
.L_x_473:
        /* <DEDUP_REMOVED lines=132> */
.L_x_468:
        /* <DEDUP_REMOVED lines=64> */
.L_x_476:
[----:B------:R-:W-:Y:S05]  /*1940*/  @!P1 BRA `(.L_x_467) ;  /* 0x0000000400fc9947 */ /* 0x000fea0003800000 */
[----:B------:R-:W-:Y:S01]  /*1950*/  IADD3 R13, PT, PT, R8, -R13, RZ ;  /* 0x8000000d080d7210 */ /* 0x000fe20007ffe0ff */
[----:B------:R-:W2:Y:S01]  /*1960*/  LDCU.64 UR10, c[0x0][0x3f8] ;  /* 0x00007f00ff0a77ac */ /* 0x000ea20008000a00 */
[----:B------:R-:W3:Y:S05]  /*1970*/  LDCU.64 UR12, c[0x0][0x380] ;  /* 0x00007000ff0c77ac */ /* 0x000eea0008000a00 */
.L_x_479:
        /* <DEDUP_REMOVED lines=58> */
.L_x_478:
[----:B---3--:R-:W-:Y:S05]  /*1d20*/  BSYNC.RECONVERGENT B0 ;  /* 0x0000000000007941 */ /* 0x008fea0003800200 */
.L_x_477:
        /* <DEDUP_REMOVED lines=65> */
.L_x_467:
        /* <DEDUP_REMOVED lines=46> */
.L_x_480:
        /* <DEDUP_REMOVED lines=14> */
.L_x_4369:


//--------------------- .text._Z32group_norm_nhwc_bwd_scale_kernelI11Bf16IOFp32WLi196EEv26Group_norm_nhwc_bwd_params --------------------------
	.section	.text._Z32group_norm_nhwc_bwd_scale_kernelI11Bf16IOFp32WLi196EEv26Group_norm_nhwc_bwd_params,"ax",@progbits
	.align	128
        .global         _Z32group_norm_nhwc_bwd_scale_kernelI11Bf16IOFp32WLi196EEv26Group_norm_nhwc_bwd_params
        .type           _Z32group_norm_nhwc_bwd_scale_kernelI11Bf16IOFp32WLi196EEv26Group_norm_nhwc_bwd_params,@function
        .size           _Z32group_norm_nhwc_bwd_scale_kernelI11Bf16IOFp32WLi196EEv26Group_norm_nhwc_bwd_params,(.L_x_4370 - _Z32group_norm_nhwc_bwd_scale_kernelI11Bf16IOFp32WLi196EEv26Group_norm_nhwc_bwd_params)
        .other          _Z32group_norm_nhwc_bwd_scale_kernelI11Bf16IOFp32WLi196EEv26Group_norm_nhwc_bwd_params,@"STO_CUDA_ENTRY STV_DEFAULT"
_Z32group_norm_nhwc_bwd_scale_kernelI11Bf16IOFp32WLi196EEv26Group_norm_nhwc_bwd_params:
.text._Z32group_norm_nhwc_bwd_scale_kernelI11Bf16IOFp32WLi196EEv26Group_norm_nhwc_bwd_params:
[----:B------:R-:W-:Y:S08]  /*0000*/  LDC R1, c[0x0][0x37c] ;  /* 0x0000df00ff017b82 */ /* 0x000ff00000000800 */
[----:B------:R-:W0:Y:S01]  /*0010*/  LDC R7, c[0x0][0x424] ;  /* 0x00010900ff077b82 */ /* 0x000e220000000800 */
[----:B------:R-:W1:Y:S01]  /*0020*/  S2R R10, SR_TID.X ;  /* 0x00000000000a7919 */ /* 0x000e620000002100 */
[----:B------:R-:W2:Y:S06]  /*0030*/  LDCU.64 UR6, c[0x0][0x358] ;  /* 0x00006b00ff0677ac */ /* 0x000eac0008000a00 */
[----:B------:R-:W3:Y:S08]  /*0040*/  S2UR UR4, SR_CTAID.X ;  /* 0x00000000000479c3 */ /* 0x000ef00000002500 */
[----:B------:R-:W3:Y:S01]  /*0050*/  LDC R11, c[0x0][0x428] ;  /* 0x00010a00ff0b7b82 */ /* 0x000ee20000000800 */
[----:B------:R-:W-:Y:S01]  /*0060*/  IMAD.MOV.U32 R18, RZ, RZ, RZ ;  /* 0x000000ffff127224 */ /* 0x000fe200078e00ff */
[----:B------:R-:W4:Y:S01]  /*0070*/  LDCU.64 UR8, c[0x0][0x3f8] ;  /* 0x00007f00ff0877ac */ /* 0x000f220008000a00 */
[----:B------:R-:W5:Y:S01]  /*0080*/  LDCU UR5, c[0x0][0x42c] ;  /* 0x00008580ff0577ac */ /* 0x000f620008000800 */
[----:B0-----:R-:W-:-:S04]  /*0090*/  IABS R5, R7 ;  /* 0x0000000700057213 */ /* 0x001fc80000000000 */
[----:B------:R-:W0:Y:S01]  /*00a0*/  I2F.RP R0, R5 ;  /* 0x0000000500007306 */ /* 0x000e220000209400 */
[----:B-1----:R-:W-:-:S04]  /*00b0*/  IMAD.SHL.U32 R10, R10, 0x2, RZ ;  /* 0x000000020a0a7824 */ /* 0x002fc800078e00ff */
[----:B---3--:R-:W-:Y:S01]  /*00c0*/  IMAD R10, R11, UR4, R10 ;  /* 0x000000040b0a7c24 */ /* 0x008fe2000f8e020a */
[----:B------:R-:W1:Y:S02]  /*00d0*/  S2UR UR4, SR_CTAID.Z ;  /* 0x00000000000479c3 */ /* 0x000e640000002700 */
[----:B0-----:R-:W0:Y:S02]  /*00e0*/  MUFU.RCP R0, R0 ;  /* 0x0000000000007308 */ /* 0x001e240000001000 */
[----:B0-----:R-:W-:Y:S02]  /*00f0*/  IADD3 R2, PT, PT, R0, 0xffffffe, RZ ;  /* 0x0ffffffe00027810 */ /* 0x001fe40007ffe0ff */
[----:B------:R-:W-:-:S04]  /*0100*/  IABS R0, R10 ;  /* 0x0000000a00007213 */ /* 0x000fc80000000000 */
[----:B------:R0:W3:Y:S02]  /*0110*/  F2I.FTZ.U32.TRUNC.NTZ R3, R2 ;  /* 0x0000000200037305 */ /* 0x0000e4000021f000 */
[----:B0-----:R-:W-:Y:S01]  /*0120*/  IMAD.MOV.U32 R2, RZ, RZ, RZ ;  /* 0x000000ffff027224 */ /* 0x001fe200078e00ff */
[----:B---3--:R-:W-:-:S05]  /*0130*/  IADD3 R4, PT, PT, RZ, -R3, RZ ;  /* 0x80000003ff047210 */ /* 0x008fca0007ffe0ff */
[----:B------:R-:W-:-:S04]  /*0140*/  IMAD R9, R4, R5, RZ ;  /* 0x0000000504097224 */ /* 0x000fc800078e02ff */
[----:B------:R-:W-:Y:S02]  /*0150*/  IMAD.HI.U32 R3, R3, R9, R2 ;  /* 0x0000000903037227 */ /* 0x000fe400078e0002 */
[----:B------:R-:W0:Y:S04]  /*0160*/  LDC.64 R8, c[0x0][0x3b8] ;  /* 0x0000ee00ff087b82 */ /* 0x000e280000000a00 */
[----:B------:R-:W-:-:S05]  /*0170*/  IMAD.HI.U32 R3, R3, R0, RZ ;  /* 0x0000000003037227 */ /* 0x000fca00078e00ff */
[----:B------:R-:W-:-:S05]  /*0180*/  IADD3 R2, PT, PT, -R3, RZ, RZ ;  /* 0x000000ff03027210 */ /* 0x000fca0007ffe1ff */
[C---:B------:R-:W-:Y:S02]  /*0190*/  IMAD R0, R5.reuse, R2, R0 ;  /* 0x0000000205007224 */ /* 0x040fe400078e0200 */
[----:B------:R-:W1:Y:S03]  /*01a0*/  LDC R2, c[0x0][0x410] ;  /* 0x00010400ff027b82 */ /* 0x000e660000000800 */
[----:B------:R-:W-:-:S13]  /*01b0*/  ISETP.GT.U32.AND P1, PT, R5, R0, PT ;  /* 0x000000000500720c */ /* 0x000fda0003f24070 */
[----:B------:R-:W-:Y:S01]  /*01c0*/  @!P1 IMAD.IADD R0, R0, 0x1, -R5 ;  /* 0x0000000100009824 */ /* 0x000fe200078e0a05 */
[----:B------:R-:W-:Y:S02]  /*01d0*/  @!P1 IADD3 R3, PT, PT, R3, 0x1, RZ ;  /* 0x0000000103039810 */ /* 0x000fe40007ffe0ff */
[----:B------:R-:W-:Y:S02]  /*01e0*/  ISETP.NE.AND P1, PT, R7, RZ, PT ;  /* 0x000000ff0700720c */ /* 0x000fe40003f25270 */
[----:B------:R-:W-:Y:S02]  /*01f0*/  ISETP.GE.U32.AND P0, PT, R0, R5, PT ;  /* 0x000000050000720c */ /* 0x000fe40003f06070 */
[----:B------:R-:W-:Y:S01]  /*0200*/  LOP3.LUT R0, R10, R7, RZ, 0x3c, !PT ;  /* 0x000000070a007212 */ /* 0x000fe200078e3cff */
[----:B------:R-:W3:Y:S03]  /*0210*/  LDC.64 R4, c[0x0][0x400] ;  /* 0x00010000ff047b82 */ /* 0x000ee60000000a00 */
[----:B------:R-:W-:-:S07]  /*0220*/  ISETP.GE.AND P2, PT, R0, RZ, PT ;  /* 0x000000ff0000720c */ /* 0x000fce0003f46270 */
[----:B------:R-:W-:-:S05]  /*0230*/  @P0 VIADD R3, R3, 0x1 ;  /* 0x0000000103030836 */ /* 0x000fca0000000000 */
[----:B------:R-:W-:-:S05]  /*0240*/  MOV R13, R3 ;  /* 0x00000003000d7202 */ /* 0x000fca0000000f00 */
[----:B------:R-:W-:Y:S01]  /*0250*/  @!P2 IMAD.MOV R13, RZ, RZ, -R13 ;  /* 0x000000ffff0da224 */ /* 0x000fe200078e0a0d */
[----:B------:R-:W-:-:S05]  /*0260*/  @!P1 LOP3.LUT R13, RZ, R7, RZ, 0x33, !PT ;  /* 0x00000007ff0d9212 */ /* 0x000fca00078e33ff */
[----:B-1----:R-:W-:-:S04]  /*0270*/  IMAD R3, R2, UR4, R13 ;  /* 0x0000000402037c24 */ /* 0x002fc8000f8e020d */
[----:B0-----:R-:W-:-:S06]  /*0280*/  IMAD.WIDE R8, R3, 0x8, R8 ;  /* 0x0000000803087825 */ /* 0x001fcc00078e0208 */
[----:B--2---:R-:W2:Y:S01]  /*0290*/  LDG.E.64 R8, desc[UR6][R8.64] ;  /* 0x0000000608087981 */ /* 0x004ea2000c1e1b00 */
[----:B------:R-:W-:Y:S01]  /*02a0*/  ISETP.GE.AND P0, PT, R13, R2, PT ;  /* 0x000000020d00720c */ /* 0x000fe20003f06270 */
[----:B------:R-:W-:-:S12]  /*02b0*/  HFMA2 R7, -RZ, RZ, 0, 0 ;  /* 0x00000000ff077431 */ /* 0x000fd800000001ff */
[----:B------:R-:W0:Y:S01]  /*02c0*/  @!P0 LDC.64 R14, c[0x0][0x3d8] ;  /* 0x0000f600ff0e8b82 */ /* 0x000e220000000a00 */
[----:B------:R-:W-:-:S05]  /*02d0*/  @!P0 IMAD R0, R2, UR4, RZ ;  /* 0x0000000402008c24 */ /* 0x000fca000f8e02ff */
[----:B------:R-:W-:-:S05]  /*02e0*/  @!P0 LEA R13, R0, R13, 0x1 ;  /* 0x0000000d000d8211 */ /* 0x000fca00078e08ff */
[C---:B------:R-:W-:Y:S02]  /*02f0*/  @!P0 IMAD.IADD R3, R13.reuse, 0x1, R2 ;  /* 0x000000010d038824 */ /* 0x040fe400078e0202 */
[----:B0-----:R-:W-:-:S04]  /*0300*/  @!P0 IMAD.WIDE R12, R13, 0x4, R14 ;  /* 0x000000040d0c8825 */ /* 0x001fc800078e020e */
[----:B------:R-:W-:Y:S01]  /*0310*/  @!P0 IMAD.WIDE R14, R3, 0x4, R14 ;  /* 0x00000004030e8825 */ /* 0x000fe200078e020e */
[----:B------:R0:W5:Y:S01]  /*0320*/  @!P0 LDG.E R7, desc[UR6][R12.64] ;  /* 0x000000060c078981 */ /* 0x000162000c1e1900 */
[----:B------:R-:W1:Y:S03]  /*0330*/  LDC R3, c[0x0][0x41c] ;  /* 0x00010700ff037b82 */ /* 0x000e660000000800 */
[----:B------:R-:W4:Y:S01]  /*0340*/  @!P0 LDG.E R18, desc[UR6][R14.64] ;  /* 0x000000060e128981 */ /* 0x000f22000c1e1900 */
[----:B------:R-:W-:Y:S01]  /*0350*/  SHF.R.S32.HI R11, RZ, 0x1f, R10 ;  /* 0x0000001fff0b7819 */ /* 0x000fe2000001140a */
[----:B------:R-:W-:Y:S01]  /*0360*/  BSSY.RECONVERGENT B0, `(.L_x_481) ;  /* 0x0000023000007945 */ /* 0x000fe20003800200 */
[----:B------:R-:W1:Y:S02]  /*0370*/  S2R R0, SR_CTAID.Y ;  /* 0x0000000000007919 */ /* 0x000e640000002600 */
[----:B-1----:R-:W-:-:S05]  /*0380*/  IMAD R2, R0, R3, RZ ;  /* 0x0000000300027224 */ /* 0x002fca00078e02ff */
[----:B------:R-:W-:Y:S02]  /*0390*/  SHF.R.S32.HI R6, RZ, 0x1f, R2 ;  /* 0x0000001fff067819 */ /* 0x000fe40000011402 */
[----:B0-----:R-:W-:-:S04]  /*03a0*/  IADD3 R13, P1, PT, R2, R3, RZ ;  /* 0x00000003020d7210 */ /* 0x001fc80007f3e0ff */
[----:B------:R-:W-:Y:S02]  /*03b0*/  LEA.HI.X.SX32 R12, R3, R6, 0x1, P1 ;  /* 0x00000006030c7211 */ /* 0x000fe400008f0eff */
[----:B------:R-:W-:Y:S02]  /*03c0*/  MOV R3, 0x3f800000 ;  /* 0x3f80000000037802 */ /* 0x000fe40000000f00 */
[----:B---3--:R-:W-:-:S04]  /*03d0*/  ISETP.LT.U32.AND P1, PT, R13, R4, PT ;  /* 0x000000040d00720c */ /* 0x008fc80003f21070 */
[----:B------:R-:W-:-:S04]  /*03e0*/  ISETP.LT.AND.EX P1, PT, R12, R5, PT, P1 ;  /* 0x000000050c00720c */ /* 0x000fc80003f21310 */
[----:B------:R-:W-:Y:S02]  /*03f0*/  SEL R5, R13, R4, P1 ;  /* 0x000000040d057207 */ /* 0x000fe40000800000 */
[----:B------:R-:W-:Y:S02]  /*0400*/  CS2R R12, SRZ ;  /* 0x00000000000c7805 */ /* 0x000fe4000001ff00 */
[----:B------:R-:W-:Y:S01]  /*0410*/  ISETP.GT.AND P2, PT, R5, R2, PT ;  /* 0x000000020500720c */ /* 0x000fe20003f44270 */
[----:B--2---:R-:W-:-:S05]  /*0420*/  FFMA.FTZ R16, -R8, R8, R9 ;  /* 0x0000000808107223 */ /* 0x004fca0000010109 */
[----:B------:R-:W-:-:S13]  /*0430*/  FSETP.GTU.FTZ.AND P0, PT, R16, RZ, PT ;  /* 0x000000ff1000720b */ /* 0x000fda0003f1c000 */
[----:B------:R-:W0:Y:S02]  /*0440*/  @P0 LDC R9, c[0x0][0x3c0] ;  /* 0x0000f000ff090b82 */ /* 0x000e240000000800 */
[----:B0-----:R-:W-:Y:S01]  /*0450*/  @P0 FADD.FTZ R9, R16, R9 ;  /* 0x0000000910090221 */ /* 0x001fe20000010000 */
[----:B-----5:R-:W-:Y:S01]  /*0460*/  FMUL.FTZ R4, R7, UR5 ;  /* 0x0000000507047c20 */ /* 0x020fe20008410000 */
[----:B------:R-:W-:Y:S02]  /*0470*/  CS2R R16, SRZ ;  /* 0x0000000000107805 */ /* 0x000fe4000001ff00 */
[----:B------:R0:W1:Y:S01]  /*0480*/  @P0 MUFU.RSQ R3, R9 ;  /* 0x0000000900030308 */ /* 0x0000620000001400 */
[----:B----4-:R-:W-:Y:S01]  /*0490*/  ISETP.GE.U32.AND P0, PT, R10, UR8, PT ;  /* 0x000000080a007c0c */ /* 0x010fe2000bf06070 */
[----:B------:R-:W-:-:S03]  /*04a0*/  FMUL.FTZ R7, R18, UR5 ;  /* 0x0000000512077c20 */ /* 0x000fc60008410000 */
[----:B------:R-:W-:-:S13]  /*04b0*/  ISETP.GE.AND.EX P0, PT, R11, UR9, PT, P0 ;  /* 0x000000090b007c0c */ /* 0x000fda000bf06300 */
[----:B01----:R-:W-:Y:S05]  /*04c0*/  @P0 BRA `(.L_x_482) ;  /* 0x0000000000300947 */ /* 0x003fea0003800000 */
[----:B------:R-:W0:Y:S01]  /*04d0*/  LDCU.U8 UR5, c[0x0][0x414] ;  /* 0x00008280ff0577ac */ /* 0x000e220008000000 */
[C---:B------:R-:W-:Y:S01]  /*04e0*/  IMAD.SHL.U32 R19, R10.reuse, 0x4, RZ ;  /* 0x000000040a137824 */ /* 0x040fe200078e00ff */
[----:B------:R-:W-:Y:S01]  /*04f0*/  SHF.L.U64.HI R20, R10, 0x2, R11 ;  /* 0x000000020a147819 */ /* 0x000fe2000001020b */
[----:B------:R-:W1:Y:S01]  /*0500*/  LDCU.64 UR10, c[0x0][0x3a8] ;  /* 0x00007500ff0a77ac */ /* 0x000e620008000a00 */
[----:B0-----:R-:W-:Y:S02]  /*0510*/  ISETP.NE.AND P1, PT, RZ, UR5, PT ;  /* 0x00000005ff007c0c */ /* 0x001fe4000bf25270 */
[----:B-1----:R-:W-:-:S04]  /*0520*/  IADD3 R14, P3, PT, R19, UR10, RZ ;  /* 0x0000000a130e7c10 */ /* 0x002fc8000ff7e0ff */
[----:B------:R-:W-:-:S07]  /*0530*/  IADD3.X R15, PT, PT, R20, UR11, RZ, P3, !PT ;  /* 0x0000000b140f7c10 */ /* 0x000fce0009ffe4ff */
[----:B------:R-:W0:Y:S02]  /*0540*/  @P1 LDC.64 R12, c[0x0][0x3b0] ;  /* 0x0000ec00ff0c1b82 */ /* 0x000e240000000a00 */
[----:B0-----:R-:W-:-:S04]  /*0550*/  @P1 IADD3 R18, P4, PT, R19, R12, RZ ;  /* 0x0000000c13121210 */ /* 0x001fc80007f9e0ff */
[----:B------:R-:W-:Y:S02]  /*0560*/  @P1 IADD3.X R19, PT, PT, R20, R13, RZ, P4, !PT ;  /* 0x0000000d14131210 */ /* 0x000fe400027fe4ff */
[----:B------:R0:W5:Y:S04]  /*0570*/  LDG.E.64 R12, desc[UR6][R14.64] ;  /* 0x000000060e0c7981 */ /* 0x000168000c1e1b00 */
[----:B------:R0:W5:Y:S03]  /*0580*/  @P1 LDG.E.64 R16, desc[UR6][R18.64] ;  /* 0x0000000612101981 */ /* 0x000166000c1e1b00 */
.L_x_482:
[----:B------:R-:W-:Y:S05]  /*0590*/  BSYNC.RECONVERGENT B0 ;  /* 0x0000000000007941 */ /* 0x000fea0003800200 */
.L_x_481:
[----:B------:R-:W-:Y:S05]  /*05a0*/  @!P2 BRA `(.L_x_483) ;  /* 0x00000020003ca947 */ /* 0x000fea0003800000 */
[----:B------:R-:W1:Y:S01]  /*05b0*/  LDCU.U8 UR5, c[0x0][0x414] ;  /* 0x00008280ff0577ac */ /* 0x000e620008000000 */
[----:B0-----:R-:W0:Y:S01]  /*05c0*/  LDC.64 R18, c[0x0][0x408] ;  /* 0x00010200ff127b82 */ /* 0x001e220000000a00 */
[----:B-1----:R-:W-:Y:S01]  /*05d0*/  UISETP.NE.AND UP0, UPT, UR5, URZ, UPT ;  /* 0x000000ff0500728c */ /* 0x002fe2000bf05270 */
[----:B0-----:R-:W-:-:S04]  /*05e0*/  IMAD.WIDE.U32 R14, R18, UR4, R10 ;  /* 0x00000004120e7c25 */ /* 0x001fc8000f8e000a */
[----:B------:R-:W-:-:S04]  /*05f0*/  IMAD R9, R19, UR4, R15 ;  /* 0x0000000413097c24 */ /* 0x000fc8000f8e020f */
[----:B------:R-:W-:Y:S05]  /*0600*/  BRA.U UP0, `(.L_x_484) ;  /* 0x00000011008c7547 */ /* 0x000fea000b800000 */
[----:B------:R-:W-:-:S05]  /*0610*/  IMAD.IADD R6, R5, 0x1, -R2 ;  /* 0x0000000105067824 */ /* 0x000fca00078e0a02 */
[----:B------:R-:W-:Y:S02]  /*0620*/  LOP3.LUT P1, R20, R6, 0x3, RZ, 0xc0, !PT ;  /* 0x0000000306147812 */ /* 0x000fe4000782c0ff */
[----:B------:R-:W-:-:S11]  /*0630*/  MOV R6, R2 ;  /* 0x0000000200067202 */ /* 0x000fd60000000f00 */
[----:B------:R-:W-:Y:S05]  /*0640*/  @!P1 BRA `(.L_x_485) ;  /* 0x0000000000ec9947 */ /* 0x000fea0003800000 */
[----:B------:R-:W-:Y:S01]  /*0650*/  IMAD.MOV R20, RZ, RZ, -R20 ;  /* 0x000000ffff147224 */ /* 0x000fe200078e0a14 */
[----:B------:R-:W-:Y:S01]  /*0660*/  MOV R6, R2 ;  /* 0x0000000200067202 */ /* 0x000fe20000000f00 */
[----:B------:R-:W0:Y:S01]  /*0670*/  LDCU.64 UR12, c[0x0][0x3f8] ;  /* 0x00007f00ff0c77ac */ /* 0x000e220008000a00 */
[----:B------:R-:W1:Y:S05]  /*0680*/  LDCU.64 UR10, c[0x0][0x380] ;  /* 0x00007000ff0a77ac */ /* 0x000e6a0008000a00 */
.L_x_488:
[----:B------:R-:W-:Y:S01]  /*0690*/  VIADD R20, R20, 0x1 ;  /* 0x0000000114147836 */ /* 0x000fe20000000000 */
[----:B------:R-:W-:Y:S01]  /*06a0*/  BSSY.RECONVERGENT B0, `(.L_x_486) ;  /* 0x0000033000007945 */ /* 0x000fe20003800200 */
[----:B------:R-:W-:Y:S02]  /*06b0*/  PRMT R21, RZ, 0x7610, R21 ;  /* 0x00007610ff157816 */ /* 0x000fe40000000015 */
[----:B------:R-:W-:Y:S02]  /*06c0*/  PRMT R22, RZ, 0x7610, R22 ;  /* 0x00007610ff167816 */ /* 0x000fe40000000016 */
[----:B------:R-:W-:Y:S02]  /*06d0*/  ISETP.NE.AND P2, PT, R20, RZ, PT ;  /* 0x000000ff1400720c */ /* 0x000fe40003f45270 */
[----:B------:R-:W-:Y:S02]  /*06e0*/  PRMT R25, RZ, 0x7610, R25 ;  /* 0x00007610ff197816 */ /* 0x000fe40000000019 */
[----:B------:R-:W-:Y:S01]  /*06f0*/  PRMT R24, RZ, 0x7610, R24 ;  /* 0x00007610ff187816 */ /* 0x000fe20000000018 */
[----:B--2---:R-:W-:Y:S08]  /*0700*/  @P0 BRA `(.L_x_487) ;  /* 0x0000000000b00947 */ /* 0x004ff00003800000 */
[----:B------:R-:W2:Y:S01]  /*0710*/  @!P0 LDC.64 R18, c[0x0][0x3f8] ;  /* 0x0000fe00ff128b82 */ /* 0x000ea20000000a00 */
[----:B------:R-:W-:Y:S01]  /*0720*/  SHF.R.S32.HI R23, RZ, 0x1f, R6 ;  /* 0x0000001fff177819 */ /* 0x000fe20000011406 */
[----:B-----5:R-:W-:-:S04]  /*0730*/  IMAD.MOV.U32 R17, RZ, RZ, R9 ;  /* 0x000000ffff117224 */ /* 0x020fc800078e0009 */
[----:B--2---:R-:W-:-:S04]  /*0740*/  @!P0 IMAD R16, R23, R18, RZ ;  /* 0x0000001217108224 */ /* 0x004fc800078e02ff */
[----:B------:R-:W-:Y:S01]  /*0750*/  @!P0 IMAD R27, R6, R19, R16 ;  /* 0x00000013061b8224 */ /* 0x000fe200078e0210 */
[----:B------:R-:W-:-:S05]  /*0760*/  MOV R16, R14 ;  /* 0x0000000e00107202 */ /* 0x000fca0000000f00 */
[----:B------:R-:W-:-:S05]  /*0770*/  @!P0 IMAD.WIDE.U32 R18, R6, R18, R16 ;  /* 0x0000001206128225 */ /* 0x000fca00078e0010 */
[----:B------:R-:W-:Y:S01]  /*0780*/  @!P0 IADD3 R19, PT, PT, R19, R27, RZ ;  /* 0x0000001b13138210 */ /* 0x000fe20007ffe0ff */
[----:B------:R-:W-:-:S03]  /*0790*/  @!P0 IMAD.SHL.U32 R27, R18, 0x2, RZ ;  /* 0x00000002121b8824 */ /* 0x000fc600078e00ff */
[----:B------:R-:W-:Y:S02]  /*07a0*/  @!P0 SHF.L.U64.HI R26, R18, 0x1, R19 ;  /* 0x00000001121a8819 */ /* 0x000fe40000010213 */
[----:B------:R-:W2:Y:S02]  /*07b0*/  @!P0 LDC.64 R18, c[0x0][0x3a0] ;  /* 0x0000e800ff128b82 */ /* 0x000ea40000000a00 */
[----:B--2---:R-:W-:-:S04]  /*07c0*/  @!P0 IADD3 R28, P1, PT, R27, R18, RZ ;  /* 0x000000121b1c8210 */ /* 0x004fc80007f3e0ff */
[----:B------:R-:W-:Y:S02]  /*07d0*/  @!P0 IADD3.X R29, PT, PT, R26, R19, RZ, P1, !PT ;  /* 0x000000131a1d8210 */ /* 0x000fe40000ffe4ff */
[----:B------:R-:W2:Y:S03]  /*07e0*/  @!P0 LDC.64 R18, c[0x0][0x398] ;  /* 0x0000e600ff128b82 */ /* 0x000ea60000000a00 */
[----:B------:R-:W3:Y:S01]  /*07f0*/  @!P0 LDG.E R28, desc[UR6][R28.64] ;  /* 0x000000061c1c8981 */ /* 0x000ee2000c1e1900 */
[----:B--2---:R-:W-:-:S05]  /*0800*/  @!P0 IADD3 R18, P1, PT, R27, R18, RZ ;  /* 0x000000121b128210 */ /* 0x004fca0007f3e0ff */
[----:B------:R-:W-:-:S05]  /*0810*/  @!P0 IMAD.X R19, R26, 0x1, R19, P1 ;  /* 0x000000011a138824 */ /* 0x000fca00008e0613 */
[----:B------:R2:W4:Y:S01]  /*0820*/  @!P0 LDG.E R18, desc[UR6][R18.64] ;  /* 0x0000000612128981 */ /* 0x000522000c1e1900 */
[----:B0-----:R-:W-:Y:S02]  /*0830*/  IMAD R23, R23, UR12, RZ ;  /* 0x0000000c17177c24 */ /* 0x001fe4000f8e02ff */
[----:B------:R-:W-:-:S04]  /*0840*/  IMAD.WIDE.U32 R16, R6, UR12, R16 ;  /* 0x0000000c06107c25 */ /* 0x000fc8000f8e0010 */
[----:B------:R-:W-:-:S05]  /*0850*/  IMAD R23, R6, UR13, R23 ;  /* 0x0000000d06177c24 */ /* 0x000fca000f8e0217 */
[----:B------:R-:W-:Y:S02]  /*0860*/  IADD3 R23, PT, PT, R17, R23, RZ ;  /* 0x0000001711177210 */ /* 0x000fe40007ffe0ff */
[C---:B---3--:R-:W-:Y:S02]  /*0870*/  @!P0 PRMT R25, R28.reuse, 0x7610, R25 ;  /* 0x000076101c198816 */ /* 0x048fe40000000019 */
[----:B------:R-:W-:Y:S02]  /*0880*/  @!P0 PRMT R24, R28, 0x7632, R24 ;  /* 0x000076321c188816 */ /* 0x000fe40000000018 */
[----:B------:R-:W-:-:S03]  /*0890*/  SHF.L.U32 R25, R25, 0x10, RZ ;  /* 0x0000001019197819 */ /* 0x000fc600000006ff */
[----:B------:R-:W-:Y:S02]  /*08a0*/  IMAD.U32 R27, R24, 0x10000, RZ ;  /* 0x00010000181b7824 */ /* 0x000fe400078e00ff */
[C---:B------:R-:W-:Y:S02]  /*08b0*/  FADD.FTZ R24, -R8.reuse, R25 ;  /* 0x0000001908187221 */ /* 0x040fe40000010100 */
[----:B------:R-:W-:Y:S02]  /*08c0*/  FADD.FTZ R26, -R8, R27 ;  /* 0x0000001b081a7221 */ /* 0x000fe40000010100 */
[-C--:B------:R-:W-:Y:S02]  /*08d0*/  FMUL.FTZ R24, R24, R3.reuse ;  /* 0x0000000318187220 */ /* 0x080fe40000410000 */
[----:B------:R-:W-:Y:S02]  /*08e0*/  FMUL.FTZ R26, R26, R3 ;  /* 0x000000031a1a7220 */ /* 0x000fe40000410000 */
[----:B------:R-:W-:-:S02]  /*08f0*/  FFMA.FTZ R24, R4, R24, R7 ;  /* 0x0000001804187223 */ /* 0x000fc40000010007 */
[----:B--2---:R-:W-:Y:S01]  /*0900*/  FFMA.FTZ R19, R4, R26, R7 ;  /* 0x0000001a04137223 */ /* 0x004fe20000010007 */
[C---:B----4-:R-:W-:Y:S02]  /*0910*/  @!P0 PRMT R21, R18.reuse, 0x7610, R21 ;  /* 0x0000761012158816 */ /* 0x050fe40000000015 */
[----:B------:R-:W-:Y:S02]  /*0920*/  @!P0 PRMT R22, R18, 0x7632, R22 ;  /* 0x0000763212168816 */ /* 0x000fe40000000016 */
[----:B------:R-:W-:Y:S02]  /*0930*/  SHF.L.U32 R21, R21, 0x10, RZ ;  /* 0x0000001015157819 */ /* 0x000fe400000006ff */
[----:B-1----:R-:W-:Y:S01]  /*0940*/  LEA R18, P1, R16, UR10, 0x1 ;  /* 0x0000000a10127c11 */ /* 0x002fe2000f8208ff */
[----:B------:R-:W-:Y:S02]  /*0950*/  IMAD.U32 R22, R22, 0x10000, RZ ;  /* 0x0001000016167824 */ /* 0x000fe400078e00ff */
[----:B------:R-:W-:-:S02]  /*0960*/  FFMA.FTZ R24, R21, R12, -R24 ;  /* 0x0000000c15187223 */ /* 0x000fc40000010818 */
[----:B------:R-:W-:Y:S01]  /*0970*/  FFMA.FTZ R22, R22, R13, -R19 ;  /* 0x0000000d16167223 */ /* 0x000fe20000010813 */
[----:B------:R-:W-:Y:S01]  /*0980*/  LEA.HI.X R19, R16, UR11, R23, 0x1, P1 ;  /* 0x0000000b10137c11 */ /* 0x000fe200088f0c17 */
[-C--:B------:R-:W-:Y:S02]  /*0990*/  FMUL.FTZ R24, R24, R3.reuse ;  /* 0x0000000318187220 */ /* 0x080fe40000410000 */
[----:B------:R-:W-:-:S05]  /*09a0*/  FMUL.FTZ R17, R22, R3 ;  /* 0x0000000316117220 */ /* 0x000fca0000410000 */
[----:B------:R-:W-:-:S05]  /*09b0*/  F2FP.BF16.F32.PACK_AB R17, R17, R24 ;  /* 0x000000181111723e */ /* 0x000fca00000010ff */
[----:B------:R2:W-:Y:S02]  /*09c0*/  STG.E desc[UR6][R18.64], R17 ;  /* 0x0000001112007986 */ /* 0x0005e4000c101906 */
.L_x_487:
[----:B01----:R-:W-:Y:S05]  /*09d0*/  BSYNC.RECONVERGENT B0 ;  /* 0x0000000000007941 */ /* 0x003fea0003800200 */
.L_x_486:
[----:B------:R-:W-:Y:S01]  /*09e0*/  VIADD R6, R6, 0x1 ;  /* 0x0000000106067836 */ /* 0x000fe20000000000 */
[----:B------:R-:W-:Y:S06]  /*09f0*/  @P2 BRA `(.L_x_488) ;  /* 0xfffffffc00242947 */ /* 0x000fec000383ffff */
.L_x_485:
        /* <DEDUP_REMOVED lines=10> */
.L_x_491:
[----:B------:R-:W-:Y:S04]  /*0aa0*/  BSSY.RECONVERGENT B0, `(.L_x_489) ;  /* 0x0000033000007945 */ /* 0x000fe80003800200 */
[----:B-1----:R-:W-:Y:S05]  /*0ab0*/  @P0 BRA `(.L_x_490) ;  /* 0x0000000000c40947 */ /* 0x002fea0003800000 */
[----:B------:R-:W0:Y:S01]  /*0ac0*/  @!P0 LDC.64 R20, c[0x0][0x3f8] ;  /* 0x0000fe00ff148b82 */ /* 0x000e220000000a00 */
[----:B------:R-:W-:Y:S01]  /*0ad0*/  VIADD R27, R6, 0xffffffff ;  /* 0xffffffff061b7836 */ /* 0x000fe20000000000 */
[----:B------:R-:W-:Y:S01]  /*0ae0*/  MOV R22, R14 ;  /* 0x0000000e00167202 */ /* 0x000fe20000000f00 */
[----:B------:R-:W-:-:S03]  /*0af0*/  IMAD.MOV.U32 R23, RZ, RZ, R9 ;  /* 0x000000ffff177224 */ /* 0x000fc600078e0009 */
[----:B------:R-:W-:Y:S02]  /*0b00*/  SHF.R.S32.HI R25, RZ, 0x1f, R27 ;  /* 0x0000001fff197819 */ /* 0x000fe4000001141b */
[----:B--2--5:R-:W1:Y:S08]  /*0b10*/  @!P0 LDC.64 R16, c[0x0][0x3a0] ;  /* 0x0000e800ff108b82 */ /* 0x024e700000000a00 */
[----:B------:R-:W2:Y:S01]  /*0b20*/  @!P0 LDC.64 R18, c[0x0][0x398] ;  /* 0x0000e600ff128b82 */ /* 0x000ea20000000a00 */
[----:B0-----:R-:W-:-:S04]  /*0b30*/  @!P0 IMAD R2, R25, R20, RZ ;  /* 0x0000001419028224 */ /* 0x001fc800078e02ff */
[C---:B------:R-:W-:Y:S02]  /*0b40*/  @!P0 IMAD R29, R27.reuse, R21, R2 ;  /* 0x000000151b1d8224 */ /* 0x040fe400078e0202 */
[----:B------:R-:W-:-:S05]  /*0b50*/  @!P0 IMAD.WIDE.U32 R20, R27, R20, R22 ;  /* 0x000000141b148225 */ /* 0x000fca00078e0016 */
[----:B------:R-:W-:Y:S01]  /*0b60*/  @!P0 IADD3 R29, PT, PT, R21, R29, RZ ;  /* 0x0000001d151d8210 */ /* 0x000fe20007ffe0ff */
[----:B------:R-:W-:-:S03]  /*0b70*/  @!P0 IMAD.SHL.U32 R21, R20, 0x2, RZ ;  /* 0x0000000214158824 */ /* 0x000fc600078e00ff */
[----:B------:R-:W-:Y:S02]  /*0b80*/  @!P0 SHF.L.U64.HI R20, R20, 0x1, R29 ;  /* 0x0000000114148819 */ /* 0x000fe4000001021d */
[----:B-1----:R-:W-:-:S04]  /*0b90*/  @!P0 IADD3 R16, P1, PT, R21, R16, RZ ;  /* 0x0000001015108210 */ /* 0x002fc80007f3e0ff */
[----:B------:R-:W-:Y:S02]  /*0ba0*/  @!P0 IADD3.X R17, PT, PT, R20, R17, RZ, P1, !PT ;  /* 0x0000001114118210 */ /* 0x000fe40000ffe4ff */
[----:B--2---:R-:W-:-:S03]  /*0bb0*/  @!P0 IADD3 R18, P1, PT, R21, R18, RZ ;  /* 0x0000001215128210 */ /* 0x004fc60007f3e0ff */
[----:B------:R-:W2:Y:S02]  /*0bc0*/  @!P0 LDG.E R16, desc[UR6][R16.64] ;  /* 0x0000000610108981 */ /* 0x000ea4000c1e1900 */
[----:B------:R-:W-:-:S05]  /*0bd0*/  @!P0 IMAD.X R19, R20, 0x1, R19, P1 ;  /* 0x0000000114138824 */ /* 0x000fca00008e0613 */
[----:B------:R-:W3:Y:S01]  /*0be0*/  @!P0 LDG.E R18, desc[UR6][R18.64] ;  /* 0x0000000612128981 */ /* 0x000ee2000c1e1900 */
[----:B------:R-:W-:Y:S02]  /*0bf0*/  PRMT R21, RZ, 0x7610, R21 ;  /* 0x00007610ff157816 */ /* 0x000fe40000000015 */
[----:B------:R-:W-:Y:S02]  /*0c00*/  PRMT R24, RZ, 0x7610, R24 ;  /* 0x00007610ff187816 */ /* 0x000fe40000000018 */
[----:B------:R-:W-:Y:S02]  /*0c10*/  PRMT R20, RZ, 0x7610, R20 ;  /* 0x00007610ff147816 */ /* 0x000fe40000000014 */
[----:B------:R-:W-:Y:S02]  /*0c20*/  PRMT R2, RZ, 0x7610, R2 ;  /* 0x00007610ff027816 */ /* 0x000fe40000000002 */
[C---:B--2---:R-:W-:Y:S02]  /*0c30*/  @!P0 PRMT R21, R16.reuse, 0x7610, R21 ;  /* 0x0000761010158816 */ /* 0x044fe40000000015 */
[----:B------:R-:W-:Y:S01]  /*0c40*/  @!P0 PRMT R24, R16, 0x7632, R24 ;  /* 0x0000763210188816 */ /* 0x000fe20000000018 */
[----:B------:R-:W-:Y:S01]  /*0c50*/  IMAD.WIDE.U32 R16, R27, UR12, R22 ;  /* 0x0000000c1b107c25 */ /* 0x000fe2000f8e0016 */
[----:B------:R-:W-:-:S03]  /*0c60*/  SHF.L.U32 R21, R21, 0x10, RZ ;  /* 0x0000001015157819 */ /* 0x000fc600000006ff */
[----:B------:R-:W-:Y:S01]  /*0c70*/  IMAD.U32 R29, R24, 0x10000, RZ ;  /* 0x00010000181d7824 */ /* 0x000fe200078e00ff */
[C---:B---3--:R-:W-:Y:S01]  /*0c80*/  @!P0 PRMT R20, R18.reuse, 0x7610, R20 ;  /* 0x0000761012148816 */ /* 0x048fe20000000014 */
[----:B------:R-:W-:Y:S01]  /*0c90*/  IMAD R22, R25, UR12, RZ ;  /* 0x0000000c19167c24 */ /* 0x000fe2000f8e02ff */
[----:B------:R-:W-:Y:S01]  /*0ca0*/  @!P0 PRMT R2, R18, 0x7632, R2 ;  /* 0x0000763212028816 */ /* 0x000fe20000000002 */
[C---:B------:R-:W-:Y:S01]  /*0cb0*/  FADD.FTZ R18, -R8.reuse, R21 ;  /* 0x0000001508127221 */ /* 0x040fe20000010100 */
[----:B------:R-:W-:Y:S01]  /*0cc0*/  FADD.FTZ R24, -R8, R29 ;  /* 0x0000001d08187221 */ /* 0x000fe20000010100 */
[----:B------:R-:W-:Y:S01]  /*0cd0*/  SHF.L.U32 R19, R20, 0x10, RZ ;  /* 0x0000001014137819 */ /* 0x000fe200000006ff */
[----:B------:R-:W-:Y:S02]  /*0ce0*/  IMAD R27, R27, UR13, R22 ;  /* 0x0000000d1b1b7c24 */ /* 0x000fe4000f8e0216 */
[-C--:B------:R-:W-:Y:S01]  /*0cf0*/  FMUL.FTZ R18, R18, R3.reuse ;  /* 0x0000000312127220 */ /* 0x080fe20000410000 */
[----:B------:R-:W-:Y:S01]  /*0d00*/  FMUL.FTZ R24, R24, R3 ;  /* 0x0000000318187220 */ /* 0x000fe20000410000 */
[----:B------:R-:W-:-:S02]  /*0d10*/  IMAD.U32 R2, R2, 0x10000, RZ ;  /* 0x0001000002027824 */ /* 0x000fc400078e00ff */
[C-C-:B------:R-:W-:Y:S01]  /*0d20*/  FFMA.FTZ R18, R4.reuse, R18, R7.reuse ;  /* 0x0000001204127223 */ /* 0x140fe20000010007 */
[----:B------:R-:W-:Y:S01]  /*0d30*/  FFMA.FTZ R21, R4, R24, R7 ;  /* 0x0000001804157223 */ /* 0x000fe20000010007 */
[----:B------:R-:W-:Y:S02]  /*0d40*/  IADD3 R27, PT, PT, R17, R27, RZ ;  /* 0x0000001b111b7210 */ /* 0x000fe40007ffe0ff */
[----:B------:R-:W-:Y:S01]  /*0d50*/  FFMA.FTZ R20, R19, R12, -R18 ;  /* 0x0000000c13147223 */ /* 0x000fe20000010812 */
[----:B------:R-:W-:Y:S01]  /*0d60*/  FFMA.FTZ R2, R2, R13, -R21 ;  /* 0x0000000d02027223 */ /* 0x000fe20000010815 */
[----:B------:R-:W-:Y:S02]  /*0d70*/  LEA R18, P1, R16, UR14, 0x1 ;  /* 0x0000000e10127c11 */ /* 0x000fe4000f8208ff */
[-C--:B------:R-:W-:Y:S01]  /*0d80*/  FMUL.FTZ R17, R20, R3.reuse ;  /* 0x0000000314117220 */ /* 0x080fe20000410000 */
[----:B------:R-:W-:Y:S01]  /*0d90*/  FMUL.FTZ R2, R2, R3 ;  /* 0x0000000302027220 */ /* 0x000fe20000410000 */
[----:B------:R-:W-:-:S04]  /*0da0*/  LEA.HI.X R19, R16, UR15, R27, 0x1, P1 ;  /* 0x0000000f10137c11 */ /* 0x000fc800088f0c1b */
[----:B------:R-:W-:-:S05]  /*0db0*/  F2FP.BF16.F32.PACK_AB R17, R2, R17 ;  /* 0x000000110211723e */ /* 0x000fca00000010ff */
[----:B------:R0:W-:Y:S02]  /*0dc0*/  STG.E desc[UR6][R18.64], R17 ;  /* 0x0000001112007986 */ /* 0x0001e4000c101906 */
.L_x_490:
[----:B------:R-:W-:Y:S05]  /*0dd0*/  BSYNC.RECONVERGENT B0 ;  /* 0x0000000000007941 */ /* 0x000fea0003800200 */
.L_x_489:
[----:B------:R-:W1:Y:S01]  /*0de0*/  @!P0 LDC.64 R20, c[0x0][0x3f8] ;  /* 0x0000fe00ff148b82 */ /* 0x000e620000000a00 */
[----:B------:R-:W-:Y:S01]  /*0df0*/  @!P0 SHF.R.S32.HI R23, RZ, 0x1f, R6 ;  /* 0x0000001fff178819 */ /* 0x000fe20000011406 */
[----:B------:R-:W-:-:S06]  /*0e00*/  @!P0 IMAD.MOV.U32 R22, RZ, RZ, R14 ;  /* 0x000000ffff168224 */ /* 0x000fcc00078e000e */
[----:B0-2--5:R-:W0:Y:S08]  /*0e10*/  @!P0 LDC.64 R16, c[0x0][0x3a0] ;  /* 0x0000e800ff108b82 */ /* 0x025e300000000a00 */
[----:B------:R-:W2:Y:S01]  /*0e20*/  @!P0 LDC.64 R18, c[0x0][0x398] ;  /* 0x0000e600ff128b82 */ /* 0x000ea20000000a00 */
[----:B-1----:R-:W-:Y:S01]  /*0e30*/  @!P0 IMAD R2, R23, R20, RZ ;  /* 0x0000001417028224 */ /* 0x002fe200078e02ff */
[----:B------:R-:W-:-:S03]  /*0e40*/  @!P0 MOV R23, R9 ;  /* 0x0000000900178202 */ /* 0x000fc60000000f00 */
[C---:B------:R-:W-:Y:S02]  /*0e50*/  @!P0 IMAD R21, R6.reuse, R21, R2 ;  /* 0x0000001506158224 */ /* 0x040fe400078e0202 */
[----:B------:R-:W-:-:S04]  /*0e60*/  @!P0 IMAD.WIDE.U32 R22, R6, R20, R22 ;  /* 0x0000001406168225 */ /* 0x000fc800078e0016 */
[----:B------:R-:W-:Y:S01]  /*0e70*/  @!P0 IMAD.IADD R21, R23, 0x1, R21 ;  /* 0x0000000117158824 */ /* 0x000fe200078e0215 */
[----:B------:R-:W-:-:S04]  /*0e80*/  @!P0 SHF.L.U32 R27, R22, 0x1, RZ ;  /* 0x00000001161b8819 */ /* 0x000fc800000006ff */
[----:B------:R-:W-:Y:S02]  /*0e90*/  @!P0 SHF.L.U64.HI R22, R22, 0x1, R21 ;  /* 0x0000000116168819 */ /* 0x000fe40000010215 */
[C---:B0-----:R-:W-:Y:S01]  /*0ea0*/  @!P0 IADD3 R24, P1, PT, R27.reuse, R16, RZ ;  /* 0x000000101b188210 */ /* 0x041fe20007f3e0ff */
[----:B------:R-:W0:Y:S01]  /*0eb0*/  @!P0 LDC.64 R20, c[0x0][0x3f8] ;  /* 0x0000fe00ff148b82 */ /* 0x000e220000000a00 */
[----:B--2---:R-:W-:-:S03]  /*0ec0*/  @!P0 IADD3 R26, P2, PT, R27, R18, RZ ;  /* 0x000000121b1a8210 */ /* 0x004fc60007f5e0ff */
[C---:B------:R-:W-:Y:S01]  /*0ed0*/  @!P0 IMAD.X R25, R22.reuse, 0x1, R17, P1 ;  /* 0x0000000116198824 */ /* 0x040fe200008e0611 */
[----:B------:R-:W-:-:S03]  /*0ee0*/  @!P0 IADD3.X R27, PT, PT, R22, R19, RZ, P2, !PT ;  /* 0x00000013161b8210 */ /* 0x000fc600017fe4ff */
[----:B------:R-:W1:Y:S01]  /*0ef0*/  @!P0 LDC.64 R16, c[0x0][0x380] ;  /* 0x0000e000ff108b82 */ /* 0x000e620000000a00 */
[----:B------:R1:W2:Y:S04]  /*0f00*/  @!P0 LDG.E R2, desc[UR6][R24.64] ;  /* 0x0000000618028981 */ /* 0x0002a8000c1e1900 */
[----:B------:R3:W4:Y:S01]  /*0f10*/  @!P0 LDG.E R26, desc[UR6][R26.64] ;  /* 0x000000061a1a8981 */ /* 0x000722000c1e1900 */
[----:B------:R-:W-:Y:S01]  /*0f20*/  @!P0 SHF.R.S32.HI R23, RZ, 0x1f, R6 ;  /* 0x0000001fff178819 */ /* 0x000fe20000011406 */
[----:B------:R-:W-:Y:S01]  /*0f30*/  @!P0 IMAD.MOV.U32 R22, RZ, RZ, R14 ;  /* 0x000000ffff168224 */ /* 0x000fe200078e000e */
[----:B------:R-:W3:Y:S03]  /*0f40*/  @!P0 LDC.64 R18, c[0x0][0x3f8] ;  /* 0x0000fe00ff128b82 */ /* 0x000ee60000000a00 */
[----:B0-----:R-:W-:Y:S01]  /*0f50*/  @!P0 IMAD R28, R23, R20, RZ ;  /* 0x00000014171c8224 */ /* 0x001fe200078e02ff */
[----:B------:R-:W-:-:S03]  /*0f60*/  @!P0 MOV R23, R9 ;  /* 0x0000000900178202 */ /* 0x000fc60000000f00 */
[C---:B------:R-:W-:Y:S02]  /*0f70*/  @!P0 IMAD R29, R6.reuse, R21, R28 ;  /* 0x00000015061d8224 */ /* 0x040fe400078e021c */
[----:B------:R-:W-:-:S04]  /*0f80*/  @!P0 IMAD.WIDE.U32 R22, R6, R20, R22 ;  /* 0x0000001406168225 */ /* 0x000fc800078e0016 */
[----:B------:R-:W-:Y:S01]  /*0f90*/  @!P0 VIADD R20, R6, 0x1 ;  /* 0x0000000106148836 */ /* 0x000fe20000000000 */
[C---:B-1----:R-:W-:Y:S01]  /*0fa0*/  @!P0 LEA R24, P1, R22.reuse, R16, 0x1 ;  /* 0x0000001016188211 */ /* 0x042fe200078208ff */
[----:B------:R-:W-:Y:S01]  /*0fb0*/  @!P0 IMAD.MOV.U32 R16, RZ, RZ, R14 ;  /* 0x000000ffff108224 */ /* 0x000fe200078e000e */
[----:B------:R-:W-:Y:S02]  /*0fc0*/  @!P0 IADD3 R29, PT, PT, R23, R29, RZ ;  /* 0x0000001d171d8210 */ /* 0x000fe40007ffe0ff */
[----:B------:R-:W-:Y:S02]  /*0fd0*/  @!P0 SHF.R.S32.HI R21, RZ, 0x1f, R20 ;  /* 0x0000001fff158819 */ /* 0x000fe40000011414 */
[----:B------:R-:W-:Y:S02]  /*0fe0*/  @!P0 LEA.HI.X R25, R22, R17, R29, 0x1, P1 ;  /* 0x0000001116198211 */ /* 0x000fe400008f0c1d */
[----:B------:R-:W-:Y:S01]  /*0ff0*/  @!P0 MOV R17, R9 ;  /* 0x0000000900118202 */ /* 0x000fe20000000f00 */
[----:B---3--:R-:W-:Y:S01]  /*1000*/  @!P0 IMAD R21, R21, R18, RZ ;  /* 0x0000001215158224 */ /* 0x008fe200078e02ff */
[----:B------:R-:W-:-:S02]  /*1010*/  PRMT R22, RZ, 0x7610, R22 ;  /* 0x00007610ff167816 */ /* 0x000fc40000000016 */
[----:B------:R-:W-:Y:S01]  /*1020*/  PRMT R23, RZ, 0x7610, R23 ;  /* 0x00007610ff177816 */ /* 0x000fe20000000017 */
[----:B------:R-:W-:-:S04]  /*1030*/  @!P0 IMAD.WIDE.U32 R16, R20, R18, R16 ;  /* 0x0000001214108225 */ /* 0x000fc800078e0010 */
[--C-:B------:R-:W-:Y:S01]  /*1040*/  @!P0 IMAD R27, R20, R19, R21.reuse ;  /* 0x00000013141b8224 */ /* 0x100fe200078e0215 */
[----:B------:R-:W-:Y:S01]  /*1050*/  PRMT R20, RZ, 0x7610, R20 ;  /* 0x00007610ff147816 */ /* 0x000fe20000000014 */
[----:B------:R-:W0:Y:S01]  /*1060*/  @!P0 LDC.64 R18, c[0x0][0x3a0] ;  /* 0x0000e800ff128b82 */ /* 0x000e220000000a00 */
[----:B------:R-:W-:Y:S01]  /*1070*/  PRMT R21, RZ, 0x7610, R21 ;  /* 0x00007610ff157816 */ /* 0x000fe20000000015 */
[----:B------:R-:W-:Y:S01]  /*1080*/  @!P0 IMAD.IADD R27, R17, 0x1, R27 ;  /* 0x00000001111b8824 */ /* 0x000fe200078e021b */
[C---:B--2---:R-:W-:Y:S02]  /*1090*/  @!P0 PRMT R22, R2.reuse, 0x7610, R22 ;  /* 0x0000761002168816 */ /* 0x044fe40000000016 */
[----:B------:R-:W-:Y:S02]  /*10a0*/  @!P0 PRMT R23, R2, 0x7632, R23 ;  /* 0x0000763202178816 */ /* 0x000fe40000000017 */
[----:B------:R-:W-:Y:S02]  /*10b0*/  SHF.L.U32 R17, R22, 0x10, RZ ;  /* 0x0000001016117819 */ /* 0x000fe400000006ff */
[C---:B----4-:R-:W-:Y:S01]  /*10c0*/  @!P0 PRMT R20, R26.reuse, 0x7610, R20 ;  /* 0x000076101a148816 */ /* 0x050fe20000000014 */
[----:B------:R-:W-:Y:S01]  /*10d0*/  IMAD.U32 R23, R23, 0x10000, RZ ;  /* 0x0001000017177824 */ /* 0x000fe200078e00ff */
[----:B------:R-:W-:Y:S01]  /*10e0*/  @!P0 PRMT R21, R26, 0x7632, R21 ;  /* 0x000076321a158816 */ /* 0x000fe20000000015 */
[----:B------:R-:W-:Y:S01]  /*10f0*/  FADD.FTZ R22, -R8, R17 ;  /* 0x0000001108167221 */ /* 0x000fe20000010100 */
[----:B------:R-:W-:Y:S01]  /*1100*/  @!P0 SHF.L.U64.HI R2, R16, 0x1, R27 ;  /* 0x0000000110028819 */ /* 0x000fe2000001021b */
[----:B------:R-:W-:Y:S01]  /*1110*/  FADD.FTZ R26, -R8, R23 ;  /* 0x00000017081a7221 */ /* 0x000fe20000010100 */
[----:B------:R-:W-:Y:S01]  /*1120*/  @!P0 SHF.L.U32 R27, R16, 0x1, RZ ;  /* 0x00000001101b8819 */ /* 0x000fe200000006ff */
[-C--:B------:R-:W-:Y:S01]  /*1130*/  FMUL.FTZ R22, R22, R3.reuse ;  /* 0x0000000316167220 */ /* 0x080fe20000410000 */
[----:B------:R-:W1:Y:S01]  /*1140*/  @!P0 LDC.64 R16, c[0x0][0x398] ;  /* 0x0000e600ff108b82 */ /* 0x000e620000000a00 */
[----:B------:R-:W-:Y:S01]  /*1150*/  FMUL.FTZ R26, R26, R3 ;  /* 0x000000031a1a7220 */ /* 0x000fe20000410000 */
[----:B------:R-:W-:Y:S01]  /*1160*/  IMAD.U32 R23, R20, 0x10000, RZ ;  /* 0x0001000014177824 */ /* 0x000fe200078e00ff */
[----:B------:R-:W-:Y:S01]  /*1170*/  SHF.L.U32 R20, R21, 0x10, RZ ;  /* 0x0000001015147819 */ /* 0x000fe200000006ff */
[C-C-:B------:R-:W-:Y:S01]  /*1180*/  FFMA.FTZ R22, R4.reuse, R22, R7.reuse ;  /* 0x0000001604167223 */ /* 0x140fe20000010007 */
[----:B------:R-:W-:-:S03]  /*1190*/  FFMA.FTZ R21, R4, R26, R7 ;  /* 0x0000001a04157223 */ /* 0x000fc60000010007 */
[----:B------:R-:W-:Y:S01]  /*11a0*/  FFMA.FTZ R26, R23, R12, -R22 ;  /* 0x0000000c171a7223 */ /* 0x000fe20000010816 */
[----:B------:R-:W-:Y:S01]  /*11b0*/  FFMA.FTZ R20, R20, R13, -R21 ;  /* 0x0000000d14147223 */ /* 0x000fe20000010815 */
[----:B0-----:R-:W-:Y:S02]  /*11c0*/  @!P0 IADD3 R22, P1, PT, R27, R18, RZ ;  /* 0x000000121b168210 */ /* 0x001fe40007f3e0ff */
[-C--:B------:R-:W-:Y:S01]  /*11d0*/  FMUL.FTZ R21, R26, R3.reuse ;  /* 0x000000031a157220 */ /* 0x080fe20000410000 */
[----:B------:R-:W-:Y:S02]  /*11e0*/  @!P0 FMUL.FTZ R18, R20, R3 ;  /* 0x0000000314128220 */ /* 0x000fe40000410000 */
[----:B------:R-:W-:-:S03]  /*11f0*/  @!P0 IMAD.X R23, R2, 0x1, R19, P1 ;  /* 0x0000000102178824 */ /* 0x000fc600008e0613 */
[----:B------:R-:W-:Y:S02]  /*1200*/  @!P0 F2FP.BF16.F32.PACK_AB R19, R18, R21 ;  /* 0x000000151213823e */ /* 0x000fe400000010ff */
[----:B------:R-:W0:Y:S03]  /*1210*/  @!P0 LDC.64 R20, c[0x0][0x3f8] ;  /* 0x0000fe00ff148b82 */ /* 0x000e260000000a00 */
[----:B------:R2:W-:Y:S01]  /*1220*/  @!P0 STG.E desc[UR6][R24.64], R19 ;  /* 0x0000001318008986 */ /* 0x0005e2000c101906 */
[----:B-1----:R-:W-:-:S03]  /*1230*/  @!P0 IADD3 R26, P1, PT, R27, R16, RZ ;  /* 0x000000101b1a8210 */ /* 0x002fc60007f3e0ff */
[----:B------:R1:W3:Y:S01]  /*1240*/  @!P0 LDG.E R22, desc[UR6][R22.64] ;  /* 0x0000000616168981 */ /* 0x0002e2000c1e1900 */
[----:B------:R-:W-:Y:S02]  /*1250*/  @!P0 IADD3.X R27, PT, PT, R2, R17, RZ, P1, !PT ;  /* 0x00000011021b8210 */ /* 0x000fe40000ffe4ff */
[----:B------:R-:W4:Y:S03]  /*1260*/  @!P0 LDC.64 R16, c[0x0][0x380] ;  /* 0x0000e000ff108b82 */ /* 0x000f260000000a00 */
[----:B------:R0:W3:Y:S01]  /*1270*/  @!P0 LDG.E R2, desc[UR6][R26.64] ;  /* 0x000000061a028981 */ /* 0x0000e2000c1e1900 */
[C---:B------:R-:W-:Y:S01]  /*1280*/  @!P0 VIADD R28, R6.reuse, 0x1 ;  /* 0x00000001061c8836 */ /* 0x040fe20000000000 */
[----:B------:R-:W-:-:S03]  /*1290*/  @!P0 IADD3 R29, PT, PT, R6, 0x2, RZ ;  /* 0x00000002061d8810 */ /* 0x000fc60007ffe0ff */
[----:B--2---:R-:W2:Y:S01]  /*12a0*/  @!P0 LDC.64 R18, c[0x0][0x3f8] ;  /* 0x0000fe00ff128b82 */ /* 0x004ea20000000a00 */
[----:B-1----:R-:W-:Y:S02]  /*12b0*/  @!P0 SHF.R.S32.HI R23, RZ, 0x1f, R28 ;  /* 0x0000001fff178819 */ /* 0x002fe4000001141c */
[----:B------:R-:W-:Y:S02]  /*12c0*/  @!P0 SHF.R.S32.HI R24, RZ, 0x1f, R29 ;  /* 0x0000001fff188819 */ /* 0x000fe4000001141d */
[----:B0-----:R-:W-:Y:S01]  /*12d0*/  @!P0 MOV R27, R9 ;  /* 0x00000009001b8202 */ /* 0x001fe20000000f00 */
[----:B------:R-:W-:Y:S02]  /*12e0*/  @!P0 IMAD.MOV.U32 R26, RZ, RZ, R14 ;  /* 0x000000ffff1a8224 */ /* 0x000fe400078e000e */
[----:B------:R-:W-:Y:S02]  /*12f0*/  @!P0 IMAD R24, R24, R20, RZ ;  /* 0x0000001418188224 */ /* 0x000fe400078e02ff */
[----:B--2---:R-:W-:-:S04]  /*1300*/  @!P0 IMAD R23, R23, R18, RZ ;  /* 0x0000001217178224 */ /* 0x004fc800078e02ff */
[C---:B------:R-:W-:Y:S02]  /*1310*/  @!P0 IMAD R25, R28.reuse, R19, R23 ;  /* 0x000000131c198224 */ /* 0x040fe400078e0217 */
[----:B------:R-:W-:-:S04]  /*1320*/  @!P0 IMAD.WIDE.U32 R18, R28, R18, R26 ;  /* 0x000000121c128225 */ /* 0x000fc800078e001a */
[C-C-:B------:R-:W-:Y:S01]  /*1330*/  @!P0 IMAD R23, R29.reuse, R21, R24.reuse ;  /* 0x000000151d178224 */ /* 0x140fe200078e0218 */
[----:B------:R-:W-:Y:S01]  /*1340*/  PRMT R24, RZ, 0x7610, R24 ;  /* 0x00007610ff187816 */ /* 0x000fe20000000018 */
[----:B------:R-:W-:Y:S01]  /*1350*/  @!P0 IMAD.WIDE.U32 R20, R29, R20, R26 ;  /* 0x000000141d148225 */ /* 0x000fe200078e001a */
[----:B------:R-:W-:Y:S02]  /*1360*/  PRMT R26, RZ, 0x7610, R26 ;  /* 0x00007610ff1a7816 */ /* 0x000fe4000000001a */
[----:B----4-:R-:W-:Y:S01]  /*1370*/  @!P0 LEA R16, P1, R18, R16, 0x1 ;  /* 0x0000001012108211 */ /* 0x010fe200078208ff */
[----:B------:R-:W-:Y:S01]  /*1380*/  @!P0 IMAD.IADD R25, R19, 0x1, R25 ;  /* 0x0000000113198824 */ /* 0x000fe200078e0219 */
[----:B------:R-:W-:-:S04]  /*1390*/  @!P0 IADD3 R23, PT, PT, R21, R23, RZ ;  /* 0x0000001715178210 */ /* 0x000fc80007ffe0ff */
[--C-:B------:R-:W-:Y:S02]  /*13a0*/  @!P0 LEA.HI.X R17, R18, R17, R25.reuse, 0x1, P1 ;  /* 0x0000001112118211 */ /* 0x100fe400008f0c19 */
[----:B------:R-:W-:Y:S01]  /*13b0*/  PRMT R25, RZ, 0x7610, R25 ;  /* 0x00007610ff197816 */ /* 0x000fe20000000019 */
[----:B------:R-:W0:Y:S01]  /*13c0*/  @!P0 LDC.64 R18, c[0x0][0x3a0] ;  /* 0x0000e800ff128b82 */ /* 0x000e220000000a00 */
[C---:B---3--:R-:W-:Y:S02]  /*13d0*/  @!P0 PRMT R24, R22.reuse, 0x7610, R24 ;  /* 0x0000761016188816 */ /* 0x048fe40000000018 */
[----:B------:R-:W-:Y:S02]  /*13e0*/  @!P0 PRMT R26, R22, 0x7632, R26 ;  /* 0x00007632161a8816 */ /* 0x000fe4000000001a */
[----:B------:R-:W-:Y:S01]  /*13f0*/  PRMT R22, RZ, 0x7610, R22 ;  /* 0x00007610ff167816 */ /* 0x000fe20000000016 */
[----:B------:R-:W-:Y:S01]  /*1400*/  IMAD.U32 R21, R24, 0x10000, RZ ;  /* 0x0001000018157824 */ /* 0x000fe200078e00ff */
[----:B------:R-:W-:-:S02]  /*1410*/  SHF.L.U32 R27, R26, 0x10, RZ ;  /* 0x000000101a1b7819 */ /* 0x000fc400000006ff */
[----:B------:R-:W-:Y:S01]  /*1420*/  @!P0 PRMT R25, R2, 0x7610, R25 ;  /* 0x0000761002198816 */ /* 0x000fe20000000019 */
[----:B------:R-:W-:Y:S01]  /*1430*/  FADD.FTZ R24, -R8, R21 ;  /* 0x0000001508187221 */ /* 0x000fe20000010100 */
[----:B------:R-:W-:Y:S01]  /*1440*/  @!P0 PRMT R22, R2, 0x7632, R22 ;  /* 0x0000763202168816 */ /* 0x000fe20000000016 */
[----:B------:R-:W-:Y:S01]  /*1450*/  FADD.FTZ R26, -R8, R27 ;  /* 0x0000001b081a7221 */ /* 0x000fe20000010100 */
[C---:B------:R-:W-:Y:S01]  /*1460*/  @!P0 SHF.L.U64.HI R2, R20.reuse, 0x1, R23 ;  /* 0x0000000114028819 */ /* 0x040fe20000010217 */
[----:B------:R-:W-:Y:S02]  /*1470*/  @!P0 IMAD.SHL.U32 R23, R20, 0x2, RZ ;  /* 0x0000000214178824 */ /* 0x000fe400078e00ff */
[-C--:B------:R-:W-:Y:S01]  /*1480*/  FMUL.FTZ R24, R24, R3.reuse ;  /* 0x0000000318187220 */ /* 0x080fe20000410000 */
[----:B------:R-:W1:Y:S01]  /*1490*/  @!P0 LDC.64 R20, c[0x0][0x398] ;  /* 0x0000e600ff148b82 */ /* 0x000e620000000a00 */
[----:B------:R-:W-:Y:S01]  /*14a0*/  FMUL.FTZ R26, R26, R3 ;  /* 0x000000031a1a7220 */ /* 0x000fe20000410000 */
[----:B------:R-:W-:Y:S01]  /*14b0*/  SHF.L.U32 R25, R25, 0x10, RZ ;  /* 0x0000001019197819 */ /* 0x000fe200000006ff */
[----:B------:R-:W-:-:S02]  /*14c0*/  IMAD.U32 R22, R22, 0x10000, RZ ;  /* 0x0001000016167824 */ /* 0x000fc400078e00ff */
[C-C-:B------:R-:W-:Y:S01]  /*14d0*/  FFMA.FTZ R24, R4.reuse, R24, R7.reuse ;  /* 0x0000001804187223 */ /* 0x140fe20000010007 */
[----:B------:R-:W-:Y:S01]  /*14e0*/  FFMA.FTZ R27, R4, R26, R7 ;  /* 0x0000001a041b7223 */ /* 0x000fe20000010007 */
[----:B0-----:R-:W-:Y:S02]  /*14f0*/  @!P0 IADD3 R18, P1, PT, R23, R18, RZ ;  /* 0x0000001217128210 */ /* 0x001fe40007f3e0ff */
[----:B------:R-:W-:Y:S01]  /*1500*/  FFMA.FTZ R24, R25, R12, -R24 ;  /* 0x0000000c19187223 */ /* 0x000fe20000010818 */
[----:B------:R-:W-:Y:S01]  /*1510*/  FFMA.FTZ R22, R22, R13, -R27 ;  /* 0x0000000d16167223 */ /* 0x000fe2000001081b */
[----:B------:R-:W-:Y:S02]  /*1520*/  @!P0 IADD3.X R19, PT, PT, R2, R19, RZ, P1, !PT ;  /* 0x0000001302138210 */ /* 0x000fe40000ffe4ff */
[-C--:B------:R-:W-:Y:S01]  /*1530*/  FMUL.FTZ R27, R24, R3.reuse ;  /* 0x00000003181b7220 */ /* 0x080fe20000410000 */
[----:B------:R-:W-:Y:S01]  /*1540*/  @!P0 FMUL.FTZ R22, R22, R3 ;  /* 0x0000000316168220 */ /* 0x000fe20000410000 */
[----:B------:R-:W0:Y:S04]  /*1550*/  @!P0 LDC.64 R24, c[0x0][0x3f8] ;  /* 0x0000fe00ff188b82 */ /* 0x000e280000000a00 */
[----:B------:R-:W-:-:S05]  /*1560*/  @!P0 F2FP.BF16.F32.PACK_AB R27, R22, R27 ;  /* 0x0000001b161b823e */ /* 0x000fca00000010ff */
[----:B------:R2:W-:Y:S01]  /*1570*/  @!P0 STG.E desc[UR6][R16.64], R27 ;  /* 0x0000001b10008986 */ /* 0x0005e2000c101906 */
[----:B-1----:R-:W-:Y:S02]  /*1580*/  @!P0 IADD3 R20, P1, PT, R23, R20, RZ ;  /* 0x0000001417148210 */ /* 0x002fe40007f3e0ff */
[----:B------:R-:W-:Y:S01]  /*1590*/  PRMT R28, RZ, 0x7610, R28 ;  /* 0x00007610ff1c7816 */ /* 0x000fe2000000001c */
[----:B------:R1:W3:Y:S01]  /*15a0*/  @!P0 LDG.E R18, desc[UR6][R18.64] ;  /* 0x0000000612128981 */ /* 0x0002e2000c1e1900 */
[----:B------:R-:W-:Y:S01]  /*15b0*/  PRMT R29, RZ, 0x7610, R29 ;  /* 0x00007610ff1d7816 */ /* 0x000fe2000000001d */
[----:B------:R-:W-:Y:S01]  /*15c0*/  @!P0 IMAD.X R21, R2, 0x1, R21, P1 ;  /* 0x0000000102158824 */ /* 0x000fe200008e0615 */
[----:B------:R-:W4:Y:S04]  /*15d0*/  @!P0 LDC.64 R22, c[0x0][0x380] ;  /* 0x0000e000ff168b82 */ /* 0x000f280000000a00 */
[----:B------:R0:W4:Y:S01]  /*15e0*/  @!P0 LDG.E R20, desc[UR6][R20.64] ;  /* 0x0000000614148981 */ /* 0x000122000c1e1900 */
[----:B------:R-:W-:Y:S01]  /*15f0*/  PRMT R2, RZ, 0x7610, R2 ;  /* 0x00007610ff027816 */ /* 0x000fe20000000002 */
[----:B--2---:R-:W-:Y:S01]  /*1600*/  @!P0 IMAD.MOV.U32 R16, RZ, RZ, R14 ;  /* 0x000000ffff108224 */ /* 0x004fe200078e000e */
[----:B------:R-:W-:-:S02]  /*1610*/  PRMT R26, RZ, 0x7610, R26 ;  /* 0x00007610ff1a7816 */ /* 0x000fc4000000001a */
[----:B-1----:R-:W-:Y:S02]  /*1620*/  @!P0 IADD3 R19, PT, PT, R6, 0x2, RZ ;  /* 0x0000000206138810 */ /* 0x002fe40007ffe0ff */
[----:B------:R-:W-:Y:S02]  /*1630*/  IADD3 R5, PT, PT, R5, 0x4, RZ ;  /* 0x0000000405057810 */ /* 0x000fe40007ffe0ff */
[----:B0-----:R-:W-:Y:S02]  /*1640*/  @!P0 SHF.R.S32.HI R21, RZ, 0x1f, R19 ;  /* 0x0000001fff158819 */ /* 0x001fe40000011413 */
[C---:B---3--:R-:W-:Y:S02]  /*1650*/  @!P0 PRMT R28, R18.reuse, 0x7610, R28 ;  /* 0x00007610121c8816 */ /* 0x048fe4000000001c */
[----:B------:R-:W-:-:S03]  /*1660*/  @!P0 PRMT R29, R18, 0x7632, R29 ;  /* 0x00007632121d8816 */ /* 0x000fc6000000001d */
[----:B------:R-:W-:Y:S01]  /*1670*/  IMAD.U32 R17, R28, 0x10000, RZ ;  /* 0x000100001c117824 */ /* 0x000fe200078e00ff */
[----:B------:R-:W-:Y:S02]  /*1680*/  SHF.L.U32 R29, R29, 0x10, RZ ;  /* 0x000000101d1d7819 */ /* 0x000fe400000006ff */
[----:B----4-:R-:W-:Y:S01]  /*1690*/  @!P0 PRMT R2, R20, 0x7610, R2 ;  /* 0x0000761014028816 */ /* 0x010fe20000000002 */
[----:B------:R-:W-:Y:S01]  /*16a0*/  FADD.FTZ R18, -R8, R17 ;  /* 0x0000001108127221 */ /* 0x000fe20000010100 */
[----:B------:R-:W-:Y:S01]  /*16b0*/  @!P0 PRMT R26, R20, 0x7632, R26 ;  /* 0x00007632141a8816 */ /* 0x000fe2000000001a */
[----:B------:R-:W-:Y:S01]  /*16c0*/  FADD.FTZ R20, -R8, R29 ;  /* 0x0000001d08147221 */ /* 0x000fe20000010100 */
[----:B------:R-:W-:Y:S01]  /*16d0*/  @!P0 MOV R17, R9 ;  /* 0x0000000900118202 */ /* 0x000fe20000000f00 */
[-C--:B------:R-:W-:Y:S01]  /*16e0*/  FMUL.FTZ R18, R18, R3.reuse ;  /* 0x0000000312127220 */ /* 0x080fe20000410000 */
[----:B------:R-:W-:Y:S01]  /*16f0*/  SHF.L.U32 R26, R26, 0x10, RZ ;  /* 0x000000101a1a7819 */ /* 0x000fe200000006ff */
[----:B------:R-:W-:Y:S01]  /*1700*/  FMUL.FTZ R20, R20, R3 ;  /* 0x0000000314147220 */ /* 0x000fe20000410000 */
[----:B------:R-:W-:-:S04]  /*1710*/  @!P0 IMAD.WIDE.U32 R16, R19, R24, R16 ;  /* 0x0000001813108225 */ /* 0x000fc800078e0010 */
[C-C-:B------:R-:W-:Y:S01]  /*1720*/  FFMA.FTZ R18, R4.reuse, R18, R7.reuse ;  /* 0x0000001204127223 */ /* 0x140fe20000010007 */
[----:B------:R-:W-:Y:S01]  /*1730*/  FFMA.FTZ R27, R4, R20, R7 ;  /* 0x00000014041b7223 */ /* 0x000fe20000010007 */
[----:B------:R-:W-:Y:S01]  /*1740*/  @!P0 IMAD R24, R21, R24, RZ ;  /* 0x0000001815188224 */ /* 0x000fe200078e02ff */
[----:B------:R-:W-:Y:S01]  /*1750*/  @!P0 LEA R22, P1, R16, R22, 0x1 ;  /* 0x0000001610168211 */ /* 0x000fe200078208ff */
[----:B------:R-:W-:Y:S02]  /*1760*/  IMAD.U32 R21, R2, 0x10000, RZ ;  /* 0x0001000002157824 */ /* 0x000fe400078e00ff */
[----:B------:R-:W-:Y:S01]  /*1770*/  FFMA.FTZ R2, R26, R13, -R27 ;  /* 0x0000000d1a027223 */ /* 0x000fe2000001081b */
[----:B------:R-:W-:Y:S02]  /*1780*/  @!P0 IMAD R25, R19, R25, R24 ;  /* 0x0000001913198224 */ /* 0x000fe400078e0218 */
[----:B------:R-:W-:Y:S01]  /*1790*/  FFMA.FTZ R18, R21, R12, -R18 ;  /* 0x0000000c15127223 */ /* 0x000fe20000010812 */
[----:B------:R-:W-:Y:S01]  /*17a0*/  @!P0 FMUL.FTZ R2, R2, R3 ;  /* 0x0000000302028220 */ /* 0x000fe20000410000 */
[----:B------:R-:W-:-:S02]  /*17b0*/  @!P0 IMAD.IADD R25, R17, 0x1, R25 ;  /* 0x0000000111198824 */ /* 0x000fc400078e0219 */
[----:B------:R-:W-:-:S03]  /*17c0*/  FMUL.FTZ R17, R18, R3 ;  /* 0x0000000312117220 */ /* 0x000fc60000410000 */
[----:B------:R-:W-:Y:S02]  /*17d0*/  @!P0 LEA.HI.X R23, R16, R23, R25, 0x1, P1 ;  /* 0x0000001710178211 */ /* 0x000fe400008f0c19 */
[----:B------:R-:W-:Y:S02]  /*17e0*/  @!P0 F2FP.BF16.F32.PACK_AB R17, R2, R17 ;  /* 0x000000110211823e */ /* 0x000fe400000010ff */
[----:B------:R-:W-:-:S03]  /*17f0*/  ISETP.NE.AND P1, PT, R5, RZ, PT ;  /* 0x000000ff0500720c */ /* 0x000fc60003f25270 */
[----:B------:R1:W-:Y:S10]  /*1800*/  @!P0 STG.E desc[UR6][R22.64], R17 ;  /* 0x0000001116008986 */ /* 0x0003f4000c101906 */
[----:B------:R-:W-:Y:S05]  /*1810*/  @!P1 BRA `(.L_x_483) ;  /* 0x0000000c00a09947 */ /* 0x000fea0003800000 */
[----:B------:R-:W-:Y:S01]  /*1820*/  VIADD R6, R6, 0x4 ;  /* 0x0000000406067836 */ /* 0x000fe20000000000 */
[----:B------:R-:W-:Y:S06]  /*1830*/  BRA `(.L_x_491) ;  /* 0xfffffff000987947 */ /* 0x000fec000383ffff */
.L_x_484:
        /* <DEDUP_REMOVED lines=8> */
[----:B------:R-:W-:Y:S02]  /*18c0*/  @!P0 IMAD R23, R6, UR8, RZ ;  /* 0x0000000806178c24 */ /* 0x000fe4000f8e02ff */
[----:B------:R-:W-:Y:S02]  /*18d0*/  @!P0 IMAD.MOV.U32 R21, RZ, RZ, R9 ;  /* 0x000000ffff158224 */ /* 0x000fe400078e0009 */
[C---:B------:R-:W-:Y:S02]  /*18e0*/  @!P0 IMAD R23, R2.reuse, UR9, R23 ;  /* 0x0000000902178c24 */ /* 0x040fe4000f8e0217 */
[----:B------:R-:W-:-:S05]  /*18f0*/  @!P0 IMAD.WIDE.U32 R20, R2, UR8, R20 ;  /* 0x0000000802148c25 */ /* 0x000fca000f8e0014 */
[----:B------:R-:W-:Y:S01]  /*1900*/  @!P0 IADD3 R21, PT, PT, R21, R23, RZ ;  /* 0x0000001715158210 */ /* 0x000fe20007ffe0ff */
[----:B------:R-:W-:-:S03]  /*1910*/  @!P0 IMAD.SHL.U32 R23, R20, 0x2, RZ ;  /* 0x0000000214178824 */ /* 0x000fc600078e00ff */
[----:B------:R-:W-:Y:S02]  /*1920*/  @!P0 SHF.L.U64.HI R6, R20, 0x1, R21 ;  /* 0x0000000114068819 */ /* 0x000fe40000010215 */
[----:B0-----:R-:W-:-:S04]  /*1930*/  @!P0 IADD3 R20, P2, PT, R23, R18, RZ ;  /* 0x0000001217148210 */ /* 0x001fc80007f5e0ff */
[----:B------:R-:W-:Y:S02]  /*1940*/  @!P0 IADD3.X R21, PT, PT, R6, R19, RZ, P2, !PT ;  /* 0x0000001306158210 */ /* 0x000fe400017fe4ff */
[----:B------:R-:W0:Y:S03]  /*1950*/  @!P0 LDC.64 R18, c[0x0][0x398] ;  /* 0x0000e600ff128b82 */ /* 0x000e260000000a00 */
[----:B------:R-:W2:Y:S01]  /*1960*/  @!P0 LDG.E R20, desc[UR6][R20.64] ;  /* 0x0000000614148981 */ /* 0x000ea2000c1e1900 */
[----:B0-----:R-:W-:-:S05]  /*1970*/  @!P0 IADD3 R18, P2, PT, R23, R18, RZ ;  /* 0x0000001217128210 */ /* 0x001fca0007f5e0ff */
[----:B------:R-:W-:-:S05]  /*1980*/  @!P0 IMAD.X R19, R6, 0x1, R19, P2 ;  /* 0x0000000106138824 */ /* 0x000fca00010e0613 */
[----:B------:R0:W3:Y:S01]  /*1990*/  @!P0 LDG.E R18, desc[UR6][R18.64] ;  /* 0x0000000612128981 */ /* 0x0000e2000c1e1900 */
[----:B------:R-:W-:Y:S02]  /*19a0*/  PRMT R6, RZ, 0x7610, R6 ;  /* 0x00007610ff067816 */ /* 0x000fe40000000006 */
[----:B0-----:R-:W-:Y:S02]  /*19b0*/  PRMT R19, RZ, 0x7610, R19 ;  /* 0x00007610ff137816 */ /* 0x001fe40000000013 */
[----:B--2---:R-:W-:-:S04]  /*19c0*/  @!P0 PRMT R6, R20, 0x7610, R6 ;  /* 0x0000761014068816 */ /* 0x004fc80000000006 */
[----:B------:R-:W-:Y:S02]  /*19d0*/  SHF.L.U32 R23, R6, 0x10, RZ ;  /* 0x0000001006177819 */ /* 0x000fe400000006ff */
[----:B------:R-:W-:-:S03]  /*19e0*/  PRMT R6, RZ, 0x7610, R6 ;  /* 0x00007610ff067816 */ /* 0x000fc60000000006 */
[----:B------:R-:W-:Y:S01]  /*19f0*/  FADD.FTZ R22, -R8, R23 ;  /* 0x0000001708167221 */ /* 0x000fe20000010100 */
[----:B------:R-:W-:-:S03]  /*1a00*/  @!P0 PRMT R6, R20, 0x7632, R6 ;  /* 0x0000763214068816 */ /* 0x000fc60000000006 */
[-C--:B------:R-:W-:Y:S02]  /*1a10*/  FMUL.FTZ R23, R22, R3.reuse ;  /* 0x0000000316177220 */ /* 0x080fe40000410000 */
[----:B------:R-:W-:Y:S02]  /*1a20*/  IMAD.U32 R21, R6, 0x10000, RZ ;  /* 0x0001000006157824 */ /* 0x000fe400078e00ff */
[----:B-----5:R-:W-:Y:S02]  /*1a30*/  FFMA.FTZ R22, R23, R12, R16 ;  /* 0x0000000c17167223 */ /* 0x020fe40000010010 */
[----:B------:R-:W-:Y:S02]  /*1a40*/  FADD.FTZ R6, -R8, R21 ;  /* 0x0000001508067221 */ /* 0x000fe40000010100 */
[----:B------:R-:W-:Y:S02]  /*1a50*/  FMUL.FTZ R25, R22, -1.4426950216293334961 ;  /* 0xbfb8aa3b16197820 */ /* 0x000fe40000410000 */
[----:B------:R-:W-:-:S04]  /*1a60*/  FMUL.FTZ R6, R6, R3 ;  /* 0x0000000306067220 */ /* 0x000fc80000410000 */
[----:B------:R-:W0:Y:S01]  /*1a70*/  MUFU.EX2 R25, R25 ;  /* 0x0000001900197308 */ /* 0x000e220000000800 */
[----:B------:R-:W-:Y:S01]  /*1a80*/  FFMA.FTZ R21, R6, R13, R17 ;  /* 0x0000000d06157223 */ /* 0x000fe20000010011 */
[----:B---3--:R-:W-:-:S03]  /*1a90*/  @!P0 PRMT R19, R18, 0x7610, R19 ;  /* 0x0000761012138816 */ /* 0x008fc60000000013 */
[----:B------:R-:W-:-:S06]  /*1aa0*/  FMUL.FTZ R26, R21, -1.4426950216293334961 ;  /* 0xbfb8aa3b151a7820 */ /* 0x000fcc0000410000 */
[----:B------:R-:W1:Y:S01]  /*1ab0*/  MUFU.EX2 R26, R26 ;  /* 0x0000001a001a7308 */ /* 0x000e620000000800 */
[----:B0-----:R-:W-:Y:S01]  /*1ac0*/  FADD.FTZ R24, R25, 1 ;  /* 0x3f80000019187421 */ /* 0x001fe20000010000 */
[----:B------:R-:W-:-:S04]  /*1ad0*/  PRMT R25, RZ, 0x7610, R25 ;  /* 0x00007610ff197816 */ /* 0x000fc80000000019 */
[----:B------:R-:W-:Y:S02]  /*1ae0*/  @!P0 PRMT R25, R18, 0x7632, R25 ;  /* 0x0000763212198816 */ /* 0x000fe40000000019 */
[----:B------:R-:W0:Y:S03]  /*1af0*/  MUFU.RCP R24, R24 ;  /* 0x0000001800187308 */ /* 0x000e260000001000 */
[----:B------:R-:W-:Y:S02]  /*1b00*/  IMAD.U32 R25, R25, 0x10000, RZ ;  /* 0x0001000019197824 */ /* 0x000fe400078e00ff */
[----:B-1----:R-:W-:-:S06]  /*1b10*/  FADD.FTZ R20, R26, 1 ;  /* 0x3f8000001a147421 */ /* 0x002fcc0000010000 */
[----:B------:R-:W1:Y:S01]  /*1b20*/  MUFU.RCP R20, R20 ;  /* 0x0000001400147308 */ /* 0x000e620000001000 */
[----:B0-----:R-:W-:-:S04]  /*1b30*/  FADD.FTZ R27, -R24, 1 ;  /* 0x3f800000181b7421 */ /* 0x001fc80000010100 */
[----:B------:R-:W-:Y:S01]  /*1b40*/  FFMA.FTZ R22, R22, R27, 1 ;  /* 0x3f80000016167423 */ /* 0x000fe2000001001b */
[----:B------:R-:W-:Y:S02]  /*1b50*/  SHF.L.U32 R27, R19, 0x10, RZ ;  /* 0x00000010131b7819 */ /* 0x000fe400000006ff */
[----:B------:R-:W0:Y:S03]  /*1b60*/  @!P0 LDC.64 R18, c[0x0][0x380] ;  /* 0x0000e000ff128b82 */ /* 0x000e260000000a00 */
[----:B------:R-:W-:Y:S01]  /*1b70*/  FMUL.FTZ R27, R27, R24 ;  /* 0x000000181b1b7220 */ /* 0x000fe20000410000 */
[----:B-1----:R-:W-:Y:S01]  /*1b80*/  FADD.FTZ R24, -R20, 1 ;  /* 0x3f80000014187421 */ /* 0x002fe20000010100 */
[----:B------:R-:W-:Y:S02]  /*1b90*/  FMUL.FTZ R20, R25, R20 ;  /* 0x0000001419147220 */ /* 0x000fe40000410000 */
[----:B------:R-:W-:Y:S01]  /*1ba0*/  FMUL.FTZ R25, R27, R22 ;  /* 0x000000161b197220 */ /* 0x000fe20000410000 */
[----:B------:R-:W-:Y:S01]  /*1bb0*/  FFMA.FTZ R21, R21, R24, 1 ;  /* 0x3f80000015157423 */ /* 0x000fe20000010018 */
[----:B------:R-:W-:-:S03]  /*1bc0*/  SHF.R.S32.HI R24, RZ, 0x1f, R2 ;  /* 0x0000001fff187819 */ /* 0x000fc60000011402 */
[----:B------:R-:W-:Y:S01]  /*1bd0*/  FMUL.FTZ R22, R20, R21 ;  /* 0x0000001514167220 */ /* 0x000fe20000410000 */
[----:B------:R-:W-:Y:S01]  /*1be0*/  @!P0 MOV R20, R14 ;  /* 0x0000000e00148202 */ /* 0x000fe20000000f00 */
[----:B------:R-:W-:Y:S02]  /*1bf0*/  @!P0 IMAD.MOV.U32 R21, RZ, RZ, R9 ;  /* 0x000000ffff158224 */ /* 0x000fe400078e0009 */
[----:B------:R-:W-:Y:S02]  /*1c00*/  @!P0 IMAD R27, R24, UR8, RZ ;  /* 0x00000008181b8c24 */ /* 0x000fe4000f8e02ff */
[C-C-:B------:R-:W-:Y:S01]  /*1c10*/  FFMA.FTZ R24, R4.reuse, R23, R7.reuse ;  /* 0x0000001704187223 */ /* 0x140fe20000010007 */
[----:B------:R-:W-:Y:S01]  /*1c20*/  FFMA.FTZ R23, R4, R6, R7 ;  /* 0x0000000604177223 */ /* 0x000fe20000010007 */
[----:B------:R-:W-:-:S04]  /*1c30*/  @!P0 IMAD.WIDE.U32 R20, R2, UR8, R20 ;  /* 0x0000000802148c25 */ /* 0x000fc8000f8e0014 */
[----:B------:R-:W-:Y:S01]  /*1c40*/  FFMA.FTZ R24, R25, R12, -R24 ;  /* 0x0000000c19187223 */ /* 0x000fe20000010818 */
[----:B------:R-:W-:Y:S01]  /*1c50*/  FFMA.FTZ R6, R22, R13, -R23 ;  /* 0x0000000d16067223 */ /* 0x000fe20000010817 */
[----:B------:R-:W-:Y:S01]  /*1c60*/  @!P0 IMAD R27, R2, UR9, R27 ;  /* 0x00000009021b8c24 */ /* 0x000fe2000f8e021b */
[----:B0-----:R-:W-:Y:S01]  /*1c70*/  @!P0 LEA R18, P2, R20, R18, 0x1 ;  /* 0x0000001214128211 */ /* 0x001fe200078408ff */
[----:B------:R-:W-:Y:S02]  /*1c80*/  VIADD R2, R2, 0x1 ;  /* 0x0000000102027836 */ /* 0x000fe40000000000 */
[----:B------:R-:W-:Y:S01]  /*1c90*/  @!P0 FMUL.FTZ R6, R6, R3 ;  /* 0x0000000306068220 */ /* 0x000fe20000410000 */
[----:B------:R-:W-:Y:S01]  /*1ca0*/  @!P0 IADD3 R27, PT, PT, R21, R27, RZ ;  /* 0x0000001b151b8210 */ /* 0x000fe20007ffe0ff */
[----:B------:R-:W-:-:S03]  /*1cb0*/  FMUL.FTZ R21, R24, R3 ;  /* 0x0000000318157220 */ /* 0x000fc60000410000 */
[----:B------:R-:W-:Y:S02]  /*1cc0*/  @!P0 LEA.HI.X R19, R20, R19, R27, 0x1, P2 ;  /* 0x0000001314138211 */ /* 0x000fe400010f0c1b */
[----:B------:R-:W-:-:S05]  /*1cd0*/  @!P0 F2FP.BF16.F32.PACK_AB R21, R6, R21 ;  /* 0x000000150615823e */ /* 0x000fca00000010ff */
[----:B------:R0:W-:Y:S02]  /*1ce0*/  @!P0 STG.E desc[UR6][R18.64], R21 ;  /* 0x0000001512008986 */ /* 0x0001e4000c101906 */
.L_x_492:
[----:B------:R-:W-:Y:S05]  /*1cf0*/  @!P1 BRA `(.L_x_483) ;  /* 0x0000000800689947 */ /* 0x000fea0003800000 */
[----:B------:R-:W-:Y:S01]  /*1d00*/  IADD3 R5, PT, PT, R2, -R5, RZ ;  /* 0x8000000502057210 */ /* 0x000fe20007ffe0ff */
[----:B------:R-:W1:Y:S01]  /*1d10*/  LDCU.64 UR10, c[0x0][0x3f8] ;  /* 0x00007f00ff0a77ac */ /* 0x000e620008000a00 */
[----:B------:R-:W2:Y:S05]  /*1d20*/  LDCU.64 UR12, c[0x0][0x380] ;  /* 0x00007000ff0c77ac */ /* 0x000eaa0008000a00 */
.L_x_495:
[----:B------:R-:W-:Y:S01]  /*1d30*/  BSSY.RECONVERGENT B0, `(.L_x_493) ;  /* 0x0000045000007945 */ /* 0x000fe20003800200 */
[----:B-1----:R-:W-:Y:S02]  /*1d40*/  ISETP.GE.U32.AND P1, PT, R10, UR10, PT ;  /* 0x0000000a0a007c0c */ /* 0x002fe4000bf26070 */
[----:B------:R-:W-:Y:S02]  /*1d50*/  PRMT R25, RZ, 0x7610, R25 ;  /* 0x00007610ff197816 */ /* 0x000fe40000000019 */
[----:B------:R-:W-:Y:S02]  /*1d60*/  PRMT R22, RZ, 0x7610, R22 ;  /* 0x00007610ff167816 */ /* 0x000fe40000000016 */
[----:B------:R-:W-:Y:S02]  /*1d70*/  PRMT R24, RZ, 0x7610, R24 ;  /* 0x00007610ff187816 */ /* 0x000fe40000000018 */
[----:B------:R-:W-:Y:S01]  /*1d80*/  PRMT R6, RZ, 0x7610, R6 ;  /* 0x00007610ff067816 */ /* 0x000fe20000000006 */
[----:B---3--:R-:W-:Y:S06]  /*1d90*/  @P0 BRA `(.L_x_494) ;  /* 0x0000000000f80947 */ /* 0x008fec0003800000 */
[----:B0-----:R-:W0:Y:S01]  /*1da0*/  @!P0 LDC.64 R20, c[0x0][0x3f8] ;  /* 0x0000fe00ff148b82 */ /* 0x001e220000000a00 */
[----:B------:R-:W-:Y:S02]  /*1db0*/  SHF.R.S32.HI R23, RZ, 0x1f, R2 ;  /* 0x0000001fff177819 */ /* 0x000fe40000011402 */
[----:B------:R-:W-:-:S03]  /*1dc0*/  MOV R19, R9 ;  /* 0x0000000900137202 */ /* 0x000fc60000000f00 */
[----:B0-----:R-:W-:-:S04]  /*1dd0*/  @!P0 IMAD R18, R23, R20, RZ ;  /* 0x0000001417128224 */ /* 0x001fc800078e02ff */
[----:B------:R-:W-:Y:S02]  /*1de0*/  @!P0 IMAD R27, R2, R21, R18 ;  /* 0x00000015021b8224 */ /* 0x000fe400078e0212 */
[----:B------:R-:W-:-:S04]  /*1df0*/  IMAD.MOV.U32 R18, RZ, RZ, R14 ;  /* 0x000000ffff127224 */ /* 0x000fc800078e000e */
[----:B------:R-:W-:-:S04]  /*1e00*/  @!P0 IMAD.WIDE.U32 R20, R2, R20, R18 ;  /* 0x0000001402148225 */ /* 0x000fc800078e0012 */
[----:B------:R-:W-:Y:S01]  /*1e10*/  @!P0 IMAD.IADD R21, R21, 0x1, R27 ;  /* 0x0000000115158824 */ /* 0x000fe200078e021b */
[----:B------:R-:W-:-:S04]  /*1e20*/  @!P0 SHF.L.U32 R27, R20, 0x1, RZ ;  /* 0x00000001141b8819 */ /* 0x000fc800000006ff */
[----:B------:R-:W-:Y:S02]  /*1e30*/  @!P0 SHF.L.U64.HI R26, R20, 0x1, R21 ;  /* 0x00000001141a8819 */ /* 0x000fe40000010215 */
[----:B------:R-:W0:Y:S02]  /*1e40*/  @!P0 LDC.64 R20, c[0x0][0x3a0] ;  /* 0x0000e800ff148b82 */ /* 0x000e240000000a00 */
[----:B0-----:R-:W-:-:S05]  /*1e50*/  @!P0 IADD3 R28, P2, PT, R27, R20, RZ ;  /* 0x000000141b1c8210 */ /* 0x001fca0007f5e0ff */
[----:B------:R-:W-:Y:S02]  /*1e60*/  @!P0 IMAD.X R29, R26, 0x1, R21, P2 ;  /* 0x000000011a1d8824 */ /* 0x000fe400010e0615 */
[----:B------:R-:W0:Y:S03]  /*1e70*/  @!P0 LDC.64 R20, c[0x0][0x398] ;  /* 0x0000e600ff148b82 */ /* 0x000e260000000a00 */
[----:B------:R-:W3:Y:S01]  /*1e80*/  @!P0 LDG.E R28, desc[UR6][R28.64] ;  /* 0x000000061c1c8981 */ /* 0x000ee2000c1e1900 */
[----:B0-----:R-:W-:-:S04]  /*1e90*/  @!P0 IADD3 R20, P2, PT, R27, R20, RZ ;  /* 0x000000141b148210 */ /* 0x001fc80007f5e0ff */
[----:B------:R-:W-:-:S05]  /*1ea0*/  @!P0 IADD3.X R21, PT, PT, R26, R21, RZ, P2, !PT ;  /* 0x000000151a158210 */ /* 0x000fca00017fe4ff */
[----:B------:R0:W4:Y:S01]  /*1eb0*/  @!P0 LDG.E R20, desc[UR6][R20.64] ;  /* 0x0000000614148981 */ /* 0x000122000c1e1900 */
[----:B------:R-:W-:Y:S01]  /*1ec0*/  IMAD.WIDE.U32 R18, R2, UR10, R18 ;  /* 0x0000000a02127c25 */ /* 0x000fe2000f8e0012 */
[C---:B---3--:R-:W-:Y:S02]  /*1ed0*/  @!P0 PRMT R6, R28.reuse, 0x7632, R6 ;  /* 0x000076321c068816 */ /* 0x048fe40000000006 */
[----:B------:R-:W-:-:S03]  /*1ee0*/  @!P0 PRMT R24, R28, 0x7610, R24 ;  /* 0x000076101c188816 */ /* 0x000fc60000000018 */
[----:B------:R-:W-:Y:S01]  /*1ef0*/  IMAD.U32 R27, R6, 0x10000, RZ ;  /* 0x00010000061b7824 */ /* 0x000fe200078e00ff */
[----:B0-----:R-:W-:-:S03]  /*1f00*/  SHF.L.U32 R21, R24, 0x10, RZ ;  /* 0x0000001018157819 */ /* 0x001fc600000006ff */
[C---:B------:R-:W-:Y:S02]  /*1f10*/  FADD.FTZ R6, -R8.reuse, R27 ;  /* 0x0000001b08067221 */ /* 0x040fe40000010100 */
[----:B------:R-:W-:Y:S02]  /*1f20*/  FADD.FTZ R24, -R8, R21 ;  /* 0x0000001508187221 */ /* 0x000fe40000010100 */
[-C--:B------:R-:W-:Y:S02]  /*1f30*/  FMUL.FTZ R6, R6, R3.reuse ;  /* 0x0000000306067220 */ /* 0x080fe40000410000 */
[----:B------:R-:W-:Y:S02]  /*1f40*/  FMUL.FTZ R21, R24, R3 ;  /* 0x0000000318157220 */ /* 0x000fe40000410000 */
[----:B-----5:R-:W-:-:S04]  /*1f50*/  FFMA.FTZ R27, R6, R13, R17 ;  /* 0x0000000d061b7223 */ /* 0x020fc80000010011 */
[----:B------:R-:W-:-:S06]  /*1f60*/  FMUL.FTZ R29, R27, -1.4426950216293334961 ;  /* 0xbfb8aa3b1b1d7820 */ /* 0x000fcc0000410000 */
[----:B------:R-:W0:Y:S01]  /*1f70*/  MUFU.EX2 R29, R29 ;  /* 0x0000001d001d7308 */ /* 0x000e220000000800 */
[C---:B----4-:R-:W-:Y:S02]  /*1f80*/  @!P0 PRMT R25, R20.reuse, 0x7610, R25 ;  /* 0x0000761014198816 */ /* 0x050fe40000000019 */
[----:B------:R-:W-:Y:S01]  /*1f90*/  @!P0 PRMT R22, R20, 0x7632, R22 ;  /* 0x0000763214168816 */ /* 0x000fe20000000016 */
[----:B------:R-:W-:Y:S01]  /*1fa0*/  FFMA.FTZ R20, R21, R12, R16 ;  /* 0x0000000c15147223 */ /* 0x000fe20000010010 */
[----:B------:R-:W-:-:S03]  /*1fb0*/  SHF.L.U32 R25, R25, 0x10, RZ ;  /* 0x0000001019197819 */ /* 0x000fc600000006ff */
[----:B------:R-:W-:-:S06]  /*1fc0*/  FMUL.FTZ R28, R20, -1.4426950216293334961 ;  /* 0xbfb8aa3b141c7820 */ /* 0x000fcc0000410000 */
[----:B------:R-:W-:Y:S01]  /*1fd0*/  MUFU.EX2 R28, R28 ;  /* 0x0000001c001c7308 */ /* 0x000fe20000000800 */
[----:B0-----:R-:W-:Y:S01]  /*1fe0*/  FADD.FTZ R26, R29, 1 ;  /* 0x3f8000001d1a7421 */ /* 0x001fe20000010000 */
[----:B------:R-:W-:-:S06]  /*1ff0*/  IMAD.U32 R29, R22, 0x10000, RZ ;  /* 0x00010000161d7824 */ /* 0x000fcc00078e00ff */
[----:B------:R-:W0:Y:S02]  /*2000*/  MUFU.RCP R26, R26 ;  /* 0x0000001a001a7308 */ /* 0x000e240000001000 */
[----:B0-----:R-:W-:Y:S01]  /*2010*/  FADD.FTZ R24, -R26, 1 ;  /* 0x3f8000001a187421 */ /* 0x001fe20000010100 */
[----:B------:R-:W-:-:S03]  /*2020*/  FMUL.FTZ R26, R29, R26 ;  /* 0x0000001a1d1a7220 */ /* 0x000fc60000410000 */
[----:B------:R-:W-:Y:S01]  /*2030*/  FFMA.FTZ R27, R27, R24, 1 ;  /* 0x3f8000001b1b7423 */ /* 0x000fe20000010018 */
[----:B------:R-:W-:-:S03]  /*2040*/  FADD.FTZ R24, R28, 1 ;  /* 0x3f8000001c187421 */ /* 0x000fc60000010000 */
[----:B------:R-:W-:Y:S01]  /*2050*/  FMUL.FTZ R26, R26, R27 ;  /* 0x0000001b1a1a7220 */ /* 0x000fe20000410000 */
[----:B------:R-:W-:Y:S02]  /*2060*/  IMAD R27, R23, UR10, RZ ;  /* 0x0000000a171b7c24 */ /* 0x000fe4000f8e02ff */
[C-C-:B------:R-:W-:Y:S01]  /*2070*/  FFMA.FTZ R23, R4.reuse, R6, R7.reuse ;  /* 0x0000000604177223 */ /* 0x140fe20000010007 */
[----:B------:R-:W0:Y:S01]  /*2080*/  MUFU.RCP R24, R24 ;  /* 0x0000001800187308 */ /* 0x000e220000001000 */
[----:B------:R-:W-:Y:S01]  /*2090*/  FFMA.FTZ R6, R4, R21, R7 ;  /* 0x0000001504067223 */ /* 0x000fe20000010007 */
[----:B------:R-:W-:Y:S02]  /*20a0*/  IMAD R27, R2, UR11, R27 ;  /* 0x0000000b021b7c24 */ /* 0x000fe4000f8e021b */
[----:B------:R-:W-:Y:S02]  /*20b0*/  FFMA.FTZ R26, R26, R13, -R23 ;  /* 0x0000000d1a1a7223 */ /* 0x000fe40000010817 */
[----:B------:R-:W-:-:S02]  /*20c0*/  IMAD.IADD R27, R19, 0x1, R27 ;  /* 0x00000001131b7824 */ /* 0x000fc400078e021b */
[----:B------:R-:W-:Y:S01]  /*20d0*/  FMUL.FTZ R19, R26, R3 ;  /* 0x000000031a137220 */ /* 0x000fe20000410000 */
[----:B0-----:R-:W-:Y:S01]  /*20e0*/  FADD.FTZ R29, -R24, 1 ;  /* 0x3f800000181d7421 */ /* 0x001fe20000010100 */
[----:B------:R-:W-:-:S03]  /*20f0*/  FMUL.FTZ R25, R25, R24 ;  /* 0x0000001819197220 */ /* 0x000fc60000410000 */
[----:B------:R-:W-:-:S04]  /*2100*/  FFMA.FTZ R20, R20, R29, 1 ;  /* 0x3f80000014147423 */ /* 0x000fc8000001001d */
[----:B------:R-:W-:Y:S01]  /*2110*/  FMUL.FTZ R25, R25, R20 ;  /* 0x0000001419197220 */ /* 0x000fe20000410000 */
[----:B--2---:R-:W-:-:S03]  /*2120*/  LEA R20, P0, R18, UR12, 0x1 ;  /* 0x0000000c12147c11 */ /* 0x004fc6000f8008ff */
[----:B------:R-:W-:Y:S01]  /*2130*/  FFMA.FTZ R6, R25, R12, -R6 ;  /* 0x0000000c19067223 */ /* 0x000fe20000010806 */
[----:B------:R-:W-:-:S03]  /*2140*/  LEA.HI.X R21, R18, UR13, R27, 0x1, P0 ;  /* 0x0000000d12157c11 */ /* 0x000fc600080f0c1b */
[----:B------:R-:W-:-:S05]  /*2150*/  FMUL.FTZ R6, R6, R3 ;  /* 0x0000000306067220 */ /* 0x000fca0000410000 */
[----:B------:R-:W-:-:S05]  /*2160*/  F2FP.BF16.F32.PACK_AB R19, R19, R6 ;  /* 0x000000061313723e */ /* 0x000fca00000010ff */
[----:B------:R1:W-:Y:S02]  /*2170*/  STG.E desc[UR6][R20.64], R19 ;  /* 0x0000001314007986 */ /* 0x0003e4000c101906 */
.L_x_494:
[----:B--2---:R-:W-:Y:S05]  /*2180*/  BSYNC.RECONVERGENT B0 ;  /* 0x0000000000007941 */ /* 0x004fea0003800200 */
.L_x_493:
[----:B------:R-:W-:-:S04]  /*2190*/  SHF.R.S32.HI R6, RZ, 0x1f, R10 ;  /* 0x0000001fff067819 */ /* 0x000fc8000001140a */
[----:B------:R-:W-:-:S13]  /*21a0*/  ISETP.GE.AND.EX P0, PT, R6, UR11, PT, P1 ;  /* 0x0000000b06007c0c */ /* 0x000fda000bf06310 */
[----:B01----:R-:W0:Y:S01]  /*21b0*/  @!P0 LDC.64 R18, c[0x0][0x3a0] ;  /* 0x0000e800ff128b82 */ /* 0x003e220000000a00 */
[----:B------:R-:W-:Y:S01]  /*21c0*/  @!P0 IADD3 R23, PT, PT, R2, 0x1, RZ ;  /* 0x0000000102178810 */ /* 0x000fe20007ffe0ff */
[----:B------:R-:W-:Y:S01]  /*21d0*/  @!P0 IMAD.MOV.U32 R21, RZ, RZ, R9 ;  /* 0x000000ffff158224 */ /* 0x000fe200078e0009 */
[----:B------:R-:W-:Y:S02]  /*21e0*/  @!P0 MOV R20, R14 ;  /* 0x0000000e00148202 */ /* 0x000fe40000000f00 */
[----:B------:R-:W-:-:S03]  /*21f0*/  @!P0 SHF.R.S32.HI R6, RZ, 0x1f, R23 ;  /* 0x0000001fff068819 */ /* 0x000fc60000011417 */
[----:B------:R-:W-:-:S04]  /*2200*/  @!P0 IMAD.WIDE.U32 R20, R23, UR10, R20 ;  /* 0x0000000a17148c25 */ /* 0x000fc8000f8e0014 */
[----:B------:R-:W-:-:S04]  /*2210*/  @!P0 IMAD R6, R6, UR10, RZ ;  /* 0x0000000a06068c24 */ /* 0x000fc8000f8e02ff */
[----:B------:R-:W-:Y:S01]  /*2220*/  @!P0 IMAD R25, R23, UR11, R6 ;  /* 0x0000000b17198c24 */ /* 0x000fe2000f8e0206 */
[----:B------:R-:W-:-:S04]  /*2230*/  @!P0 SHF.L.U32 R23, R20, 0x1, RZ ;  /* 0x0000000114178819 */ /* 0x000fc800000006ff */
[----:B------:R-:W-:Y:S02]  /*2240*/  @!P0 IADD3 R21, PT, PT, R21, R25, RZ ;  /* 0x0000001915158210 */ /* 0x000fe40007ffe0ff */
[----:B0-----:R-:W-:Y:S02]  /*2250*/  @!P0 IADD3 R18, P1, PT, R23, R18, RZ ;  /* 0x0000001217128210 */ /* 0x001fe40007f3e0ff */
[----:B------:R-:W-:Y:S02]  /*2260*/  @!P0 SHF.L.U64.HI R22, R20, 0x1, R21 ;  /* 0x0000000114168819 */ /* 0x000fe40000010215 */
[----:B------:R-:W-:-:S03]  /*2270*/  @!P0 MOV R20, R18 ;  /* 0x0000001200148202 */ /* 0x000fc60000000f00 */
[----:B------:R-:W-:Y:S02]  /*2280*/  @!P0 IMAD.X R21, R22, 0x1, R19, P1 ;  /* 0x0000000116158824 */ /* 0x000fe400008e0613 */
[----:B------:R-:W0:Y:S03]  /*2290*/  @!P0 LDC.64 R18, c[0x0][0x398] ;  /* 0x0000e600ff128b82 */ /* 0x000e260000000a00 */
[----:B------:R1:W2:Y:S01]  /*22a0*/  @!P0 LDG.E R6, desc[UR6][R20.64] ;  /* 0x0000000614068981 */ /* 0x0002a2000c1e1900 */
[----:B0-----:R-:W-:-:S04]  /*22b0*/  @!P0 IADD3 R18, P1, PT, R23, R18, RZ ;  /* 0x0000001217128210 */ /* 0x001fc80007f3e0ff */
[----:B------:R-:W-:Y:S01]  /*22c0*/  @!P0 IADD3.X R19, PT, PT, R22, R19, RZ, P1, !PT ;  /* 0x0000001316138210 */ /* 0x000fe20000ffe4ff */
[----:B-1----:R-:W-:-:S03]  /*22d0*/  @!P0 IMAD.MOV.U32 R20, RZ, RZ, R18 ;  /* 0x000000ffff148224 */ /* 0x002fc600078e0012 */
[----:B------:R-:W-:-:S05]  /*22e0*/  @!P0 MOV R21, R19 ;  /* 0x0000001300158202 */ /* 0x000fca0000000f00 */
[----:B------:R0:W3:Y:S01]  /*22f0*/  @!P0 LDG.E R18, desc[UR6][R20.64] ;  /* 0x0000000614128981 */ /* 0x0000e2000c1e1900 */
[----:B------:R-:W-:Y:S02]  /*2300*/  PRMT R19, RZ, 0x7610, R19 ;  /* 0x00007610ff137816 */ /* 0x000fe40000000013 */
[----:B------:R-:W-:Y:S02]  /*2310*/  IADD3 R5, PT, PT, R5, 0x2, RZ ;  /* 0x0000000205057810 */ /* 0x000fe40007ffe0ff */
[----:B--2---:R-:W-:Y:S02]  /*2320*/  @!P0 PRMT R19, R6, 0x7610, R19 ;  /* 0x0000761006138816 */ /* 0x004fe40000000013 */
[----:B------:R-:W-:Y:S02]  /*2330*/  PRMT R6, RZ, 0x7610, R6 ;  /* 0x00007610ff067816 */ /* 0x000fe40000000006 */
[----:B------:R-:W-:Y:S02]  /*2340*/  SHF.L.U32 R19, R19, 0x10, RZ ;  /* 0x0000001013137819 */ /* 0x000fe400000006ff */
[----:B------:R-:W-:-:S03]  /*2350*/  @!P0 PRMT R6, R6, 0x7632, R6 ;  /* 0x0000763206068816 */ /* 0x000fc60000000006 */
[----:B------:R-:W-:Y:S02]  /*2360*/  FADD.FTZ R22, -R8, R19 ;  /* 0x0000001308167221 */ /* 0x000fe40000010100 */
[----:B0-----:R-:W-:Y:S02]  /*2370*/  IMAD.U32 R21, R6, 0x10000, RZ ;  /* 0x0001000006157824 */ /* 0x001fe400078e00ff */
[-C--:B------:R-:W-:Y:S02]  /*2380*/  FMUL.FTZ R23, R22, R3.reuse ;  /* 0x0000000316177220 */ /* 0x080fe40000410000 */
[--C-:B------:R-:W-:Y:S01]  /*2390*/  FADD.FTZ R6, -R8, R21.reuse ;  /* 0x0000001508067221 */ /* 0x100fe20000010100 */
[----:B------:R-:W-:Y:S01]  /*23a0*/  PRMT R21, RZ, 0x7610, R21 ;  /* 0x00007610ff157816 */ /* 0x000fe20000000015 */
[----:B-----5:R-:W-:Y:S02]  /*23b0*/  FFMA.FTZ R19, R23, R12, R16 ;  /* 0x0000000c17137223 */ /* 0x020fe40000010010 */
[----:B------:R-:W-:-:S02]  /*23c0*/  FMUL.FTZ R6, R6, R3 ;  /* 0x0000000306067220 */ /* 0x000fc40000410000 */
[----:B------:R-:W-:Y:S02]  /*23d0*/  FMUL.FTZ R24, R19, -1.4426950216293334961 ;  /* 0xbfb8aa3b13187820 */ /* 0x000fe40000410000 */
[----:B------:R-:W-:-:S04]  /*23e0*/  FFMA.FTZ R22, R6, R13, R17 ;  /* 0x0000000d06167223 */ /* 0x000fc80000010011 */
[----:B------:R-:W0:Y:S01]  /*23f0*/  MUFU.EX2 R24, R24 ;  /* 0x0000001800187308 */ /* 0x000e220000000800 */
[----:B------:R-:W-:Y:S01]  /*2400*/  FMUL.FTZ R26, R22, -1.4426950216293334961 ;  /* 0xbfb8aa3b161a7820 */ /* 0x000fe20000410000 */
[----:B---3--:R-:W-:-:S06]  /*2410*/  @!P0 PRMT R21, R18, 0x7610, R21 ;  /* 0x0000761012158816 */ /* 0x008fcc0000000015 */
[----:B------:R-:W-:Y:S01]  /*2420*/  MUFU.EX2 R26, R26 ;  /* 0x0000001a001a7308 */ /* 0x000fe20000000800 */
[----:B------:R-:W-:Y:S02]  /*2430*/  SHF.L.U32 R25, R21, 0x10, RZ ;  /* 0x0000001015197819 */ /* 0x000fe400000006ff */
[C---:B------:R-:W-:Y:S01]  /*2440*/  @!P0 IADD3 R21, PT, PT, R2.reuse, 0x1, RZ ;  /* 0x0000000102158810 */ /* 0x040fe20007ffe0ff */
[----:B------:R-:W-:Y:S02]  /*2450*/  VIADD R2, R2, 0x2 ;  /* 0x0000000202027836 */ /* 0x000fe40000000000 */
[----:B0-----:R-:W-:-:S06]  /*2460*/  FADD.FTZ R20, R24, 1 ;  /* 0x3f80000018147421 */ /* 0x001fcc0000010000 */
[----:B------:R-:W0:Y:S02]  /*2470*/  MUFU.RCP R20, R20 ;  /* 0x0000001400147308 */ /* 0x000e240000001000 */
[----:B0-----:R-:W-:Y:S01]  /*2480*/  FADD.FTZ R24, -R20, 1 ;  /* 0x3f80000014187421 */ /* 0x001fe20000010100 */
[----:B------:R-:W-:Y:S01]  /*2490*/  FMUL.FTZ R28, R25, R20 ;  /* 0x00000014191c7220 */ /* 0x000fe20000410000 */
[----:B------:R-:W-:Y:S02]  /*24a0*/  PRMT R25, RZ, 0x7610, R25 ;  /* 0x00007610ff197816 */ /* 0x000fe40000000019 */
[----:B------:R-:W-:Y:S01]  /*24b0*/  FFMA.FTZ R27, R19, R24, 1 ;  /* 0x3f800000131b7423 */ /* 0x000fe20000010018 */
[----:B------:R-:W-:Y:S01]  /*24c0*/  FADD.FTZ R24, R26, 1 ;  /* 0x3f8000001a187421 */ /* 0x000fe20000010000 */
[----:B------:R-:W-:Y:S02]  /*24d0*/  @!P0 SHF.R.S32.HI R19, RZ, 0x1f, R21 ;  /* 0x0000001fff138819 */ /* 0x000fe40000011415 */
[----:B------:R-:W-:Y:S01]  /*24e0*/  @!P0 PRMT R25, R18, 0x7632, R25 ;  /* 0x0000763212198816 */ /* 0x000fe20000000019 */
[----:B------:R-:W-:-:S02]  /*24f0*/  @!P0 IMAD.MOV.U32 R18, RZ, RZ, R14 ;  /* 0x000000ffff128224 */ /* 0x000fc400078e000e */
[----:B------:R-:W-:Y:S01]  /*2500*/  FMUL.FTZ R27, R28, R27 ;  /* 0x0000001b1c1b7220 */ /* 0x000fe20000410000 */
[----:B------:R-:W0:Y:S01]  /*2510*/  MUFU.RCP R24, R24 ;  /* 0x0000001800187308 */ /* 0x000e220000001000 */
[----:B------:R-:W-:Y:S01]  /*2520*/  @!P0 IMAD R20, R19, UR10, RZ ;  /* 0x0000000a13148c24 */ /* 0x000fe2000f8e02ff */
[----:B------:R-:W-:Y:S02]  /*2530*/  @!P0 MOV R19, R9 ;  /* 0x0000000900138202 */ /* 0x000fe40000000f00 */
[----:B------:R-:W-:Y:S01]  /*2540*/  SHF.L.U32 R25, R25, 0x10, RZ ;  /* 0x0000001019197819 */ /* 0x000fe200000006ff */
[C---:B------:R-:W-:Y:S02]  /*2550*/  @!P0 IMAD R29, R21.reuse, UR11, R20 ;  /* 0x0000000b151d8c24 */ /* 0x040fe4000f8e0214 */
[----:B------:R-:W-:Y:S02]  /*2560*/  @!P0 IMAD.WIDE.U32 R18, R21, UR10, R18 ;  /* 0x0000000a15128c25 */ /* 0x000fe4000f8e0012 */
[----:B------:R-:W1:Y:S02]  /*2570*/  @!P0 LDC.64 R20, c[0x0][0x380] ;  /* 0x0000e000ff148b82 */ /* 0x000e640000000a00 */
[----:B------:R-:W-:-:S02]  /*2580*/  @!P0 IMAD.IADD R19, R19, 0x1, R29 ;  /* 0x0000000113138824 */ /* 0x000fc400078e021d */
[----:B0-----:R-:W-:Y:S01]  /*2590*/  FMUL.FTZ R25, R25, R24 ;  /* 0x0000001819197220 */ /* 0x001fe20000410000 */
[----:B------:R-:W-:-:S04]  /*25a0*/  FADD.FTZ R24, -R24, 1 ;  /* 0x3f80000018187421 */ /* 0x000fc80000010100 */
[----:B------:R-:W-:Y:S01]  /*25b0*/  FFMA.FTZ R24, R22, R24, 1 ;  /* 0x3f80000016187423 */ /* 0x000fe20000010018 */
[C-C-:B------:R-:W-:Y:S01]  /*25c0*/  FFMA.FTZ R22, R4.reuse, R23, R7.reuse ;  /* 0x0000001704167223 */ /* 0x140fe20000010007 */
[----:B------:R-:W-:Y:S02]  /*25d0*/  FFMA.FTZ R23, R4, R6, R7 ;  /* 0x0000000604177223 */ /* 0x000fe40000010007 */
[----:B------:R-:W-:Y:S01]  /*25e0*/  FMUL.FTZ R24, R25, R24 ;  /* 0x0000001819187220 */ /* 0x000fe20000410000 */
[----:B------:R-:W-:-:S03]  /*25f0*/  FFMA.FTZ R22, R27, R12, -R22 ;  /* 0x0000000c1b167223 */ /* 0x000fc60000010816 */
[----:B------:R-:W-:Y:S01]  /*2600*/  FFMA.FTZ R6, R24, R13, -R23 ;  /* 0x0000000d18067223 */ /* 0x000fe20000010817 */
[-C--:B------:R-:W-:Y:S01]  /*2610*/  FMUL.FTZ R23, R22, R3.reuse ;  /* 0x0000000316177220 */ /* 0x080fe20000410000 */
[----:B-1----:R-:W-:Y:S02]  /*2620*/  @!P0 LEA R20, P1, R18, R20, 0x1 ;  /* 0x0000001412148211 */ /* 0x002fe400078208ff */
[----:B------:R-:W-:Y:S02]  /*2630*/  @!P0 FMUL.FTZ R6, R6, R3 ;  /* 0x0000000306068220 */ /* 0x000fe40000410000 */
[----:B------:R-:W-:-:S03]  /*2640*/  @!P0 LEA.HI.X R19, R18, R21, R19, 0x1, P1 ;  /* 0x0000001512138211 */ /* 0x000fc600008f0c13 */
[----:B------:R-:W-:Y:S02]  /*2650*/  @!P0 F2FP.BF16.F32.PACK_AB R21, R6, R23 ;  /* 0x000000170615823e */ /* 0x000fe400000010ff */
[----:B------:R-:W-:Y:S02]  /*2660*/  @!P0 MOV R18, R20 ;  /* 0x0000001400128202 */ /* 0x000fe40000000f00 */
[----:B------:R-:W-:-:S03]  /*2670*/  ISETP.NE.AND P1, PT, R5, RZ, PT ;  /* 0x000000ff0500720c */ /* 0x000fc60003f25270 */
[----:B------:R3:W-:Y:S10]  /*2680*/  @!P0 STG.E desc[UR6][R18.64], R21 ;  /* 0x0000001512008986 */ /* 0x0007f4000c101906 */
[----:B------:R-:W-:Y:S05]  /*2690*/  @P1 BRA `(.L_x_495) ;  /* 0xfffffff400a41947 */ /* 0x000fea000383ffff */
.L_x_483:
[----:B------:R-:W4:Y:S01]  /*26a0*/  LDC.64 R2, c[0x0][0x3f8] ;  /* 0x0000fe00ff027b82 */ /* 0x000f220000000a00 */
[----:B------:R-:W-:Y:S02]  /*26b0*/  LOP3.LUT P0, RZ, R0, UR4, RZ, 0xfc, !PT ;  /* 0x0000000400ff7c12 */ /* 0x000fe4000f80fcff */
[----:B-----5:R-:W-:Y:S02]  /*26c0*/  SHF.R.S32.HI R13, RZ, 0x1f, R10 ;  /* 0x0000001fff0d7819 */ /* 0x020fe4000001140a */
[----:B----4-:R-:W-:-:S04]  /*26d0*/  ISETP.GE.U32.AND P1, PT, R10, R2, PT ;  /* 0x000000020a00720c */ /* 0x010fc80003f26070 */
[----:B------:R-:W-:-:S13]  /*26e0*/  ISETP.GE.OR.EX P0, PT, R13, R3, P0, P1 ;  /* 0x000000030d00720c */ /* 0x000fda0000706710 */
[----:B------:R-:W-:Y:S05]  /*26f0*/  @P0 EXIT ;  /* 0x000000000000094d */ /* 0x000fea0003800000 */
[----:B------:R-:W4:Y:S01]  /*2700*/  S2R R5, SR_TID.X ;  /* 0x0000000000057919 */ /* 0x000f220000002100 */
[----:B------:R-:W4:Y:S08]  /*2710*/  S2UR UR4, SR_CTAID.X ;  /* 0x00000000000479c3 */ /* 0x000f300000002500 */
[----:B------:R-:W4:Y:S02]  /*2720*/  LDC R0, c[0x0][0x428] ;  /* 0x00010a00ff007b82 */ /* 0x000f240000000800 */
[----:B----4-:R-:W-:-:S05]  /*2730*/  IMAD R5, R0, UR4, R5 ;  /* 0x0000000400057c24 */ /* 0x010fca000f8e0205 */
[----:B------:R-:W-:Y:S02]  /*2740*/  ISETP.GE.U32.AND P0, PT, R5, R2, PT ;  /* 0x000000020500720c */ /* 0x000fe40003f06070 */
[----:B------:R-:W-:-:S04]  /*2750*/  SHF.R.S32.HI R4, RZ, 0x1f, R5 ;  /* 0x0000001fff047819 */ /* 0x000fc80000011405 */
[----:B------:R-:W-:-:S13]  /*2760*/  ISETP.GE.AND.EX P0, PT, R4, R3, PT, P0 ;  /* 0x000000030400720c */ /* 0x000fda0003f06300 */
[----:B------:R-:W-:Y:S05]  /*2770*/  @P0 EXIT ;  /* 0x000000000000094d */ /* 0x000fea0003800000 */
[----:B------:R-:W4:Y:S01]  /*2780*/  LDC R0, c[0x0][0x410] ;  /* 0x00010400ff007b82 */ /* 0x000f220000000800 */
[----:B------:R-:W4:Y:S01]  /*2790*/  LDCU UR4, c[0x0][0x3e0] ;  /* 0x00007c00ff0477ac */ /* 0x000f220008000800 */
[----:B------:R-:W5:Y:S06]  /*27a0*/  LDCU.64 UR8, c[0x0][0x3d8] ;  /* 0x00007b00ff0877ac */ /* 0x000f6c0008000a00 */
[----:B------:R-:W1:Y:S01]  /*27b0*/  LDC R7, c[0x0][0x360] ;  /* 0x0000d800ff077b82 */ /* 0x000e620000000800 */
[----:B----4-:R-:W-:Y:S01]  /*27c0*/  IMAD R0, R0, UR4, RZ ;  /* 0x0000000400007c24 */ /* 0x010fe2000f8e02ff */
[----:B------:R-:W4:Y:S04]  /*27d0*/  LDCU.64 UR4, c[0x0][0x388] ;  /* 0x00007100ff0477ac */ /* 0x000f280008000a00 */
[----:B------:R-:W-:-:S04]  /*27e0*/  SHF.L.U32 R0, R0, 0x1, RZ ;  /* 0x0000000100007819 */ /* 0x000fc800000006ff */
[----:B------:R-:W-:-:S04]  /*27f0*/  IADD3 R5, P0, PT, R5, R0, RZ ;  /* 0x0000000005057210 */ /* 0x000fc80007f1e0ff */
[----:B------:R-:W-:Y:S02]  /*2800*/  LEA.HI.X.SX32 R0, R0, R4, 0x1, P0 ;  /* 0x0000000400007211 */ /* 0x000fe400000f0eff */
[----:B-----5:R-:W-:-:S04]  /*2810*/  LEA R8, P0, R5, UR8, 0x2 ;  /* 0x0000000805087c11 */ /* 0x020fc8000f8010ff */
[----:B------:R-:W-:Y:S01]  /*2820*/  LEA.HI.X R9, R5, UR9, R0, 0x2, P0 ;  /* 0x0000000905097c11 */ /* 0x000fe200080f1400 */
[----:B------:R-:W5:Y:S01]  /*2830*/  LDCU.64 UR8, c[0x0][0x390] ;  /* 0x00007200ff0877ac */ /* 0x000f620008000a00 */
[----:B------:R-:W-:-:S03]  /*2840*/  LEA R4, P0, R2, R8, 0x2 ;  /* 0x0000000802047211 */ /* 0x000fc600078010ff */
[----:B0-----:R-:W3:Y:S01]  /*2850*/  LDG.E R14, desc[UR6][R8.64] ;  /* 0x00000006080e7981 */ /* 0x001ee2000c1e1900 */
[----:B------:R-:W-:Y:S01]  /*2860*/  LEA.HI.X R5, R2, R9, R3, 0x2, P0 ;  /* 0x0000000902057211 */ /* 0x000fe200000f1403 */
[----:B-1----:R-:W-:-:S04]  /*2870*/  IMAD.WIDE.U32 R2, R7, 0x4, R8 ;  /* 0x0000000407027825 */ /* 0x002fc800078e0008 */
[----:B------:R-:W-:Y:S01]  /*2880*/  IMAD.WIDE.U32 R6, R7, 0x4, R4 ;  /* 0x0000000407067825 */ /* 0x000fe200078e0004 */
[----:B------:R-:W3:Y:S04]  /*2890*/  LDG.E R15, desc[UR6][R2.64] ;  /* 0x00000006020f7981 */ /* 0x000ee8000c1e1900 */
[----:B------:R-:W3:Y:S04]  /*28a0*/  LDG.E R16, desc[UR6][R4.64] ;  /* 0x0000000604107981 */ /* 0x000ee8000c1e1900 */
[----:B--2---:R-:W2:Y:S01]  /*28b0*/  LDG.E R17, desc[UR6][R6.64] ;  /* 0x0000000606117981 */ /* 0x004ea2000c1e1900 */
[----:B------:R-:W-:-:S02]  /*28c0*/  SHF.L.U32 R12, R10, 0x2, RZ ;  /* 0x000000020a0c7819 */ /* 0x000fc400000006ff */
[----:B------:R-:W-:Y:S02]  /*28d0*/  SHF.L.U64.HI R0, R10, 0x2, R13 ;  /* 0x000000020a007819 */ /* 0x000fe4000001020d */
[C---:B----4-:R-:W-:Y:S02]  /*28e0*/  IADD3 R10, P0, PT, R12.reuse, UR4, RZ ;  /* 0x000000040c0a7c10 */ /* 0x050fe4000ff1e0ff */
[----:B-----5:R-:W-:Y:S02]  /*28f0*/  IADD3 R12, P1, PT, R12, UR8, RZ ;  /* 0x000000080c0c7c10 */ /* 0x020fe4000ff3e0ff */
[C---:B------:R-:W-:Y:S02]  /*2900*/  IADD3.X R11, PT, PT, R0.reuse, UR5, RZ, P0, !PT ;  /* 0x00000005000b7c10 */ /* 0x040fe400087fe4ff */
[----:B------:R-:W-:-:S03]  /*2910*/  IADD3.X R13, PT, PT, R0, UR9, RZ, P1, !PT ;  /* 0x00000009000d7c10 */ /* 0x000fc60008ffe4ff */
[----:B---3--:R-:W-:Y:S04]  /*2920*/  STG.E.64 desc[UR6][R10.64], R14 ;  /* 0x0000000e0a007986 */ /* 0x008fe8000c101b06 */
[----:B--2---:R-:W-:Y:S01]  /*2930*/  STG.E.64 desc[UR6][R12.64], R16 ;  /* 0x000000100c007986 */ /* 0x004fe2000c101b06 */
[----:B------:R-:W-:Y:S05]  /*2940*/  EXIT ;  /* 0x000000000000794d */ /* 0x000fea0003800000 */
.L_x_496:
        /* <DEDUP_REMOVED lines=11> */
.L_x_4370:


//--------------------- .text._Z32group_norm_nhwc_bwd_scale_kernelI11Bf16IOFp32WLi168EEv26Group_norm_nhwc_bwd_params --------------------------
	.section	.text._Z32group_norm_nhwc_bwd_scale_kernelI11Bf16IOFp32WLi168EEv26Group_norm_nhwc_bwd_params,"ax",@progbits
	.align	128
        .global         _Z32group_norm_nhwc_bwd_scale_kernelI11Bf16IOFp32WLi168EEv26Group_norm_nhwc_bwd_params
        .type           _Z32group_norm_nhwc_bwd_scale_kernelI11Bf16IOFp32WLi168EEv26Group_norm_nhwc_bwd_params,@function
        .size           _Z32group_norm_nhwc_bwd_scale_kernelI11Bf16IOFp32WLi168EEv26Group_norm_nhwc_bwd_params,(.L_x_4371 - _Z32group_norm_nhwc_bwd_scale_kernelI11Bf16IOFp32WLi168EEv26Group_norm_nhwc_bwd_params)
        .other          _Z32group_norm_nhwc_bwd_scale_kernelI11Bf16IOFp32WLi168EEv26Group_norm_nhwc_bwd_params,@"STO_CUDA_ENTRY STV_DEFAULT"
_Z32group_norm_nhwc_bwd_scale_kernelI11Bf16IOFp32WLi168EEv26Group_norm_nhwc_bwd_params:
.text._Z32group_norm_nhwc_bwd_scale_kernelI11Bf16IOFp32WLi168EEv26Group_norm_nhwc_bwd_params:
        /* <DEDUP_REMOVED lines=89> */
.L_x_498:
[----:B------:R-:W-:Y:S05]  /*0590*/  BSYNC.RECONVERGENT B0 ;  /* 0x0000000000007941 */ /* 0x000fea0003800200 */
.L_x_497:
        /* <DEDUP_REMOVED lines=15> */
.L_x_504:
        /* <DEDUP_REMOVED lines=52> */
.L_x_503:
[----:B01----:R-:W-:Y:S05]  /*09d0*/  BSYNC.RECONVERGENT B0 ;  /* 0x0000000000007941 */ /* 0x003fea0003800200 */
.L_x_502:
[----:B------:R-:W-:Y:S01]  /*09e0*/  VIADD R6, R6, 0x1 ;  /* 0x0000000106067836 */ /* 0x000fe20000000000 */
[----:B------:R-:W-:Y:S06]  /*09f0*/  @P2 BRA `(.L_x_504) ;  /* 0xfffffffc00242947 */ /* 0x000fec000383ffff */
.L_x_501:
        /* <DEDUP_REMOVED lines=10> */
.L_x_507:
        /* <DEDUP_REMOVED lines=51> */
.L_x_506:
[----:B------:R-:W-:Y:S05]  /*0dd0*/  BSYNC.RECONVERGENT B0 ;  /* 0x0000000000007941 */ /* 0x000fea0003800200 */
.L_x_505:
        /* <DEDUP_REMOVED lines=166> */
.L_x_500:
        /* <DEDUP_REMOVED lines=75> */
.L_x_508:
[----:B------:R-:W-:Y:S05]  /*1cf0*/  @!P1 BRA `(.L_x_499) ;  /* 0x0000000800689947 */ /* 0x000fea0003800000 */
[----:B------:R-:W-:Y:S01]  /*1d00*/  IADD3 R5, PT, PT, R2, -R5, RZ ;  /* 0x8000000502057210 */ /* 0x000fe20007ffe0ff */
[----:B------:R-:W1:Y:S01]  /*1d10*/  LDCU.64 UR10, c[0x0][0x3f8] ;  /* 0x00007f00ff0a77ac */ /* 0x000e620008000a00 */
[----:B------:R-:W2:Y:S05]  /*1d20*/  LDCU.64 UR12, c[0x0][0x380] ;  /* 0x00007000ff0c77ac */ /* 0x000eaa0008000a00 */
.L_x_511:
        /* <DEDUP_REMOVED lines=69> */
.L_x_510:
[----:B--2---:R-:W-:Y:S05]  /*2180*/  BSYNC.RECONVERGENT B0 ;  /* 0x0000000000007941 */ /* 0x004fea0003800200 */
.L_x_509:
        /* <DEDUP_REMOVED lines=81> */
.L_x_499:
        /* <DEDUP_REMOVED lines=43> */
.L_x_512:
        /* <DEDUP_REMOVED lines=11> */
.L_x_4371:


//--------------------- .text._Z32group_norm_nhwc_bwd_scale_kernelI11Bf16IOFp32WLi64EEv26Group_norm_nhwc_bwd_params --------------------------
	.section	.text._Z32group_norm_nhwc_bwd_scale_kernelI11Bf16IOFp32WLi64EEv26Group_norm_nhwc_bwd_params,"ax",@progbits
	.align	128
        .global         _Z32group_norm_nhwc_bwd_scale_kernelI11Bf16IOFp32WLi64EEv26Group_norm_nhwc_bwd_params
        .type           _Z32group_norm_nhwc_bwd_scale_kernelI11Bf16IOFp32WLi64EEv26Group_norm_nhwc_bwd_params,@function
        .size           _Z32group_norm_nhwc_bwd_scale_kernelI11Bf16IOFp32WLi64EEv26Group_norm_nhwc_bwd_params,(.L_x_4372 - _Z32group_norm_nhwc_bwd_scale_kernelI11Bf16IOFp32WLi64EEv26Group_norm_nhwc_bwd_params)
        .other          _Z32group_norm_nhwc_bwd_scale_kernelI11Bf16IOFp32WLi64EEv26Group_norm_nhwc_bwd_params,@"STO_CUDA_ENTRY STV_DEFAULT"
_Z32group_norm_nhwc_bwd_scale_kernelI11Bf16IOFp32WLi64EEv26Group_norm_nhwc_bwd_params:
.text._Z32group_norm_nhwc_bwd_scale_kernelI11Bf16IOFp32WLi64EEv26Group_norm_nhwc_bwd_params:
        /* <DEDUP_REMOVED lines=89> */
.L_x_514:
[----:B------:R-:W-:Y:S05]  /*0590*/  BSYNC.RECONVERGENT B0 ;  /* 0x0000000000007941 */ /* 0x000fea0003800200 */
.L_x_513:
        /* <DEDUP_REMOVED lines=15> */
.L_x_520:
        /* <DEDUP_REMOVED lines=52> */
.L_x_519:
[----:B01----:R-:W-:Y:S05]  /*09d0*/  BSYNC.RECONVERGENT B0 ;  /* 0x0000000000007941 */ /* 0x003fea0003800200 */
.L_x_518:
[----:B------:R-:W-:Y:S01]  /*09e0*/  VIADD R6, R6, 0x1 ;  /* 0x0000000106067836 */ /* 0x000fe20000000000 */
[----:B------:R-:W-:Y:S06]  /*09f0*/  @P2 BRA `(.L_x_520) ;  /* 0xfffffffc00242947 */ /* 0x000fec000383ffff */
.L_x_517:
        /* <DEDUP_REMOVED lines=10> */
.L_x_523:
        /* <DEDUP_REMOVED lines=51> */
.L_x_522:
[----:B------:R-:W-:Y:S05]  /*0dd0*/  BSYNC.RECONVERGENT B0 ;  /* 0x0000000000007941 */ /* 0x000fea0003800200 */
.L_x_521:
        /* <DEDUP_REMOVED lines=166> */
.L_x_516:
        /* <DEDUP_REMOVED lines=75> */
.L_x_524:
[----:B------:R-:W-:Y:S05]  /*1cf0*/  @!P1 BRA `(.L_x_515) ;  /* 0x0000000800689947 */ /* 0x000fea0003800000 */
[----:B------:R-:W-:Y:S01]  /*1d00*/  IADD3 R5, PT, PT, R2, -R5, RZ ;  /* 0x8000000502057210 */ /* 0x000fe20007ffe0ff */
[----:B------:R-:W1:Y:S01]  /*1d10*/  LDCU.64 UR10, c[0x0][0x3f8] ;  /* 0x00007f00ff0a77ac */ /* 0x000e620008000a00 */
[----:B------:R-:W2:Y:S05]  /*1d20*/  LDCU.64 UR12, c[0x0][0x380] ;  /* 0x00007000ff0c77ac */ /* 0x000eaa0008000a00 */
.L_x_527:
        /* <DEDUP_REMOVED lines=69> */
.L_x_526:
[----:B--2---:R-:W-:Y:S05]  /*2180*/  BSYNC.RECONVERGENT B0 ;  /* 0x0000000000007941 */ /* 0x004fea0003800200 */
.L_x_525:
        /* <DEDUP_REMOVED lines=81> */
.L_x_515:
        /* <DEDUP_REMOVED lines=43> */
.L_x_528:
        /* <DEDUP_REMOVED lines=11> */
.L_x_4372:


//--------------------- .text._Z32group_norm_nhwc_bwd_scale_kernelI11Bf16IOFp32WLi128EEv26Group_norm_nhwc_bwd_params --------------------------
	.section	.text._Z32group_norm_nhwc_bwd_scale_kernelI11Bf16IOFp32WLi128EEv26Group_norm_nhwc_bwd_params,"ax",@progbits
	.align	128
        .global         _Z32group_norm_nhwc_bwd_scale_kernelI11Bf16IOFp32WLi128EEv26Group_norm_nhwc_bwd_params
        .type           _Z32group_norm_nhwc_bwd_scale_kernelI11Bf16IOFp32WLi128EEv26Group_norm_nhwc_bwd_params,@function
        .size           _Z32group_norm_nhwc_bwd_scale_kernelI11Bf16IOFp32WLi128EEv26Group_norm_nhwc_bwd_params,(.L_x_4373 - _Z32group_norm_nhwc_bwd_scale_kernelI11Bf16IOFp32WLi128EEv26Group_norm_nhwc_bwd_params)
        .other          _Z32group_norm_nhwc_bwd_scale_kernelI11Bf16IOFp32WLi128EEv26Group_norm_nhwc_bwd_params,@"STO_CUDA_ENTRY STV_DEFAULT"
_Z32group_norm_nhwc_bwd_scale_kernelI11Bf16IOFp32WLi128EEv26Group_norm_nhwc_bwd_params:
.text._Z32group_norm_nhwc_bwd_scale_kernelI11Bf16IOFp32WLi128EEv26Group_norm_nhwc_bwd_params:
        /* <DEDUP_REMOVED lines=89> */
.L_x_530:
[----:B------:R-:W-:Y:S05]  /*0590*/  BSYNC.RECONVERGENT B0 ;  /* 0x0000000000007941 */ /* 0x000fea0003800200 */
.L_x_529:
        /* <DEDUP_REMOVED lines=15> */
.L_x_536:
        /* <DEDUP_REMOVED lines=52> */
.L_x_535:
[----:B01----:R-:W-:Y:S05]  /*09d0*/  BSYNC.RECONVERGENT B0 ;  /* 0x0000000000007941 */ /* 0x003fea0003800200 */
.L_x_534:
[----:B------:R-:W-:Y:S01]  /*09e0*/  VIADD R6, R6, 0x1 ;  /* 0x0000000106067836 */ /* 0x000fe20000000000 */
[----:B------:R-:W-:Y:S06]  /*09f0*/  @P2 BRA `(.L_x_536) ;  /* 0xfffffffc00242947 */ /* 0x000fec000383ffff */
.L_x_533:
        /* <DEDUP_REMOVED lines=10> */
.L_x_539:
        /* <DEDUP_REMOVED lines=51> */
.L_x_538:
[----:B------:R-:W-:Y:S05]  /*0dd0*/  BSYNC.RECONVERGENT B0 ;  /* 0x0000000000007941 */ /* 0x000fea0003800200 */
.L_x_537:
        /* <DEDUP_REMOVED lines=166> */
.L_x_532:
        /* <DEDUP_REMOVED lines=75> */
.L_x_540:
[----:B------:R-:W-:Y:S05]  /*1cf0*/  @!P1 BRA `(.L_x_531) ;  /* 0x0000000800689947 */ /* 0x000fea0003800000 */
[----:B------:R-:W-:Y:S01]  /*1d00*/  IADD3 R5, PT, PT, R2, -R5, RZ ;  /* 0x8000000502057210 */ /* 0x000fe20007ffe0ff */
[----:B------:R-:W1:Y:S01]  /*1d10*/  LDCU.64 UR10, c[0x0][0x3f8] ;  /* 0x00007f00ff0a77ac */ /* 0x000e620008000a00 */
[----:B------:R-:W2:Y:S05]  /*1d20*/  LDCU.64 UR12, c[0x0][0x380] ;  /* 0x00007000ff0c77ac */ /* 0x000eaa0008000a00 */
.L_x_543:
        /* <DEDUP_REMOVED lines=69> */
.L_x_542:
[----:B--2---:R-:W-:Y:S05]  /*2180*/  BSYNC.RECONVERGENT B0 ;  /* 0x0000000000007941 */ /* 0x004fea0003800200 */
.L_x_541:
        /* <DEDUP_REMOVED lines=81> */
.L_x_531:
        /* <DEDUP_REMOVED lines=43> */
.L_x_544:
        /* <DEDUP_REMOVED lines=11> */
.L_x_4373:


//--------------------- .text._Z32group_norm_nhwc_bwd_scale_kernelI11Bf16IOFp32WLi192EEv26Group_norm_nhwc_bwd_params --------------------------
	.section	.text._Z32group_norm_nhwc_bwd_scale_kernelI11Bf16IOFp32WLi192EEv26Group_norm_nhwc_bwd_params,"ax",@progbits
	.align	128
        .global         _Z32group_norm_nhwc_bwd_scale_kernelI11Bf16IOFp32WLi192EEv26Group_norm_nhwc_bwd_params
        .type           _Z32group_norm_nhwc_bwd_scale_kernelI11Bf16IOFp32WLi192EEv26Group_norm_nhwc_bwd_params,@function
        .size           _Z32group_norm_nhwc_bwd_scale_kernelI11Bf16IOFp32WLi192EEv26Group_norm_nhwc_bwd_params,(.L_x_4374 - _Z32group_norm_nhwc_bwd_scale_kernelI11Bf16IOFp32WLi192EEv26Group_norm_nhwc_bwd_params)
        .other          _Z32group_norm_nhwc_bwd_scale_kernelI11Bf16IOFp32WLi192EEv26Group_norm_nhwc_bwd_params,@"STO_CUDA_ENTRY STV_DEFAULT"
_Z32group_norm_nhwc_bwd_scale_kernelI11Bf16IOFp32WLi192EEv26Group_norm_nhwc_bwd_params:
.text._Z32group_norm_nhwc_bwd_scale_kernelI11Bf16IOFp32WLi192EEv26Group_norm_nhwc_bwd_params:
        /* <DEDUP_REMOVED lines=89> */
.L_x_546:
[----:B------:R-:W-:Y:S05]  /*0590*/  BSYNC.RECONVERGENT B0 ;  /* 0x0000000000007941 */ /* 0x000fea0003800200 */
.L_x_545:
        /* <DEDUP_REMOVED lines=15> */
.L_x_552:
        /* <DEDUP_REMOVED lines=52> */
.L_x_551:
[----:B01----:R-:W-:Y:S05]  /*09d0*/  BSYNC.RECONVERGENT B0 ;  /* 0x0000000000007941 */ /* 0x003fea0003800200 */
.L_x_550:
[----:B------:R-:W-:Y:S01]  /*09e0*/  VIADD R6, R6, 0x1 ;  /* 0x0000000106067836 */ /* 0x000fe20000000000 */
[----:B------:R-:W-:Y:S06]  /*09f0*/  @P2 BRA `(.L_x_552) ;  /* 0xfffffffc00242947 */ /* 0x000fec000383ffff */
.L_x_549:
        /* <DEDUP_REMOVED lines=10> */
.L_x_555:
        /* <DEDUP_REMOVED lines=51> */
.L_x_554:
[----:B------:R-:W-:Y:S05]  /*0dd0*/  BSYNC.RECONVERGENT B0 ;  /* 0x0000000000007941 */ /* 0x000fea0003800200 */
.L_x_553:
        /* <DEDUP_REMOVED lines=166> */
.L_x_548:
        /* <DEDUP_REMOVED lines=75> */
.L_x_556:
[----:B------:R-:W-:Y:S05]  /*1cf0*/  @!P1 BRA `(.L_x_547) ;  /* 0x0000000800689947 */ /* 0x000fea0003800000 */
[----:B------:R-:W-:Y:S01]  /*1d00*/  IADD3 R5, PT, PT, R2, -R5, RZ ;  /* 0x8000000502057210 */ /* 0x000fe20007ffe0ff */
[----:B------:R-:W1:Y:S01]  /*1d10*/  LDCU.64 UR10, c[0x0][0x3f8] ;  /* 0x00007f00ff0a77ac */ /* 0x000e620008000a00 */
[----:B------:R-:W2:Y:S05]  /*1d20*/  LDCU.64 UR12, c[0x0][0x380] ;  /* 0x00007000ff0c77ac */ /* 0x000eaa0008000a00 */
.L_x_559:
        /* <DEDUP_REMOVED lines=69> */
.L_x_558:
[----:B--2---:R-:W-:Y:S05]  /*2180*/  BSYNC.RECONVERGENT B0 ;  /* 0x0000000000007941 */ /* 0x004fea0003800200 */
.L_x_557:
        /* <DEDUP_REMOVED lines=81> */
.L_x_547:
        /* <DEDUP_REMOVED lines=43> */
.L_x_560:
        /* <DEDUP_REMOVED lines=11> */
.L_x_4374:


//--------------------- .text._Z32group_norm_nhwc_bwd_scale_kernelI11Bf16IOFp32WLi448EEv26Group_norm_nhwc_bwd_params --------------------------
	.section	.text._Z32group_norm_nhwc_bwd_scale_kernelI11Bf16IOFp32WLi448EEv26Group_norm_nhwc_bwd_params,"ax",@progbits
	.align	128
        .global         _Z32group_norm_nhwc_bwd_scale_kernelI11Bf16IOFp32WLi448EEv26Group_norm_nhwc_bwd_params
        .type           _Z32group_norm_nhwc_bwd_scale_kernelI11Bf16IOFp32WLi448EEv26Group_norm_nhwc_bwd_params,@function
        .size           _Z32group_norm_nhwc_bwd_scale_kernelI11Bf16IOFp32WLi448EEv26Group_norm_nhwc_bwd_params,(.L_x_4375 - _Z32group_norm_nhwc_bwd_scale_kernelI11Bf16IOFp32WLi448EEv26Group_norm_nhwc_bwd_params)
        .other          _Z32group_norm_nhwc_bwd_scale_kernelI11Bf16IOFp32WLi448EEv26Group_norm_nhwc_bwd_params,@"STO_CUDA_ENTRY STV_DEFAULT"
_Z32group_norm_nhwc_bwd_scale_kernelI11Bf16IOFp32WLi448EEv26Group_norm_nhwc_bwd_params:
.text._Z32group_norm_nhwc_bwd_scale_kernelI11Bf16IOFp32WLi448EEv26Group_norm_nhwc_bwd_params:
        /* <DEDUP_REMOVED lines=89> */
.L_x_562:
[----:B------:R-:W-:Y:S05]  /*0590*/  BSYNC.RECONVERGENT B0 ;  /* 0x0000000000007941 */ /* 0x000fea0003800200 */
.L_x_561:
        /* <DEDUP_REMOVED lines=15> */
.L_x_568:
        /* <DEDUP_REMOVED lines=52> */
.L_x_567:
[----:B01----:R-:W-:Y:S05]  /*09d0*/  BSYNC.RECONVERGENT B0 ;  /* 0x0000000000007941 */ /* 0x003fea0003800200 */
.L_x_566:
[----:B------:R-:W-:Y:S01]  /*09e0*/  VIADD R6, R6, 0x1 ;  /* 0x0000000106067836 */ /* 0x000fe20000000000 */
[----:B------:R-:W-:Y:S06]  /*09f0*/  @P2 BRA `(.L_x_568) ;  /* 0xfffffffc00242947 */ /* 0x000fec000383ffff */
.L_x_565:
        /* <DEDUP_REMOVED lines=10> */
.L_x_571:
        /* <DEDUP_REMOVED lines=51> */
.L_x_570:
[----:B------:R-:W-:Y:S05]  /*0dd0*/  BSYNC.RECONVERGENT B0 ;  /* 0x0000000000007941 */ /* 0x000fea0003800200 */
.L_x_569:
        /* <DEDUP_REMOVED lines=166> */
.L_x_564:
        /* <DEDUP_REMOVED lines=75> */
.L_x_572:
[----:B------:R-:W-:Y:S05]  /*1cf0*/  @!P1 BRA `(.L_x_563) ;  /* 0x0000000800689947 */ /* 0x000fea0003800000 */
[----:B------:R-:W-:Y:S01]  /*1d00*/  IADD3 R5, PT, PT, R2, -R5, RZ ;  /* 0x8000000502057210 */ /* 0x000fe20007ffe0ff */
[----:B------:R-:W1:Y:S01]  /*1d10*/  LDCU.64 UR10, c[0x0][0x3f8] ;  /* 0x00007f00ff0a77ac */ /* 0x000e620008000a00 */
[----:B------:R-:W2:Y:S05]  /*1d20*/  LDCU.64 UR12, c[0x0][0x380] ;  /* 0x00007000ff0c77ac */ /* 0x000eaa0008000a00 */
.L_x_575:
        /* <DEDUP_REMOVED lines=69> */
.L_x_574:
[----:B--2---:R-:W-:Y:S05]  /*2180*/  BSYNC.RECONVERGENT B0 ;  /* 0x0000000000007941 */ /* 0x004fea0003800200 */
.L_x_573:
        /* <DEDUP_REMOVED lines=81> */
.L_x_563:
        /* <DEDUP_REMOVED lines=43> */
.L_x_576:
        /* <DEDUP_REMOVED lines=11> */
.L_x_4375:


//--------------------- .text._Z32group_norm_nhwc_bwd_scale_kernelI11Bf16IOFp32WLi256EEv26Group_norm_nhwc_bwd_params --------------------------
	.section	.text._Z32group_norm_nhwc_bwd_scale_kernelI11Bf16IOFp32WLi256EEv26Group_norm_nhwc_bwd_params,"ax",@progbits
	.align	128
        .global         _Z32group_norm_nhwc_bwd_scale_kernelI11Bf16IOFp32WLi256EEv26Group_norm_nhwc_bwd_params
        .type           _Z32group_norm_nhwc_bwd_scale_kernelI11Bf16IOFp32WLi256EEv26Group_norm_nhwc_bwd_params,@function
        .size           _Z32group_norm_nhwc_bwd_scale_kernelI11Bf16IOFp32WLi256EEv26Group_norm_nhwc_bwd_params,(.L_x_4376 - _Z32group_norm_nhwc_bwd_scale_kernelI11Bf16IOFp32WLi256EEv26Group_norm_nhwc_bwd_params)
        .other          _Z32group_norm_nhwc_bwd_scale_kernelI11Bf16IOFp32WLi256EEv26Group_norm_nhwc_bwd_params,@"STO_CUDA_ENTRY STV_DEFAULT"
_Z32group_norm_nhwc_bwd_scale_kernelI11Bf16IOFp32WLi256EEv26Group_norm_nhwc_bwd_params:
.text._Z32group_norm_nhwc_bwd_scale_kernelI11Bf16IOFp32WLi256EEv26Group_norm_nhwc_bwd_params:
        /* <DEDUP_REMOVED lines=89> */
.L_x_578:
[----:B------:R-:W-:Y:S05]  /*0590*/  BSYNC.RECONVERGENT B0 ;  /* 0x0000000000007941 */ /* 0x000fea0003800200 */
.L_x_577:
        /* <DEDUP_REMOVED lines=15> */
.L_x_584:
        /* <DEDUP_REMOVED lines=52> */
.L_x_583:
[----:B01----:R-:W-:Y:S05]  /*09d0*/  BSYNC.RECONVERGENT B0 ;  /* 0x0000000000007941 */ /* 0x003fea0003800200 */
.L_x_582:
[----:B------:R-:W-:Y:S01]  /*09e0*/  VIADD R6, R6, 0x1 ;  /* 0x0000000106067836 */ /* 0x000fe20000000000 */
[----:B------:R-:W-:Y:S06]  /*09f0*/  @P2 BRA `(.L_x_584) ;  /* 0xfffffffc00242947 */ /* 0x000fec000383ffff */
.L_x_581:
        /* <DEDUP_REMOVED lines=10> */
.L_x_587:
        /* <DEDUP_REMOVED lines=51> */
.L_x_586:
[----:B------:R-:W-:Y:S05]  /*0dd0*/  BSYNC.RECONVERGENT B0 ;  /* 0x0000000000007941 */ /* 0x000fea0003800200 */
.L_x_585:
        /* <DEDUP_REMOVED lines=166> */
.L_x_580:
        /* <DEDUP_REMOVED lines=75> */
.L_x_588:
[----:B------:R-:W-:Y:S05]  /*1cf0*/  @!P1 BRA `(.L_x_579) ;  /* 0x0000000800689947 */ /* 0x000fea0003800000 */
[----:B------:R-:W-:Y:S01]  /*1d00*/  IADD3 R5, PT, PT, R2, -R5, RZ ;  /* 0x8000000502057210 */ /* 0x000fe20007ffe0ff */
[----:B------:R-:W1:Y:S01]  /*1d10*/  LDCU.64 UR10, c[0x0][0x3f8] ;  /* 0x00007f00ff0a77ac */ /* 0x000e620008000a00 */
[----:B------:R-:W2:Y:S05]  /*1d20*/  LDCU.64 UR12, c[0x0][0x380] ;  /* 0x00007000ff0c77ac */ /* 0x000eaa0008000a00 */
.L_x_591:
        /* <DEDUP_REMOVED lines=69> */
.L_x_590:
[----:B--2---:R-:W-:Y:S05]  /*2180*/  BSYNC.RECONVERGENT B0 ;  /* 0x0000000000007941 */ /* 0x004fea0003800200 */
.L_x_589:
        /* <DEDUP_REMOVED lines=81> */
.L_x_579:
        /* <DEDUP_REMOVED lines=43> */
.L_x_592:
        /* <DEDUP_REMOVED lines=11> */
.L_x_4376:


//--------------------- .text._Z32group_norm_nhwc_bwd_scale_kernelI11Bf16IOFp32WLi120EEv26Group_norm_nhwc_bwd_params --------------------------
	.section	.text._Z32group_norm_nhwc_bwd_scale_kernelI11Bf16IOFp32WLi120EEv26Group_norm_nhwc_bwd_params,"ax",@progbits
	.align	128
        .global         _Z32group_norm_nhwc_bwd_scale_kernelI11Bf16IOFp32WLi120EEv26Group_norm_nhwc_bwd_params
        .type           _Z32group_norm_nhwc_bwd_scale_kernelI11Bf16IOFp32WLi120EEv26Group_norm_nhwc_bwd_params,@function
        .size           _Z32group_norm_nhwc_bwd_scale_kernelI11Bf16IOFp32WLi120EEv26Group_norm_nhwc_bwd_params,(.L_x_4377 - _Z32group_norm_nhwc_bwd_scale_kernelI11Bf16IOFp32WLi120EEv26Group_norm_nhwc_bwd_params)
        .other          _Z32group_norm_nhwc_bwd_scale_kernelI11Bf16IOFp32WLi120EEv26Group_norm_nhwc_bwd_params,@"STO_CUDA_ENTRY STV_DEFAULT"
_Z32group_norm_nhwc_bwd_scale_kernelI11Bf16IOFp32WLi120EEv26Group_norm_nhwc_bwd_params:
.text._Z32group_norm_nhwc_bwd_scale_kernelI11Bf16IOFp32WLi120EEv26Group_norm_nhwc_bwd_params:
        /* <DEDUP_REMOVED lines=89> */
.L_x_594:
[----:B------:R-:W-:Y:S05]  /*0590*/  BSYNC.RECONVERGENT B0 ;  /* 0x0000000000007941 */ /* 0x000fea0003800200 */
.L_x_593:
        /* <DEDUP_REMOVED lines=15> */
.L_x_600:
        /* <DEDUP_REMOVED lines=52> */
.L_x_599:
[----:B01----:R-:W-:Y:S05]  /*09d0*/  BSYNC.RECONVERGENT B0 ;  /* 0x0000000000007941 */ /* 0x003fea0003800200 */
.L_x_598:
[----:B------:R-:W-:Y:S01]  /*09e0*/  VIADD R6, R6, 0x1 ;  /* 0x0000000106067836 */ /* 0x000fe20000000000 */
[----:B------:R-:W-:Y:S06]  /*09f0*/  @P2 BRA `(.L_x_600) ;  /* 0xfffffffc00242947 */ /* 0x000fec000383ffff */
.L_x_597:
        /* <DEDUP_REMOVED lines=10> */
.L_x_603:
        /* <DEDUP_REMOVED lines=51> */
.L_x_602:
[----:B------:R-:W-:Y:S05]  /*0dd0*/  BSYNC.RECONVERGENT B0 ;  /* 0x0000000000007941 */ /* 0x000fea0003800200 */
.L_x_601:
        /* <DEDUP_REMOVED lines=166> */
.L_x_596:
        /* <DEDUP_REMOVED lines=75> */
.L_x_604:
[----:B------:R-:W-:Y:S05]  /*1cf0*/  @!P1 BRA `(.L_x_595) ;  /* 0x0000000800689947 */ /* 0x000fea0003800000 */
[----:B------:R-:W-:Y:S01]  /*1d00*/  IADD3 R5, PT, PT, R2, -R5, RZ ;  /* 0x8000000502057210 */ /* 0x000fe20007ffe0ff */
[----:B------:R-:W1:Y:S01]  /*1d10*/  LDCU.64 UR10, c[0x0][0x3f8] ;  /* 0x00007f00ff0a77ac */ /* 0x000e620008000a00 */
[----:B------:R-:W2:Y:S05]  /*1d20*/  LDCU.64 UR12, c[0x0][0x380] ;  /* 0x00007000ff0c77ac */ /* 0x000eaa0008000a00 */
.L_x_607:
        /* <DEDUP_REMOVED lines=69> */
.L_x_606:
[----:B--2---:R-:W-:Y:S05]  /*2180*/  BSYNC.RECONVERGENT B0 ;  /* 0x0000000000007941 */ /* 0x004fea0003800200 */
.L_x_605:
        /* <DEDUP_REMOVED lines=81> */
.L_x_595:
        /* <DEDUP_REMOVED lines=43> */
.L_x_608:
        /* <DEDUP_REMOVED lines=11> */
.L_x_4377:


//--------------------- .text._Z32group_norm_nhwc_bwd_scale_kernelI11Bf16IOFp32WLi140EEv26Group_norm_nhwc_bwd_params --------------------------
	.section	.text._Z32group_norm_nhwc_bwd_scale_kernelI11Bf16IOFp32WLi140EEv26Group_norm_nhwc_bwd_params,"ax",@progbits
	.align	128
        .global         _Z32group_norm_nhwc_bwd_scale_kernelI11Bf16IOFp32WLi140EEv26Group_norm_nhwc_bwd_params
        .type           _Z32group_norm_nhwc_bwd_scale_kernelI11Bf16IOFp32WLi140EEv26Group_norm_nhwc_bwd_params,@function
        .size           _Z32group_norm_nhwc_bwd_scale_kernelI11Bf16IOFp32WLi140EEv26Group_norm_nhwc_bwd_params,(.L_x_4378 - _Z32group_norm_nhwc_bwd_scale_kernelI11Bf16IOFp32WLi140EEv26Group_norm_nhwc_bwd_params)
        .other          _Z32group_norm_nhwc_bwd_scale_kernelI11Bf16IOFp32WLi140EEv26Group_norm_nhwc_bwd_params,@"STO_CUDA_ENTRY STV_DEFAULT"
_Z32group_norm_nhwc_bwd_scale_kernelI11Bf16IOFp32WLi140EEv26Group_norm_nhwc_bwd_params:
.text._Z32group_norm_nhwc_bwd_scale_kernelI11Bf16IOFp32WLi140EEv26Group_norm_nhwc_bwd_params:
        /* <DEDUP_REMOVED lines=89> */
.L_x_610:
[----:B------:R-:W-:Y:S05]  /*0590*/  BSYNC.RECONVERGENT B0 ;  /* 0x0000000000007941 */ /* 0x000fea0003800200 */
.L_x_609:
        /* <DEDUP_REMOVED lines=15> */
.L_x_616:
        /* <DEDUP_REMOVED lines=52> */
.L_x_615:
[----:B01----:R-:W-:Y:S05]  /*09d0*/  BSYNC.RECONVERGENT B0 ;  /* 0x0000000000007941 */ /* 0x003fea0003800200 */
.L_x_614:
[----:B------:R-:W-:Y:S01]  /*09e0*/  VIADD R6, R6, 0x1 ;  /* 0x0000000106067836 */ /* 0x000fe20000000000 */
[----:B------:R-:W-:Y:S06]  /*09f0*/  @P2 BRA `(.L_x_616) ;  /* 0xfffffffc00242947 */ /* 0x000fec000383ffff */
.L_x_613:
        /* <DEDUP_REMOVED lines=10> */
.L_x_619:
        /* <DEDUP_REMOVED lines=51> */
.L_x_618:
[----:B------:R-:W-:Y:S05]  /*0dd0*/  BSYNC.RECONVERGENT B0 ;  /* 0x0000000000007941 */ /* 0x000fea0003800200 */
.L_x_617:
        /* <DEDUP_REMOVED lines=166> */
.L_x_612:
        /* <DEDUP_REMOVED lines=75> */
.L_x_620:
[----:B------:R-:W-:Y:S05]  /*1cf0*/  @!P1 BRA `(.L_x_611) ;  /* 0x0000000800689947 */ /* 0x000fea0003800000 */
[----:B------:R-:W-:Y:S01]  /*1d00*/  IADD3 R5, PT, PT, R2, -R5, RZ ;  /* 0x8000000502057210 */ /* 0x000fe20007ffe0ff */
[----:B------:R-:W1:Y:S01]  /*1d10*/  LDCU.64 UR10, c[0x0][0x3f8] ;  /* 0x00007f00ff0a77ac */ /* 0x000e620008000a00 */
[----:B------:R-:W2:Y:S05]  /*1d20*/  LDCU.64 UR12, c[0x0][0x380] ;  /* 0x00007000ff0c77ac */ /* 0x000eaa0008000a00 */
.L_x_623:
        /* <DEDUP_REMOVED lines=69> */
.L_x_622:
[----:B--2---:R-:W-:Y:S05]  /*2180*/  BSYNC.RECONVERGENT B0 ;  /* 0x0000000000007941 */ /* 0x004fea0003800200 */
.L_x_621:
        /* <DEDUP_REMOVED lines=81> */
.L_x_611:
        /* <DEDUP_REMOVED lines=43> */
.L_x_624:
        /* <DEDUP_REMOVED lines=11> */
.L_x_4378:


//--------------------- .text._Z32group_norm_nhwc_bwd_scale_kernelI11Bf16IOFp32WLi160EEv26Group_norm_nhwc_bwd_params --------------------------
	.section	.text._Z32group_norm_nhwc_bwd_scale_kernelI11Bf16IOFp32WLi160EEv26Group_norm_nhwc_bwd_params,"ax",@progbits
	.align	128
        .global         _Z32group_norm_nhwc_bwd_scale_kernelI11Bf16IOFp32WLi160EEv26Group_norm_nhwc_bwd_params
        .type           _Z32group_norm_nhwc_bwd_scale_kernelI11Bf16IOFp32WLi160EEv26Group_norm_nhwc_bwd_params,@function
        .size           _Z32group_norm_nhwc_bwd_scale_kernelI11Bf16IOFp32WLi160EEv26Group_norm_nhwc_bwd_params,(.L_x_4379 - _Z32group_norm_nhwc_bwd_scale_kernelI11Bf16IOFp32WLi160EEv26Group_norm_nhwc_bwd_params)
        .other          _Z32group_norm_nhwc_bwd_scale_kernelI11Bf16IOFp32WLi160EEv26Group_norm_nhwc_bwd_params,@"STO_CUDA_ENTRY STV_DEFAULT"
_Z32group_norm_nhwc_bwd_scale_kernelI11Bf16IOFp32WLi160EEv26Group_norm_nhwc_bwd_params:
.text._Z32group_norm_nhwc_bwd_scale_kernelI11Bf16IOFp32WLi160EEv26Group_norm_nhwc_bwd_params:
        /* <DEDUP_REMOVED lines=89> */
.L_x_626:
[----:B------:R-:W-:Y:S05]  /*0590*/  BSYNC.RECONVERGENT B0 ;  /* 0x0000000000007941 */ /* 0x000fea0003800200 */
.L_x_625:
        /* <DEDUP_REMOVED lines=15> */
.L_x_632:
        /* <DEDUP_REMOVED lines=52> */
.L_x_631:
[----:B01----:R-:W-:Y:S05]  /*09d0*/  BSYNC.RECONVERGENT B0 ;  /* 0x0000000000007941 */ /* 0x003fea0003800200 */
.L_x_630:
[----:B------:R-:W-:Y:S01]  /*09e0*/  VIADD R6, R6, 0x1 ;  /* 0x0000000106067836 */ /* 0x000fe20000000000 */
[----:B------:R-:W-:Y:S06]  /*09f0*/  @P2 BRA `(.L_x_632) ;  /* 0xfffffffc00242947 */ /* 0x000fec000383ffff */
.L_x_629:
        /* <DEDUP_REMOVED lines=10> */
.L_x_635:
        /* <DEDUP_REMOVED lines=51> */
.L_x_634:
[----:B------:R-:W-:Y:S05]  /*0dd0*/  BSYNC.RECONVERGENT B0 ;  /* 0x0000000000007941 */ /* 0x000fea0003800200 */
.L_x_633:
        /* <DEDUP_REMOVED lines=166> */
.L_x_628:
        /* <DEDUP_REMOVED lines=75> */
.L_x_636:
[----:B------:R-:W-:Y:S05]  /*1cf0*/  @!P1 BRA `(.L_x_627) ;  /* 0x0000000800689947 */ /* 0x000fea0003800000 */
[----:B------:R-:W-:Y:S01]  /*1d00*/  IADD3 R5, PT, PT, R2, -R5, RZ ;  /* 0x8000000502057210 */ /* 0x000fe20007ffe0ff */
[----:B------:R-:W1:Y:S01]  /*1d10*/  LDCU.64 UR10, c[0x0][0x3f8] ;  /* 0x00007f00ff0a77ac */ /* 0x000e620008000a00 */
[----:B------:R-:W2:Y:S05]  /*1d20*/  LDCU.64 UR12, c[0x0][0x380] ;  /* 0x00007000ff0c77ac */ /* 0x000eaa0008000a00 */
.L_x_639:
        /* <DEDUP_REMOVED lines=69> */
.L_x_638:
[----:B--2---:R-:W-:Y:S05]  /*2180*/  BSYNC.RECONVERGENT B0 ;  /* 0x0000000000007941 */ /* 0x004fea0003800200 */
.L_x_637:
        /* <DEDUP_REMOVED lines=81> */
.L_x_627:
        /* <DEDUP_REMOVED lines=43> */
.L_x_640:
        /* <DEDUP_REMOVED lines=11> */
.L_x_4379:


//--------------------- .text._Z32group_norm_nhwc_bwd_scale_kernelI11Bf16IOBf16WLi196EEv26Group_norm_nhwc_bwd_params --------------------------
	.section	.text._Z32group_norm_nhwc_bwd_scale_kernelI11Bf16IOBf16WLi196EEv26Group_norm_nhwc_bwd_params,"ax",@progbits
	.align	128
        .global         _Z32group_norm_nhwc_bwd_scale_kernelI11Bf16IOBf16WLi196EEv26Group_norm_nhwc_bwd_params
        .type           _Z32group_norm_nhwc_bwd_scale_kernelI11Bf16IOBf16WLi196EEv26Group_norm_nhwc_bwd_params,@function
        .size           _Z32group_norm_nhwc_bwd_scale_kernelI11Bf16IOBf16WLi196EEv26Group_norm_nhwc_bwd_params,(.L_x_4380 - _Z32group_norm_nhwc_bwd_scale_kernelI11Bf16IOBf16WLi196EEv26Group_norm_nhwc_bwd_params)
        .other          _Z32group_norm_nhwc_bwd_scale_kernelI11Bf16IOBf16WLi196EEv26Group_norm_nhwc_bwd_params,@"STO_CUDA_ENTRY STV_DEFAULT"
_Z32group_norm_nhwc_bwd_scale_kernelI11Bf16IOBf16WLi196EEv26Group_norm_nhwc_bwd_params:
.text._Z32group_norm_nhwc_bwd_scale_kernelI11Bf16IOBf16WLi196EEv26Group_norm_nhwc_bwd_params:
[----:B------:R-:W-:Y:S08]  /*0000*/  LDC R1, c[0x0][0x37c] ;  /* 0x0000df00ff017b82 */ /* 0x000ff00000000800 */
[----:B------:R-:W0:Y:S01]  /*0010*/  LDC R7, c[0x0][0x424] ;  /* 0x00010900ff077b82 */ /* 0x000e220000000800 */
[----:B------:R-:W1:Y:S01]  /*0020*/  S2R R10, SR_TID.X ;  /* 0x00000000000a7919 */ /* 0x000e620000002100 */
[----:B------:R-:W2:Y:S06]  /*0030*/  LDCU.64 UR6, c[0x0][0x358] ;  /* 0x00006b00ff0677ac */ /* 0x000eac0008000a00 */
[----:B------:R-:W3:Y:S08]  /*0040*/  S2UR UR4, SR_CTAID.X ;  /* 0x00000000000479c3 */ /* 0x000ef00000002500 */
[----:B------:R-:W3:Y:S08]  /*0050*/  LDC R11, c[0x0][0x428] ;  /* 0x00010a00ff0b7b82 */ /* 0x000ef00000000800 */
[----:B------:R-:W4:Y:S01]  /*0060*/  LDC.64 R12, c[0x0][0x3b8] ;  /* 0x0000ee00ff0c7b82 */ /* 0x000f220000000a00 */
[----:B0-----:R-:W-:-:S02]  /*0070*/  IABS R5, R7 ;  /* 0x0000000700057213 */ /* 0x001fc40000000000 */
[----:B------:R-:W-:Y:S01]  /*0080*/  CS2R R14, SRZ ;  /* 0x00000000000e7805 */ /* 0x000fe2000001ff00 */
[----:B------:R-:W0:Y:S01]  /*0090*/  LDCU.64 UR8, c[0x0][0x3f8] ;  /* 0x00007f00ff0877ac */ /* 0x000e220008000a00 */
[----:B------:R-:W5:Y:S01]  /*00a0*/  I2F.RP R0, R5 ;  /* 0x0000000500007306 */ /* 0x000f620000209400 */
[----:B------:R-:W0:Y:S02]  /*00b0*/  LDCU UR5, c[0x0][0x42c] ;  /* 0x00008580ff0577ac */ /* 0x000e240008000800 */
[----:B------:R-:W0:Y:S01]  /*00c0*/  LDC R16, c[0x0][0x41c] ;  /* 0x00010700ff107b82 */ /* 0x000e220000000800 */
[----:B-1----:R-:W-:-:S04]  /*00d0*/  IMAD.SHL.U32 R10, R10, 0x2, RZ ;  /* 0x000000020a0a7824 */ /* 0x002fc800078e00ff */
[----:B---3--:R-:W-:-:S03]  /*00e0*/  IMAD R10, R11, UR4, R10 ;  /* 0x000000040b0a7c24 */ /* 0x008fc6000f8e020a */
        /* <DEDUP_REMOVED lines=18> */
[----:B------:R-:W-:-:S04]  /*0210*/  LOP3.LUT R0, R10, R7, RZ, 0x3c, !PT ;  /* 0x000000070a007212 */ /* 0x000fc800078e3cff */
[----:B------:R-:W-:-:S07]  /*0220*/  ISETP.GE.AND P2, PT, R0, RZ, PT ;  /* 0x000000ff0000720c */ /* 0x000fce0003f46270 */
[----:B------:R-:W-:-:S05]  /*0230*/  @P0 VIADD R3, R3, 0x1 ;  /* 0x0000000103030836 */ /* 0x000fca0000000000 */
[----:B------:R-:W-:-:S05]  /*0240*/  MOV R5, R3 ;  /* 0x0000000300057202 */ /* 0x000fca0000000f00 */
[----:B------:R-:W-:Y:S01]  /*0250*/  @!P2 IMAD.MOV R5, RZ, RZ, -R5 ;  /* 0x000000ffff05a224 */ /* 0x000fe200078e0a05 */
[----:B------:R-:W-:-:S05]  /*0260*/  @!P1 LOP3.LUT R5, RZ, R7, RZ, 0x33, !PT ;  /* 0x00000007ff059212 */ /* 0x000fca00078e33ff */
[----:B-1----:R-:W-:-:S04]  /*0270*/  IMAD R3, R2, UR4, R5 ;  /* 0x0000000402037c24 */ /* 0x002fc8000f8e0205 */
[----:B----4-:R-:W-:-:S06]  /*0280*/  IMAD.WIDE R12, R3, 0x8, R12 ;  /* 0x00000008030c7825 */ /* 0x010fcc00078e020c */
[----:B--2---:R-:W2:Y:S01]  /*0290*/  LDG.E.64 R12, desc[UR6][R12.64] ;  /* 0x000000060c0c7981 */ /* 0x004ea2000c1e1b00 */
[----:B------:R-:W-:-:S13]  /*02a0*/  ISETP.GE.AND P0, PT, R5, R2, PT ;  /* 0x000000020500720c */ /* 0x000fda0003f06270 */
[----:B------:R-:W1:Y:S01]  /*02b0*/  @!P0 LDC.64 R6, c[0x0][0x3d8] ;  /* 0x0000f600ff068b82 */ /* 0x000e620000000a00 */
[----:B------:R-:W-:-:S05]  /*02c0*/  @!P0 IMAD R0, R2, UR4, RZ ;  /* 0x0000000402008c24 */ /* 0x000fca000f8e02ff */
[----:B------:R-:W-:-:S05]  /*02d0*/  @!P0 LEA R3, R0, R5, 0x1 ;  /* 0x0000000500038211 */ /* 0x000fca00078e08ff */
[C---:B------:R-:W-:Y:S02]  /*02e0*/  @!P0 IMAD.IADD R5, R3.reuse, 0x1, R2 ;  /* 0x0000000103058824 */ /* 0x040fe400078e0202 */
[----:B-1----:R-:W-:-:S04]  /*02f0*/  @!P0 IMAD.WIDE R2, R3, 0x4, R6 ;  /* 0x0000000403028825 */ /* 0x002fc800078e0206 */
[----:B------:R-:W-:Y:S01]  /*0300*/  @!P0 IMAD.WIDE R6, R5, 0x4, R6 ;  /* 0x0000000405068825 */ /* 0x000fe200078e0206 */
[----:B------:R1:W3:Y:S01]  /*0310*/  @!P0 LDG.E R14, desc[UR6][R2.64] ;  /* 0x00000006020e8981 */ /* 0x0002e2000c1e1900 */
[----:B------:R-:W4:Y:S03]  /*0320*/  LDC.64 R4, c[0x0][0x400] ;  /* 0x00010000ff047b82 */ /* 0x000f260000000a00 */
[----:B------:R5:W3:Y:S01]  /*0330*/  @!P0 LDG.E R15, desc[UR6][R6.64] ;  /* 0x00000006060f8981 */ /* 0x000ae2000c1e1900 */
[----:B------:R-:W-:Y:S01]  /*0340*/  SHF.R.S32.HI R11, RZ, 0x1f, R10 ;  /* 0x0000001fff0b7819 */ /* 0x000fe2000001140a */
[----:B------:R-:W-:Y:S01]  /*0350*/  BSSY.RECONVERGENT B0, `(.L_x_641) ;  /* 0x000002a000007945 */ /* 0x000fe20003800200 */
[----:B------:R-:W0:Y:S01]  /*0360*/  S2R R0, SR_CTAID.Y ;  /* 0x0000000000007919 */ /* 0x000e220000002600 */
[----:B-1----:R-:W-:Y:S02]  /*0370*/  HFMA2 R2, -RZ, RZ, 1.875, 0 ;  /* 0x3f800000ff027431 */ /* 0x002fe400000001ff */
[----:B--2---:R-:W-:Y:S01]  /*0380*/  FFMA.FTZ R9, -R12, R12, R13 ;  /* 0x0000000c0c097223 */ /* 0x004fe2000001010d */
[----:B0-----:R-:W-:-:S04]  /*0390*/  IMAD R13, R0, R16, RZ ;  /* 0x00000010000d7224 */ /* 0x001fc800078e02ff */
[----:B------:R-:W-:Y:S02]  /*03a0*/  FSETP.GTU.FTZ.AND P0, PT, R9, RZ, PT ;  /* 0x000000ff0900720b */ /* 0x000fe40003f1c000 */
[----:B------:R-:W-:Y:S02]  /*03b0*/  SHF.R.S32.HI R17, RZ, 0x1f, R13 ;  /* 0x0000001fff117819 */ /* 0x000fe4000001140d */
[----:B------:R-:W-:-:S09]  /*03c0*/  IADD3 R3, P1, PT, R13, R16, RZ ;  /* 0x000000100d037210 */ /* 0x000fd20007f3e0ff */
[----:B------:R-:W5:Y:S02]  /*03d0*/  @P0 LDC R8, c[0x0][0x3c0] ;  /* 0x0000f000ff080b82 */ /* 0x000f640000000800 */
[----:B-----5:R-:W-:Y:S01]  /*03e0*/  @P0 FADD.FTZ R6, R9, R8 ;  /* 0x0000000809060221 */ /* 0x020fe20000010000 */
[----:B------:R-:W-:Y:S02]  /*03f0*/  LEA.HI.X.SX32 R8, R16, R17, 0x1, P1 ;  /* 0x0000001110087211 */ /* 0x000fe400008f0eff */
[----:B----4-:R-:W-:Y:S01]  /*0400*/  ISETP.LT.U32.AND P1, PT, R3, R4, PT ;  /* 0x000000040300720c */ /* 0x010fe20003f21070 */
[----:B------:R0:W1:Y:S01]  /*0410*/  @P0 MUFU.RSQ R2, R6 ;  /* 0x0000000600020308 */ /* 0x0000620000001400 */
[----:B------:R-:W-:Y:S02]  /*0420*/  ISETP.GE.U32.AND P0, PT, R10, UR8, PT ;  /* 0x000000080a007c0c */ /* 0x000fe4000bf06070 */
[----:B------:R-:W-:Y:S01]  /*0430*/  ISETP.LT.AND.EX P1, PT, R8, R5, PT, P1 ;  /* 0x000000050800720c */ /* 0x000fe20003f21310 */
[----:B---3--:R-:W-:Y:S01]  /*0440*/  FMUL.FTZ R5, R14, UR5 ;  /* 0x000000050e057c20 */ /* 0x008fe20008410000 */
[----:B------:R-:W-:-:S02]  /*0450*/  ISETP.GE.AND.EX P0, PT, R11, UR9, PT, P0 ;  /* 0x000000090b007c0c */ /* 0x000fc4000bf06300 */
[----:B------:R-:W-:Y:S02]  /*0460*/  CS2R R8, SRZ ;  /* 0x0000000000087805 */ /* 0x000fe4000001ff00 */
[----:B------:R-:W-:Y:S01]  /*0470*/  SEL R16, R3, R4, P1 ;  /* 0x0000000403107207 */ /* 0x000fe20000800000 */
[----:B------:R-:W-:Y:S02]  /*0480*/  IMAD.MOV.U32 R3, RZ, RZ, RZ ;  /* 0x000000ffff037224 */ /* 0x000fe400078e00ff */
[----:B0-----:R-:W-:Y:S01]  /*0490*/  FMUL.FTZ R6, R15, UR5 ;  /* 0x000000050f067c20 */ /* 0x001fe20008410000 */
[----:B------:R-:W-:Y:S02]  /*04a0*/  MOV R4, RZ ;  /* 0x000000ff00047202 */ /* 0x000fe40000000f00 */
[----:B------:R-:W-:-:S03]  /*04b0*/  ISETP.GT.AND P2, PT, R16, R13, PT ;  /* 0x0000000d1000720c */ /* 0x000fc60003f44270 */
[----:B-1----:R-:W-:Y:S10]  /*04c0*/  @P0 BRA `(.L_x_642) ;  /* 0x0000000000480947 */ /* 0x002ff40003800000 */
        /* <DEDUP_REMOVED lines=8> */
[----:B0-----:R-:W-:Y:S02]  /*0550*/  @P1 IADD3 R18, P4, PT, R3, R18, RZ ;  /* 0x0000001203121210 */ /* 0x001fe40007f9e0ff */
[----:B------:R-:W2:Y:S02]  /*0560*/  LDG.E.U16 R3, desc[UR6][R14.64] ;  /* 0x000000060e037981 */ /* 0x000ea4000c1e1500 */
[----:B------:R-:W-:Y:S02]  /*0570*/  @P1 IADD3.X R19, PT, PT, R4, R19, RZ, P4, !PT ;  /* 0x0000001304131210 */ /* 0x000fe400027fe4ff */
[----:B------:R-:W3:Y:S04]  /*0580*/  LDG.E.U16 R4, desc[UR6][R14.64+0x2] ;  /* 0x000002060e047981 */ /* 0x000ee8000c1e1500 */
[----:B------:R-:W4:Y:S04]  /*0590*/  @P1 LDG.E.U16 R20, desc[UR6][R18.64] ;  /* 0x0000000612141981 */ /* 0x000f28000c1e1500 */
[----:B------:R-:W5:Y:S01]  /*05a0*/  @P1 LDG.E.U16 R7, desc[UR6][R18.64+0x2] ;  /* 0x0000020612071981 */ /* 0x000f62000c1e1500 */
[----:B--2---:R-:W-:Y:S01]  /*05b0*/  IMAD.U32 R3, R3, 0x10000, RZ ;  /* 0x0001000003037824 */ /* 0x004fe200078e00ff */
[----:B---3--:R-:W-:Y:S01]  /*05c0*/  SHF.L.U32 R4, R4, 0x10, RZ ;  /* 0x0000001004047819 */ /* 0x008fe200000006ff */
[----:B----4-:R-:W-:Y:S01]  /*05d0*/  @P1 IMAD.U32 R8, R20, 0x10000, RZ ;  /* 0x0001000014081824 */ /* 0x010fe200078e00ff */
[----:B-----5:R-:W-:-:S07]  /*05e0*/  @P1 SHF.L.U32 R9, R7, 0x10, RZ ;  /* 0x0000001007091819 */ /* 0x020fce00000006ff */
.L_x_642:
[----:B------:R-:W-:Y:S05]  /*05f0*/  BSYNC.RECONVERGENT B0 ;  /* 0x0000000000007941 */ /* 0x000fea0003800200 */
.L_x_641:
[----:B------:R-:W-:Y:S05]  /*0600*/  @!P2 BRA `(.L_x_643) ;  /* 0x000000200038a947 */ /* 0x000fea0003800000 */
[----:B------:R-:W0:Y:S01]  /*0610*/  LDCU.U8 UR5, c[0x0][0x414] ;  /* 0x00008280ff0577ac */ /* 0x000e220008000000 */
[----:B------:R-:W1:Y:S01]  /*0620*/  LDC.64 R14, c[0x0][0x408] ;  /* 0x00010200ff0e7b82 */ /* 0x000e620000000a00 */
[----:B0-----:R-:W-:Y:S01]  /*0630*/  UISETP.NE.AND UP0, UPT, UR5, URZ, UPT ;  /* 0x000000ff0500728c */ /* 0x001fe2000bf05270 */
[----:B-1----:R-:W-:-:S04]  /*0640*/  IMAD.WIDE.U32 R20, R14, UR4, R10 ;  /* 0x000000040e147c25 */ /* 0x002fc8000f8e000a */
[----:B------:R-:W-:-:S04]  /*0650*/  IMAD R7, R15, UR4, R21 ;  /* 0x000000040f077c24 */ /* 0x000fc8000f8e0215 */
[----:B------:R-:W-:Y:S05]  /*0660*/  BRA.U UP0, `(.L_x_644) ;  /* 0x00000011008c7547 */ /* 0x000fea000b800000 */
[----:B------:R-:W-:Y:S01]  /*0670*/  IMAD.IADD R8, R16, 0x1, -R13 ;  /* 0x0000000110087824 */ /* 0x000fe200078e0a0d */
[----:B------:R-:W-:-:S04]  /*0680*/  MOV R17, R13 ;  /* 0x0000000d00117202 */ /* 0x000fc80000000f00 */
[----:B------:R-:W-:-:S13]  /*0690*/  LOP3.LUT P1, R8, R8, 0x3, RZ, 0xc0, !PT ;  /* 0x0000000308087812 */ /* 0x000fda000782c0ff */
[----:B------:R-:W-:Y:S05]  /*06a0*/  @!P1 BRA `(.L_x_645) ;  /* 0x0000000000ec9947 */ /* 0x000fea0003800000 */
[----:B------:R-:W-:Y:S01]  /*06b0*/  IMAD.MOV R18, RZ, RZ, -R8 ;  /* 0x000000ffff127224 */ /* 0x000fe200078e0a08 */
[----:B------:R-:W-:Y:S01]  /*06c0*/  MOV R17, R13 ;  /* 0x0000000d00117202 */ /* 0x000fe20000000f00 */
[----:B------:R-:W0:Y:S01]  /*06d0*/  LDCU.64 UR12, c[0x0][0x3f8] ;  /* 0x00007f00ff0c77ac */ /* 0x000e220008000a00 */
[----:B------:R-:W1:Y:S05]  /*06e0*/  LDCU.64 UR10, c[0x0][0x380] ;  /* 0x00007000ff0a77ac */ /* 0x000e6a0008000a00 */
.L_x_648:
        /* <DEDUP_REMOVED lines=10> */
[----:B------:R-:W-:-:S04]  /*0790*/  IMAD.MOV.U32 R9, RZ, RZ, R7 ;  /* 0x000000ffff097224 */ /* 0x000fc800078e0007 */
        /* <DEDUP_REMOVED lines=14> */
[----:B------:R-:W2:Y:S01]  /*0880*/  @!P0 LDG.E R14, desc[UR6][R14.64] ;  /* 0x000000060e0e8981 */ /* 0x000ea2000c1e1900 */
[----:B0-----:R-:W-:Y:S01]  /*0890*/  IMAD.WIDE.U32 R8, R17, UR12, R8 ;  /* 0x0000000c11087c25 */ /* 0x001fe2000f8e0008 */
[C---:B---3--:R-:W-:Y:S02]  /*08a0*/  @!P0 PRMT R25, R28.reuse, 0x7610, R25 ;  /* 0x000076101c198816 */ /* 0x048fe40000000019 */
[----:B------:R-:W-:Y:S02]  /*08b0*/  @!P0 PRMT R24, R28, 0x7632, R24 ;  /* 0x000076321c188816 */ /* 0x000fe40000000018 */
[----:B------:R-:W-:-:S03]  /*08c0*/  SHF.L.U32 R25, R25, 0x10, RZ ;  /* 0x0000001019197819 */ /* 0x000fc600000006ff */
[----:B------:R-:W-:Y:S02]  /*08d0*/  IMAD.U32 R27, R24, 0x10000, RZ ;  /* 0x00010000181b7824 */ /* 0x000fe400078e00ff */
[C---:B------:R-:W-:Y:S01]  /*08e0*/  FADD.FTZ R25, -R12.reuse, R25 ;  /* 0x000000190c197221 */ /* 0x040fe20000010100 */
[----:B------:R-:W-:Y:S02]  /*08f0*/  IMAD R24, R23, UR12, RZ ;  /* 0x0000000c17187c24 */ /* 0x000fe4000f8e02ff */
[----:B------:R-:W-:Y:S01]  /*0900*/  FADD.FTZ R27, -R12, R27 ;  /* 0x0000001b0c1b7221 */ /* 0x000fe20000010100 */
[----:B------:R-:W-:-:S03]  /*0910*/  FMUL.FTZ R25, R25, R2 ;  /* 0x0000000219197220 */ /* 0x000fc60000410000 */
[----:B------:R-:W-:Y:S01]  /*0920*/  FMUL.FTZ R27, R27, R2 ;  /* 0x000000021b1b7220 */ /* 0x000fe20000410000 */
[----:B------:R-:W-:Y:S01]  /*0930*/  FFMA.FTZ R25, R5, R25, R6 ;  /* 0x0000001905197223 */ /* 0x000fe20000010006 */
[C---:B--2---:R-:W-:Y:S02]  /*0940*/  @!P0 PRMT R22, R14.reuse, 0x7632, R22 ;  /* 0x000076320e168816 */ /* 0x044fe40000000016 */
[----:B------:R-:W-:-:S03]  /*0950*/  @!P0 PRMT R19, R14, 0x7610, R19 ;  /* 0x000076100e138816 */ /* 0x000fc60000000013 */
[----:B------:R-:W-:Y:S01]  /*0960*/  IMAD.U32 R15, R22, 0x10000, RZ ;  /* 0x00010000160f7824 */ /* 0x000fe200078e00ff */
[----:B------:R-:W-:Y:S01]  /*0970*/  SHF.L.U32 R14, R19, 0x10, RZ ;  /* 0x00000010130e7819 */ /* 0x000fe200000006ff */
[----:B------:R-:W-:Y:S01]  /*0980*/  FFMA.FTZ R22, R5, R27, R6 ;  /* 0x0000001b05167223 */ /* 0x000fe20000010006 */
[----:B------:R-:W-:-:S03]  /*0990*/  IMAD R19, R17, UR13, R24 ;  /* 0x0000000d11137c24 */ /* 0x000fc6000f8e0218 */
[----:B------:R-:W-:Y:S01]  /*09a0*/  FFMA.FTZ R25, R14, R3, -R25 ;  /* 0x000000030e197223 */ /* 0x000fe20000010819 */
[----:B------:R-:W-:Y:S01]  /*09b0*/  FFMA.FTZ R15, R15, R4, -R22 ;  /* 0x000000040f0f7223 */ /* 0x000fe20000010816 */
[----:B------:R-:W-:Y:S02]  /*09c0*/  IADD3 R19, PT, PT, R9, R19, RZ ;  /* 0x0000001309137210 */ /* 0x000fe40007ffe0ff */
[-C--:B------:R-:W-:Y:S01]  /*09d0*/  FMUL.FTZ R22, R25, R2.reuse ;  /* 0x0000000219167220 */ /* 0x080fe20000410000 */
[----:B------:R-:W-:Y:S01]  /*09e0*/  FMUL.FTZ R9, R15, R2 ;  /* 0x000000020f097220 */ /* 0x000fe20000410000 */
[----:B-1----:R-:W-:-:S04]  /*09f0*/  LEA R14, P1, R8, UR10, 0x1 ;  /* 0x0000000a080e7c11 */ /* 0x002fc8000f8208ff */
[----:B------:R-:W-:Y:S02]  /*0a00*/  LEA.HI.X R15, R8, UR11, R19, 0x1, P1 ;  /* 0x0000000b080f7c11 */ /* 0x000fe400088f0c13 */
[----:B------:R-:W-:-:S05]  /*0a10*/  F2FP.BF16.F32.PACK_AB R9, R9, R22 ;  /* 0x000000160909723e */ /* 0x000fca00000010ff */
[----:B------:R2:W-:Y:S02]  /*0a20*/  STG.E desc[UR6][R14.64], R9 ;  /* 0x000000090e007986 */ /* 0x0005e4000c101906 */
.L_x_647:
[----:B01----:R-:W-:Y:S05]  /*0a30*/  BSYNC.RECONVERGENT B0 ;  /* 0x0000000000007941 */ /* 0x003fea0003800200 */
.L_x_646:
[----:B------:R-:W-:Y:S01]  /*0a40*/  VIADD R17, R17, 0x1 ;  /* 0x0000000111117836 */ /* 0x000fe20000000000 */
[----:B------:R-:W-:Y:S06]  /*0a50*/  @P2 BRA `(.L_x_648) ;  /* 0xfffffffc00242947 */ /* 0x000fec000383ffff */
.L_x_645:
[----:B------:R-:W-:-:S04]  /*0a60*/  IADD3 R8, PT, PT, R13, -R16, RZ ;  /* 0x800000100d087210 */ /* 0x000fc80007ffe0ff */
[----:B------:R-:W-:-:S13]  /*0a70*/  ISETP.GT.U32.AND P0, PT, R8, -0x4, PT ;  /* 0xfffffffc0800780c */ /* 0x000fda0003f04070 */
[----:B------:R-:W-:Y:S05]  /*0a80*/  @P0 BRA `(.L_x_643) ;  /* 0x0000001c00180947 */ /* 0x000fea0003800000 */
[----:B------:R-:W0:Y:S01]  /*0a90*/  LDCU.64 UR10, c[0x0][0x3f8] ;  /* 0x00007f00ff0a77ac */ /* 0x000e220008000a00 */
[C---:B--2---:R-:W-:Y:S01]  /*0aa0*/  IMAD.IADD R9, R17.reuse, 0x1, -R16 ;  /* 0x0000000111097824 */ /* 0x044fe200078e0a10 */
[----:B------:R-:W-:Y:S01]  /*0ab0*/  IADD3 R8, PT, PT, R17, 0x1, RZ ;  /* 0x0000000111087810 */ /* 0x000fe20007ffe0ff */
[----:B------:R-:W1:Y:S01]  /*0ac0*/  LDCU.64 UR12, c[0x0][0x3f8] ;  /* 0x00007f00ff0c77ac */ /* 0x000e620008000a00 */
[----:B------:R-:W2:Y:S01]  /*0ad0*/  LDCU.64 UR14, c[0x0][0x380] ;  /* 0x00007000ff0e77ac */ /* 0x000ea20008000a00 */
[----:B0-----:R-:W-:-:S04]  /*0ae0*/  ISETP.GE.U32.AND P0, PT, R10, UR10, PT ;  /* 0x0000000a0a007c0c */ /* 0x001fc8000bf06070 */
[----:B-12---:R-:W-:-:S13]  /*0af0*/  ISETP.GE.AND.EX P0, PT, R11, UR11, PT, P0 ;  /* 0x0000000b0b007c0c */ /* 0x006fda000bf06300 */
.L_x_651:
[----:B------:R-:W-:Y:S04]  /*0b00*/  BSSY.RECONVERGENT B0, `(.L_x_649) ;  /* 0x0000033000007945 */ /* 0x000fe80003800200 */
[----:B-1----:R-:W-:Y:S05]  /*0b10*/  @P0 BRA `(.L_x_650) ;  /* 0x0000000000c40947 */ /* 0x002fea0003800000 */
[----:B------:R-:W0:Y:S01]  /*0b20*/  @!P0 LDC.64 R14, c[0x0][0x3f8] ;  /* 0x0000fe00ff0e8b82 */ /* 0x000e220000000a00 */
[----:B------:R-:W-:Y:S02]  /*0b30*/  VIADD R25, R8, 0xffffffff ;  /* 0xffffffff08197836 */ /* 0x000fe40000000000 */
[----:B------:R-:W-:-:S03]  /*0b40*/  IMAD.MOV.U32 R23, RZ, RZ, R7 ;  /* 0x000000ffff177224 */ /* 0x000fc600078e0007 */
[----:B------:R-:W-:Y:S02]  /*0b50*/  SHF.R.S32.HI R13, RZ, 0x1f, R25 ;  /* 0x0000001fff0d7819 */ /* 0x000fe40000011419 */
[----:B------:R-:W1:Y:S08]  /*0b60*/  @!P0 LDC.64 R16, c[0x0][0x3a0] ;  /* 0x0000e800ff108b82 */ /* 0x000e700000000a00 */
[----:B------:R-:W2:Y:S01]  /*0b70*/  @!P0 LDC.64 R18, c[0x0][0x398] ;  /* 0x0000e600ff128b82 */ /* 0x000ea20000000a00 */
[----:B0-----:R-:W-:-:S04]  /*0b80*/  @!P0 IMAD R22, R13, R14, RZ ;  /* 0x0000000e0d168224 */ /* 0x001fc800078e02ff */
[----:B------:R-:W-:Y:S01]  /*0b90*/  @!P0 IMAD R27, R25, R15, R22 ;  /* 0x0000000f191b8224 */ /* 0x000fe200078e0216 */
[----:B------:R-:W-:-:S05]  /*0ba0*/  MOV R22, R20 ;  /* 0x0000001400167202 */ /* 0x000fca0000000f00 */
        /* <DEDUP_REMOVED lines=15> */
[----:B------:R-:W-:-:S02]  /*0ca0*/  @!P0 PRMT R15, R16, 0x7632, R15 ;  /* 0x00007632100f8816 */ /* 0x000fc4000000000f */
[----:B------:R-:W-:-:S03]  /*0cb0*/  SHF.L.U32 R27, R14, 0x10, RZ ;  /* 0x000000100e1b7819 */ /* 0x000fc600000006ff */
[----:B------:R-:W-:Y:S01]  /*0cc0*/  IMAD.U32 R15, R15, 0x10000, RZ ;  /* 0x000100000f0f7824 */ /* 0x000fe200078e00ff */
[----:B---3--:R-:W-:Y:S01]  /*0cd0*/  @!P0 PRMT R26, R18, 0x7610, R26 ;  /* 0x00007610121a8816 */ /* 0x008fe2000000001a */
[----:B------:R-:W-:Y:S01]  /*0ce0*/  FADD.FTZ R27, -R12, R27 ;  /* 0x0000001b0c1b7221 */ /* 0x000fe20000010100 */
[----:B------:R-:W-:Y:S01]  /*0cf0*/  @!P0 PRMT R24, R18, 0x7632, R24 ;  /* 0x0000763212188816 */ /* 0x000fe20000000018 */
[----:B------:R-:W-:Y:S01]  /*0d00*/  FADD.FTZ R17, -R12, R15 ;  /* 0x0000000f0c117221 */ /* 0x000fe20000010100 */
[----:B------:R-:W-:Y:S02]  /*0d10*/  IMAD R18, R13, UR12, RZ ;  /* 0x0000000c0d127c24 */ /* 0x000fe4000f8e02ff */
[-C--:B------:R-:W-:Y:S01]  /*0d20*/  FMUL.FTZ R27, R27, R2.reuse ;  /* 0x000000021b1b7220 */ /* 0x080fe20000410000 */
[----:B------:R-:W-:Y:S01]  /*0d30*/  SHF.L.U32 R26, R26, 0x10, RZ ;  /* 0x000000101a1a7819 */ /* 0x000fe200000006ff */
[----:B------:R-:W-:Y:S01]  /*0d40*/  FMUL.FTZ R17, R17, R2 ;  /* 0x0000000211117220 */ /* 0x000fe20000410000 */
[----:B------:R-:W-:-:S02]  /*0d50*/  IMAD.U32 R13, R24, 0x10000, RZ ;  /* 0x00010000180d7824 */ /* 0x000fc400078e00ff */
[----:B------:R-:W-:Y:S01]  /*0d60*/  FFMA.FTZ R27, R5, R27, R6 ;  /* 0x0000001b051b7223 */ /* 0x000fe20000010006 */
[----:B------:R-:W-:-:S04]  /*0d70*/  IMAD.WIDE.U32 R14, R25, UR12, R22 ;  /* 0x0000000c190e7c25 */ /* 0x000fc8000f8e0016 */
[----:B------:R-:W-:Y:S01]  /*0d80*/  FFMA.FTZ R16, R5, R17, R6 ;  /* 0x0000001105107223 */ /* 0x000fe20000010006 */
[----:B------:R-:W-:Y:S01]  /*0d90*/  FFMA.FTZ R27, R26, R3, -R27 ;  /* 0x000000031a1b7223 */ /* 0x000fe2000001081b */
[----:B------:R-:W-:Y:S02]  /*0da0*/  IMAD R25, R25, UR13, R18 ;  /* 0x0000000d19197c24 */ /* 0x000fe4000f8e0212 */
[----:B------:R-:W-:Y:S01]  /*0db0*/  FFMA.FTZ R13, R13, R4, -R16 ;  /* 0x000000040d0d7223 */ /* 0x000fe20000010810 */
[----:B------:R-:W-:Y:S01]  /*0dc0*/  LEA R16, P1, R14, UR14, 0x1 ;  /* 0x0000000e0e107c11 */ /* 0x000fe2000f8208ff */
[-C--:B------:R-:W-:Y:S02]  /*0dd0*/  FMUL.FTZ R18, R27, R2.reuse ;  /* 0x000000021b127220 */ /* 0x080fe40000410000 */
[----:B------:R-:W-:Y:S01]  /*0de0*/  FMUL.FTZ R13, R13, R2 ;  /* 0x000000020d0d7220 */ /* 0x000fe20000410000 */
[----:B------:R-:W-:-:S04]  /*0df0*/  IADD3 R25, PT, PT, R15, R25, RZ ;  /* 0x000000190f197210 */ /* 0x000fc80007ffe0ff */
[----:B------:R-:W-:Y:S02]  /*0e00*/  LEA.HI.X R17, R14, UR15, R25, 0x1, P1 ;  /* 0x0000000f0e117c11 */ /* 0x000fe400088f0c19 */
[----:B------:R-:W-:-:S05]  /*0e10*/  F2FP.BF16.F32.PACK_AB R13, R13, R18 ;  /* 0x000000120d0d723e */ /* 0x000fca00000010ff */
[----:B------:R0:W-:Y:S02]  /*0e20*/  STG.E desc[UR6][R16.64], R13 ;  /* 0x0000000d10007986 */ /* 0x0001e4000c101906 */
.L_x_650:
[----:B------:R-:W-:Y:S05]  /*0e30*/  BSYNC.RECONVERGENT B0 ;  /* 0x0000000000007941 */ /* 0x000fea0003800200 */
.L_x_649:
[----:B------:R-:W1:Y:S01]  /*0e40*/  @!P0 LDC.64 R14, c[0x0][0x3f8] ;  /* 0x0000fe00ff0e8b82 */ /* 0x000e620000000a00 */
[----:B0-----:R-:W-:Y:S01]  /*0e50*/  @!P0 SHF.R.S32.HI R13, RZ, 0x1f, R8 ;  /* 0x0000001fff0d8819 */ /* 0x001fe20000011408 */
[----:B------:R-:W-:Y:S01]  /*0e60*/  @!P0 IMAD.MOV.U32 R22, RZ, RZ, R20 ;  /* 0x000000ffff168224 */ /* 0x000fe200078e0014 */
[----:B------:R-:W-:-:S05]  /*0e70*/  @!P0 MOV R23, R7 ;  /* 0x0000000700178202 */ /* 0x000fca0000000f00 */
[----:B------:R-:W0:Y:S08]  /*0e80*/  @!P0 LDC.64 R16, c[0x0][0x3a0] ;  /* 0x0000e800ff108b82 */ /* 0x000e300000000a00 */
[----:B------:R-:W2:Y:S01]  /*0e90*/  @!P0 LDC.64 R18, c[0x0][0x398] ;  /* 0x0000e600ff128b82 */ /* 0x000ea20000000a00 */
[-C--:B-1----:R-:W-:Y:S02]  /*0ea0*/  @!P0 IMAD R13, R13, R14.reuse, RZ ;  /* 0x0000000e0d0d8224 */ /* 0x082fe400078e02ff */
[----:B------:R-:W-:-:S04]  /*0eb0*/  @!P0 IMAD.WIDE.U32 R22, R8, R14, R22 ;  /* 0x0000000e08168225 */ /* 0x000fc800078e0016 */
[----:B------:R-:W-:Y:S01]  /*0ec0*/  @!P0 IMAD R13, R8, R15, R13 ;  /* 0x0000000f080d8224 */ /* 0x000fe200078e020d */
[----:B------:R-:W-:Y:S01]  /*0ed0*/  @!P0 SHF.L.U32 R25, R22, 0x1, RZ ;  /* 0x0000000116198819 */ /* 0x000fe200000006ff */
[----:B------:R-:W1:Y:S02]  /*0ee0*/  @!P0 LDC.64 R14, c[0x0][0x3f8] ;  /* 0x0000fe00ff0e8b82 */ /* 0x000e640000000a00 */
[----:B------:R-:W-:Y:S01]  /*0ef0*/  @!P0 IMAD.IADD R13, R23, 0x1, R13 ;  /* 0x00000001170d8824 */ /* 0x000fe200078e020d */
[----:B0-----:R-:W-:-:S04]  /*0f00*/  @!P0 IADD3 R28, P1, PT, R25, R16, RZ ;  /* 0x00000010191c8210 */ /* 0x001fc80007f3e0ff */
[----:B------:R-:W-:Y:S02]  /*0f10*/  @!P0 SHF.L.U64.HI R22, R22, 0x1, R13 ;  /* 0x0000000116168819 */ /* 0x000fe4000001020d */
[----:B--2---:R-:W-:-:S03]  /*0f20*/  @!P0 IADD3 R24, P2, PT, R25, R18, RZ ;  /* 0x0000001219188210 */ /* 0x004fc60007f5e0ff */
[C---:B------:R-:W-:Y:S01]  /*0f30*/  @!P0 IMAD.X R29, R22.reuse, 0x1, R17, P1 ;  /* 0x00000001161d8824 */ /* 0x040fe200008e0611 */
[----:B------:R-:W-:Y:S01]  /*0f40*/  @!P0 IADD3.X R25, PT, PT, R22, R19, RZ, P2, !PT ;  /* 0x0000001316198210 */ /* 0x000fe200017fe4ff */
[----:B------:R-:W0:Y:S03]  /*0f50*/  @!P0 LDC.64 R16, c[0x0][0x380] ;  /* 0x0000e000ff108b82 */ /* 0x000e260000000a00 */
[----:B------:R-:W2:Y:S04]  /*0f60*/  @!P0 LDG.E R13, desc[UR6][R28.64] ;  /* 0x000000061c0d8981 */ /* 0x000ea8000c1e1900 */
[----:B------:R1:W3:Y:S01]  /*0f70*/  @!P0 LDG.E R26, desc[UR6][R24.64] ;  /* 0x00000006181a8981 */ /* 0x0002e2000c1e1900 */
[----:B------:R-:W4:Y:S01]  /*0f80*/  @!P0 LDC.64 R18, c[0x0][0x3f8] ;  /* 0x0000fe00ff128b82 */ /* 0x000f220000000a00 */
[----:B------:R-:W-:Y:S01]  /*0f90*/  @!P0 SHF.R.S32.HI R23, RZ, 0x1f, R8 ;  /* 0x0000001fff178819 */ /* 0x000fe20000011408 */
[----:B------:R-:W-:-:S02]  /*0fa0*/  @!P0 IMAD.MOV.U32 R22, RZ, RZ, R20 ;  /* 0x000000ffff168224 */ /* 0x000fc400078e0014 */
[----:B------:R-:W-:Y:S02]  /*0fb0*/  @!P0 VIADD R27, R8, 0x1 ;  /* 0x00000001081b8836 */ /* 0x000fe40000000000 */
[----:B-1----:R-:W-:Y:S01]  /*0fc0*/  @!P0 IMAD R24, R23, R14, RZ ;  /* 0x0000000e17188224 */ /* 0x002fe200078e02ff */
[----:B------:R-:W-:-:S03]  /*0fd0*/  @!P0 MOV R23, R7 ;  /* 0x0000000700178202 */ /* 0x000fc60000000f00 */
[----:B------:R-:W-:-:S04]  /*0fe0*/  @!P0 IMAD.WIDE.U32 R22, R8, R14, R22 ;  /* 0x0000000e08168225 */ /* 0x000fc800078e0016 */
[----:B------:R-:W-:Y:S01]  /*0ff0*/  @!P0 IMAD R14, R8, R15, R24 ;  /* 0x0000000f080e8224 */ /* 0x000fe200078e0218 */
[----:B------:R-:W-:Y:S02]  /*1000*/  @!P0 SHF.R.S32.HI R15, RZ, 0x1f, R27 ;  /* 0x0000001fff0f8819 */ /* 0x000fe4000001141b */
[C---:B0-----:R-:W-:Y:S02]  /*1010*/  @!P0 LEA R24, P1, R22.reuse, R16, 0x1 ;  /* 0x0000001016188211 */ /* 0x041fe400078208ff */
[----:B------:R-:W-:Y:S01]  /*1020*/  @!P0 IADD3 R14, PT, PT, R23, R14, RZ ;  /* 0x0000000e170e8210 */ /* 0x000fe20007ffe0ff */
[----:B----4-:R-:W-:Y:S01]  /*1030*/  @!P0 IMAD R16, R15, R18, RZ ;  /* 0x000000120f108224 */ /* 0x010fe200078e02ff */
[----:B------:R-:W-:Y:S02]  /*1040*/  @!P0 MOV R15, R7 ;  /* 0x00000007000f8202 */ /* 0x000fe40000000f00 */
[----:B------:R-:W-:Y:S01]  /*1050*/  @!P0 LEA.HI.X R25, R22, R17, R14, 0x1, P1 ;  /* 0x0000001116198211 */ /* 0x000fe200008f0c0e */
[----:B------:R-:W-:Y:S01]  /*1060*/  @!P0 IMAD.MOV.U32 R14, RZ, RZ, R20 ;  /* 0x000000ffff0e8224 */ /* 0x000fe200078e0014 */
[----:B------:R-:W-:-:S02]  /*1070*/  PRMT R23, RZ, 0x7610, R23 ;  /* 0x00007610ff177816 */ /* 0x000fc40000000017 */
[----:B------:R-:W-:Y:S01]  /*1080*/  PRMT R22, RZ, 0x7610, R22 ;  /* 0x00007610ff167816 */ /* 0x000fe20000000016 */
[----:B------:R-:W-:Y:S01]  /*1090*/  @!P0 IMAD.WIDE.U32 R14, R27, R18, R14 ;  /* 0x000000121b0e8225 */ /* 0x000fe200078e000e */
[----:B------:R-:W-:-:S03]  /*10a0*/  PRMT R18, RZ, 0x7610, R18 ;  /* 0x00007610ff127816 */ /* 0x000fc60000000012 */
[----:B------:R-:W-:Y:S01]  /*10b0*/  @!P0 IMAD R27, R27, R19, R16 ;  /* 0x000000131b1b8224 */ /* 0x000fe200078e0210 */
[----:B------:R-:W-:Y:S01]  /*10c0*/  PRMT R19, RZ, 0x7610, R19 ;  /* 0x00007610ff137816 */ /* 0x000fe20000000013 */
[----:B------:R-:W0:Y:S02]  /*10d0*/  @!P0 LDC.64 R16, c[0x0][0x3a0] ;  /* 0x0000e800ff108b82 */ /* 0x000e240000000a00 */
[----:B------:R-:W-:Y:S01]  /*10e0*/  @!P0 IMAD.IADD R27, R15, 0x1, R27 ;  /* 0x000000010f1b8824 */ /* 0x000fe200078e021b */
[C---:B--2---:R-:W-:Y:S02]  /*10f0*/  @!P0 PRMT R18, R13.reuse, 0x7610, R18 ;  /* 0x000076100d128816 */ /* 0x044fe40000000012 */
[----:B------:R-:W-:Y:S02]  /*1100*/  @!P0 PRMT R23, R13, 0x7632, R23 ;  /* 0x000076320d178816 */ /* 0x000fe40000000017 */
[----:B------:R-:W-:Y:S02]  /*1110*/  SHF.L.U32 R15, R18, 0x10, RZ ;  /* 0x00000010120f7819 */ /* 0x000fe400000006ff */
[C---:B------:R-:W-:Y:S01]  /*1120*/  @!P0 SHF.L.U64.HI R18, R14.reuse, 0x1, R27 ;  /* 0x000000010e128819 */ /* 0x040fe2000001021b */
[----:B------:R-:W-:Y:S01]  /*1130*/  IMAD.U32 R13, R23, 0x10000, RZ ;  /* 0x00010000170d7824 */ /* 0x000fe200078e00ff */
[----:B------:R-:W-:Y:S01]  /*1140*/  @!P0 SHF.L.U32 R27, R14, 0x1, RZ ;  /* 0x000000010e1b8819 */ /* 0x000fe200000006ff */
[----:B------:R-:W-:Y:S01]  /*1150*/  FADD.FTZ R23, -R12, R15 ;  /* 0x0000000f0c177221 */ /* 0x000fe20000010100 */
[----:B---3--:R-:W-:Y:S01]  /*1160*/  @!P0 PRMT R19, R26, 0x7610, R19 ;  /* 0x000076101a138816 */ /* 0x008fe20000000013 */
[----:B------:R-:W1:Y:S01]  /*1170*/  @!P0 LDC.64 R14, c[0x0][0x398] ;  /* 0x0000e600ff0e8b82 */ /* 0x000e620000000a00 */
[----:B------:R-:W-:Y:S01]  /*1180*/  FADD.FTZ R13, -R12, R13 ;  /* 0x0000000d0c0d7221 */ /* 0x000fe20000010100 */
[----:B------:R-:W-:Y:S01]  /*1190*/  @!P0 PRMT R22, R26, 0x7632, R22 ;  /* 0x000076321a168816 */ /* 0x000fe20000000016 */
[----:B------:R-:W-:Y:S01]  /*11a0*/  FMUL.FTZ R23, R23, R2 ;  /* 0x0000000217177220 */ /* 0x000fe20000410000 */
[----:B------:R-:W-:-:S02]  /*11b0*/  IMAD.U32 R26, R19, 0x10000, RZ ;  /* 0x00010000131a7824 */ /* 0x000fc400078e00ff */
[----:B------:R-:W-:Y:S01]  /*11c0*/  FMUL.FTZ R29, R13, R2 ;  /* 0x000000020d1d7220 */ /* 0x000fe20000410000 */
[----:B------:R-:W-:Y:S01]  /*11d0*/  SHF.L.U32 R13, R22, 0x10, RZ ;  /* 0x00000010160d7819 */ /* 0x000fe200000006ff */
[C-C-:B------:R-:W-:Y:S02]  /*11e0*/  FFMA.FTZ R23, R5.reuse, R23, R6.reuse ;  /* 0x0000001705177223 */ /* 0x140fe40000010006 */
[----:B------:R-:W-:Y:S02]  /*11f0*/  FFMA.FTZ R22, R5, R29, R6 ;  /* 0x0000001d05167223 */ /* 0x000fe40000010006 */
[----:B------:R-:W-:Y:S02]  /*1200*/  FFMA.FTZ R23, R26, R3, -R23 ;  /* 0x000000031a177223 */ /* 0x000fe40000010817 */
[----:B------:R-:W-:Y:S01]  /*1210*/  FFMA.FTZ R13, R13, R4, -R22 ;  /* 0x000000040d0d7223 */ /* 0x000fe20000010816 */
[----:B0-----:R-:W-:Y:S01]  /*1220*/  @!P0 IADD3 R22, P1, PT, R27, R16, RZ ;  /* 0x000000101b168210 */ /* 0x001fe20007f3e0ff */
[----:B------:R-:W-:-:S02]  /*1230*/  FMUL.FTZ R16, R23, R2 ;  /* 0x0000000217107220 */ /* 0x000fc40000410000 */
[----:B------:R-:W-:Y:S02]  /*1240*/  @!P0 FMUL.FTZ R13, R13, R2 ;  /* 0x000000020d0d8220 */ /* 0x000fe40000410000 */
[----:B------:R-:W-:-:S03]  /*1250*/  @!P0 IMAD.X R23, R18, 0x1, R17, P1 ;  /* 0x0000000112178824 */ /* 0x000fc600008e0611 */
[----:B------:R-:W-:Y:S02]  /*1260*/  @!P0 F2FP.BF16.F32.PACK_AB R13, R13, R16 ;  /* 0x000000100d0d823e */ /* 0x000fe400000010ff */
[----:B-1----:R-:W-:Y:S01]  /*1270*/  @!P0 IADD3 R26, P1, PT, R27, R14, RZ ;  /* 0x0000000e1b1a8210 */ /* 0x002fe20007f3e0ff */
[----:B------:R-:W0:Y:S02]  /*1280*/  @!P0 LDC.64 R16, c[0x0][0x3f8] ;  /* 0x0000fe00ff108b82 */ /* 0x000e240000000a00 */
[----:B------:R1:W-:Y:S01]  /*1290*/  @!P0 STG.E desc[UR6][R24.64], R13 ;  /* 0x0000000d18008986 */ /* 0x0003e2000c101906 */
[----:B------:R-:W-:-:S03]  /*12a0*/  @!P0 IADD3.X R27, PT, PT, R18, R15, RZ, P1, !PT ;  /* 0x0000000f121b8210 */ /* 0x000fc60000ffe4ff */
[----:B------:R2:W3:Y:S02]  /*12b0*/  @!P0 LDG.E R22, desc[UR6][R22.64] ;  /* 0x0000000616168981 */ /* 0x0004e4000c1e1900 */
[----:B------:R-:W4:Y:S02]  /*12c0*/  @!P0 LDC.64 R14, c[0x0][0x3f8] ;  /* 0x0000fe00ff0e8b82 */ /* 0x000f240000000a00 */
[----:B-1----:R1:W5:Y:S01]  /*12d0*/  @!P0 LDG.E R13, desc[UR6][R26.64] ;  /* 0x000000061a0d8981 */ /* 0x002362000c1e1900 */
[----:B------:R-:W-:-:S05]  /*12e0*/  @!P0 VIADD R28, R8, 0x1 ;  /* 0x00000001081c8836 */ /* 0x000fca0000000000 */
[----:B------:R-:W4:Y:S01]  /*12f0*/  @!P0 LDC.64 R18, c[0x0][0x380] ;  /* 0x0000e000ff128b82 */ /* 0x000f220000000a00 */
[----:B------:R-:W-:Y:S02]  /*1300*/  @!P0 IADD3 R29, PT, PT, R8, 0x2, RZ ;  /* 0x00000002081d8810 */ /* 0x000fe40007ffe0ff */
[----:B--2---:R-:W-:Y:S02]  /*1310*/  @!P0 SHF.R.S32.HI R23, RZ, 0x1f, R28 ;  /* 0x0000001fff178819 */ /* 0x004fe4000001141c */
[----:B------:R-:W-:Y:S02]  /*1320*/  @!P0 SHF.R.S32.HI R24, RZ, 0x1f, R29 ;  /* 0x0000001fff188819 */ /* 0x000fe4000001141d */
[----:B-1----:R-:W-:Y:S01]  /*1330*/  @!P0 MOV R27, R7 ;  /* 0x00000007001b8202 */ /* 0x002fe20000000f00 */
[----:B------:R-:W-:Y:S02]  /*1340*/  @!P0 IMAD.MOV.U32 R26, RZ, RZ, R20 ;  /* 0x000000ffff1a8224 */ /* 0x000fe400078e0014 */
[----:B0-----:R-:W-:-:S02]  /*1350*/  @!P0 IMAD R24, R24, R16, RZ ;  /* 0x0000001018188224 */ /* 0x001fc400078e02ff */
[----:B----4-:R-:W-:-:S04]  /*1360*/  @!P0 IMAD R23, R23, R14, RZ ;  /* 0x0000000e17178224 */ /* 0x010fc800078e02ff */
[C---:B------:R-:W-:Y:S02]  /*1370*/  @!P0 IMAD R25, R28.reuse, R15, R23 ;  /* 0x0000000f1c198224 */ /* 0x040fe400078e0217 */
[----:B------:R-:W-:-:S04]  /*1380*/  @!P0 IMAD.WIDE.U32 R14, R28, R14, R26 ;  /* 0x0000000e1c0e8225 */ /* 0x000fc800078e001a */
[C-C-:B------:R-:W-:Y:S01]  /*1390*/  @!P0 IMAD R23, R29.reuse, R17, R24.reuse ;  /* 0x000000111d178224 */ /* 0x140fe200078e0218 */
[----:B------:R-:W-:Y:S01]  /*13a0*/  PRMT R24, RZ, 0x7610, R24 ;  /* 0x00007610ff187816 */ /* 0x000fe20000000018 */
[----:B------:R-:W-:Y:S01]  /*13b0*/  @!P0 IMAD.WIDE.U32 R16, R29, R16, R26 ;  /* 0x000000101d108225 */ /* 0x000fe200078e001a */
[----:B------:R-:W-:Y:S02]  /*13c0*/  @!P0 LEA R18, P1, R14, R18, 0x1 ;  /* 0x000000120e128211 */ /* 0x000fe400078208ff */
[----:B------:R-:W-:Y:S01]  /*13d0*/  PRMT R26, RZ, 0x7610, R26 ;  /* 0x00007610ff1a7816 */ /* 0x000fe2000000001a */
[----:B------:R-:W-:-:S05]  /*13e0*/  @!P0 IMAD.IADD R25, R15, 0x1, R25 ;  /* 0x000000010f198824 */ /* 0x000fca00078e0219 */
[--C-:B------:R-:W-:Y:S02]  /*13f0*/  @!P0 LEA.HI.X R19, R14, R19, R25.reuse, 0x1, P1 ;  /* 0x000000130e138211 */ /* 0x100fe400008f0c19 */
[----:B------:R-:W-:Y:S01]  /*1400*/  PRMT R25, RZ, 0x7610, R25 ;  /* 0x00007610ff197816 */ /* 0x000fe20000000019 */
[----:B------:R-:W0:Y:S01]  /*1410*/  @!P0 LDC.64 R14, c[0x0][0x3a0] ;  /* 0x0000e800ff0e8b82 */ /* 0x000e220000000a00 */
[C---:B---3--:R-:W-:Y:S02]  /*1420*/  @!P0 PRMT R24, R22.reuse, 0x7610, R24 ;  /* 0x0000761016188816 */ /* 0x048fe40000000018 */
[----:B------:R-:W-:Y:S02]  /*1430*/  @!P0 PRMT R26, R22, 0x7632, R26 ;  /* 0x00007632161a8816 */ /* 0x000fe4000000001a */
[----:B------:R-:W-:Y:S02]  /*1440*/  PRMT R22, RZ, 0x7610, R22 ;  /* 0x00007610ff167816 */ /* 0x000fe40000000016 */
[----:B-----5:R-:W-:-:S02]  /*1450*/  @!P0 PRMT R25, R13, 0x7610, R25 ;  /* 0x000076100d198816 */ /* 0x020fc40000000019 */
[----:B------:R-:W-:Y:S02]  /*1460*/  @!P0 PRMT R22, R13, 0x7632, R22 ;  /* 0x000076320d168816 */ /* 0x000fe40000000016 */
[----:B------:R-:W-:Y:S01]  /*1470*/  @!P0 IADD3 R13, PT, PT, R17, R23, RZ ;  /* 0x00000017110d8210 */ /* 0x000fe20007ffe0ff */
[----:B------:R-:W-:Y:S01]  /*1480*/  IMAD.U32 R17, R24, 0x10000, RZ ;  /* 0x0001000018117824 */ /* 0x000fe200078e00ff */
[----:B------:R-:W-:Y:S02]  /*1490*/  SHF.L.U32 R23, R26, 0x10, RZ ;  /* 0x000000101a177819 */ /* 0x000fe400000006ff */
[----:B------:R-:W-:Y:S01]  /*14a0*/  @!P0 SHF.L.U64.HI R24, R16, 0x1, R13 ;  /* 0x0000000110188819 */ /* 0x000fe2000001020d */
[----:B------:R-:W-:Y:S01]  /*14b0*/  FADD.FTZ R27, -R12, R17 ;  /* 0x000000110c1b7221 */ /* 0x000fe20000010100 */
[----:B------:R-:W-:Y:S02]  /*14c0*/  @!P0 IMAD.SHL.U32 R13, R16, 0x2, RZ ;  /* 0x00000002100d8824 */ /* 0x000fe400078e00ff */
[----:B------:R-:W-:Y:S01]  /*14d0*/  FADD.FTZ R23, -R12, R23 ;  /* 0x000000170c177221 */ /* 0x000fe20000010100 */
[----:B------:R-:W1:Y:S01]  /*14e0*/  @!P0 LDC.64 R16, c[0x0][0x398] ;  /* 0x0000e600ff108b82 */ /* 0x000e620000000a00 */
[-C--:B------:R-:W-:Y:S01]  /*14f0*/  FMUL.FTZ R27, R27, R2.reuse ;  /* 0x000000021b1b7220 */ /* 0x080fe20000410000 */
[----:B------:R-:W-:Y:S01]  /*1500*/  SHF.L.U32 R26, R25, 0x10, RZ ;  /* 0x00000010191a7819 */ /* 0x000fe200000006ff */
[----:B------:R-:W-:Y:S01]  /*1510*/  FMUL.FTZ R29, R23, R2 ;  /* 0x00000002171d7220 */ /* 0x000fe20000410000 */
[----:B------:R-:W-:-:S02]  /*1520*/  IMAD.U32 R23, R22, 0x10000, RZ ;  /* 0x0001000016177824 */ /* 0x000fc400078e00ff */
[--C-:B------:R-:W-:Y:S01]  /*1530*/  FFMA.FTZ R27, R5, R27, R6.reuse ;  /* 0x0000001b051b7223 */ /* 0x100fe20000010006 */
[----:B0-----:R-:W-:Y:S01]  /*1540*/  @!P0 IADD3 R14, P1, PT, R13, R14, RZ ;  /* 0x0000000e0d0e8210 */ /* 0x001fe20007f3e0ff */
[----:B------:R-:W-:Y:S02]  /*1550*/  FFMA.FTZ R22, R5, R29, R6 ;  /* 0x0000001d05167223 */ /* 0x000fe40000010006 */
[----:B------:R-:W-:Y:S01]  /*1560*/  FFMA.FTZ R27, R26, R3, -R27 ;  /* 0x000000031a1b7223 */ /* 0x000fe2000001081b */
[----:B------:R-:W-:Y:S01]  /*1570*/  @!P0 IADD3.X R15, PT, PT, R24, R15, RZ, P1, !PT ;  /* 0x0000000f180f8210 */ /* 0x000fe20000ffe4ff */
[----:B------:R-:W-:Y:S02]  /*1580*/  FFMA.FTZ R23, R23, R4, -R22 ;  /* 0x0000000417177223 */ /* 0x000fe40000010816 */
[-C--:B------:R-:W-:Y:S02]  /*1590*/  FMUL.FTZ R27, R27, R2.reuse ;  /* 0x000000021b1b7220 */ /* 0x080fe40000410000 */
[----:B------:R-:W-:-:S05]  /*15a0*/  @!P0 FMUL.FTZ R22, R23, R2 ;  /* 0x0000000217168220 */ /* 0x000fca0000410000 */
[----:B------:R-:W-:Y:S02]  /*15b0*/  @!P0 F2FP.BF16.F32.PACK_AB R27, R22, R27 ;  /* 0x0000001b161b823e */ /* 0x000fe400000010ff */
[----:B------:R-:W-:Y:S01]  /*15c0*/  PRMT R26, RZ, 0x7610, R26 ;  /* 0x00007610ff1a7816 */ /* 0x000fe2000000001a */
[----:B------:R-:W0:Y:S01]  /*15d0*/  @!P0 LDC.64 R22, c[0x0][0x380] ;  /* 0x0000e000ff168b82 */ /* 0x000e220000000a00 */
[----:B-1----:R-:W-:Y:S01]  /*15e0*/  @!P0 IADD3 R16, P1, PT, R13, R16, RZ ;  /* 0x000000100d108210 */ /* 0x002fe20007f3e0ff */
[----:B------:R1:W-:Y:S04]  /*15f0*/  @!P0 STG.E desc[UR6][R18.64], R27 ;  /* 0x0000001b12008986 */ /* 0x0003e8000c101906 */
[----:B------:R2:W3:Y:S01]  /*1600*/  @!P0 LDG.E R14, desc[UR6][R14.64] ;  /* 0x000000060e0e8981 */ /* 0x0004e2000c1e1900 */
[----:B------:R-:W-:-:S02]  /*1610*/  @!P0 IMAD.X R17, R24, 0x1, R17, P1 ;  /* 0x0000000118118824 */ /* 0x000fc400008e0611 */
[----:B------:R-:W4:Y:S03]  /*1620*/  @!P0 LDC.64 R24, c[0x0][0x3f8] ;  /* 0x0000fe00ff188b82 */ /* 0x000f260000000a00 */
[----:B------:R5:W4:Y:S01]  /*1630*/  @!P0 LDG.E R16, desc[UR6][R16.64] ;  /* 0x0000000610108981 */ /* 0x000b22000c1e1900 */
[----:B------:R-:W-:Y:S02]  /*1640*/  PRMT R28, RZ, 0x7610, R28 ;  /* 0x00007610ff1c7816 */ /* 0x000fe4000000001c */
[----:B------:R-:W-:Y:S02]  /*1650*/  PRMT R13, RZ, 0x7610, R13 ;  /* 0x00007610ff0d7816 */ /* 0x000fe4000000000d */
[----:B-1----:R-:W-:Y:S02]  /*1660*/  PRMT R18, RZ, 0x7610, R18 ;  /* 0x00007610ff127816 */ /* 0x002fe40000000012 */
[----:B------:R-:W-:-:S02]  /*1670*/  @!P0 IADD3 R19, PT, PT, R8, 0x2, RZ ;  /* 0x0000000208138810 */ /* 0x000fc40007ffe0ff */
[----:B--2---:R-:W-:Y:S02]  /*1680*/  @!P0 MOV R15, R7 ;  /* 0x00000007000f8202 */ /* 0x004fe40000000f00 */
[----:B-----5:R-:W-:Y:S02]  /*1690*/  @!P0 SHF.R.S32.HI R17, RZ, 0x1f, R19 ;  /* 0x0000001fff118819 */ /* 0x020fe40000011413 */
[----:B------:R-:W-:Y:S02]  /*16a0*/  IADD3 R9, PT, PT, R9, 0x4, RZ ;  /* 0x0000000409097810 */ /* 0x000fe40007ffe0ff */
[C---:B---3--:R-:W-:Y:S02]  /*16b0*/  @!P0 PRMT R26, R14.reuse, 0x7610, R26 ;  /* 0x000076100e1a8816 */ /* 0x048fe4000000001a */
[----:B------:R-:W-:Y:S01]  /*16c0*/  @!P0 PRMT R28, R14, 0x7632, R28 ;  /* 0x000076320e1c8816 */ /* 0x000fe2000000001c */
[----:B------:R-:W-:Y:S02]  /*16d0*/  @!P0 IMAD.MOV.U32 R14, RZ, RZ, R20 ;  /* 0x000000ffff0e8224 */ /* 0x000fe400078e0014 */
[----:B------:R-:W-:Y:S01]  /*16e0*/  IMAD.U32 R27, R26, 0x10000, RZ ;  /* 0x000100001a1b7824 */ /* 0x000fe200078e00ff */
[----:B------:R-:W-:Y:S01]  /*16f0*/  SHF.L.U32 R29, R28, 0x10, RZ ;  /* 0x000000101c1d7819 */ /* 0x000fe200000006ff */
[----:B----4-:R-:W-:Y:S01]  /*1700*/  @!P0 IMAD.WIDE.U32 R14, R19, R24, R14 ;  /* 0x00000018130e8225 */ /* 0x010fe200078e000e */
[----:B------:R-:W-:-:S03]  /*1710*/  @!P0 PRMT R13, R16, 0x7610, R13 ;  /* 0x00007610100d8816 */ /* 0x000fc6000000000d */
[----:B------:R-:W-:Y:S01]  /*1720*/  FADD.FTZ R27, -R12, R27 ;  /* 0x0000001b0c1b7221 */ /* 0x000fe20000010100 */
[----:B------:R-:W-:Y:S01]  /*1730*/  @!P0 PRMT R18, R16, 0x7632, R18 ;  /* 0x0000763210128816 */ /* 0x000fe20000000012 */
[----:B------:R-:W-:Y:S01]  /*1740*/  FADD.FTZ R29, -R12, R29 ;  /* 0x0000001d0c1d7221 */ /* 0x000fe20000010100 */
[----:B------:R-:W-:Y:S02]  /*1750*/  @!P0 IMAD R24, R17, R24, RZ ;  /* 0x0000001811188224 */ /* 0x000fe400078e02ff */
[-C--:B------:R-:W-:Y:S01]  /*1760*/  FMUL.FTZ R27, R27, R2.reuse ;  /* 0x000000021b1b7220 */ /* 0x080fe20000410000 */
[----:B------:R-:W-:Y:S02]  /*1770*/  IMAD.U32 R16, R13, 0x10000, RZ ;  /* 0x000100000d107824 */ /* 0x000fe400078e00ff */
[----:B------:R-:W-:Y:S01]  /*1780*/  FMUL.FTZ R29, R29, R2 ;  /* 0x000000021d1d7220 */ /* 0x000fe20000410000 */
[----:B------:R-:W-:Y:S01]  /*1790*/  SHF.L.U32 R13, R18, 0x10, RZ ;  /* 0x00000010120d7819 */ /* 0x000fe200000006ff */
[----:B------:R-:W-:Y:S01]  /*17a0*/  FFMA.FTZ R27, R5, R27, R6 ;  /* 0x0000001b051b7223 */ /* 0x000fe20000010006 */
[----:B------:R-:W-:-:S02]  /*17b0*/  @!P0 IMAD R25, R19, R25, R24 ;  /* 0x0000001913198224 */ /* 0x000fc400078e0218 */
[----:B------:R-:W-:Y:S01]  /*17c0*/  FFMA.FTZ R18, R5, R29, R6 ;  /* 0x0000001d05127223 */ /* 0x000fe20000010006 */
[----:B0-----:R-:W-:Y:S01]  /*17d0*/  @!P0 LEA R22, P1, R14, R22, 0x1 ;  /* 0x000000160e168211 */ /* 0x001fe200078208ff */
[----:B------:R-:W-:Y:S01]  /*17e0*/  FFMA.FTZ R27, R16, R3, -R27 ;  /* 0x00000003101b7223 */ /* 0x000fe2000001081b */
[----:B------:R-:W-:Y:S02]  /*17f0*/  @!P0 IMAD.IADD R25, R15, 0x1, R25 ;  /* 0x000000010f198824 */ /* 0x000fe400078e0219 */
[----:B------:R-:W-:Y:S01]  /*1800*/  FFMA.FTZ R13, R13, R4, -R18 ;  /* 0x000000040d0d7223 */ /* 0x000fe20000010812 */
[----:B------:R-:W-:-:S03]  /*1810*/  FMUL.FTZ R16, R27, R2 ;  /* 0x000000021b107220 */ /* 0x000fc60000410000 */
[----:B------:R-:W-:Y:S01]  /*1820*/  @!P0 FMUL.FTZ R13, R13, R2 ;  /* 0x000000020d0d8220 */ /* 0x000fe20000410000 */
[----:B------:R-:W-:Y:S02]  /*1830*/  @!P0 LEA.HI.X R23, R14, R23, R25, 0x1, P1 ;  /* 0x000000170e178211 */ /* 0x000fe400008f0c19 */
[----:B------:R-:W-:Y:S02]  /*1840*/  ISETP.NE.AND P1, PT, R9, RZ, PT ;  /* 0x000000ff0900720c */ /* 0x000fe40003f25270 */
[----:B------:R-:W-:-:S05]  /*1850*/  @!P0 F2FP.BF16.F32.PACK_AB R13, R13, R16 ;  /* 0x000000100d0d823e */ /* 0x000fca00000010ff */
[----:B------:R1:W-:Y:S06]  /*1860*/  @!P0 STG.E desc[UR6][R22.64], R13 ;  /* 0x0000000d16008986 */ /* 0x0003ec000c101906 */
[----:B------:R-:W-:Y:S05]  /*1870*/  @!P1 BRA `(.L_x_643) ;  /* 0x0000000c009c9947 */ /* 0x000fea0003800000 */
[----:B------:R-:W-:Y:S01]  /*1880*/  VIADD R8, R8, 0x4 ;  /* 0x0000000408087836 */ /* 0x000fe20000000000 */
[----:B------:R-:W-:Y:S06]  /*1890*/  BRA `(.L_x_651) ;  /* 0xfffffff000987947 */ /* 0x000fec000383ffff */
.L_x_644:
        /* <DEDUP_REMOVED lines=31> */
[----:B------:R-:W-:Y:S01]  /*1a90*/  FFMA.FTZ R22, R23, R3, R8 ;  /* 0x0000000317167223 */ /* 0x000fe20000010008 */
[----:B------:R-:W-:Y:S01]  /*1aa0*/  FFMA.FTZ R23, R5, R23, R6 ;  /* 0x0000001705177223 */ /* 0x000fe20000010006 */
        /* <DEDUP_REMOVED lines=13> */
[----:B-1----:R-:W-:Y:S01]  /*1b80*/  FADD.FTZ R18, R26, 1 ;  /* 0x3f8000001a127421 */ /* 0x002fe20000010000 */
[----:B------:R-:W-:-:S05]  /*1b90*/  SHF.R.S32.HI R26, RZ, 0x1f, R13 ;  /* 0x0000001fff1a7819 */ /* 0x000fca000001140d */
[----:B------:R-:W1:Y:S01]  /*1ba0*/  MUFU.RCP R18, R18 ;  /* 0x0000001200127308 */ /* 0x000e620000001000 */
[----:B------:R-:W-:Y:S02]  /*1bb0*/  @!P0 IMAD R26, R26, UR8, RZ ;  /* 0x000000081a1a8c24 */ /* 0x000fe4000f8e02ff */
[----:B0-----:R-:W-:-:S04]  /*1bc0*/  FADD.FTZ R27, -R24, 1 ;  /* 0x3f800000181b7421 */ /* 0x001fc80000010100 */
[----:B------:R-:W-:Y:S01]  /*1bd0*/  FFMA.FTZ R22, R22, R27, 1 ;  /* 0x3f80000016167423 */ /* 0x000fe2000001001b */
[----:B------:R-:W-:Y:S02]  /*1be0*/  SHF.L.U32 R27, R15, 0x10, RZ ;  /* 0x000000100f1b7819 */ /* 0x000fe400000006ff */
[----:B------:R-:W0:Y:S03]  /*1bf0*/  @!P0 LDC.64 R14, c[0x0][0x380] ;  /* 0x0000e000ff0e8b82 */ /* 0x000e260000000a00 */
[----:B------:R-:W-:Y:S01]  /*1c00*/  FMUL.FTZ R27, R27, R24 ;  /* 0x000000181b1b7220 */ /* 0x000fe20000410000 */
[----:B-1----:R-:W-:Y:S01]  /*1c10*/  FADD.FTZ R24, -R18, 1 ;  /* 0x3f80000012187421 */ /* 0x002fe20000010100 */
[----:B------:R-:W-:Y:S01]  /*1c20*/  FMUL.FTZ R25, R25, R18 ;  /* 0x0000001219197220 */ /* 0x000fe20000410000 */
[----:B------:R-:W-:Y:S01]  /*1c30*/  @!P0 MOV R18, R20 ;  /* 0x0000001400128202 */ /* 0x000fe20000000f00 */
[----:B------:R-:W-:Y:S01]  /*1c40*/  FMUL.FTZ R22, R27, R22 ;  /* 0x000000161b167220 */ /* 0x000fe20000410000 */
[----:B------:R-:W-:Y:S01]  /*1c50*/  FFMA.FTZ R24, R19, R24, 1 ;  /* 0x3f80000013187423 */ /* 0x000fe20000010018 */
[----:B------:R-:W-:-:S02]  /*1c60*/  @!P0 IMAD.MOV.U32 R19, RZ, RZ, R7 ;  /* 0x000000ffff138224 */ /* 0x000fc400078e0007 */
[----:B------:R-:W-:Y:S01]  /*1c70*/  FFMA.FTZ R23, R22, R3, -R23 ;  /* 0x0000000316177223 */ /* 0x000fe20000010817 */
[----:B------:R-:W-:Y:S01]  /*1c80*/  FMUL.FTZ R25, R25, R24 ;  /* 0x0000001819197220 */ /* 0x000fe20000410000 */
[----:B------:R-:W-:Y:S01]  /*1c90*/  FFMA.FTZ R24, R5, R17, R6 ;  /* 0x0000001105187223 */ /* 0x000fe20000010006 */
[----:B------:R-:W-:-:S04]  /*1ca0*/  @!P0 IMAD.WIDE.U32 R18, R13, UR8, R18 ;  /* 0x000000080d128c25 */ /* 0x000fc8000f8e0012 */
[----:B------:R-:W-:Y:S01]  /*1cb0*/  FFMA.FTZ R25, R25, R4, -R24 ;  /* 0x0000000419197223 */ /* 0x000fe20000010818 */
[C---:B------:R-:W-:Y:S01]  /*1cc0*/  @!P0 IMAD R17, R13.reuse, UR9, R26 ;  /* 0x000000090d118c24 */ /* 0x040fe2000f8e021a */
[----:B------:R-:W-:-:S04]  /*1cd0*/  IADD3 R13, PT, PT, R13, 0x1, RZ ;  /* 0x000000010d0d7810 */ /* 0x000fc80007ffe0ff */
[----:B------:R-:W-:Y:S01]  /*1ce0*/  @!P0 IADD3 R19, PT, PT, R19, R17, RZ ;  /* 0x0000001113138210 */ /* 0x000fe20007ffe0ff */
[----:B------:R-:W-:Y:S01]  /*1cf0*/  FMUL.FTZ R17, R23, R2 ;  /* 0x0000000217117220 */ /* 0x000fe20000410000 */
[----:B0-----:R-:W-:Y:S01]  /*1d00*/  @!P0 LEA R22, P2, R18, R14, 0x1 ;  /* 0x0000000e12168211 */ /* 0x001fe200078408ff */
[----:B------:R-:W-:-:S03]  /*1d10*/  @!P0 FMUL.FTZ R14, R25, R2 ;  /* 0x00000002190e8220 */ /* 0x000fc60000410000 */
[----:B------:R-:W-:Y:S02]  /*1d20*/  @!P0 LEA.HI.X R15, R18, R15, R19, 0x1, P2 ;  /* 0x0000000f120f8211 */ /* 0x000fe400010f0c13 */
[----:B------:R-:W-:Y:S01]  /*1d30*/  @!P0 F2FP.BF16.F32.PACK_AB R17, R14, R17 ;  /* 0x000000110e11823e */ /* 0x000fe200000010ff */
[----:B------:R-:W-:-:S05]  /*1d40*/  @!P0 IMAD.MOV.U32 R14, RZ, RZ, R22 ;  /* 0x000000ffff0e8224 */ /* 0x000fca00078e0016 */
[----:B------:R0:W-:Y:S02]  /*1d50*/  @!P0 STG.E desc[UR6][R14.64], R17 ;  /* 0x000000110e008986 */ /* 0x0001e4000c101906 */
.L_x_652:
[----:B------:R-:W-:Y:S05]  /*1d60*/  @!P1 BRA `(.L_x_643) ;  /* 0x0000000800609947 */ /* 0x000fea0003800000 */
[----:B------:R-:W-:Y:S01]  /*1d70*/  IMAD.IADD R16, R13, 0x1, -R16 ;  /* 0x000000010d107824 */ /* 0x000fe200078e0a10 */
[----:B------:R-:W1:Y:S01]  /*1d80*/  LDCU.64 UR10, c[0x0][0x3f8] ;  /* 0x00007f00ff0a77ac */ /* 0x000e620008000a00 */
[----:B------:R-:W2:Y:S05]  /*1d90*/  LDCU.64 UR12, c[0x0][0x380] ;  /* 0x00007000ff0c77ac */ /* 0x000eaa0008000a00 */
.L_x_655:
[----:B------:R-:W-:Y:S01]  /*1da0*/  BSSY.RECONVERGENT B0, `(.L_x_653) ;  /* 0x0000045000007945 */ /* 0x000fe20003800200 */
[----:B-1----:R-:W-:Y:S02]  /*1db0*/  ISETP.GE.U32.AND P1, PT, R10, UR10, PT ;  /* 0x0000000a0a007c0c */ /* 0x002fe4000bf26070 */
[----:B------:R-:W-:Y:S02]  /*1dc0*/  PRMT R25, RZ, 0x7610, R25 ;  /* 0x00007610ff197816 */ /* 0x000fe40000000019 */
[----:B------:R-:W-:Y:S02]  /*1dd0*/  PRMT R22, RZ, 0x7610, R22 ;  /* 0x00007610ff167816 */ /* 0x000fe40000000016 */
[----:B------:R-:W-:Y:S02]  /*1de0*/  PRMT R24, RZ, 0x7610, R24 ;  /* 0x00007610ff187816 */ /* 0x000fe40000000018 */
[----:B0--3--:R-:W-:Y:S01]  /*1df0*/  PRMT R17, RZ, 0x7610, R17 ;  /* 0x00007610ff117816 */ /* 0x009fe20000000011 */
[----:B------:R-:W-:Y:S06]  /*1e00*/  @P0 BRA `(.L_x_654) ;  /* 0x0000000000f80947 */ /* 0x000fec0003800000 */
[----:B------:R-:W0:Y:S01]  /*1e10*/  @!P0 LDC.64 R14, c[0x0][0x3f8] ;  /* 0x0000fe00ff0e8b82 */ /* 0x000e220000000a00 */
[----:B------:R-:W-:Y:S01]  /*1e20*/  SHF.R.S32.HI R23, RZ, 0x1f, R13 ;  /* 0x0000001fff177819 */ /* 0x000fe2000001140d */
[----:B------:R-:W-:-:S04]  /*1e30*/  IMAD.MOV.U32 R19, RZ, RZ, R7 ;  /* 0x000000ffff137224 */ /* 0x000fc800078e0007 */
[----:B0-----:R-:W-:-:S04]  /*1e40*/  @!P0 IMAD R18, R23, R14, RZ ;  /* 0x0000000e17128224 */ /* 0x001fc800078e02ff */
[----:B------:R-:W-:Y:S01]  /*1e50*/  @!P0 IMAD R27, R13, R15, R18 ;  /* 0x0000000f0d1b8224 */ /* 0x000fe200078e0212 */
[----:B------:R-:W-:-:S05]  /*1e60*/  MOV R18, R20 ;  /* 0x0000001400127202 */ /* 0x000fca0000000f00 */
[----:B------:R-:W-:-:S05]  /*1e70*/  @!P0 IMAD.WIDE.U32 R14, R13, R14, R18 ;  /* 0x0000000e0d0e8225 */ /* 0x000fca00078e0012 */
[----:B------:R-:W-:Y:S01]  /*1e80*/  @!P0 IADD3 R15, PT, PT, R15, R27, RZ ;  /* 0x0000001b0f0f8210 */ /* 0x000fe20007ffe0ff */
[----:B------:R-:W-:-:S03]  /*1e90*/  @!P0 IMAD.SHL.U32 R27, R14, 0x2, RZ ;  /* 0x000000020e1b8824 */ /* 0x000fc600078e00ff */
[----:B------:R-:W-:Y:S02]  /*1ea0*/  @!P0 SHF.L.U64.HI R26, R14, 0x1, R15 ;  /* 0x000000010e1a8819 */ /* 0x000fe4000001020f */
[----:B------:R-:W0:Y:S02]  /*1eb0*/  @!P0 LDC.64 R14, c[0x0][0x3a0] ;  /* 0x0000e800ff0e8b82 */ /* 0x000e240000000a00 */
[----:B0-----:R-:W-:-:S04]  /*1ec0*/  @!P0 IADD3 R28, P2, PT, R27, R14, RZ ;  /* 0x0000000e1b1c8210 */ /* 0x001fc80007f5e0ff */
[----:B------:R-:W-:Y:S02]  /*1ed0*/  @!P0 IADD3.X R29, PT, PT, R26, R15, RZ, P2, !PT ;  /* 0x0000000f1a1d8210 */ /* 0x000fe400017fe4ff */
[----:B------:R-:W0:Y:S03]  /*1ee0*/  @!P0 LDC.64 R14, c[0x0][0x398] ;  /* 0x0000e600ff0e8b82 */ /* 0x000e260000000a00 */
[----:B------:R-:W3:Y:S01]  /*1ef0*/  @!P0 LDG.E R28, desc[UR6][R28.64] ;  /* 0x000000061c1c8981 */ /* 0x000ee2000c1e1900 */
[----:B0-----:R-:W-:-:S05]  /*1f00*/  @!P0 IADD3 R14, P2, PT, R27, R14, RZ ;  /* 0x0000000e1b0e8210 */ /* 0x001fca0007f5e0ff */
[----:B------:R-:W-:-:S05]  /*1f10*/  @!P0 IMAD.X R15, R26, 0x1, R15, P2 ;  /* 0x000000011a0f8824 */ /* 0x000fca00010e060f */
[----:B------:R0:W4:Y:S01]  /*1f20*/  @!P0 LDG.E R14, desc[UR6][R14.64] ;  /* 0x000000060e0e8981 */ /* 0x000122000c1e1900 */
[C---:B---3--:R-:W-:Y:S02]  /*1f30*/  @!P0 PRMT R17, R28.reuse, 0x7632, R17 ;  /* 0x000076321c118816 */ /* 0x048fe40000000011 */
[----:B------:R-:W-:Y:S02]  /*1f40*/  @!P0 PRMT R24, R28, 0x7610, R24 ;  /* 0x000076101c188816 */ /* 0x000fe40000000018 */
[----:B------:R-:W-:-:S05]  /*1f50*/  SHF.L.U32 R17, R17, 0x10, RZ ;  /* 0x0000001011117819 */ /* 0x000fca00000006ff */
[----:B------:R-:W-:-:S04]  /*1f60*/  FADD.FTZ R17, -R12, R17 ;  /* 0x000000110c117221 */ /* 0x000fc80000010100 */
[----:B------:R-:W-:Y:S01]  /*1f70*/  FMUL.FTZ R26, R17, R2 ;  /* 0x00000002111a7220 */ /* 0x000fe20000410000 */
[----:B------:R-:W-:-:S03]  /*1f80*/  IMAD.U32 R17, R24, 0x10000, RZ ;  /* 0x0001000018117824 */ /* 0x000fc600078e00ff */
[----:B0-----:R-:W-:Y:S01]  /*1f90*/  FFMA.FTZ R15, R26, R4, R9 ;  /* 0x000000041a0f7223 */ /* 0x001fe20000010009 */
[----:B------:R-:W-:Y:S01]  /*1fa0*/  FADD.FTZ R17, -R12, R17 ;  /* 0x000000110c117221 */ /* 0x000fe20000010100 */
[----:B------:R-:W-:Y:S02]  /*1fb0*/  FFMA.FTZ R26, R5, R26, R6 ;  /* 0x0000001a051a7223 */ /* 0x000fe40000010006 */
[----:B------:R-:W-:Y:S01]  /*1fc0*/  FMUL.FTZ R29, R15, -1.4426950216293334961 ;  /* 0xbfb8aa3b0f1d7820 */ /* 0x000fe20000410000 */
[----:B------:R-:W-:-:S05]  /*1fd0*/  FMUL.FTZ R17, R17, R2 ;  /* 0x0000000211117220 */ /* 0x000fca0000410000 */
[----:B------:R-:W0:Y:S01]  /*1fe0*/  MUFU.EX2 R29, R29 ;  /* 0x0000001d001d7308 */ /* 0x000e220000000800 */
[C---:B----4-:R-:W-:Y:S02]  /*1ff0*/  @!P0 PRMT R25, R14.reuse, 0x7610, R25 ;  /* 0x000076100e198816 */ /* 0x050fe40000000019 */
[----:B------:R-:W-:Y:S01]  /*2000*/  @!P0 PRMT R22, R14, 0x7632, R22 ;  /* 0x000076320e168816 */ /* 0x000fe20000000016 */
[----:B------:R-:W-:Y:S01]  /*2010*/  FFMA.FTZ R14, R17, R3, R8 ;  /* 0x00000003110e7223 */ /* 0x000fe20000010008 */
[----:B------:R-:W-:Y:S02]  /*2020*/  FFMA.FTZ R17, R5, R17, R6 ;  /* 0x0000001105117223 */ /* 0x000fe40000010006 */
[----:B------:R-:W-:Y:S01]  /*2030*/  SHF.L.U32 R22, R22, 0x10, RZ ;  /* 0x0000001016167819 */ /* 0x000fe200000006ff */
[----:B------:R-:W-:Y:S01]  /*2040*/  FMUL.FTZ R28, R14, -1.4426950216293334961 ;  /* 0xbfb8aa3b0e1c7820 */ /* 0x000fe20000410000 */
[----:B0-----:R-:W-:-:S05]  /*2050*/  FADD.FTZ R27, R29, 1 ;  /* 0x3f8000001d1b7421 */ /* 0x001fca0000010000 */
[----:B------:R-:W0:Y:S08]  /*2060*/  MUFU.EX2 R28, R28 ;  /* 0x0000001c001c7308 */ /* 0x000e300000000800 */
[----:B------:R-:W1:Y:S01]  /*2070*/  MUFU.RCP R27, R27 ;  /* 0x0000001b001b7308 */ /* 0x000e620000001000 */
[----:B0-----:R-:W-:Y:S01]  /*2080*/  FADD.FTZ R29, R28, 1 ;  /* 0x3f8000001c1d7421 */ /* 0x001fe20000010000 */
[----:B-1----:R-:W-:Y:S01]  /*2090*/  FADD.FTZ R24, -R27, 1 ;  /* 0x3f8000001b187421 */ /* 0x002fe20000010100 */
[----:B------:R-:W-:Y:S01]  /*20a0*/  FMUL.FTZ R27, R22, R27 ;  /* 0x0000001b161b7220 */ /* 0x000fe20000410000 */
[----:B------:R-:W-:-:S02]  /*20b0*/  IMAD.U32 R22, R25, 0x10000, RZ ;  /* 0x0001000019167824 */ /* 0x000fc400078e00ff */
[----:B------:R-:W-:Y:S02]  /*20c0*/  FFMA.FTZ R24, R15, R24, 1 ;  /* 0x3f8000000f187423 */ /* 0x000fe40000010018 */
[----:B------:R-:W0:Y:S02]  /*20d0*/  MUFU.RCP R15, R29 ;  /* 0x0000001d000f7308 */ /* 0x000e240000001000 */
[----:B------:R-:W-:Y:S01]  /*20e0*/  FMUL.FTZ R27, R27, R24 ;  /* 0x000000181b1b7220 */ /* 0x000fe20000410000 */
[----:B------:R-:W-:-:S03]  /*20f0*/  IMAD R24, R23, UR10, RZ ;  /* 0x0000000a17187c24 */ /* 0x000fc6000f8e02ff */
[----:B------:R-:W-:Y:S01]  /*2100*/  FFMA.FTZ R27, R27, R4, -R26 ;  /* 0x000000041b1b7223 */ /* 0x000fe2000001081a */
[----:B0-----:R-:W-:Y:S01]  /*2110*/  FADD.FTZ R25, -R15, 1 ;  /* 0x3f8000000f197421 */ /* 0x001fe20000010100 */
[----:B------:R-:W-:-:S03]  /*2120*/  FMUL.FTZ R22, R22, R15 ;  /* 0x0000000f16167220 */ /* 0x000fc60000410000 */
[----:B------:R-:W-:Y:S01]  /*2130*/  FFMA.FTZ R25, R14, R25, 1 ;  /* 0x3f8000000e197423 */ /* 0x000fe20000010019 */
[----:B------:R-:W-:-:S04]  /*2140*/  IMAD.WIDE.U32 R14, R13, UR10, R18 ;  /* 0x0000000a0d0e7c25 */ /* 0x000fc8000f8e0012 */
[----:B------:R-:W-:Y:S01]  /*2150*/  FMUL.FTZ R22, R22, R25 ;  /* 0x0000001916167220 */ /* 0x000fe20000410000 */
[----:B------:R-:W-:Y:S01]  /*2160*/  IMAD R19, R13, UR11, R24 ;  /* 0x0000000b0d137c24 */ /* 0x000fe2000f8e0218 */
[----:B--2---:R-:W-:Y:S02]  /*2170*/  LEA R18, P0, R14, UR12, 0x1 ;  /* 0x0000000c0e127c11 */ /* 0x004fe4000f8008ff */
[----:B------:R-:W-:Y:S02]  /*2180*/  FFMA.FTZ R17, R22, R3, -R17 ;  /* 0x0000000316117223 */ /* 0x000fe40000010811 */
[----:B------:R-:W-:Y:S01]  /*2190*/  IADD3 R19, PT, PT, R15, R19, RZ ;  /* 0x000000130f137210 */ /* 0x000fe20007ffe0ff */
[-C--:B------:R-:W-:Y:S01]  /*21a0*/  FMUL.FTZ R15, R27, R2.reuse ;  /* 0x000000021b0f7220 */ /* 0x080fe20000410000 */
[----:B------:R-:W-:Y:S02]  /*21b0*/  FMUL.FTZ R22, R17, R2 ;  /* 0x0000000211167220 */ /* 0x000fe40000410000 */
[----:B------:R-:W-:-:S03]  /*21c0*/  LEA.HI.X R19, R14, UR13, R19, 0x1, P0 ;  /* 0x0000000d0e137c11 */ /* 0x000fc600080f0c13 */
[----:B------:R-:W-:-:S05]  /*21d0*/  F2FP.BF16.F32.PACK_AB R15, R15, R22 ;  /* 0x000000160f0f723e */ /* 0x000fca00000010ff */
[----:B------:R0:W-:Y:S02]  /*21e0*/  STG.E desc[UR6][R18.64], R15 ;  /* 0x0000000f12007986 */ /* 0x0001e4000c101906 */
.L_x_654:
[----:B--2---:R-:W-:Y:S05]  /*21f0*/  BSYNC.RECONVERGENT B0 ;  /* 0x0000000000007941 */ /* 0x004fea0003800200 */
.L_x_653:
[----:B------:R-:W-:-:S04]  /*2200*/  SHF.R.S32.HI R14, RZ, 0x1f, R10 ;  /* 0x0000001fff0e7819 */ /* 0x000fc8000001140a */
[----:B------:R-:W-:-:S13]  /*2210*/  ISETP.GE.AND.EX P0, PT, R14, UR11, PT, P1 ;  /* 0x0000000b0e007c0c */ /* 0x000fda000bf06310 */
[----:B------:R-:W-:Y:S01]  /*2220*/  @!P0 VIADD R17, R13, 0x1 ;  /* 0x000000010d118836 */ /* 0x000fe20000000000 */
[----:B0-----:R-:W0:Y:S01]  /*2230*/  @!P0 LDC.64 R14, c[0x0][0x3a0] ;  /* 0x0000e800ff0e8b82 */ /* 0x001e220000000a00 */
[----:B------:R-:W-:-:S03]  /*2240*/  @!P0 MOV R19, R7 ;  /* 0x0000000700138202 */ /* 0x000fc60000000f00 */
[----:B------:R-:W-:-:S05]  /*2250*/  @!P0 SHF.R.S32.HI R18, RZ, 0x1f, R17 ;  /* 0x0000001fff128819 */ /* 0x000fca0000011411 */
[----:B------:R-:W-:Y:S01]  /*2260*/  @!P0 IMAD R22, R18, UR10, RZ ;  /* 0x0000000a12168c24 */ /* 0x000fe2000f8e02ff */
[----:B------:R-:W-:-:S03]  /*2270*/  @!P0 MOV R18, R20 ;  /* 0x0000001400128202 */ /* 0x000fc60000000f00 */
[C---:B------:R-:W-:Y:S02]  /*2280*/  @!P0 IMAD R23, R17.reuse, UR11, R22 ;  /* 0x0000000b11178c24 */ /* 0x040fe4000f8e0216 */
[----:B------:R-:W-:-:S04]  /*2290*/  @!P0 IMAD.WIDE.U32 R18, R17, UR10, R18 ;  /* 0x0000000a11128c25 */ /* 0x000fc8000f8e0012 */
[----:B------:R-:W-:Y:S01]  /*22a0*/  @!P0 IMAD.SHL.U32 R17, R18, 0x2, RZ ;  /* 0x0000000212118824 */ /* 0x000fe200078e00ff */
[----:B------:R-:W-:-:S04]  /*22b0*/  @!P0 IADD3 R19, PT, PT, R19, R23, RZ ;  /* 0x0000001713138210 */ /* 0x000fc80007ffe0ff */
[----:B0-----:R-:W-:Y:S02]  /*22c0*/  @!P0 IADD3 R14, P1, PT, R17, R14, RZ ;  /* 0x0000000e110e8210 */ /* 0x001fe40007f3e0ff */
[----:B------:R-:W-:-:S03]  /*22d0*/  @!P0 SHF.L.U64.HI R22, R18, 0x1, R19 ;  /* 0x0000000112168819 */ /* 0x000fc60000010213 */
[----:B------:R-:W-:Y:S01]  /*22e0*/  @!P0 IMAD.MOV.U32 R18, RZ, RZ, R14 ;  /* 0x000000ffff128224 */ /* 0x000fe200078e000e */
[----:B------:R-:W-:Y:S02]  /*22f0*/  @!P0 IADD3.X R19, PT, PT, R22, R15, RZ, P1, !PT ;  /* 0x0000000f16138210 */ /* 0x000fe40000ffe4ff */
[----:B------:R-:W0:Y:S04]  /*2300*/  @!P0 LDC.64 R14, c[0x0][0x398] ;  /* 0x0000e600ff0e8b82 */ /* 0x000e280000000a00 */
[----:B------:R-:W2:Y:S01]  /*2310*/  @!P0 LDG.E R19, desc[UR6][R18.64] ;  /* 0x0000000612138981 */ /* 0x000ea2000c1e1900 */
[----:B0-----:R-:W-:-:S04]  /*2320*/  @!P0 IADD3 R14, P1, PT, R17, R14, RZ ;  /* 0x0000000e110e8210 */ /* 0x001fc80007f3e0ff */
[----:B------:R-:W-:-:S05]  /*2330*/  @!P0 IADD3.X R15, PT, PT, R22, R15, RZ, P1, !PT ;  /* 0x0000000f160f8210 */ /* 0x000fca0000ffe4ff */
[----:B------:R-:W3:Y:S01]  /*2340*/  @!P0 LDG.E R14, desc[UR6][R14.64] ;  /* 0x000000060e0e8981 */ /* 0x000ee2000c1e1900 */
[----:B------:R-:W-:Y:S02]  /*2350*/  PRMT R17, RZ, 0x7610, R17 ;  /* 0x00007610ff117816 */ /* 0x000fe40000000011 */
[----:B------:R-:W-:Y:S02]  /*2360*/  IADD3 R16, PT, PT, R16, 0x2, RZ ;  /* 0x0000000210107810 */ /* 0x000fe40007ffe0ff */
[----:B--2---:R-:W-:-:S04]  /*2370*/  @!P0 PRMT R17, R19, 0x7610, R17 ;  /* 0x0000761013118816 */ /* 0x004fc80000000011 */
[----:B------:R-:W-:-:S05]  /*2380*/  SHF.L.U32 R17, R17, 0x10, RZ ;  /* 0x0000001011117819 */ /* 0x000fca00000006ff */
[----:B------:R-:W-:-:S04]  /*2390*/  FADD.FTZ R17, -R12, R17 ;  /* 0x000000110c117221 */ /* 0x000fc80000010100 */
[----:B------:R-:W-:Y:S01]  /*23a0*/  FMUL.FTZ R23, R17, R2 ;  /* 0x0000000211177220 */ /* 0x000fe20000410000 */
[----:B------:R-:W-:-:S03]  /*23b0*/  PRMT R17, RZ, 0x7610, R17 ;  /* 0x00007610ff117816 */ /* 0x000fc60000000011 */
[----:B------:R-:W-:Y:S01]  /*23c0*/  FFMA.FTZ R18, R23, R3, R8 ;  /* 0x0000000317127223 */ /* 0x000fe20000010008 */
[----:B------:R-:W-:Y:S01]  /*23d0*/  @!P0 PRMT R17, R19, 0x7632, R17 ;  /* 0x0000763213118816 */ /* 0x000fe20000000011 */
[----:B------:R-:W-:Y:S01]  /*23e0*/  FFMA.FTZ R23, R5, R23, R6 ;  /* 0x0000001705177223 */ /* 0x000fe20000010006 */
[----:B------:R-:W-:Y:S01]  /*23f0*/  PRMT R19, RZ, 0x7610, R19 ;  /* 0x00007610ff137816 */ /* 0x000fe20000000013 */
[----:B------:R-:W-:Y:S02]  /*2400*/  FMUL.FTZ R24, R18, -1.4426950216293334961 ;  /* 0xbfb8aa3b12187820 */ /* 0x000fe40000410000 */
[----:B------:R-:W-:-:S04]  /*2410*/  IMAD.U32 R17, R17, 0x10000, RZ ;  /* 0x0001000011117824 */ /* 0x000fc800078e00ff */
[----:B------:R-:W0:Y:S01]  /*2420*/  MUFU.EX2 R24, R24 ;  /* 0x0000001800187308 */ /* 0x000e220000000800 */
[----:B------:R-:W-:Y:S01]  /*2430*/  FADD.FTZ R17, -R12, R17 ;  /* 0x000000110c117221 */ /* 0x000fe20000010100 */
[----:B---3--:R-:W-:-:S03]  /*2440*/  @!P0 PRMT R19, R14, 0x7610, R19 ;  /* 0x000076100e138816 */ /* 0x008fc60000000013 */
[----:B------:R-:W-:-:S04]  /*2450*/  FMUL.FTZ R17, R17, R2 ;  /* 0x0000000211117220 */ /* 0x000fc80000410000 */
[----:B------:R-:W-:-:S04]  /*2460*/  FFMA.FTZ R22, R17, R4, R9 ;  /* 0x0000000411167223 */ /* 0x000fc80000010009 */
[----:B------:R-:W-:Y:S01]  /*2470*/  FMUL.FTZ R25, R22, -1.4426950216293334961 ;  /* 0xbfb8aa3b16197820 */ /* 0x000fe20000410000 */
[----:B0-----:R-:W-:Y:S01]  /*2480*/  FADD.FTZ R15, R24, 1 ;  /* 0x3f800000180f7421 */ /* 0x001fe20000010000 */
[----:B------:R-:W-:-:S04]  /*2490*/  SHF.L.U32 R24, R19, 0x10, RZ ;  /* 0x0000001013187819 */ /* 0x000fc800000006ff */
[----:B------:R-:W0:Y:S01]  /*24a0*/  MUFU.EX2 R25, R25 ;  /* 0x0000001900197308 */ /* 0x000e220000000800 */
[C---:B------:R-:W-:Y:S01]  /*24b0*/  @!P0 IADD3 R19, PT, PT, R13.reuse, 0x1, RZ ;  /* 0x000000010d138810 */ /* 0x040fe20007ffe0ff */
[----:B------:R-:W-:-:S06]  /*24c0*/  VIADD R13, R13, 0x2 ;  /* 0x000000020d0d7836 */ /* 0x000fcc0000000000 */
[----:B------:R-:W1:Y:S01]  /*24d0*/  MUFU.RCP R15, R15 ;  /* 0x0000000f000f7308 */ /* 0x000e620000001000 */
[----:B0-----:R-:W-:Y:S01]  /*24e0*/  FADD.FTZ R28, R25, 1 ;  /* 0x3f800000191c7421 */ /* 0x001fe20000010000 */
[----:B------:R-:W-:-:S04]  /*24f0*/  PRMT R25, RZ, 0x7610, R25 ;  /* 0x00007610ff197816 */ /* 0x000fc80000000019 */
[----:B------:R-:W-:Y:S01]  /*2500*/  @!P0 PRMT R25, R14, 0x7632, R25 ;  /* 0x000076320e198816 */ /* 0x000fe20000000019 */
[----:B------:R-:W-:Y:S02]  /*2510*/  @!P0 IMAD.MOV.U32 R14, RZ, RZ, R20 ;  /* 0x000000ffff0e8224 */ /* 0x000fe400078e0014 */
[----:B-1----:R-:W-:Y:S01]  /*2520*/  FADD.FTZ R27, -R15, 1 ;  /* 0x3f8000000f1b7421 */ /* 0x002fe20000010100 */
[----:B------:R-:W-:-:S03]  /*2530*/  SHF.L.U32 R25, R25, 0x10, RZ ;  /* 0x0000001019197819 */ /* 0x000fc600000006ff */
[----:B------:R-:W-:Y:S01]  /*2540*/  FFMA.FTZ R26, R18, R27, 1 ;  /* 0x3f800000121a7423 */ /* 0x000fe2000001001b */
[----:B------:R-:W-:Y:S01]  /*2550*/  FMUL.FTZ R27, R24, R15 ;  /* 0x0000000f181b7220 */ /* 0x000fe20000410000 */
[----:B------:R-:W-:Y:S01]  /*2560*/  @!P0 SHF.R.S32.HI R15, RZ, 0x1f, R19 ;  /* 0x0000001fff0f8819 */ /* 0x000fe20000011413 */
[----:B------:R-:W0:Y:S02]  /*2570*/  MUFU.RCP R24, R28 ;  /* 0x0000001c00187308 */ /* 0x000e240000001000 */
[----:B------:R-:W-:Y:S02]  /*2580*/  FMUL.FTZ R26, R27, R26 ;  /* 0x0000001a1b1a7220 */ /* 0x000fe40000410000 */
[----:B------:R-:W-:Y:S01]  /*2590*/  @!P0 IMAD R18, R15, UR10, RZ ;  /* 0x0000000a0f128c24 */ /* 0x000fe2000f8e02ff */
[----:B------:R-:W-:Y:S01]  /*25a0*/  @!P0 MOV R15, R7 ;  /* 0x00000007000f8202 */ /* 0x000fe20000000f00 */
[----:B------:R-:W-:Y:S02]  /*25b0*/  FFMA.FTZ R23, R26, R3, -R23 ;  /* 0x000000031a177223 */ /* 0x000fe40000010817 */
[----:B------:R-:W-:-:S02]  /*25c0*/  @!P0 IMAD R27, R19, UR11, R18 ;  /* 0x0000000b131b8c24 */ /* 0x000fc4000f8e0212 */
[----:B------:R-:W-:Y:S02]  /*25d0*/  @!P0 IMAD.WIDE.U32 R18, R19, UR10, R14 ;  /* 0x0000000a13128c25 */ /* 0x000fe4000f8e000e */
[----:B------:R-:W1:Y:S02]  /*25e0*/  @!P0 LDC.64 R14, c[0x0][0x380] ;  /* 0x0000e000ff0e8b82 */ /* 0x000e640000000a00 */
[----:B------:R-:W-:Y:S02]  /*25f0*/  @!P0 IMAD.IADD R27, R19, 0x1, R27 ;  /* 0x00000001131b8824 */ /* 0x000fe400078e021b */
[----:B0-----:R-:W-:Y:S01]  /*2600*/  FADD.FTZ R29, -R24, 1 ;  /* 0x3f800000181d7421 */ /* 0x001fe20000010100 */
[----:B------:R-:W-:-:S03]  /*2610*/  FMUL.FTZ R25, R25, R24 ;  /* 0x0000001819197220 */ /* 0x000fc60000410000 */
[----:B------:R-:W-:-:S04]  /*2620*/  FFMA.FTZ R22, R22, R29, 1 ;  /* 0x3f80000016167423 */ /* 0x000fc8000001001d */
[----:B------:R-:W-:Y:S01]  /*2630*/  FMUL.FTZ R25, R25, R22 ;  /* 0x0000001619197220 */ /* 0x000fe20000410000 */
[----:B------:R-:W-:Y:S01]  /*2640*/  FFMA.FTZ R22, R5, R17, R6 ;  /* 0x0000001105167223 */ /* 0x000fe20000010006 */
[----:B------:R-:W-:-:S03]  /*2650*/  FMUL.FTZ R17, R23, R2 ;  /* 0x0000000217117220 */ /* 0x000fc60000410000 */
[----:B------:R-:W-:Y:S01]  /*2660*/  FFMA.FTZ R25, R25, R4, -R22 ;  /* 0x0000000419197223 */ /* 0x000fe20000010816 */
[----:B-1----:R-:W-:-:S03]  /*2670*/  @!P0 LEA R22, P1, R18, R14, 0x1 ;  /* 0x0000000e12168211 */ /* 0x002fc600078208ff */
[----:B------:R-:W-:Y:S01]  /*2680*/  @!P0 FMUL.FTZ R14, R25, R2 ;  /* 0x00000002190e8220 */ /* 0x000fe20000410000 */
[----:B------:R-:W-:-:S04]  /*2690*/  @!P0 LEA.HI.X R15, R18, R15, R27, 0x1, P1 ;  /* 0x0000000f120f8211 */ /* 0x000fc800008f0c1b */
[----:B------:R-:W-:Y:S02]  /*26a0*/  @!P0 F2FP.BF16.F32.PACK_AB R17, R14, R17 ;  /* 0x000000110e11823e */ /* 0x000fe400000010ff */
[----:B------:R-:W-:Y:S02]  /*26b0*/  @!P0 MOV R14, R22 ;  /* 0x00000016000e8202 */ /* 0x000fe40000000f00 */
[----:B------:R-:W-:-:S03]  /*26c0*/  ISETP.NE.AND P1, PT, R16, RZ, PT ;  /* 0x000000ff1000720c */ /* 0x000fc60003f25270 */
[----:B------:R3:W-:Y:S10]  /*26d0*/  @!P0 STG.E desc[UR6][R14.64], R17 ;  /* 0x000000110e008986 */ /* 0x0007f4000c101906 */
[----:B------:R-:W-:Y:S05]  /*26e0*/  @P1 BRA `(.L_x_655) ;  /* 0xfffffff400ac1947 */ /* 0x000fea000383ffff */
.L_x_643:
[----:B------:R-:W4:Y:S01]  /*26f0*/  LDC.64 R2, c[0x0][0x3f8] ;  /* 0x0000fe00ff027b82 */ /* 0x000f220000000a00 */
[----:B------:R-:W-:Y:S02]  /*2700*/  LOP3.LUT P0, RZ, R0, UR4, RZ, 0xfc, !PT ;  /* 0x0000000400ff7c12 */ /* 0x000fe4000f80fcff */
[----:B-1----:R-:W-:Y:S02]  /*2710*/  SHF.R.S32.HI R13, RZ, 0x1f, R10 ;  /* 0x0000001fff0d7819 */ /* 0x002fe4000001140a */
[----:B----4-:R-:W-:-:S04]  /*2720*/  ISETP.GE.U32.AND P1, PT, R10, R2, PT ;  /* 0x000000020a00720c */ /* 0x010fc80003f26070 */
        /* <DEDUP_REMOVED lines=13> */
[----:B------:R-:W5:Y:S01]  /*2800*/  LDC R7, c[0x0][0x360] ;  /* 0x0000d800ff077b82 */ /* 0x000f620000000800 */
[----:B-1----:R-:W-:Y:S01]  /*2810*/  IMAD R0, R0, UR4, RZ ;  /* 0x0000000400007c24 */ /* 0x002fe2000f8e02ff */
[----:B------:R-:W1:Y:S04]  /*2820*/  LDCU.64 UR4, c[0x0][0x388] ;  /* 0x00007100ff0477ac */ /* 0x000e680008000a00 */
[----:B------:R-:W-:-:S04]  /*2830*/  SHF.L.U32 R0, R0, 0x1, RZ ;  /* 0x0000000100007819 */ /* 0x000fc800000006ff */
[----:B------:R-:W-:-:S04]  /*2840*/  IADD3 R5, P0, PT, R5, R0, RZ ;  /* 0x0000000005057210 */ /* 0x000fc80007f1e0ff */
[----:B------:R-:W-:Y:S02]  /*2850*/  LEA.HI.X.SX32 R0, R0, R4, 0x1, P0 ;  /* 0x0000000400007211 */ /* 0x000fe400000f0eff */
[----:B----4-:R-:W-:-:S04]  /*2860*/  LEA R8, P0, R5, UR8, 0x2 ;  /* 0x0000000805087c11 */ /* 0x010fc8000f8010ff */
[----:B--2---:R-:W-:Y:S01]  /*2870*/  LEA.HI.X R9, R5, UR9, R0, 0x2, P0 ;  /* 0x0000000905097c11 */ /* 0x004fe200080f1400 */
[----:B------:R-:W2:Y:S01]  /*2880*/  LDCU.64 UR8, c[0x0][0x390] ;  /* 0x00007200ff0877ac */ /* 0x000ea20008000a00 */
[----:B------:R-:W-:-:S04]  /*2890*/  LEA R4, P0, R2, R8, 0x2 ;  /* 0x0000000802047211 */ /* 0x000fc800078010ff */
[----:B------:R-:W-:Y:S01]  /*28a0*/  LEA.HI.X R5, R2, R9, R3, 0x2, P0 ;  /* 0x0000000902057211 */ /* 0x000fe200000f1403 */
[C---:B-----5:R-:W-:Y:S02]  /*28b0*/  IMAD.WIDE.U32 R2, R7.reuse, 0x4, R8 ;  /* 0x0000000407027825 */ /* 0x060fe400078e0008 */
[----:B------:R-:W4:Y:S02]  /*28c0*/  LDG.E R8, desc[UR6][R8.64] ;  /* 0x0000000608087981 */ /* 0x000f24000c1e1900 */
[----:B------:R-:W-:Y:S02]  /*28d0*/  IMAD.WIDE.U32 R6, R7, 0x4, R4 ;  /* 0x0000000407067825 */ /* 0x000fe400078e0004 */
[----:B------:R-:W4:Y:S04]  /*28e0*/  LDG.E R3, desc[UR6][R2.64] ;  /* 0x0000000602037981 */ /* 0x000f28000c1e1900 */
[----:B------:R-:W5:Y:S04]  /*28f0*/  LDG.E R4, desc[UR6][R4.64] ;  /* 0x0000000604047981 */ /* 0x000f68000c1e1900 */
[----:B------:R-:W5:Y:S01]  /*2900*/  LDG.E R7, desc[UR6][R6.64] ;  /* 0x0000000606077981 */ /* 0x000f62000c1e1900 */
[----:B------:R-:W-:-:S02]  /*2910*/  SHF.L.U32 R12, R10, 0x1, RZ ;  /* 0x000000010a0c7819 */ /* 0x000fc400000006ff */
[----:B------:R-:W-:Y:S02]  /*2920*/  SHF.L.U64.HI R0, R10, 0x1, R13 ;  /* 0x000000010a007819 */ /* 0x000fe4000001020d */
[C---:B-1----:R-:W-:Y:S02]  /*2930*/  IADD3 R10, P0, PT, R12.reuse, UR4, RZ ;  /* 0x000000040c0a7c10 */ /* 0x042fe4000ff1e0ff */
[----:B--2---:R-:W-:Y:S02]  /*2940*/  IADD3 R12, P1, PT, R12, UR8, RZ ;  /* 0x000000080c0c7c10 */ /* 0x004fe4000ff3e0ff */
[C---:B------:R-:W-:Y:S02]  /*2950*/  IADD3.X R11, PT, PT, R0.reuse, UR5, RZ, P0, !PT ;  /* 0x00000005000b7c10 */ /* 0x040fe400087fe4ff */
[----:B------:R-:W-:Y:S02]  /*2960*/  IADD3.X R13, PT, PT, R0, UR9, RZ, P1, !PT ;  /* 0x00000009000d7c10 */ /* 0x000fe40008ffe4ff */
[----:B----4-:R-:W-:-:S02]  /*2970*/  F2FP.BF16.F32.PACK_AB R3, R3, R8 ;  /* 0x000000080303723e */ /* 0x010fc400000010ff */
[----:B-----5:R-:W-:-:S03]  /*2980*/  F2FP.BF16.F32.PACK_AB R5, R7, R4 ;  /* 0x000000040705723e */ /* 0x020fc600000010ff */
[----:B------:R-:W-:Y:S04]  /*2990*/  STG.E desc[UR6][R10.64], R3 ;  /* 0x000000030a007986 */ /* 0x000fe8000c101906 */
[----:B------:R-:W-:Y:S01]  /*29a0*/  STG.E desc[UR6][R12.64], R5 ;  /* 0x000000050c007986 */ /* 0x000fe2000c101906 */
[----:B------:R-:W-:Y:S05]  /*29b0*/  EXIT ;  /* 0x000000000000794d */ /* 0x000fea0003800000 */
.L_x_656:
        /* <DEDUP_REMOVED lines=12> */
.L_x_4380:


//--------------------- .text._Z32group_norm_nhwc_bwd_scale_kernelI11Bf16IOBf16WLi168EEv26Group_norm_nhwc_bwd_params --------------------------
	.section	.text._Z32group_norm_nhwc_bwd_scale_kernelI11Bf16IOBf16WLi168EEv26Group_norm_nhwc_bwd_params,"ax",@progbits
	.align	128
        .global         _Z32group_norm_nhwc_bwd_scale_kernelI11Bf16IOBf16WLi168EEv26Group_norm_nhwc_bwd_params
        .type           _Z32group_norm_nhwc_bwd_scale_kernelI11Bf16IOBf16WLi168EEv26Group_norm_nhwc_bwd_params,@function
        .size           _Z32group_norm_nhwc_bwd_scale_kernelI11Bf16IOBf16WLi168EEv26Group_norm_nhwc_bwd_params,(.L_x_4381 - _Z32group_norm_nhwc_bwd_scale_kernelI11Bf16IOBf16WLi168EEv26Group_norm_nhwc_bwd_params)
        .other          _Z32group_norm_nhwc_bwd_scale_kernelI11Bf16IOBf16WLi168EEv26Group_norm_nhwc_bwd_params,@"STO_CUDA_ENTRY STV_DEFAULT"
_Z32group_norm_nhwc_bwd_scale_kernelI11Bf16IOBf16WLi168EEv26Group_norm_nhwc_bwd_params:
.text._Z32group_norm_nhwc_bwd_scale_kernelI11Bf16IOBf16WLi168EEv26Group_norm_nhwc_bwd_params:
        /* <DEDUP_REMOVED lines=95> */
.L_x_658:
[----:B------:R-:W-:Y:S05]  /*05f0*/  BSYNC.RECONVERGENT B0 ;  /* 0x0000000000007941 */ /* 0x000fea0003800200 */
.L_x_657:
        /* <DEDUP_REMOVED lines=15> */
.L_x_664:
        /* <DEDUP_REMOVED lines=52> */
.L_x_663:
[----:B01----:R-:W-:Y:S05]  /*0a30*/  BSYNC.RECONVERGENT B0 ;  /* 0x0000000000007941 */ /* 0x003fea0003800200 */
.L_x_662:
[----:B------:R-:W-:Y:S01]  /*0a40*/  VIADD R17, R17, 0x1 ;  /* 0x0000000111117836 */ /* 0x000fe20000000000 */
[----:B------:R-:W-:Y:S06]  /*0a50*/  @P2 BRA `(.L_x_664) ;  /* 0xfffffffc00242947 */ /* 0x000fec000383ffff */
.L_x_661:
        /* <DEDUP_REMOVED lines=10> */
.L_x_667:
        /* <DEDUP_REMOVED lines=51> */
.L_x_666:
[----:B------:R-:W-:Y:S05]  /*0e30*/  BSYNC.RECONVERGENT B0 ;  /* 0x0000000000007941 */ /* 0x000fea0003800200 */
.L_x_665:
        /* <DEDUP_REMOVED lines=166> */
.L_x_660:
        /* <DEDUP_REMOVED lines=76> */
.L_x_668:
[----:B------:R-:W-:Y:S05]  /*1d60*/  @!P1 BRA `(.L_x_659) ;  /* 0x0000000800609947 */ /* 0x000fea0003800000 */
[----:B------:R-:W-:Y:S01]  /*1d70*/  IMAD.IADD R16, R13, 0x1, -R16 ;  /* 0x000000010d107824 */ /* 0x000fe200078e0a10 */
[----:B------:R-:W1:Y:S01]  /*1d80*/  LDCU.64 UR10, c[0x0][0x3f8] ;  /* 0x00007f00ff0a77ac */ /* 0x000e620008000a00 */
[----:B------:R-:W2:Y:S05]  /*1d90*/  LDCU.64 UR12, c[0x0][0x380] ;  /* 0x00007000ff0c77ac */ /* 0x000eaa0008000a00 */
.L_x_671:
        /* <DEDUP_REMOVED lines=69> */
.L_x_670:
[----:B--2---:R-:W-:Y:S05]  /*21f0*/  BSYNC.RECONVERGENT B0 ;  /* 0x0000000000007941 */ /* 0x004fea0003800200 */
.L_x_669:
        /* <DEDUP_REMOVED lines=79> */
.L_x_659:
        /* <DEDUP_REMOVED lines=45> */
.L_x_672:
        /* <DEDUP_REMOVED lines=12> */
.L_x_4381:


//--------------------- .text._Z32group_norm_nhwc_bwd_scale_kernelI11Bf16IOBf16WLi64EEv26Group_norm_nhwc_bwd_params --------------------------
	.section	.text._Z32group_norm_nhwc_bwd_scale_kernelI11Bf16IOBf16WLi64EEv26Group_norm_nhwc_bwd_params,"ax",@progbits
	.align	128
        .global         _Z32group_norm_nhwc_bwd_scale_kernelI11Bf16IOBf16WLi64EEv26Group_norm_nhwc_bwd_params
        .type           _Z32group_norm_nhwc_bwd_scale_kernelI11Bf16IOBf16WLi64EEv26Group_norm_nhwc_bwd_params,@function
        .size           _Z32group_norm_nhwc_bwd_scale_kernelI11Bf16IOBf16WLi64EEv26Group_norm_nhwc_bwd_params,(.L_x_4382 - _Z32group_norm_nhwc_bwd_scale_kernelI11Bf16IOBf16WLi64EEv26Group_norm_nhwc_bwd_params)
        .other          _Z32group_norm_nhwc_bwd_scale_kernelI11Bf16IOBf16WLi64EEv26Group_norm_nhwc_bwd_params,@"STO_CUDA_ENTRY STV_DEFAULT"
_Z32group_norm_nhwc_bwd_scale_kernelI11Bf16IOBf16WLi64EEv26Group_norm_nhwc_bwd_params:
.text._Z32group_norm_nhwc_bwd_scale_kernelI11Bf16IOBf16WLi64EEv26Group_norm_nhwc_bwd_params:
        /* <DEDUP_REMOVED lines=95> */
.L_x_674:
[----:B------:R-:W-:Y:S05]  /*05f0*/  BSYNC.RECONVERGENT B0 ;  /* 0x0000000000007941 */ /* 0x000fea0003800200 */
.L_x_673:
        /* <DEDUP_REMOVED lines=15> */
.L_x_680:
        /* <DEDUP_REMOVED lines=52> */
.L_x_679:
[----:B01----:R-:W-:Y:S05]  /*0a30*/  BSYNC.RECONVERGENT B0 ;  /* 0x0000000000007941 */ /* 0x003fea0003800200 */
.L_x_678:
[----:B------:R-:W-:Y:S01]  /*0a40*/  VIADD R17, R17, 0x1 ;  /* 0x0000000111117836 */ /* 0x000fe20000000000 */
[----:B------:R-:W-:Y:S06]  /*0a50*/  @P2 BRA `(.L_x_680) ;  /* 0xfffffffc00242947 */ /* 0x000fec000383ffff */
.L_x_677:
        /* <DEDUP_REMOVED lines=10> */
.L_x_683:
        /* <DEDUP_REMOVED lines=51> */
.L_x_682:
[----:B------:R-:W-:Y:S05]  /*0e30*/  BSYNC.RECONVERGENT B0 ;  /* 0x0000000000007941 */ /* 0x000fea0003800200 */
.L_x_681:
        /* <DEDUP_REMOVED lines=166> */
.L_x_676:
        /* <DEDUP_REMOVED lines=76> */
.L_x_684:
[----:B------:R-:W-:Y:S05]  /*1d60*/  @!P1 BRA `(.L_x_675) ;  /* 0x0000000800609947 */ /* 0x000fea0003800000 */
[----:B------:R-:W-:Y:S01]  /*1d70*/  IMAD.IADD R16, R13, 0x1, -R16 ;  /* 0x000000010d107824 */ /* 0x000fe200078e0a10 */
[----:B------:R-:W1:Y:S01]  /*1d80*/  LDCU.64 UR10, c[0x0][0x3f8] ;  /* 0x00007f00ff0a77ac */ /* 0x000e620008000a00 */
[----:B------:R-:W2:Y:S05]  /*1d90*/  LDCU.64 UR12, c[0x0][0x380] ;  /* 0x00007000ff0c77ac */ /* 0x000eaa0008000a00 */
.L_x_687:
        /* <DEDUP_REMOVED lines=69> */
.L_x_686:
[----:B--2---:R-:W-:Y:S05]  /*21f0*/  BSYNC.RECONVERGENT B0 ;  /* 0x0000000000007941 */ /* 0x004fea0003800200 */
.L_x_685:
        /* <DEDUP_REMOVED lines=79> */
.L_x_675:
        /* <DEDUP_REMOVED lines=45> */
.L_x_688:
        /* <DEDUP_REMOVED lines=12> */
.L_x_4382:


//--------------------- .text._Z32group_norm_nhwc_bwd_scale_kernelI11Bf16IOBf16WLi128EEv26Group_norm_nhwc_bwd_params --------------------------
	.section	.text._Z32group_norm_nhwc_bwd_scale_kernelI11Bf16IOBf16WLi128EEv26Group_norm_nhwc_bwd_params,"ax",@progbits
	.align	128
        .global         _Z32group_norm_nhwc_bwd_scale_kernelI11Bf16IOBf16WLi128EEv26Group_norm_nhwc_bwd_params
        .type           _Z32group_norm_nhwc_bwd_scale_kernelI11Bf16IOBf16WLi128EEv26Group_norm_nhwc_bwd_params,@function
        .size           _Z32group_norm_nhwc_bwd_scale_kernelI11Bf16IOBf16WLi128EEv26Group_norm_nhwc_bwd_params,(.L_x_4383 - _Z32group_norm_nhwc_bwd_scale_kernelI11Bf16IOBf16WLi128EEv26Group_norm_nhwc_bwd_params)
        .other          _Z32group_norm_nhwc_bwd_scale_kernelI11Bf16IOBf16WLi128EEv26Group_norm_nhwc_bwd_params,@"STO_CUDA_ENTRY STV_DEFAULT"
_Z32group_norm_nhwc_bwd_scale_kernelI11Bf16IOBf16WLi128EEv26Group_norm_nhwc_bwd_params:
.text._Z32group_norm_nhwc_bwd_scale_kernelI11Bf16IOBf16WLi128EEv26Group_norm_nhwc_bwd_params:
        /* <DEDUP_REMOVED lines=95> */
.L_x_690:
[----:B------:R-:W-:Y:S05]  /*05f0*/  BSYNC.RECONVERGENT B0 ;  /* 0x0000000000007941 */ /* 0x000fea0003800200 */
.L_x_689:
        /* <DEDUP_REMOVED lines=15> */
.L_x_696:
        /* <DEDUP_REMOVED lines=52> */
.L_x_695:
[----:B01----:R-:W-:Y:S05]  /*0a30*/  BSYNC.RECONVERGENT B0 ;  /* 0x0000000000007941 */ /* 0x003fea0003800200 */
.L_x_694:
[----:B------:R-:W-:Y:S01]  /*0a40*/  VIADD R17, R17, 0x1 ;  /* 0x0000000111117836 */ /* 0x000fe20000000000 */
[----:B------:R-:W-:Y:S06]  /*0a50*/  @P2 BRA `(.L_x_696) ;  /* 0xfffffffc00242947 */ /* 0x000fec000383ffff */
.L_x_693:
        /* <DEDUP_REMOVED lines=10> */
.L_x_699:
        /* <DEDUP_REMOVED lines=51> */
.L_x_698:
[----:B------:R-:W-:Y:S05]  /*0e30*/  BSYNC.RECONVERGENT B0 ;  /* 0x0000000000007941 */ /* 0x000fea0003800200 */
.L_x_697:
        /* <DEDUP_REMOVED lines=166> */
.L_x_692:
        /* <DEDUP_REMOVED lines=76> */
.L_x_700:
[----:B------:R-:W-:Y:S05]  /*1d60*/  @!P1 BRA `(.L_x_691) ;  /* 0x0000000800609947 */ /* 0x000fea0003800000 */
[----:B------:R-:W-:Y:S01]  /*1d70*/  IMAD.IADD R16, R13, 0x1, -R16 ;  /* 0x000000010d107824 */ /* 0x000fe200078e0a10 */
[----:B------:R-:W1:Y:S01]  /*1d80*/  LDCU.64 UR10, c[0x0][0x3f8] ;  /* 0x00007f00ff0a77ac */ /* 0x000e620008000a00 */
[----:B------:R-:W2:Y:S05]  /*1d90*/  LDCU.64 UR12, c[0x0][0x380] ;  /* 0x00007000ff0c77ac */ /* 0x000eaa0008000a00 */
.L_x_703:
        /* <DEDUP_REMOVED lines=69> */
.L_x_702:
[----:B--2---:R-:W-:Y:S05]  /*21f0*/  BSYNC.RECONVERGENT B0 ;  /* 0x0000000000007941 */ /* 0x004fea0003800200 */
.L_x_701:
        /* <DEDUP_REMOVED lines=79> */
.L_x_691:
        /* <DEDUP_REMOVED lines=45> */
.L_x_704:
        /* <DEDUP_REMOVED lines=12> */
.L_x_4383:


//--------------------- .text._Z32group_norm_nhwc_bwd_scale_kernelI11Bf16IOBf16WLi192EEv26Group_norm_nhwc_bwd_params --------------------------
	.section	.text._Z32group_norm_nhwc_bwd_scale_kernelI11Bf16IOBf16WLi192EEv26Group_norm_nhwc_bwd_params,"ax",@progbits
	.align	128
        .global         _Z32group_norm_nhwc_bwd_scale_kernelI11Bf16IOBf16WLi192EEv26Group_norm_nhwc_bwd_params
        .type           _Z32group_norm_nhwc_bwd_scale_kernelI11Bf16IOBf16WLi192EEv26Group_norm_nhwc_bwd_params,@function
        .size           _Z32group_norm_nhwc_bwd_scale_kernelI11Bf16IOBf16WLi192EEv26Group_norm_nhwc_bwd_params,(.L_x_4384 - _Z32group_norm_nhwc_bwd_scale_kernelI11Bf16IOBf16WLi192EEv26Group_norm_nhwc_bwd_params)
        .other          _Z32group_norm_nhwc_bwd_scale_kernelI11Bf16IOBf16WLi192EEv26Group_norm_nhwc_bwd_params,@"STO_CUDA_ENTRY STV_DEFAULT"
_Z32group_norm_nhwc_bwd_scale_kernelI11Bf16IOBf16WLi192EEv26Group_norm_nhwc_bwd_params:
.text._Z32group_norm_nhwc_bwd_scale_kernelI11Bf16IOBf16WLi192EEv26Group_norm_nhwc_bwd_params:
        /* <DEDUP_REMOVED lines=95> */
.L_x_706:
[----:B------:R-:W-:Y:S05]  /*05f0*/  BSYNC.RECONVERGENT B0 ;  /* 0x0000000000007941 */ /* 0x000fea0003800200 */
.L_x_705:
        /* <DEDUP_REMOVED lines=15> */
.L_x_712:
        /* <DEDUP_REMOVED lines=52> */
.L_x_711:
[----:B01----:R-:W-:Y:S05]  /*0a30*/  BSYNC.RECONVERGENT B0 ;  /* 0x0000000000007941 */ /* 0x003fea0003800200 */
.L_x_710:
[----:B------:R-:W-:Y:S01]  /*0a40*/  VIADD R17, R17, 0x1 ;  /* 0x0000000111117836 */ /* 0x000fe20000000000 */
[----:B------:R-:W-:Y:S06]  /*0a50*/  @P2 BRA `(.L_x_712) ;  /* 0xfffffffc00242947 */ /* 0x000fec000383ffff */
.L_x_709:
        /* <DEDUP_REMOVED lines=10> */
.L_x_715:
        /* <DEDUP_REMOVED lines=51> */
.L_x_714:
[----:B------:R-:W-:Y:S05]  /*0e30*/  BSYNC.RECONVERGENT B0 ;  /* 0x0000000000007941 */ /* 0x000fea0003800200 */
.L_x_713:
        /* <DEDUP_REMOVED lines=166> */
.L_x_708:
        /* <DEDUP_REMOVED lines=76> */
.L_x_716:
[----:B------:R-:W-:Y:S05]  /*1d60*/  @!P1 BRA `(.L_x_707) ;  /* 0x0000000800609947 */ /* 0x000fea0003800000 */
[----:B------:R-:W-:Y:S01]  /*1d70*/  IMAD.IADD R16, R13, 0x1, -R16 ;  /* 0x000000010d107824 */ /* 0x000fe200078e0a10 */
[----:B------:R-:W1:Y:S01]  /*1d80*/  LDCU.64 UR10, c[0x0][0x3f8] ;  /* 0x00007f00ff0a77ac */ /* 0x000e620008000a00 */
[----:B------:R-:W2:Y:S05]  /*1d90*/  LDCU.64 UR12, c[0x0][0x380] ;  /* 0x00007000ff0c77ac */ /* 0x000eaa0008000a00 */
.L_x_719:
        /* <DEDUP_REMOVED lines=69> */
.L_x_718:
[----:B--2---:R-:W-:Y:S05]  /*21f0*/  BSYNC.RECONVERGENT B0 ;  /* 0x0000000000007941 */ /* 0x004fea0003800200 */
.L_x_717:
        /* <DEDUP_REMOVED lines=79> */
.L_x_707:
        /* <DEDUP_REMOVED lines=45> */
.L_x_720:
        /* <DEDUP_REMOVED lines=12> */
.L_x_4384:


//--------------------- .text._Z32group_norm_nhwc_bwd_scale_kernelI11Bf16IOBf16WLi448EEv26Group_norm_nhwc_bwd_params --------------------------
	.section	.text._Z32group_norm_nhwc_bwd_scale_kernelI11Bf16IOBf16WLi448EEv26Group_norm_nhwc_bwd_params,"ax",@progbits
	.align	128
        .global         _Z32group_norm_nhwc_bwd_scale_kernelI11Bf16IOBf16WLi448EEv26Group_norm_nhwc_bwd_params
        .type           _Z32group_norm_nhwc_bwd_scale_kernelI11Bf16IOBf16WLi448EEv26Group_norm_nhwc_bwd_params,@function
        .size           _Z32group_norm_nhwc_bwd_scale_kernelI11Bf16IOBf16WLi448EEv26Group_norm_nhwc_bwd_params,(.L_x_4385 - _Z32group_norm_nhwc_bwd_scale_kernelI11Bf16IOBf16WLi448EEv26Group_norm_nhwc_bwd_params)
        .other          _Z32group_norm_nhwc_bwd_scale_kernelI11Bf16IOBf16WLi448EEv26Group_norm_nhwc_bwd_params,@"STO_CUDA_ENTRY STV_DEFAULT"
_Z32group_norm_nhwc_bwd_scale_kernelI11Bf16IOBf16WLi448EEv26Group_norm_nhwc_bwd_params:
.text._Z32group_norm_nhwc_bwd_scale_kernelI11Bf16IOBf16WLi448EEv26Group_norm_nhwc_bwd_params:
        /* <DEDUP_REMOVED lines=95> */
.L_x_722:
[----:B------:R-:W-:Y:S05]  /*05f0*/  BSYNC.RECONVERGENT B0 ;  /* 0x0000000000007941 */ /* 0x000fea0003800200 */
.L_x_721:
        /* <DEDUP_REMOVED lines=15> */
.L_x_728:
        /* <DEDUP_REMOVED lines=52> */
.L_x_727:
[----:B01----:R-:W-:Y:S05]  /*0a30*/  BSYNC.RECONVERGENT B0 ;  /* 0x0000000000007941 */ /* 0x003fea0003800200 */
.L_x_726:
[----:B------:R-:W-:Y:S01]  /*0a40*/  VIADD R17, R17, 0x1 ;  /* 0x0000000111117836 */ /* 0x000fe20000000000 */
[----:B------:R-:W-:Y:S06]  /*0a50*/  @P2 BRA `(.L_x_728) ;  /* 0xfffffffc00242947 */ /* 0x000fec000383ffff */
.L_x_725:
        /* <DEDUP_REMOVED lines=10> */
.L_x_731:
        /* <DEDUP_REMOVED lines=51> */
.L_x_730:
[----:B------:R-:W-:Y:S05]  /*0e30*/  BSYNC.RECONVERGENT B0 ;  /* 0x0000000000007941 */ /* 0x000fea0003800200 */
.L_x_729:
        /* <DEDUP_REMOVED lines=166> */
.L_x_724:
        /* <DEDUP_REMOVED lines=76> */
.L_x_732:
[----:B------:R-:W-:Y:S05]  /*1d60*/  @!P1 BRA `(.L_x_723) ;  /* 0x0000000800609947 */ /* 0x000fea0003800000 */
[----:B------:R-:W-:Y:S01]  /*1d70*/  IMAD.IADD R16, R13, 0x1, -R16 ;  /* 0x000000010d107824 */ /* 0x000fe200078e0a10 */
[----:B------:R-:W1:Y:S01]  /*1d80*/  LDCU.64 UR10, c[0x0][0x3f8] ;  /* 0x00007f00ff0a77ac */ /* 0x000e620008000a00 */
[----:B------:R-:W2:Y:S05]  /*1d90*/  LDCU.64 UR12, c[0x0][0x380] ;  /* 0x00007000ff0c77ac */ /* 0x000eaa0008000a00 */
.L_x_735:
        /* <DEDUP_REMOVED lines=69> */
.L_x_734:
[----:B--2---:R-:W-:Y:S05]  /*21f0*/  BSYNC.RECONVERGENT B0 ;  /* 0x0000000000007941 */ /* 0x004fea0003800200 */
.L_x_733:
        /* <DEDUP_REMOVED lines=79> */
.L_x_723:
        /* <DEDUP_REMOVED lines=45> */
.L_x_736:
        /* <DEDUP_REMOVED lines=12> */
.L_x_4385:


//--------------------- .text._Z32group_norm_nhwc_bwd_scale_kernelI11Bf16IOBf16WLi256EEv26Group_norm_nhwc_bwd_params --------------------------
	.section	.text._Z32group_norm_nhwc_bwd_scale_kernelI11Bf16IOBf16WLi256EEv26Group_norm_nhwc_bwd_params,"ax",@progbits
	.align	128
        .global         _Z32group_norm_nhwc_bwd_scale_kernelI11Bf16IOBf16WLi256EEv26Group_norm_nhwc_bwd_params
        .type           _Z32group_norm_nhwc_bwd_scale_kernelI11Bf16IOBf16WLi256EEv26Group_norm_nhwc_bwd_params,@function
        .size           _Z32group_norm_nhwc_bwd_scale_kernelI11Bf16IOBf16WLi256EEv26Group_norm_nhwc_bwd_params,(.L_x_4386 - _Z32group_norm_nhwc_bwd_scale_kernelI11Bf16IOBf16WLi256EEv26Group_norm_nhwc_bwd_params)
        .other          _Z32group_norm_nhwc_bwd_scale_kernelI11Bf16IOBf16WLi256EEv26Group_norm_nhwc_bwd_params,@"STO_CUDA_ENTRY STV_DEFAULT"
_Z32group_norm_nhwc_bwd_scale_kernelI11Bf16IOBf16WLi256EEv26Group_norm_nhwc_bwd_params:
.text._Z32group_norm_nhwc_bwd_scale_kernelI11Bf16IOBf16WLi256EEv26Group_norm_nhwc_bwd_params:
        /* <DEDUP_REMOVED lines=95> */
.L_x_738:
[----:B------:R-:W-:Y:S05]  /*05f0*/  BSYNC.RECONVERGENT B0 ;  /* 0x0000000000007941 */ /* 0x000fea0003800200 */
.L_x_737:
        /* <DEDUP_REMOVED lines=15> */
.L_x_744:
        /* <DEDUP_REMOVED lines=52> */
.L_x_743:
[----:B01----:R-:W-:Y:S05]  /*0a30*/  BSYNC.RECONVERGENT B0 ;  /* 0x0000000000007941 */ /* 0x003fea0003800200 */
.L_x_742:
[----:B------:R-:W-:Y:S01]  /*0a40*/  VIADD R17, R17, 0x1 ;  /* 0x0000000111117836 */ /* 0x000fe20000000000 */
[----:B------:R-:W-:Y:S06]  /*0a50*/  @P2 BRA `(.L_x_744) ;  /* 0xfffffffc00242947 */ /* 0x000fec000383ffff */
.L_x_741:
        /* <DEDUP_REMOVED lines=10> */
.L_x_747:
        /* <DEDUP_REMOVED lines=51> */
.L_x_746:
[----:B------:R-:W-:Y:S05]  /*0e30*/  BSYNC.RECONVERGENT B0 ;  /* 0x0000000000007941 */ /* 0x000fea0003800200 */
.L_x_745:
        /* <DEDUP_REMOVED lines=166> */
.L_x_740:
        /* <DEDUP_REMOVED lines=76> */
.L_x_748:
[----:B------:R-:W-:Y:S05]  /*1d60*/  @!P1 BRA `(.L_x_739) ;  /* 0x0000000800609947 */ /* 0x000fea0003800000 */
[----:B------:R-:W-:Y:S01]  /*1d70*/  IMAD.IADD R16, R13, 0x1, -R16 ;  /* 0x000000010d107824 */ /* 0x000fe200078e0a10 */
[----:B------:R-:W1:Y:S01]  /*1d80*/  LDCU.64 UR10, c[0x0][0x3f8] ;  /* 0x00007f00ff0a77ac */ /* 0x000e620008000a00 */
[----:B------:R-:W2:Y:S05]  /*1d90*/  LDCU.64 UR12, c[0x0][0x380] ;  /* 0x00007000ff0c77ac */ /* 0x000eaa0008000a00 */
.L_x_751:
        /* <DEDUP_REMOVED lines=69> */
.L_x_750:
[----:B--2---:R-:W-:Y:S05]  /*21f0*/  BSYNC.RECONVERGENT B0 ;  /* 0x0000000000007941 */ /* 0x004fea0003800200 */
.L_x_749:
        /* <DEDUP_REMOVED lines=79> */
.L_x_739:
        /* <DEDUP_REMOVED lines=45> */
.L_x_752:
        /* <DEDUP_REMOVED lines=12> */
.L_x_4386:


//--------------------- .text._Z32group_norm_nhwc_bwd_scale_kernelI11Bf16IOBf16WLi120EEv26Group_norm_nhwc_bwd_params --------------------------
	.section	.text._Z32group_norm_nhwc_bwd_scale_kernelI11Bf16IOBf16WLi120EEv26Group_norm_nhwc_bwd_params,"ax",@progbits
	.align	128
        .global         _Z32group_norm_nhwc_bwd_scale_kernelI11Bf16IOBf16WLi120EEv26Group_norm_nhwc_bwd_params
        .type           _Z32group_norm_nhwc_bwd_scale_kernelI11Bf16IOBf16WLi120EEv26Group_norm_nhwc_bwd_params,@function
        .size           _Z32group_norm_nhwc_bwd_scale_kernelI11Bf16IOBf16WLi120EEv26Group_norm_nhwc_bwd_params,(.L_x_4387 - _Z32group_norm_nhwc_bwd_scale_kernelI11Bf16IOBf16WLi120EEv26Group_norm_nhwc_bwd_params)
        .other          _Z32group_norm_nhwc_bwd_scale_kernelI11Bf16IOBf16WLi120EEv26Group_norm_nhwc_bwd_params,@"STO_CUDA_ENTRY STV_DEFAULT"
_Z32group_norm_nhwc_bwd_scale_kernelI11Bf16IOBf16WLi120EEv26Group_norm_nhwc_bwd_params:
.text._Z32group_norm_nhwc_bwd_scale_kernelI11Bf16IOBf16WLi120EEv26Group_norm_nhwc_bwd_params:
        /* <DEDUP_REMOVED lines=95> */
.L_x_754:
[----:B------:R-:W-:Y:S05]  /*05f0*/  BSYNC.RECONVERGENT B0 ;  /* 0x0000000000007941 */ /* 0x000fea0003800200 */
.L_x_753:
        /* <DEDUP_REMOVED lines=15> */
.L_x_760:
        /* <DEDUP_REMOVED lines=52> */
.L_x_759:
[----:B01----:R-:W-:Y:S05]  /*0a30*/  BSYNC.RECONVERGENT B0 ;  /* 0x0000000000007941 */ /* 0x003fea0003800200 */
.L_x_758:
[----:B------:R-:W-:Y:S01]  /*0a40*/  VIADD R17, R17, 0x1 ;  /* 0x0000000111117836 */ /* 0x000fe20000000000 */
[----:B------:R-:W-:Y:S06]  /*0a50*/  @P2 BRA `(.L_x_760) ;  /* 0xfffffffc00242947 */ /* 0x000fec000383ffff */
.L_x_757:
        /* <DEDUP_REMOVED lines=10> */
.L_x_763:
        /* <DEDUP_REMOVED lines=51> */
.L_x_762:
[----:B------:R-:W-:Y:S05]  /*0e30*/  BSYNC.RECONVERGENT B0 ;  /* 0x0000000000007941 */ /* 0x000fea0003800200 */
.L_x_761:
        /* <DEDUP_REMOVED lines=166> */
.L_x_756:
        /* <DEDUP_REMOVED lines=76> */
.L_x_764:
[----:B------:R-:W-:Y:S05]  /*1d60*/  @!P1 BRA `(.L_x_755) ;  /* 0x0000000800609947 */ /* 0x000fea0003800000 */
[----:B------:R-:W-:Y:S01]  /*1d70*/  IMAD.IADD R16, R13, 0x1, -R16 ;  /* 0x000000010d107824 */ /* 0x000fe200078e0a10 */
[----:B------:R-:W1:Y:S01]  /*1d80*/  LDCU.64 UR10, c[0x0][0x3f8] ;  /* 0x00007f00ff0a77ac */ /* 0x000e620008000a00 */
[----:B------:R-:W2:Y:S05]  /*1d90*/  LDCU.64 UR12, c[0x0][0x380] ;  /* 0x00007000ff0c77ac */ /* 0x000eaa0008000a00 */
.L_x_767:
        /* <DEDUP_REMOVED lines=69> */
.L_x_766:
[----:B--2---:R-:W-:Y:S05]  /*21f0*/  BSYNC.RECONVERGENT B0 ;  /* 0x0000000000007941 */ /* 0x004fea0003800200 */
.L_x_765:
        /* <DEDUP_REMOVED lines=79> */
.L_x_755:
        /* <DEDUP_REMOVED lines=45> */
.L_x_768:
        /* <DEDUP_REMOVED lines=12> */
.L_x_4387:


//--------------------- .text._Z32group_norm_nhwc_bwd_scale_kernelI11Bf16IOBf16WLi140EEv26Group_norm_nhwc_bwd_params --------------------------
	.section	.text._Z32group_norm_nhwc_bwd_scale_kernelI11Bf16IOBf16WLi140EEv26Group_norm_nhwc_bwd_params,"ax",@progbits
	.align	128
        .global         _Z32group_norm_nhwc_bwd_scale_kernelI11Bf16IOBf16WLi140EEv26Group_norm_nhwc_bwd_params
        .type           _Z32group_norm_nhwc_bwd_scale_kernelI11Bf16IOBf16WLi140EEv26Group_norm_nhwc_bwd_params,@function
        .size           _Z32group_norm_nhwc_bwd_scale_kernelI11Bf16IOBf16WLi140EEv26Group_norm_nhwc_bwd_params,(.L_x_4388 - _Z32group_norm_nhwc_bwd_scale_kernelI11Bf16IOBf16WLi140EEv26Group_norm_nhwc_bwd_params)
        .other          _Z32group_norm_nhwc_bwd_scale_kernelI11Bf16IOBf16WLi140EEv26Group_norm_nhwc_bwd_params,@"STO_CUDA_ENTRY STV_DEFAULT"
_Z32group_norm_nhwc_bwd_scale_kernelI11Bf16IOBf16WLi140EEv26Group_norm_nhwc_bwd_params:
.text._Z32group_norm_nhwc_bwd_scale_kernelI11Bf16IOBf16WLi140EEv26Group_norm_nhwc_bwd_params:
        /* <DEDUP_REMOVED lines=95> */
.L_x_770:
[----:B------:R-:W-:Y:S05]  /*05f0*/  BSYNC.RECONVERGENT B0 ;  /* 0x0000000000007941 */ /* 0x000fea0003800200 */
.L_x_769:
        /* <DEDUP_REMOVED lines=15> */
.L_x_776:
        /* <DEDUP_REMOVED lines=52> */
.L_x_775:
[----:B01----:R-:W-:Y:S05]  /*0a30*/  BSYNC.RECONVERGENT B0 ;  /* 0x0000000000007941 */ /* 0x003fea0003800200 */
.L_x_774:
[----:B------:R-:W-:Y:S01]  /*0a40*/  VIADD R17, R17, 0x1 ;  /* 0x0000000111117836 */ /* 0x000fe20000000000 */
[----:B------:R-:W-:Y:S06]  /*0a50*/  @P2 BRA `(.L_x_776) ;  /* 0xfffffffc00242947 */ /* 0x000fec000383ffff */
.L_x_773:
        /* <DEDUP_REMOVED lines=10> */
.L_x_779:
        /* <DEDUP_REMOVED lines=51> */
.L_x_778:
[----:B------:R-:W-:Y:S05]  /*0e30*/  BSYNC.RECONVERGENT B0 ;  /* 0x0000000000007941 */ /* 0x000fea0003800200 */
.L_x_777:
        /* <DEDUP_REMOVED lines=166> */
.L_x_772:
        /* <DEDUP_REMOVED lines=76> */
.L_x_780:
[----:B------:R-:W-:Y:S05]  /*1d60*/  @!P1 BRA `(.L_x_771) ;  /* 0x0000000800609947 */ /* 0x000fea0003800000 */
[----:B------:R-:W-:Y:S01]  /*1d70*/  IMAD.IADD R16, R13, 0x1, -R16 ;  /* 0x000000010d107824 */ /* 0x000fe200078e0a10 */
[----:B------:R-:W1:Y:S01]  /*1d80*/  LDCU.64 UR10, c[0x0][0x3f8] ;  /* 0x00007f00ff0a77ac */ /* 0x000e620008000a00 */
[----:B------:R-:W2:Y:S05]  /*1d90*/  LDCU.64 UR12, c[0x0][0x380] ;  /* 0x00007000ff0c77ac */ /* 0x000eaa0008000a00 */
.L_x_783:
        /* <DEDUP_REMOVED lines=69> */
.L_x_782:
[----:B--2---:R-:W-:Y:S05]  /*21f0*/  BSYNC.RECONVERGENT B0 ;  /* 0x0000000000007941 */ /* 0x004fea0003800200 */
.L_x_781:
        /* <DEDUP_REMOVED lines=79> */
.L_x_771:
        /* <DEDUP_REMOVED lines=45> */
.L_x_784:
        /* <DEDUP_REMOVED lines=12> */
.L_x_4388:


//--------------------- .text._Z32group_norm_nhwc_bwd_scale_kernelI11Bf16IOBf16WLi160EEv26Group_norm_nhwc_bwd_params --------------------------
	.section	.text._Z32group_norm_nhwc_bwd_scale_kernelI11Bf16IOBf16WLi160EEv26Group_norm_nhwc_bwd_params,"ax",@progbits
	.align	128
        .global         _Z32group_norm_nhwc_bwd_scale_kernelI11Bf16IOBf16WLi160EEv26Group_norm_nhwc_bwd_params
        .type           _Z32group_norm_nhwc_bwd_scale_kernelI11Bf16IOBf16WLi160EEv26Group_norm_nhwc_bwd_params,@function
        .size           _Z32group_norm_nhwc_bwd_scale_kernelI11Bf16IOBf16WLi160EEv26Group_norm_nhwc_bwd_params,(.L_x_4389 - _Z32group_norm_nhwc_bwd_scale_kernelI11Bf16IOBf16WLi160EEv26Group_norm_nhwc_bwd_params)
        .other          _Z32group_norm_nhwc_bwd_scale_kernelI11Bf16IOBf16WLi160EEv26Group_norm_nhwc_bwd_params,@"STO_CUDA_ENTRY STV_DEFAULT"
_Z32group_norm_nhwc_bwd_scale_kernelI11Bf16IOBf16WLi160EEv26Group_norm_nhwc_bwd_params:
.text._Z32group_norm_nhwc_bwd_scale_kernelI11Bf16IOBf16WLi160EEv26Group_norm_nhwc_bwd_params:
        /* <DEDUP_REMOVED lines=95> */
.L_x_786:
[----:B------:R-:W-:Y:S05]  /*05f0*/  BSYNC.RECONVERGENT B0 ;  /* 0x0000000000007941 */ /* 0x000fea0003800200 */
.L_x_785:
        /* <DEDUP_REMOVED lines=15> */
.L_x_792:
        /* <DEDUP_REMOVED lines=52> */
.L_x_791:
[----:B01----:R-:W-:Y:S05]  /*0a30*/  BSYNC.RECONVERGENT B0 ;  /* 0x0000000000007941 */ /* 0x003fea0003800200 */
.L_x_790:
[----:B------:R-:W-:Y:S01]  /*0a40*/  VIADD R17, R17, 0x1 ;  /* 0x0000000111117836 */ /* 0x000fe20000000000 */
[----:B------:R-:W-:Y:S06]  /*0a50*/  @P2 BRA `(.L_x_792) ;  /* 0xfffffffc00242947 */ /* 0x000fec000383ffff */
.L_x_789:
        /* <DEDUP_REMOVED lines=10> */
.L_x_795:
        /* <DEDUP_REMOVED lines=51> */
.L_x_794:
[----:B------:R-:W-:Y:S05]  /*0e30*/  BSYNC.RECONVERGENT B0 ;  /* 0x0000000000007941 */ /* 0x000fea0003800200 */
.L_x_793:
        /* <DEDUP_REMOVED lines=166> */
.L_x_788:
        /* <DEDUP_REMOVED lines=76> */
.L_x_796:
[----:B------:R-:W-:Y:S05]  /*1d60*/  @!P1 BRA `(.L_x_787) ;  /* 0x0000000800609947 */ /* 0x000fea0003800000 */
[----:B------:R-:W-:Y:S01]  /*1d70*/  IMAD.IADD R16, R13, 0x1, -R16 ;  /* 0x000000010d107824 */ /* 0x000fe200078e0a10 */
[----:B------:R-:W1:Y:S01]  /*1d80*/  LDCU.64 UR10, c[0x0][0x3f8] ;  /* 0x00007f00ff0a77ac */ /* 0x000e620008000a00 */
[----:B------:R-:W2:Y:S05]  /*1d90*/  LDCU.64 UR12, c[0x0][0x380] ;  /* 0x00007000ff0c77ac */ /* 0x000eaa0008000a00 */
.L_x_799:
        /* <DEDUP_REMOVED lines=69> */
.L_x_798:
[----:B--2---:R-:W-:Y:S05]  /*21f0*/  BSYNC.RECONVERGENT B0 ;  /* 0x0000000000007941 */ /* 0x004fea0003800200 */
.L_x_797:
        /* <DEDUP_REMOVED lines=79> */
.L_x_787:
        /* <DEDUP_REMOVED lines=45> */
.L_x_800:
        /* <DEDUP_REMOVED lines=12> */
.L_x_4389:


//--------------------- .text._Z32group_norm_nhwc_bwd_scale_kernelI11Bf16IOFp16WLi196EEv26Group_norm_nhwc_bwd_params --------------------------
	.section	.text._Z32group_norm_nhwc_bwd_scale_kernelI11Bf16IOFp16WLi196EEv26Group_norm_nhwc_bwd_params,"ax",@progbits
	.align	128
        .global         _Z32group_norm_nhwc_bwd_scale_kernelI11Bf16IOFp16WLi196EEv26Group_norm_nhwc_bwd_params
        .type           _Z32group_norm_nhwc_bwd_scale_kernelI11Bf16IOFp16WLi196EEv26Group_norm_nhwc_bwd_params,@function
        .size           _Z32group_norm_nhwc_bwd_scale_kernelI11Bf16IOFp16WLi196EEv26Group_norm_nhwc_bwd_params,(.L_x_4390 - _Z32group_norm_nhwc_bwd_scale_kernelI11Bf16IOFp16WLi196EEv26Group_norm_nhwc_bwd_params)
        .other          _Z32group_norm_nhwc_bwd_scale_kernelI11Bf16IOFp16WLi196EEv26Group_norm_nhwc_bwd_params,@"STO_CUDA_ENTRY STV_DEFAULT"
_Z32group_norm_nhwc_bwd_scale_kernelI11Bf16IOFp16WLi196EEv26Group_norm_nhwc_bwd_params:
.text._Z32group_norm_nhwc_bwd_scale_kernelI11Bf16IOFp16WLi196EEv26Group_norm_nhwc_bwd_params:
        /* <DEDUP_REMOVED lines=91> */
[----:B--2---:R-:W-:-:S02]  /*05b0*/  HADD2.F32 R3, -RZ, R3.H0_H0 ;  /* 0x20000003ff037230 */ /* 0x004fc40000004100 */
[----:B---3--:R-:W-:Y:S02]  /*05c0*/  HADD2.F32 R4, -RZ, R4.H0_H0 ;  /* 0x20000004ff047230 */ /* 0x008fe40000004100 */
[----:B----4-:R-:W-:Y:S02]  /*05d0*/  @P1 HADD2.F32 R8, -RZ, R20.H0_H0 ;  /* 0x20000014ff081230 */ /* 0x010fe40000004100 */
[----:B-----5:R-:W-:-:S07]  /*05e0*/  @P1 HADD2.F32 R9, -RZ, R7.H0_H0 ;  /* 0x20000007ff091230 */ /* 0x020fce0000004100 */
.L_x_802:
[----:B------:R-:W-:Y:S05]  /*05f0*/  BSYNC.RECONVERGENT B0 ;  /* 0x0000000000007941 */ /* 0x000fea0003800200 */
.L_x_801:
        /* <DEDUP_REMOVED lines=15> */
.L_x_808:
        /* <DEDUP_REMOVED lines=52> */
.L_x_807:
[----:B01----:R-:W-:Y:S05]  /*0a30*/  BSYNC.RECONVERGENT B0 ;  /* 0x0000000000007941 */ /* 0x003fea0003800200 */
.L_x_806:
[----:B------:R-:W-:Y:S01]  /*0a40*/  VIADD R17, R17, 0x1 ;  /* 0x0000000111117836 */ /* 0x000fe20000000000 */
[----:B------:R-:W-:Y:S06]  /*0a50*/  @P2 BRA `(.L_x_808) ;  /* 0xfffffffc00242947 */ /* 0x000fec000383ffff */
.L_x_805:
        /* <DEDUP_REMOVED lines=10> */
.L_x_811:
        /* <DEDUP_REMOVED lines=51> */
.L_x_810:
[----:B------:R-:W-:Y:S05]  /*0e30*/  BSYNC.RECONVERGENT B0 ;  /* 0x0000000000007941 */ /* 0x000fea0003800200 */
.L_x_809:
        /* <DEDUP_REMOVED lines=166> */
.L_x_804:
        /* <DEDUP_REMOVED lines=76> */
.L_x_812:
[----:B------:R-:W-:Y:S05]  /*1d60*/  @!P1 BRA `(.L_x_803) ;  /* 0x0000000800609947 */ /* 0x000fea0003800000 */
[----:B------:R-:W-:Y:S01]  /*1d70*/  IMAD.IADD R16, R13, 0x1, -R16 ;  /* 0x000000010d107824 */ /* 0x000fe200078e0a10 */
[----:B------:R-:W1:Y:S01]  /*1d80*/  LDCU.64 UR10, c[0x0][0x3f8] ;  /* 0x00007f00ff0a77ac */ /* 0x000e620008000a00 */
[----:B------:R-:W2:Y:S05]  /*1d90*/  LDCU.64 UR12, c[0x0][0x380] ;  /* 0x00007000ff0c77ac */ /* 0x000eaa0008000a00 */
.L_x_815:
        /* <DEDUP_REMOVED lines=30> */
[----:B------:R-:W-:-:S03]  /*1f80*/  SHF.L.U32 R17, R24, 0x10, RZ ;  /* 0x0000001018117819 */ /* 0x000fc600000006ff */
[----:B0-----:R-:W-:Y:S01]  /*1f90*/  FFMA.FTZ R15, R26, R4, R9 ;  /* 0x000000041a0f7223 */ /* 0x001fe20000010009 */
[----:B------:R-:W-:Y:S01]  /*1fa0*/  FFMA.FTZ R26, R5, R26, R6 ;  /* 0x0000001a051a7223 */ /* 0x000fe20000010006 */
[----:B------:R-:W-:Y:S02]  /*1fb0*/  FADD.FTZ R17, -R12, R17 ;  /* 0x000000110c117221 */ /* 0x000fe40000010100 */
[----:B------:R-:W-:Y:S02]  /*1fc0*/  FMUL.FTZ R29, R15, -1.4426950216293334961 ;  /* 0xbfb8aa3b0f1d7820 */ /* 0x000fe40000410000 */
[----:B------:R-:W-:-:S04]  /*1fd0*/  FMUL.FTZ R17, R17, R2 ;  /* 0x0000000211117220 */ /* 0x000fc80000410000 */
[----:B------:R-:W0:Y:S01]  /*1fe0*/  MUFU.EX2 R29, R29 ;  /* 0x0000001d001d7308 */ /* 0x000e220000000800 */
[C---:B----4-:R-:W-:Y:S02]  /*1ff0*/  @!P0 PRMT R25, R14.reuse, 0x7610, R25 ;  /* 0x000076100e198816 */ /* 0x050fe40000000019 */
[----:B------:R-:W-:Y:S01]  /*2000*/  @!P0 PRMT R22, R14, 0x7632, R22 ;  /* 0x000076320e168816 */ /* 0x000fe20000000016 */
[----:B------:R-:W-:Y:S01]  /*2010*/  FFMA.FTZ R14, R17, R3, R8 ;  /* 0x00000003110e7223 */ /* 0x000fe20000010008 */
[----:B------:R-:W-:-:S03]  /*2020*/  FFMA.FTZ R17, R5, R17, R6 ;  /* 0x0000001105117223 */ /* 0x000fc60000010006 */
[----:B------:R-:W-:Y:S01]  /*2030*/  FMUL.FTZ R28, R14, -1.4426950216293334961 ;  /* 0xbfb8aa3b0e1c7820 */ /* 0x000fe20000410000 */
[----:B------:R-:W-:Y:S02]  /*2040*/  IMAD.U32 R22, R22, 0x10000, RZ ;  /* 0x0001000016167824 */ /* 0x000fe400078e00ff */
[----:B0-----:R-:W-:-:S03]  /*2050*/  FADD.FTZ R27, R29, 1 ;  /* 0x3f8000001d1b7421 */ /* 0x001fc60000010000 */
[----:B------:R-:W0:Y:S08]  /*2060*/  MUFU.EX2 R28, R28 ;  /* 0x0000001c001c7308 */ /* 0x000e300000000800 */
[----:B------:R-:W1:Y:S01]  /*2070*/  MUFU.RCP R27, R27 ;  /* 0x0000001b001b7308 */ /* 0x000e620000001000 */
[----:B0-----:R-:W-:Y:S01]  /*2080*/  FADD.FTZ R29, R28, 1 ;  /* 0x3f8000001c1d7421 */ /* 0x001fe20000010000 */
[----:B-1----:R-:W-:Y:S01]  /*2090*/  FADD.FTZ R24, -R27, 1 ;  /* 0x3f8000001b187421 */ /* 0x002fe20000010100 */
[----:B------:R-:W-:Y:S01]  /*20a0*/  FMUL.FTZ R27, R22, R27 ;  /* 0x0000001b161b7220 */ /* 0x000fe20000410000 */
[----:B------:R-:W-:-:S02]  /*20b0*/  SHF.L.U32 R22, R25, 0x10, RZ ;  /* 0x0000001019167819 */ /* 0x000fc400000006ff */
        /* <DEDUP_REMOVED lines=19> */
.L_x_814:
[----:B--2---:R-:W-:Y:S05]  /*21f0*/  BSYNC.RECONVERGENT B0 ;  /* 0x0000000000007941 */ /* 0x004fea0003800200 */
.L_x_813:
        /* <DEDUP_REMOVED lines=79> */
.L_x_803:
        /* <DEDUP_REMOVED lines=40> */
[----:B----4-:R-:W-:-:S02]  /*2970*/  F2FP.F16.F32.PACK_AB R3, R3, R8 ;  /* 0x000000080303723e */ /* 0x010fc400000000ff */
[----:B-----5:R-:W-:-:S03]  /*2980*/  F2FP.F16.F32.PACK_AB R5, R7, R4 ;  /* 0x000000040705723e */ /* 0x020fc600000000ff */
[----:B------:R-:W-:Y:S04]  /*2990*/  STG.E desc[UR6][R10.64], R3 ;  /* 0x000000030a007986 */ /* 0x000fe8000c101906 */
[----:B------:R-:W-:Y:S01]  /*29a0*/  STG.E desc[UR6][R12.64], R5 ;  /* 0x000000050c007986 */ /* 0x000fe2000c101906 */
[----:B------:R-:W-:Y:S05]  /*29b0*/  EXIT ;  /* 0x000000000000794d */ /* 0x000fea0003800000 */
.L_x_816:
        /* <DEDUP_REMOVED lines=12> */
.L_x_4390:


//--------------------- .text._Z32group_norm_nhwc_bwd_scale_kernelI11Bf16IOFp16WLi168EEv26Group_norm_nhwc_bwd_params --------------------------
	.section	.text._Z32group_norm_nhwc_bwd_scale_kernelI11Bf16IOFp16WLi168EEv26Group_norm_nhwc_bwd_params,"ax",@progbits
	.align	128
        .global         _Z32group_norm_nhwc_bwd_scale_kernelI11Bf16IOFp16WLi168EEv26Group_norm_nhwc_bwd_params
        .type           _Z32group_norm_nhwc_bwd_scale_kernelI11Bf16IOFp16WLi168EEv26Group_norm_nhwc_bwd_params,@function
        .size           _Z32group_norm_nhwc_bwd_scale_kernelI11Bf16IOFp16WLi168EEv26Group_norm_nhwc_bwd_params,(.L_x_4391 - _Z32group_norm_nhwc_bwd_scale_kernelI11Bf16IOFp16WLi168EEv26Group_norm_nhwc_bwd_params)
        .other          _Z32group_norm_nhwc_bwd_scale_kernelI11Bf16IOFp16WLi168EEv26Group_norm_nhwc_bwd_params,@"STO_CUDA_ENTRY STV_DEFAULT"
_Z32group_norm_nhwc_bwd_scale_kernelI11Bf16IOFp16WLi168EEv26Group_norm_nhwc_bwd_params:
.text._Z32group_norm_nhwc_bwd_scale_kernelI11Bf16IOFp16WLi168EEv26Group_norm_nhwc_bwd_params:
        /* <DEDUP_REMOVED lines=95> */
.L_x_818:
[----:B------:R-:W-:Y:S05]  /*05f0*/  BSYNC.RECONVERGENT B0 ;  /* 0x0000000000007941 */ /* 0x000fea0003800200 */
.L_x_817:
        /* <DEDUP_REMOVED lines=15> */
.L_x_824:
        /* <DEDUP_REMOVED lines=52> */
.L_x_823:
[----:B01----:R-:W-:Y:S05]  /*0a30*/  BSYNC.RECONVERGENT B0 ;  /* 0x0000000000007941 */ /* 0x003fea0003800200 */
.L_x_822:
[----:B------:R-:W-:Y:S01]  /*0a40*/  VIADD R17, R17, 0x1 ;  /* 0x0000000111117836 */ /* 0x000fe20000000000 */
[----:B------:R-:W-:Y:S06]  /*0a50*/  @P2 BRA `(.L_x_824) ;  /* 0xfffffffc00242947 */ /* 0x000fec000383ffff */
.L_x_821:
        /* <DEDUP_REMOVED lines=10> */
.L_x_827:
        /* <DEDUP_REMOVED lines=51> */
.L_x_826:
[----:B------:R-:W-:Y:S05]  /*0e30*/  BSYNC.RECONVERGENT B0 ;  /* 0x0000000000007941 */ /* 0x000fea0003800200 */
.L_x_825:
        /* <DEDUP_REMOVED lines=166> */
.L_x_820:
        /* <DEDUP_REMOVED lines=76> */
.L_x_828:
[----:B------:R-:W-:Y:S05]  /*1d60*/  @!P1 BRA `(.L_x_819) ;  /* 0x0000000800609947 */ /* 0x000fea0003800000 */
[----:B------:R-:W-:Y:S01]  /*1d70*/  IMAD.IADD R16, R13, 0x1, -R16 ;  /* 0x000000010d107824 */ /* 0x000fe200078e0a10 */
[----:B------:R-:W1:Y:S01]  /*1d80*/  LDCU.64 UR10, c[0x0][0x3f8] ;  /* 0x00007f00ff0a77ac */ /* 0x000e620008000a00 */
[----:B------:R-:W2:Y:S05]  /*1d90*/  LDCU.64 UR12, c[0x0][0x380] ;  /* 0x00007000ff0c77ac */ /* 0x000eaa0008000a00 */
.L_x_831:
        /* <DEDUP_REMOVED lines=69> */
.L_x_830:
[----:B--2---:R-:W-:Y:S05]  /*21f0*/  BSYNC.RECONVERGENT B0 ;  /* 0x0000000000007941 */ /* 0x004fea0003800200 */
.L_x_829:
        /* <DEDUP_REMOVED lines=79> */
.L_x_819:
        /* <DEDUP_REMOVED lines=45> */
.L_x_832:
        /* <DEDUP_REMOVED lines=12> */
.L_x_4391:


//--------------------- .text._Z32group_norm_nhwc_bwd_scale_kernelI11Bf16IOFp16WLi64EEv26Group_norm_nhwc_bwd_params --------------------------
	.section	.text._Z32group_norm_nhwc_bwd_scale_kernelI11Bf16IOFp16WLi64EEv26Group_norm_nhwc_bwd_params,"ax",@progbits
	.align	128
        .global         _Z32group_norm_nhwc_bwd_scale_kernelI11Bf16IOFp16WLi64EEv26Group_norm_nhwc_bwd_params
        .type           _Z32group_norm_nhwc_bwd_scale_kernelI11Bf16IOFp16WLi64EEv26Group_norm_nhwc_bwd_params,@function
        .size           _Z32group_norm_nhwc_bwd_scale_kernelI11Bf16IOFp16WLi64EEv26Group_norm_nhwc_bwd_params,(.L_x_4392 - _Z32group_norm_nhwc_bwd_scale_kernelI11Bf16IOFp16WLi64EEv26Group_norm_nhwc_bwd_params)
        .other          _Z32group_norm_nhwc_bwd_scale_kernelI11Bf16IOFp16WLi64EEv26Group_norm_nhwc_bwd_params,@"STO_CUDA_ENTRY STV_DEFAULT"
_Z32group_norm_nhwc_bwd_scale_kernelI11Bf16IOFp16WLi64EEv26Group_norm_nhwc_bwd_params:
.text._Z32group_norm_nhwc_bwd_scale_kernelI11Bf16IOFp16WLi64EEv26Group_norm_nhwc_bwd_params:
        /* <DEDUP_REMOVED lines=95> */
.L_x_834:
[----:B------:R-:W-:Y:S05]  /*05f0*/  BSYNC.RECONVERGENT B0 ;  /* 0x0000000000007941 */ /* 0x000fea0003800200 */
.L_x_833:
        /* <DEDUP_REMOVED lines=15> */
.L_x_840:
        /* <DEDUP_REMOVED lines=52> */
.L_x_839:
[----:B01----:R-:W-:Y:S05]  /*0a30*/  BSYNC.RECONVERGENT B0 ;  /* 0x0000000000007941 */ /* 0x003fea0003800200 */
.L_x_838:
[----:B------:R-:W-:Y:S01]  /*0a40*/  VIADD R17, R17, 0x1 ;  /* 0x0000000111117836 */ /* 0x000fe20000000000 */
[----:B------:R-:W-:Y:S06]  /*0a50*/  @P2 BRA `(.L_x_840) ;  /* 0xfffffffc00242947 */ /* 0x000fec000383ffff */
.L_x_837:
        /* <DEDUP_REMOVED lines=10> */
.L_x_843:
        /* <DEDUP_REMOVED lines=51> */
.L_x_842:
[----:B------:R-:W-:Y:S05]  /*0e30*/  BSYNC.RECONVERGENT B0 ;  /* 0x0000000000007941 */ /* 0x000fea0003800200 */
.L_x_841:
        /* <DEDUP_REMOVED lines=166> */
.L_x_836:
        /* <DEDUP_REMOVED lines=76> */
.L_x_844:
[----:B------:R-:W-:Y:S05]  /*1d60*/  @!P1 BRA `(.L_x_835) ;  /* 0x0000000800609947 */ /* 0x000fea0003800000 */
[----:B------:R-:W-:Y:S01]  /*1d70*/  IMAD.IADD R16, R13, 0x1, -R16 ;  /* 0x000000010d107824 */ /* 0x000fe200078e0a10 */
[----:B------:R-:W1:Y:S01]  /*1d80*/  LDCU.64 UR10, c[0x0][0x3f8] ;  /* 0x00007f00ff0a77ac */ /* 0x000e620008000a00 */
[----:B------:R-:W2:Y:S05]  /*1d90*/  LDCU.64 UR12, c[0x0][0x380] ;  /* 0x00007000ff0c77ac */ /* 0x000eaa0008000a00 */
.L_x_847:
        /* <DEDUP_REMOVED lines=69> */
.L_x_846:
[----:B--2---:R-:W-:Y:S05]  /*21f0*/  BSYNC.RECONVERGENT B0 ;  /* 0x0000000000007941 */ /* 0x004fea0003800200 */
.L_x_845:
        /* <DEDUP_REMOVED lines=79> */
.L_x_835:
        /* <DEDUP_REMOVED lines=45> */
.L_x_848:
        /* <DEDUP_REMOVED lines=12> */
.L_x_4392:


//--------------------- .text._Z32group_norm_nhwc_bwd_scale_kernelI11Bf16IOFp16WLi128EEv26Group_norm_nhwc_bwd_params --------------------------
	.section	.text._Z32group_norm_nhwc_bwd_scale_kernelI11Bf16IOFp16WLi128EEv26Group_norm_nhwc_bwd_params,"ax",@progbits
	.align	128
        .global         _Z32group_norm_nhwc_bwd_scale_kernelI11Bf16IOFp16WLi128EEv26Group_norm_nhwc_bwd_params
        .type           _Z32group_norm_nhwc_bwd_scale_kernelI11Bf16IOFp16WLi128EEv26Group_norm_nhwc_bwd_params,@function
        .size           _Z32group_norm_nhwc_bwd_scale_kernelI11Bf16IOFp16WLi128EEv26Group_norm_nhwc_bwd_params,(.L_x_4393 - _Z32group_norm_nhwc_bwd_scale_kernelI11Bf16IOFp16WLi128EEv26Group_norm_nhwc_bwd_params)
        .other          _Z32group_norm_nhwc_bwd_scale_kernelI11Bf16IOFp16WLi128EEv26Group_norm_nhwc_bwd_params,@"STO_CUDA_ENTRY STV_DEFAULT"
_Z32group_norm_nhwc_bwd_scale_kernelI11Bf16IOFp16WLi128EEv26Group_norm_nhwc_bwd_params:
.text._Z32group_norm_nhwc_bwd_scale_kernelI11Bf16IOFp16WLi128EEv26Group_norm_nhwc_bwd_params:
        /* <DEDUP_REMOVED lines=95> */
.L_x_850:
[----:B------:R-:W-:Y:S05]  /*05f0*/  BSYNC.RECONVERGENT B0 ;  /* 0x0000000000007941 */ /* 0x000fea0003800200 */
.L_x_849:
        /* <DEDUP_REMOVED lines=15> */
.L_x_856:
        /* <DEDUP_REMOVED lines=52> */
.L_x_855:
[----:B01----:R-:W-:Y:S05]  /*0a30*/  BSYNC.RECONVERGENT B0 ;  /* 0x0000000000007941 */ /* 0x003fea0003800200 */
.L_x_854:
[----:B------:R-:W-:Y:S01]  /*0a40*/  VIADD R17, R17, 0x1 ;  /* 0x0000000111117836 */ /* 0x000fe20000000000 */
[----:B------:R-:W-:Y:S06]  /*0a50*/  @P2 BRA `(.L_x_856) ;  /* 0xfffffffc00242947 */ /* 0x000fec000383ffff */
.L_x_853:
        /* <DEDUP_REMOVED lines=10> */
.L_x_859:
        /* <DEDUP_REMOVED lines=51> */
.L_x_858:
[----:B------:R-:W-:Y:S05]  /*0e30*/  BSYNC.RECONVERGENT B0 ;  /* 0x0000000000007941 */ /* 0x000fea0003800200 */
.L_x_857:
        /* <DEDUP_REMOVED lines=166> */
.L_x_852:
        /* <DEDUP_REMOVED lines=76> */
.L_x_860:
[----:B------:R-:W-:Y:S05]  /*1d60*/  @!P1 BRA `(.L_x_851) ;  /* 0x0000000800609947 */ /* 0x000fea0003800000 */
[----:B------:R-:W-:Y:S01]  /*1d70*/  IMAD.IADD R16, R13, 0x1, -R16 ;  /* 0x000000010d107824 */ /* 0x000fe200078e0a10 */
[----:B------:R-:W1:Y:S01]  /*1d80*/  LDCU.64 UR10, c[0x0][0x3f8] ;  /* 0x00007f00ff0a77ac */ /* 0x000e620008000a00 */
[----:B------:R-:W2:Y:S05]  /*1d90*/  LDCU.64 UR12, c[0x0][0x380] ;  /* 0x00007000ff0c77ac */ /* 0x000eaa0008000a00 */
.L_x_863:
        /* <DEDUP_REMOVED lines=69> */
.L_x_862:
[----:B--2---:R-:W-:Y:S05]  /*21f0*/  BSYNC.RECONVERGENT B0 ;  /* 0x0000000000007941 */ /* 0x004fea0003800200 */
.L_x_861:
        /* <DEDUP_REMOVED lines=79> */
.L_x_851:
        /* <DEDUP_REMOVED lines=45> */
.L_x_864:
        /* <DEDUP_REMOVED lines=12> */
.L_x_4393:


//--------------------- .text._Z32group_norm_nhwc_bwd_scale_kernelI11Bf16IOFp16WLi192EEv26Group_norm_nhwc_bwd_params --------------------------
	.section	.text._Z32group_norm_nhwc_bwd_scale_kernelI11Bf16IOFp16WLi192EEv26Group_norm_nhwc_bwd_params,"ax",@progbits
	.align	128
        .global         _Z32group_norm_nhwc_bwd_scale_kernelI11Bf16IOFp16WLi192EEv26Group_norm_nhwc_bwd_params
        .type           _Z32group_norm_nhwc_bwd_scale_kernelI11Bf16IOFp16WLi192EEv26Group_norm_nhwc_bwd_params,@function
        .size           _Z32group_norm_nhwc_bwd_scale_kernelI11Bf16IOFp16WLi192EEv26Group_norm_nhwc_bwd_params,(.L_x_4394 - _Z32group_norm_nhwc_bwd_scale_kernelI11Bf16IOFp16WLi192EEv26Group_norm_nhwc_bwd_params)
        .other          _Z32group_norm_nhwc_bwd_scale_kernelI11Bf16IOFp16WLi192EEv26Group_norm_nhwc_bwd_params,@"STO_CUDA_ENTRY STV_DEFAULT"
_Z32group_norm_nhwc_bwd_scale_kernelI11Bf16IOFp16WLi192EEv26Group_norm_nhwc_bwd_params:
.text._Z32group_norm_nhwc_bwd_scale_kernelI11Bf16IOFp16WLi192EEv26Group_norm_nhwc_bwd_params:
        /* <DEDUP_REMOVED lines=95> */
.L_x_866:
[----:B------:R-:W-:Y:S05]  /*05f0*/  BSYNC.RECONVERGENT B0 ;  /* 0x0000000000007941 */ /* 0x000fea0003800200 */
.L_x_865:
        /* <DEDUP_REMOVED lines=15> */
.L_x_872:
        /* <DEDUP_REMOVED lines=52> */
.L_x_871:
[----:B01----:R-:W-:Y:S05]  /*0a30*/  BSYNC.RECONVERGENT B0 ;  /* 0x0000000000007941 */ /* 0x003fea0003800200 */
.L_x_870:
[----:B------:R-:W-:Y:S01]  /*0a40*/  VIADD R17, R17, 0x1 ;  /* 0x0000000111117836 */ /* 0x000fe20000000000 */
[----:B------:R-:W-:Y:S06]  /*0a50*/  @P2 BRA `(.L_x_872) ;  /* 0xfffffffc00242947 */ /* 0x000fec000383ffff */
.L_x_869:
        /* <DEDUP_REMOVED lines=10> */
.L_x_875:
        /* <DEDUP_REMOVED lines=51> */
.L_x_874:
[----:B------:R-:W-:Y:S05]  /*0e30*/  BSYNC.RECONVERGENT B0 ;  /* 0x0000000000007941 */ /* 0x000fea0003800200 */
.L_x_873:
        /* <DEDUP_REMOVED lines=166> */
.L_x_868:
        /* <DEDUP_REMOVED lines=76> */
.L_x_876:
[----:B------:R-:W-:Y:S05]  /*1d60*/  @!P1 BRA `(.L_x_867) ;  /* 0x0000000800609947 */ /* 0x000fea0003800000 */
[----:B------:R-:W-:Y:S01]  /*1d70*/  IMAD.IADD R16, R13, 0x1, -R16 ;  /* 0x000000010d107824 */ /* 0x000fe200078e0a10 */
[----:B------:R-:W1:Y:S01]  /*1d80*/  LDCU.64 UR10, c[0x0][0x3f8] ;  /* 0x00007f00ff0a77ac */ /* 0x000e620008000a00 */
[----:B------:R-:W2:Y:S05]  /*1d90*/  LDCU.64 UR12, c[0x0][0x380] ;  /* 0x00007000ff0c77ac */ /* 0x000eaa0008000a00 */
.L_x_879:
        /* <DEDUP_REMOVED lines=69> */
.L_x_878:
[----:B--2---:R-:W-:Y:S05]  /*21f0*/  BSYNC.RECONVERGENT B0 ;  /* 0x0000000000007941 */ /* 0x004fea0003800200 */
.L_x_877:
        /* <DEDUP_REMOVED lines=79> */
.L_x_867:
        /* <DEDUP_REMOVED lines=45> */
.L_x_880:
        /* <DEDUP_REMOVED lines=12> */
.L_x_4394:


//--------------------- .text._Z32group_norm_nhwc_bwd_scale_kernelI11Bf16IOFp16WLi448EEv26Group_norm_nhwc_bwd_params --------------------------
	.section	.text._Z32group_norm_nhwc_bwd_scale_kernelI11Bf16IOFp16WLi448EEv26Group_norm_nhwc_bwd_params,"ax",@progbits
	.align	128
        .global         _Z32group_norm_nhwc_bwd_scale_kernelI11Bf16IOFp16WLi448EEv26Group_norm_nhwc_bwd_params
        .type           _Z32group_norm_nhwc_bwd_scale_kernelI11Bf16IOFp16WLi448EEv26Group_norm_nhwc_bwd_params,@function
        .size           _Z32group_norm_nhwc_bwd_scale_kernelI11Bf16IOFp16WLi448EEv26Group_norm_nhwc_bwd_params,(.L_x_4395 - _Z32group_norm_nhwc_bwd_scale_kernelI11Bf16IOFp16WLi448EEv26Group_norm_nhwc_bwd_params)
        .other          _Z32group_norm_nhwc_bwd_scale_kernelI11Bf16IOFp16WLi448EEv26Group_norm_nhwc_bwd_params,@"STO_CUDA_ENTRY STV_DEFAULT"
_Z32group_norm_nhwc_bwd_scale_kernelI11Bf16IOFp16WLi448EEv26Group_norm_nhwc_bwd_params:
.text._Z32group_norm_nhwc_bwd_scale_kernelI11Bf16IOFp16WLi448EEv26Group_norm_nhwc_bwd_params:
        /* <DEDUP_REMOVED lines=95> */
.L_x_882:
[----:B------:R-:W-:Y:S05]  /*05f0*/  BSYNC.RECONVERGENT B0 ;  /* 0x0000000000007941 */ /* 0x000fea0003800200 */
.L_x_881:
        /* <DEDUP_REMOVED lines=15> */
.L_x_888:
        /* <DEDUP_REMOVED lines=52> */
.L_x_887:
[----:B01----:R-:W-:Y:S05]  /*0a30*/  BSYNC.RECONVERGENT B0 ;  /* 0x0000000000007941 */ /* 0x003fea0003800200 */
.L_x_886:
[----:B------:R-:W-:Y:S01]  /*0a40*/  VIADD R17, R17, 0x1 ;  /* 0x0000000111117836 */ /* 0x000fe20000000000 */
[----:B------:R-:W-:Y:S06]  /*0a50*/  @P2 BRA `(.L_x_888) ;  /* 0xfffffffc00242947 */ /* 0x000fec000383ffff */
.L_x_885:
        /* <DEDUP_REMOVED lines=10> */
.L_x_891:
        /* <DEDUP_REMOVED lines=51> */
.L_x_890:
[----:B------:R-:W-:Y:S05]  /*0e30*/  BSYNC.RECONVERGENT B0 ;  /* 0x0000000000007941 */ /* 0x000fea0003800200 */
.L_x_889:
        /* <DEDUP_REMOVED lines=166> */
.L_x_884:
        /* <DEDUP_REMOVED lines=76> */
.L_x_892:
[----:B------:R-:W-:Y:S05]  /*1d60*/  @!P1 BRA `(.L_x_883) ;  /* 0x0000000800609947 */ /* 0x000fea0003800000 */
[----:B------:R-:W-:Y:S01]  /*1d70*/  IMAD.IADD R16, R13, 0x1, -R16 ;  /* 0x000000010d107824 */ /* 0x000fe200078e0a10 */
[----:B------:R-:W1:Y:S01]  /*1d80*/  LDCU.64 UR10, c[0x0][0x3f8] ;  /* 0x00007f00ff0a77ac */ /* 0x000e620008000a00 */
[----:B------:R-:W2:Y:S05]  /*1d90*/  LDCU.64 UR12, c[0x0][0x380] ;  /* 0x00007000ff0c77ac */ /* 0x000eaa0008000a00 */
.L_x_895:
        /* <DEDUP_REMOVED lines=69> */
.L_x_894:
[----:B--2---:R-:W-:Y:S05]  /*21f0*/  BSYNC.RECONVERGENT B0 ;  /* 0x0000000000007941 */ /* 0x004fea0003800200 */
.L_x_893:
        /* <DEDUP_REMOVED lines=79> */
.L_x_883:
        /* <DEDUP_REMOVED lines=45> */
.L_x_896:
        /* <DEDUP_REMOVED lines=12> */
.L_x_4395:


//--------------------- .text._Z32group_norm_nhwc_bwd_scale_kernelI11Bf16IOFp16WLi256EEv26Group_norm_nhwc_bwd_params --------------------------
	.section	.text._Z32group_norm_nhwc_bwd_scale_kernelI11Bf16IOFp16WLi256EEv26Group_norm_nhwc_bwd_params,"ax",@progbits
	.align	128
        .global         _Z32group_norm_nhwc_bwd_scale_kernelI11Bf16IOFp16WLi256EEv26Group_norm_nhwc_bwd_params
        .type           _Z32group_norm_nhwc_bwd_scale_kernelI11Bf16IOFp16WLi256EEv26Group_norm_nhwc_bwd_params,@function
        .size           _Z32group_norm_nhwc_bwd_scale_kernelI11Bf16IOFp16WLi256EEv26Group_norm_nhwc_bwd_params,(.L_x_4396 - _Z32group_norm_nhwc_bwd_scale_kernelI11Bf16IOFp16WLi256EEv26Group_norm_nhwc_bwd_params)
        .other          _Z32group_norm_nhwc_bwd_scale_kernelI11Bf16IOFp16WLi256EEv26Group_norm_nhwc_bwd_params,@"STO_CUDA_ENTRY STV_DEFAULT"
_Z32group_norm_nhwc_bwd_scale_kernelI11Bf16IOFp16WLi256EEv26Group_norm_nhwc_bwd_params:
.text._Z32group_norm_nhwc_bwd_scale_kernelI11Bf16IOFp16WLi256EEv26Group_norm_nhwc_bwd_params:
        /* <DEDUP_REMOVED lines=95> */
.L_x_898:
[----:B------:R-:W-:Y:S05]  /*05f0*/  BSYNC.RECONVERGENT B0 ;  /* 0x0000000000007941 */ /* 0x000fea0003800200 */
.L_x_897:
        /* <DEDUP_REMOVED lines=15> */
.L_x_904:
        /* <DEDUP_REMOVED lines=52> */
.L_x_903:
[----:B01----:R-:W-:Y:S05]  /*0a30*/  BSYNC.RECONVERGENT B0 ;  /* 0x0000000000007941 */ /* 0x003fea0003800200 */
.L_x_902:
[----:B------:R-:W-:Y:S01]  /*0a40*/  VIADD R17, R17, 0x1 ;  /* 0x0000000111117836 */ /* 0x000fe20000000000 */
[----:B------:R-:W-:Y:S06]  /*0a50*/  @P2 BRA `(.L_x_904) ;  /* 0xfffffffc00242947 */ /* 0x000fec000383ffff */
.L_x_901:
        /* <DEDUP_REMOVED lines=10> */
.L_x_907:
        /* <DEDUP_REMOVED lines=51> */
.L_x_906:
[----:B------:R-:W-:Y:S05]  /*0e30*/  BSYNC.RECONVERGENT B0 ;  /* 0x0000000000007941 */ /* 0x000fea0003800200 */
.L_x_905:
        /* <DEDUP_REMOVED lines=166> */
.L_x_900:
        /* <DEDUP_REMOVED lines=76> */
.L_x_908:
[----:B------:R-:W-:Y:S05]  /*1d60*/  @!P1 BRA `(.L_x_899) ;  /* 0x0000000800609947 */ /* 0x000fea0003800000 */
[----:B------:R-:W-:Y:S01]  /*1d70*/  IMAD.IADD R16, R13, 0x1, -R16 ;  /* 0x000000010d107824 */ /* 0x000fe200078e0a10 */
[----:B------:R-:W1:Y:S01]  /*1d80*/  LDCU.64 UR10, c[0x0][0x3f8] ;  /* 0x00007f00ff0a77ac */ /* 0x000e620008000a00 */
[----:B------:R-:W2:Y:S05]  /*1d90*/  LDCU.64 UR12, c[0x0][0x380] ;  /* 0x00007000ff0c77ac */ /* 0x000eaa0008000a00 */
.L_x_911:
        /* <DEDUP_REMOVED lines=69> */
.L_x_910:
[----:B--2---:R-:W-:Y:S05]  /*21f0*/  BSYNC.RECONVERGENT B0 ;  /* 0x0000000000007941 */ /* 0x004fea0003800200 */
.L_x_909:
        /* <DEDUP_REMOVED lines=79> */
.L_x_899:
        /* <DEDUP_REMOVED lines=45> */
.L_x_912:
        /* <DEDUP_REMOVED lines=12> */
.L_x_4396:


//--------------------- .text._Z32group_norm_nhwc_bwd_scale_kernelI11Bf16IOFp16WLi120EEv26Group_norm_nhwc_bwd_params --------------------------
	.section	.text._Z32group_norm_nhwc_bwd_scale_kernelI11Bf16IOFp16WLi120EEv26Group_norm_nhwc_bwd_params,"ax",@progbits
	.align	128
        .global         _Z32group_norm_nhwc_bwd_scale_kernelI11Bf16IOFp16WLi120EEv26Group_norm_nhwc_bwd_params
        .type           _Z32group_norm_nhwc_bwd_scale_kernelI11Bf16IOFp16WLi120EEv26Group_norm_nhwc_bwd_params,@function
        .size           _Z32group_norm_nhwc_bwd_scale_kernelI11Bf16IOFp16WLi120EEv26Group_norm_nhwc_bwd_params,(.L_x_4397 - _Z32group_norm_nhwc_bwd_scale_kernelI11Bf16IOFp16WLi120EEv26Group_norm_nhwc_bwd_params)
        .other          _Z32group_norm_nhwc_bwd_scale_kernelI11Bf16IOFp16WLi120EEv26Group_norm_nhwc_bwd_params,@"STO_CUDA_ENTRY STV_DEFAULT"
_Z32group_norm_nhwc_bwd_scale_kernelI11Bf16IOFp16WLi120EEv26Group_norm_nhwc_bwd_params:
.text._Z32group_norm_nhwc_bwd_scale_kernelI11Bf16IOFp16WLi120EEv26Group_norm_nhwc_bwd_params:
        /* <DEDUP_REMOVED lines=95> */
.L_x_914:
[----:B------:R-:W-:Y:S05]  /*05f0*/  BSYNC.RECONVERGENT B0 ;  /* 0x0000000000007941 */ /* 0x000fea0003800200 */
.L_x_913:
        /* <DEDUP_REMOVED lines=15> */
.L_x_920:
        /* <DEDUP_REMOVED lines=52> */
.L_x_919:
[----:B01----:R-:W-:Y:S05]  /*0a30*/  BSYNC.RECONVERGENT B0 ;  /* 0x0000000000007941 */ /* 0x003fea0003800200 */
.L_x_918:
[----:B------:R-:W-:Y:S01]  /*0a40*/  VIADD R17, R17, 0x1 ;  /* 0x0000000111117836 */ /* 0x000fe20000000000 */
[----:B------:R-:W-:Y:S06]  /*0a50*/  @P2 BRA `(.L_x_920) ;  /* 0xfffffffc00242947 */ /* 0x000fec000383ffff */
.L_x_917:
        /* <DEDUP_REMOVED lines=10> */
.L_x_923:
        /* <DEDUP_REMOVED lines=51> */
.L_x_922:
[----:B------:R-:W-:Y:S05]  /*0e30*/  BSYNC.RECONVERGENT B0 ;  /* 0x0000000000007941 */ /* 0x000fea0003800200 */
.L_x_921:
        /* <DEDUP_REMOVED lines=166> */
.L_x_916:
        /* <DEDUP_REMOVED lines=76> */
.L_x_924:
[----:B------:R-:W-:Y:S05]  /*1d60*/  @!P1 BRA `(.L_x_915) ;  /* 0x0000000800609947 */ /* 0x000fea0003800000 */
[----:B------:R-:W-:Y:S01]  /*1d70*/  IMAD.IADD R16, R13, 0x1, -R16 ;  /* 0x000000010d107824 */ /* 0x000fe200078e0a10 */
[----:B------:R-:W1:Y:S01]  /*1d80*/  LDCU.64 UR10, c[0x0][0x3f8] ;  /* 0x00007f00ff0a77ac */ /* 0x000e620008000a00 */
[----:B------:R-:W2:Y:S05]  /*1d90*/  LDCU.64 UR12, c[0x0][0x380] ;  /* 0x00007000ff0c77ac */ /* 0x000eaa0008000a00 */
.L_x_927:
        /* <DEDUP_REMOVED lines=69> */
.L_x_926:
[----:B--2---:R-:W-:Y:S05]  /*21f0*/  BSYNC.RECONVERGENT B0 ;  /* 0x0000000000007941 */ /* 0x004fea0003800200 */
.L_x_925:
        /* <DEDUP_REMOVED lines=79> */
.L_x_915:
        /* <DEDUP_REMOVED lines=45> */
.L_x_928:
        /* <DEDUP_REMOVED lines=12> */
.L_x_4397:


//--------------------- .text._Z32group_norm_nhwc_bwd_scale_kernelI11Bf16IOFp16WLi140EEv26Group_norm_nhwc_bwd_params --------------------------
	.section	.text._Z32group_norm_nhwc_bwd_scale_kernelI11Bf16IOFp16WLi140EEv26Group_norm_nhwc_bwd_params,"ax",@progbits
	.align	128
        .global         _Z32group_norm_nhwc_bwd_scale_kernelI11Bf16IOFp16WLi140EEv26Group_norm_nhwc_bwd_params
        .type           _Z32group_norm_nhwc_bwd_scale_kernelI11Bf16IOFp16WLi140EEv26Group_norm_nhwc_bwd_params,@function
        .size           _Z32group_norm_nhwc_bwd_scale_kernelI11Bf16IOFp16WLi140EEv26Group_norm_nhwc_bwd_params,(.L_x_4398 - _Z32group_norm_nhwc_bwd_scale_kernelI11Bf16IOFp16WLi140EEv26Group_norm_nhwc_bwd_params)
        .other          _Z32group_norm_nhwc_bwd_scale_kernelI11Bf16IOFp16WLi140EEv26Group_norm_nhwc_bwd_params,@"STO_CUDA_ENTRY STV_DEFAULT"
_Z32group_norm_nhwc_bwd_scale_kernelI11Bf16IOFp16WLi140EEv26Group_norm_nhwc_bwd_params:
.text._Z32group_norm_nhwc_bwd_scale_kernelI11Bf16IOFp16WLi140EEv26Group_norm_nhwc_bwd_params:
        /* <DEDUP_REMOVED lines=95> */
.L_x_930:
[----:B------:R-:W-:Y:S05]  /*05f0*/  BSYNC.RECONVERGENT B0 ;  /* 0x0000000000007941 */ /* 0x000fea0003800200 */
.L_x_929:
        /* <DEDUP_REMOVED lines=15> */
.L_x_936:
        /* <DEDUP_REMOVED lines=52> */
.L_x_935:
[----:B01----:R-:W-:Y:S05]  /*0a30*/  BSYNC.RECONVERGENT B0 ;  /* 0x0000000000007941 */ /* 0x003fea0003800200 */
.L_x_934:
[----:B------:R-:W-:Y:S01]  /*0a40*/  VIADD R17, R17, 0x1 ;  /* 0x0000000111117836 */ /* 0x000fe20000000000 */
[----:B------:R-:W-:Y:S06]  /*0a50*/  @P2 BRA `(.L_x_936) ;  /* 0xfffffffc00242947 */ /* 0x000fec000383ffff */
.L_x_933:
        /* <DEDUP_REMOVED lines=10> */
.L_x_939:
        /* <DEDUP_REMOVED lines=51> */
.L_x_938:
[----:B------:R-:W-:Y:S05]  /*0e30*/  BSYNC.RECONVERGENT B0 ;  /* 0x0000000000007941 */ /* 0x000fea0003800200 */
.L_x_937:
        /* <DEDUP_REMOVED lines=166> */
.L_x_932:
        /* <DEDUP_REMOVED lines=76> */
.L_x_940:
[----:B------:R-:W-:Y:S05]  /*1d60*/  @!P1 BRA `(.L_x_931) ;  /* 0x0000000800609947 */ /* 0x000fea0003800000 */
[----:B------:R-:W-:Y:S01]  /*1d70*/  IMAD.IADD R16, R13, 0x1, -R16 ;  /* 0x000000010d107824 */ /* 0x000fe200078e0a10 */
[----:B------:R-:W1:Y:S01]  /*1d80*/  LDCU.64 UR10, c[0x0][0x3f8] ;  /* 0x00007f00ff0a77ac */ /* 0x000e620008000a00 */
[----:B------:R-:W2:Y:S05]  /*1d90*/  LDCU.64 UR12, c[0x0][0x380] ;  /* 0x00007000ff0c77ac */ /* 0x000eaa0008000a00 */
.L_x_943:
        /* <DEDUP_REMOVED lines=69> */
.L_x_942:
[----:B--2---:R-:W-:Y:S05]  /*21f0*/  BSYNC.RECONVERGENT B0 ;  /* 0x0000000000007941 */ /* 0x004fea0003800200 */
.L_x_941:
        /* <DEDUP_REMOVED lines=79> */
.L_x_931:
        /* <DEDUP_REMOVED lines=45> */
.L_x_944:
        /* <DEDUP_REMOVED lines=12> */
.L_x_4398:


//--------------------- .text._Z32group_norm_nhwc_bwd_scale_kernelI11Bf16IOFp16WLi160EEv26Group_norm_nhwc_bwd_params --------------------------
	.section	.text._Z32group_norm_nhwc_bwd_scale_kernelI11Bf16IOFp16WLi160EEv26Group_norm_nhwc_bwd_params,"ax",@progbits
	.align	128
        .global         _Z32group_norm_nhwc_bwd_scale_kernelI11Bf16IOFp16WLi160EEv26Group_norm_nhwc_bwd_params
        .type           _Z32group_norm_nhwc_bwd_scale_kernelI11Bf16IOFp16WLi160EEv26Group_norm_nhwc_bwd_params,@function
        .size           _Z32group_norm_nhwc_bwd_scale_kernelI11Bf16IOFp16WLi160EEv26Group_norm_nhwc_bwd_params,(.L_x_4399 - _Z32group_norm_nhwc_bwd_scale_kernelI11Bf16IOFp16WLi160EEv26Group_norm_nhwc_bwd_params)
        .other          _Z32group_norm_nhwc_bwd_scale_kernelI11Bf16IOFp16WLi160EEv26Group_norm_nhwc_bwd_params,@"STO_CUDA_ENTRY STV_DEFAULT"
_Z32group_norm_nhwc_bwd_scale_kernelI11Bf16IOFp16WLi160EEv26Group_norm_nhwc_bwd_params:
.text._Z32group_norm_nhwc_bwd_scale_kernelI11Bf16IOFp16WLi160EEv26Group_norm_nhwc_bwd_params:
        /* <DEDUP_REMOVED lines=95> */
.L_x_946:
[----:B------:R-:W-:Y:S05]  /*05f0*/  BSYNC.RECONVERGENT B0 ;  /* 0x0000000000007941 */ /* 0x000fea0003800200 */
.L_x_945:
        /* <DEDUP_REMOVED lines=15> */
.L_x_952:
        /* <DEDUP_REMOVED lines=52> */
.L_x_951:
[----:B01----:R-:W-:Y:S05]  /*0a30*/  BSYNC.RECONVERGENT B0 ;  /* 0x0000000000007941 */ /* 0x003fea0003800200 */
.L_x_950:
[----:B------:R-:W-:Y:S01]  /*0a40*/  VIADD R17, R17, 0x1 ;  /* 0x0000000111117836 */ /* 0x000fe20000000000 */
[----:B------:R-:W-:Y:S06]  /*0a50*/  @P2 BRA `(.L_x_952) ;  /* 0xfffffffc00242947 */ /* 0x000fec000383ffff */
.L_x_949:
        /* <DEDUP_REMOVED lines=10> */
.L_x_955:
        /* <DEDUP_REMOVED lines=51> */
.L_x_954:
[----:B------:R-:W-:Y:S05]  /*0e30*/  BSYNC.RECONVERGENT B0 ;  /* 0x0000000000007941 */ /* 0x000fea0003800200 */
.L_x_953:
        /* <DEDUP_REMOVED lines=166> */
.L_x_948:
        /* <DEDUP_REMOVED lines=76> */
.L_x_956:
[----:B------:R-:W-:Y:S05]  /*1d60*/  @!P1 BRA `(.L_x_947) ;  /* 0x0000000800609947 */ /* 0x000fea0003800000 */
[----:B------:R-:W-:Y:S01]  /*1d70*/  IMAD.IADD R16, R13, 0x1, -R16 ;  /* 0x000000010d107824 */ /* 0x000fe200078e0a10 */
[----:B------:R-:W1:Y:S01]  /*1d80*/  LDCU.64 UR10, c[0x0][0x3f8] ;  /* 0x00007f00ff0a77ac */ /* 0x000e620008000a00 */
[----:B------:R-:W2:Y:S05]  /*1d90*/  LDCU.64 UR12, c[0x0][0x380] ;  /* 0x00007000ff0c77ac */ /* 0x000eaa0008000a00 */
.L_x_959:
        /* <DEDUP_REMOVED lines=69> */
.L_x_958:
[----:B--2---:R-:W-:Y:S05]  /*21f0*/  BSYNC.RECONVERGENT B0 ;  /* 0x0000000000007941 */ /* 0x004fea0003800200 */
.L_x_957:
        /* <DEDUP_REMOVED lines=79> */
.L_x_947:
        /* <DEDUP_REMOVED lines=45> */
.L_x_960:
        /* <DEDUP_REMOVED lines=12> */
.L_x_4399:


//--------------------- .text._Z32group_norm_nhwc_bwd_scale_kernelI11Fp16IOFp32WLi196EEv26Group_norm_nhwc_bwd_params --------------------------
	.section	.text._Z32group_norm_nhwc_bwd_scale_kernelI11Fp16IOFp32WLi196EEv26Group_norm_nhwc_bwd_params,"ax",@progbits
	.align	128
        .global         _Z32group_norm_nhwc_bwd_scale_kernelI11Fp16IOFp32WLi196EEv26Group_norm_nhwc_bwd_params
        .type           _Z32group_norm_nhwc_bwd_scale_kernelI11Fp16IOFp32WLi196EEv26Group_norm_nhwc_bwd_params,@function
        .size           _Z32group_norm_nhwc_bwd_scale_kernelI11Fp16IOFp32WLi196EEv26Group_norm_nhwc_bwd_params,(.L_x_4400 - _Z32group_norm_nhwc_bwd_scale_kernelI11Fp16IOFp32WLi196EEv26Group_norm_nhwc_bwd_params)
        .other          _Z32group_norm_nhwc_bwd_scale_kernelI11Fp16IOFp32WLi196EEv26Group_norm_nhwc_bwd_params,@"STO_CUDA_ENTRY STV_DEFAULT"
_Z32group_norm_nhwc_bwd_scale_kernelI11Fp16IOFp32WLi196EEv26Group_norm_nhwc_bwd_params:
.text._Z32group_norm_nhwc_bwd_scale_kernelI11Fp16IOFp32WLi196EEv26Group_norm_nhwc_bwd_params:
        /* <DEDUP_REMOVED lines=12> */
[----:B------:R-:W0:Y:S01]  /*00c0*/  LDC.64 R22, c[0x0][0x400] ;  /* 0x00010000ff167b82 */ /* 0x000e220000000a00 */
[----:B-1----:R-:W-:-:S05]  /*00d0*/  SHF.L.U32 R8, R8, 0x1, RZ ;  /* 0x0000000108087819 */ /* 0x002fca00000006ff */
[----:B---3--:R-:W-:Y:S02]  /*00e0*/  IMAD R8, R9, UR4, R8 ;  /* 0x0000000409087c24 */ /* 0x008fe4000f8e0208 */
[----:B------:R-:W1:Y:S01]  /*00f0*/  S2UR UR4, SR_CTAID.Z ;  /* 0x00000000000479c3 */ /* 0x000e620000002700 */
[----:B-----5:R-:W3:Y:S02]  /*0100*/  MUFU.RCP R0, R0 ;  /* 0x0000000000007308 */ /* 0x020ee40000001000 */
[----:B---3--:R-:W-:Y:S02]  /*0110*/  IADD3 R2, PT, PT, R0, 0xffffffe, RZ ;  /* 0x0ffffffe00027810 */ /* 0x008fe40007ffe0ff */
[----:B------:R-:W-:-:S04]  /*0120*/  IABS R0, R8 ;  /* 0x0000000800007213 */ /* 0x000fc80000000000 */
[----:B------:R3:W5:Y:S02]  /*0130*/  F2I.FTZ.U32.TRUNC.NTZ R3, R2 ;  /* 0x0000000200037305 */ /* 0x000764000021f000 */
[----:B---3--:R-:W-:Y:S02]  /*0140*/  HFMA2 R2, -RZ, RZ, 0, 0 ;  /* 0x00000000ff027431 */ /* 0x008fe400000001ff */
[----:B-----5:R-:W-:-:S04]  /*0150*/  IMAD.MOV R4, RZ, RZ, -R3 ;  /* 0x000000ffff047224 */ /* 0x020fc800078e0a03 */
        /* <DEDUP_REMOVED lines=13> */
[----:B------:R-:W-:-:S05]  /*0230*/  @P0 IADD3 R3, PT, PT, R3, 0x1, RZ ;  /* 0x0000000103030810 */ /* 0x000fca0007ffe0ff */
[----:B------:R-:W-:-:S05]  /*0240*/  IMAD.MOV.U32 R9, RZ, RZ, R3 ;  /* 0x000000ffff097224 */ /* 0x000fca00078e0003 */
[----:B------:R-:W-:Y:S02]  /*0250*/  @!P2 IADD3 R9, PT, PT, -R9, RZ, RZ ;  /* 0x000000ff0909a210 */ /* 0x000fe40007ffe1ff */
        /* <DEDUP_REMOVED lines=11> */
[----:B------:R1:W3:Y:S04]  /*0310*/  @!P0 LDG.E R14, desc[UR6][R2.64] ;  /* 0x00000006020e8981 */ /* 0x0002e8000c1e1900 */
[----:B------:R4:W5:Y:S01]  /*0320*/  @!P0 LDG.E R15, desc[UR6][R4.64] ;  /* 0x00000006040f8981 */ /* 0x000962000c1e1900 */
[----:B------:R-:W-:Y:S01]  /*0330*/  BSSY.RECONVERGENT B0, `(.L_x_961) ;  /* 0x0000025000007945 */ /* 0x000fe20003800200 */
[----:B------:R-:W-:Y:S01]  /*0340*/  CS2R R16, SRZ ;  /* 0x0000000000107805 */ /* 0x000fe2000001ff00 */
[----:B------:R-:W0:Y:S01]  /*0350*/  S2R R0, SR_CTAID.Y ;  /* 0x0000000000007919 */ /* 0x000e220000002600 */
[----:B-1----:R-:W-:Y:S01]  /*0360*/  MOV R2, 0x3f800000 ;  /* 0x3f80000000027802 */ /* 0x002fe20000000f00 */
[----:B--2---:R-:W-:-:S02]  /*0370*/  FFMA.FTZ R12, -R10, R10, R11 ;  /* 0x0000000a0a0c7223 */ /* 0x004fc4000001010b */
[----:B------:R-:W0:Y:S03]  /*0380*/  LDC R11, c[0x0][0x41c] ;  /* 0x00010700ff0b7b82 */ /* 0x000e260000000800 */
[----:B------:R-:W-:-:S13]  /*0390*/  FSETP.GTU.FTZ.AND P0, PT, R12, RZ, PT ;  /* 0x000000ff0c00720b */ /* 0x000fda0003f1c000 */
[----:B------:R-:W4:Y:S01]  /*03a0*/  @P0 LDC R9, c[0x0][0x3c0] ;  /* 0x0000f000ff090b82 */ /* 0x000f220000000800 */
[----:B0-----:R-:W-:-:S05]  /*03b0*/  IMAD R7, R0, R11, RZ ;  /* 0x0000000b00077224 */ /* 0x001fca00078e02ff */
[----:B------:R-:W-:Y:S02]  /*03c0*/  SHF.R.S32.HI R6, RZ, 0x1f, R7 ;  /* 0x0000001fff067819 */ /* 0x000fe40000011407 */
[----:B------:R-:W-:Y:S01]  /*03d0*/  IADD3 R3, P1, PT, R7, R11, RZ ;  /* 0x0000000b07037210 */ /* 0x000fe20007f3e0ff */
[----:B----4-:R-:W-:Y:S01]  /*03e0*/  @P0 FADD.FTZ R4, R12, R9 ;  /* 0x000000090c040221 */ /* 0x010fe20000010000 */
[----:B------:R-:W-:Y:S02]  /*03f0*/  SHF.R.S32.HI R9, RZ, 0x1f, R8 ;  /* 0x0000001fff097819 */ /* 0x000fe40000011408 */
[----:B------:R-:W-:Y:S01]  /*0400*/  LEA.HI.X.SX32 R12, R11, R6, 0x1, P1 ;  /* 0x000000060b0c7211 */ /* 0x000fe200008f0eff */
[----:B------:R5:W0:Y:S01]  /*0410*/  @P0 MUFU.RSQ R2, R4 ;  /* 0x0000000400020308 */ /* 0x000a220000001400 */
[----:B------:R-:W-:Y:S02]  /*0420*/  ISETP.GE.U32.AND P0, PT, R8, UR8, PT ;  /* 0x0000000808007c0c */ /* 0x000fe4000bf06070 */
[----:B------:R-:W-:-:S02]  /*0430*/  ISETP.LT.U32.AND P1, PT, R3, R22, PT ;  /* 0x000000160300720c */ /* 0x000fc40003f21070 */
[----:B------:R-:W-:Y:S02]  /*0440*/  ISETP.GE.AND.EX P0, PT, R9, UR9, PT, P0 ;  /* 0x0000000909007c0c */ /* 0x000fe4000bf06300 */
[----:B------:R-:W-:Y:S02]  /*0450*/  ISETP.LT.AND.EX P1, PT, R12, R23, PT, P1 ;  /* 0x000000170c00720c */ /* 0x000fe40003f21310 */
[----:B------:R-:W-:Y:S01]  /*0460*/  CS2R R12, SRZ ;  /* 0x00000000000c7805 */ /* 0x000fe2000001ff00 */
[----:B-----5:R-:W-:Y:S01]  /*0470*/  FMUL.FTZ R4, R15, UR5 ;  /* 0x000000050f047c20 */ /* 0x020fe20008410000 */
[----:B------:R-:W-:Y:S01]  /*0480*/  SEL R22, R3, R22, P1 ;  /* 0x0000001603167207 */ /* 0x000fe20000800000 */
[----:B---3--:R-:W-:-:S03]  /*0490*/  FMUL.FTZ R3, R14, UR5 ;  /* 0x000000050e037c20 */ /* 0x008fc60008410000 */
[----:B------:R-:W-:-:S03]  /*04a0*/  ISETP.GT.AND P2, PT, R22, R7, PT ;  /* 0x000000071600720c */ /* 0x000fc60003f44270 */
[----:B0-----:R-:W-:Y:S10]  /*04b0*/  @P0 BRA `(.L_x_962) ;  /* 0x0000000000300947 */ /* 0x001ff40003800000 */
[----:B------:R-:W0:Y:S01]  /*04c0*/  LDCU.U8 UR5, c[0x0][0x414] ;  /* 0x00008280ff0577ac */ /* 0x000e220008000000 */
[C---:B------:R-:W-:Y:S02]  /*04d0*/  SHF.L.U32 R19, R8.reuse, 0x2, RZ ;  /* 0x0000000208137819 */ /* 0x040fe400000006ff */
[----:B------:R-:W-:Y:S01]  /*04e0*/  SHF.L.U64.HI R20, R8, 0x2, R9 ;  /* 0x0000000208147819 */ /* 0x000fe20000010209 */
[----:B------:R-:W1:Y:S01]  /*04f0*/  LDCU.64 UR10, c[0x0][0x3a8] ;  /* 0x00007500ff0a77ac */ /* 0x000e620008000a00 */
[----:B0-----:R-:W-:Y:S02]  /*0500*/  ISETP.NE.AND P1, PT, RZ, UR5, PT ;  /* 0x00000005ff007c0c */ /* 0x001fe4000bf25270 */
[----:B-1----:R-:W-:-:S04]  /*0510*/  IADD3 R14, P3, PT, R19, UR10, RZ ;  /* 0x0000000a130e7c10 */ /* 0x002fc8000ff7e0ff */
[----:B------:R-:W-:-:S07]  /*0520*/  IADD3.X R15, PT, PT, R20, UR11, RZ, P3, !PT ;  /* 0x0000000b140f7c10 */ /* 0x000fce0009ffe4ff */
[----:B------:R-:W0:Y:S02]  /*0530*/  @P1 LDC.64 R12, c[0x0][0x3b0] ;  /* 0x0000ec00ff0c1b82 */ /* 0x000e240000000a00 */
[----:B0-----:R-:W-:-:S05]  /*0540*/  @P1 IADD3 R18, P4, PT, R19, R12, RZ ;  /* 0x0000000c13121210 */ /* 0x001fca0007f9e0ff */
[----:B------:R-:W-:Y:S02]  /*0550*/  @P1 IMAD.X R19, R20, 0x1, R13, P4 ;  /* 0x0000000114131824 */ /* 0x000fe400020e060d */
[----:B------:R0:W5:Y:S04]  /*0560*/  LDG.E.64 R12, desc[UR6][R14.64] ;  /* 0x000000060e0c7981 */ /* 0x000168000c1e1b00 */
[----:B------:R0:W5:Y:S02]  /*0570*/  @P1 LDG.E.64 R16, desc[UR6][R18.64] ;  /* 0x0000000612101981 */ /* 0x000164000c1e1b00 */
.L_x_962:
[----:B------:R-:W-:Y:S05]  /*0580*/  BSYNC.RECONVERGENT B0 ;  /* 0x0000000000007941 */ /* 0x000fea0003800200 */
.L_x_961:
[----:B------:R-:W-:Y:S05]  /*0590*/  @!P2 BRA `(.L_x_963) ;  /* 0x000000200008a947 */ /* 0x000fea0003800000 */
[----:B------:R-:W1:Y:S01]  /*05a0*/  LDCU.U8 UR5, c[0x0][0x414] ;  /* 0x00008280ff0577ac */ /* 0x000e620008000000 */
[----:B0-----:R-:W0:Y:S01]  /*05b0*/  LDC.64 R18, c[0x0][0x408] ;  /* 0x00010200ff127b82 */ /* 0x001e220000000a00 */
[----:B-1----:R-:W-:Y:S01]  /*05c0*/  UISETP.NE.AND UP0, UPT, UR5, URZ, UPT ;  /* 0x000000ff0500728c */ /* 0x002fe2000bf05270 */
[----:B0-----:R-:W-:-:S04]  /*05d0*/  IMAD.WIDE.U32 R14, R18, UR4, R8 ;  /* 0x00000004120e7c25 */ /* 0x001fc8000f8e0008 */
[----:B------:R-:W-:-:S04]  /*05e0*/  IMAD R5, R19, UR4, R15 ;  /* 0x0000000413057c24 */ /* 0x000fc8000f8e020f */
[----:B------:R-:W-:Y:S05]  /*05f0*/  BRA.U UP0, `(.L_x_964) ;  /* 0x0000001100707547 */ /* 0x000fea000b800000 */
[----:B------:R-:W-:-:S04]  /*0600*/  IADD3 R6, PT, PT, -R7, R22, RZ ;  /* 0x0000001607067210 */ /* 0x000fc80007ffe1ff */
[----:B------:R-:W-:Y:S02]  /*0610*/  LOP3.LUT P1, R11, R6, 0x3, RZ, 0xc0, !PT ;  /* 0x00000003060b7812 */ /* 0x000fe4000782c0ff */
[----:B------:R-:W-:-:S11]  /*0620*/  MOV R6, R7 ;  /* 0x0000000700067202 */ /* 0x000fd60000000f00 */
[----:B------:R-:W-:Y:S05]  /*0630*/  @!P1 BRA `(.L_x_965) ;  /* 0x0000000000e49947 */ /* 0x000fea0003800000 */
[----:B------:R-:W-:Y:S01]  /*0640*/  IMAD.MOV R11, RZ, RZ, -R11 ;  /* 0x000000ffff0b7224 */ /* 0x000fe200078e0a0b */
[----:B------:R-:W-:Y:S01]  /*0650*/  MOV R6, R7 ;  /* 0x0000000700067202 */ /* 0x000fe20000000f00 */
[----:B------:R-:W0:Y:S01]  /*0660*/  LDCU.64 UR12, c[0x0][0x3f8] ;  /* 0x00007f00ff0c77ac */ /* 0x000e220008000a00 */
[----:B------:R-:W1:Y:S05]  /*0670*/  LDCU.64 UR10, c[0x0][0x380] ;  /* 0x00007000ff0a77ac */ /* 0x000e6a0008000a00 */
.L_x_968:
[----:B------:R-:W-:Y:S01]  /*0680*/  IADD3 R11, PT, PT, R11, 0x1, RZ ;  /* 0x000000010b0b7810 */ /* 0x000fe20007ffe0ff */
[----:B------:R-:W-:Y:S01]  /*0690*/  BSSY.RECONVERGENT B0, `(.L_x_966) ;  /* 0x0000031000007945 */ /* 0x000fe20003800200 */
[----:B------:R-:W-:Y:S02]  /*06a0*/  PRMT R24, RZ, 0x5410, RZ ;  /* 0x00005410ff187816 */ /* 0x000fe400000000ff */
[----:B------:R-:W-:Y:S02]  /*06b0*/  ISETP.NE.AND P2, PT, R11, RZ, PT ;  /* 0x000000ff0b00720c */ /* 0x000fe40003f45270 */
[----:B------:R-:W-:Y:S01]  /*06c0*/  PRMT R27, RZ, 0x5410, RZ ;  /* 0x00005410ff1b7816 */ /* 0x000fe200000000ff */
[----:B--2---:R-:W-:Y:S10]  /*06d0*/  @P0 BRA `(.L_x_967) ;  /* 0x0000000000b00947 */ /* 0x004ff40003800000 */
[----:B------:R-:W2:Y:S01]  /*06e0*/  @!P0 LDC.64 R20, c[0x0][0x3f8] ;  /* 0x0000fe00ff148b82 */ /* 0x000ea20000000a00 */
[----:B------:R-:W-:Y:S02]  /*06f0*/  SHF.R.S32.HI R23, RZ, 0x1f, R6 ;  /* 0x0000001fff177819 */ /* 0x000fe40000011406 */
[----:B-----5:R-:W-:-:S05]  /*0700*/  MOV R17, R5 ;  /* 0x0000000500117202 */ /* 0x020fca0000000f00 */
[----:B------:R-:W3:Y:S01]  /*0710*/  @!P0 LDC.64 R18, c[0x0][0x3a0] ;  /* 0x0000e800ff128b82 */ /* 0x000ee20000000a00 */
[----:B--2---:R-:W-:-:S04]  /*0720*/  @!P0 IMAD R16, R23, R20, RZ ;  /* 0x0000001417108224 */ /* 0x004fc800078e02ff */
[----:B------:R-:W-:Y:S02]  /*0730*/  @!P0 IMAD R25, R6, R21, R16 ;  /* 0x0000001506198224 */ /* 0x000fe400078e0210 */
[----:B------:R-:W-:-:S04]  /*0740*/  IMAD.MOV.U32 R16, RZ, RZ, R14 ;  /* 0x000000ffff107224 */ /* 0x000fc800078e000e */
[----:B------:R-:W-:-:S05]  /*0750*/  @!P0 IMAD.WIDE.U32 R20, R6, R20, R16 ;  /* 0x0000001406148225 */ /* 0x000fca00078e0010 */
[----:B------:R-:W-:Y:S02]  /*0760*/  @!P0 IADD3 R21, PT, PT, R21, R25, RZ ;  /* 0x0000001915158210 */ /* 0x000fe40007ffe0ff */
[C---:B------:R-:W-:Y:S02]  /*0770*/  @!P0 SHF.L.U32 R25, R20.reuse, 0x1, RZ ;  /* 0x0000000114198819 */ /* 0x040fe400000006ff */
[----:B------:R-:W-:Y:S02]  /*0780*/  @!P0 SHF.L.U64.HI R26, R20, 0x1, R21 ;  /* 0x00000001141a8819 */ /* 0x000fe40000010215 */
[----:B---3--:R-:W-:-:S05]  /*0790*/  @!P0 IADD3 R20, P1, PT, R25, R18, RZ ;  /* 0x0000001219148210 */ /* 0x008fca0007f3e0ff */
[----:B------:R-:W-:Y:S02]  /*07a0*/  @!P0 IMAD.X R21, R26, 0x1, R19, P1 ;  /* 0x000000011a158824 */ /* 0x000fe400008e0613 */
[----:B------:R-:W2:Y:S03]  /*07b0*/  @!P0 LDC.64 R18, c[0x0][0x398] ;  /* 0x0000e600ff128b82 */ /* 0x000ea60000000a00 */
[----:B------:R-:W3:Y:S01]  /*07c0*/  @!P0 LDG.E R20, desc[UR6][R20.64] ;  /* 0x0000000614148981 */ /* 0x000ee2000c1e1900 */
[----:B--2---:R-:W-:-:S04]  /*07d0*/  @!P0 IADD3 R18, P1, PT, R25, R18, RZ ;  /* 0x0000001219128210 */ /* 0x004fc80007f3e0ff */
[----:B------:R-:W-:-:S05]  /*07e0*/  @!P0 IADD3.X R19, PT, PT, R26, R19, RZ, P1, !PT ;  /* 0x000000131a138210 */ /* 0x000fca0000ffe4ff */
[----:B------:R-:W2:Y:S01]  /*07f0*/  @!P0 LDG.E R18, desc[UR6][R18.64] ;  /* 0x0000000612128981 */ /* 0x000ea2000c1e1900 */
[----:B0-----:R-:W-:Y:S02]  /*0800*/  IMAD R23, R23, UR12, RZ ;  /* 0x0000000c17177c24 */ /* 0x001fe4000f8e02ff */
[----:B------:R-:W-:-:S04]  /*0810*/  IMAD.WIDE.U32 R16, R6, UR12, R16 ;  /* 0x0000000c06107c25 */ /* 0x000fc8000f8e0010 */
[----:B------:R-:W-:-:S05]  /*0820*/  IMAD R23, R6, UR13, R23 ;  /* 0x0000000d06177c24 */ /* 0x000fca000f8e0217 */
[----:B------:R-:W-:Y:S02]  /*0830*/  IADD3 R23, PT, PT, R17, R23, RZ ;  /* 0x0000001711177210 */ /* 0x000fe40007ffe0ff */
[----:B---3--:R-:W-:-:S04]  /*0840*/  @!P0 PRMT R27, R20, 0x7610, R27 ;  /* 0x00007610141b8816 */ /* 0x008fc8000000001b */
[----:B------:R-:W-:-:S05]  /*0850*/  @!P0 PRMT R27, R27, 0x7610, R20 ;  /* 0x000076101b1b8816 */ /* 0x000fca0000000014 */
[--C-:B------:R-:W-:Y:S02]  /*0860*/  HADD2.F32 R25, -RZ, R27.reuse.H0_H0 ;  /* 0x2000001bff197230 */ /* 0x100fe40000004100 */
[----:B------:R-:W-:-:S03]  /*0870*/  HADD2.F32 R27, -RZ, R27.H1_H1 ;  /* 0x3000001bff1b7230 */ /* 0x000fc60000004100 */
[C---:B------:R-:W-:Y:S02]  /*0880*/  FADD.FTZ R25, -R10.reuse, R25 ;  /* 0x000000190a197221 */ /* 0x040fe40000010100 */
[----:B------:R-:W-:Y:S02]  /*0890*/  FADD.FTZ R27, -R10, R27 ;  /* 0x0000001b0a1b7221 */ /* 0x000fe40000010100 */
[-C--:B------:R-:W-:Y:S02]  /*08a0*/  FMUL.FTZ R25, R25, R2.reuse ;  /* 0x0000000219197220 */ /* 0x080fe40000410000 */
[----:B------:R-:W-:-:S04]  /*08b0*/  FMUL.FTZ R27, R27, R2 ;  /* 0x000000021b1b7220 */ /* 0x000fc80000410000 */
[----:B------:R-:W-:Y:S01]  /*08c0*/  FFMA.FTZ R27, R3, R27, R4 ;  /* 0x0000001b031b7223 */ /* 0x000fe20000010004 */
[----:B--2---:R-:W-:-:S04]  /*08d0*/  @!P0 PRMT R24, R18, 0x7610, R24 ;  /* 0x0000761012188816 */ /* 0x004fc80000000018 */
[----:B------:R-:W-:Y:S01]  /*08e0*/  @!P0 PRMT R24, R24, 0x7610, R18 ;  /* 0x0000761018188816 */ /* 0x000fe20000000012 */
[----:B------:R-:W-:-:S04]  /*08f0*/  FFMA.FTZ R18, R3, R25, R4 ;  /* 0x0000001903127223 */ /* 0x000fc80000010004 */
[--C-:B------:R-:W-:Y:S02]  /*0900*/  HADD2.F32 R19, -RZ, R24.reuse.H0_H0 ;  /* 0x20000018ff137230 */ /* 0x100fe40000004100 */
[----:B------:R-:W-:-:S03]  /*0910*/  HADD2.F32 R24, -RZ, R24.H1_H1 ;  /* 0x30000018ff187230 */ /* 0x000fc60000004100 */
[----:B------:R-:W-:Y:S01]  /*0920*/  FFMA.FTZ R19, R19, R12, -R18 ;  /* 0x0000000c13137223 */ /* 0x000fe20000010812 */
[----:B-1----:R-:W-:Y:S01]  /*0930*/  LEA R18, P1, R16, UR10, 0x1 ;  /* 0x0000000a10127c11 */ /* 0x002fe2000f8208ff */
[----:B------:R-:W-:Y:S02]  /*0940*/  FFMA.FTZ R27, R24, R13, -R27 ;  /* 0x0000000d181b7223 */ /* 0x000fe4000001081b */
[-C--:B------:R-:W-:Y:S01]  /*0950*/  FMUL.FTZ R20, R19, R2.reuse ;  /* 0x0000000213147220 */ /* 0x080fe20000410000 */
[----:B------:R-:W-:Y:S01]  /*0960*/  LEA.HI.X R19, R16, UR11, R23, 0x1, P1 ;  /* 0x0000000b10137c11 */ /* 0x000fe200088f0c17 */
[----:B------:R-:W-:-:S05]  /*0970*/  FMUL.FTZ R17, R27, R2 ;  /* 0x000000021b117220 */ /* 0x000fca0000410000 */
[----:B------:R-:W-:-:S05]  /*0980*/  F2FP.F16.F32.PACK_AB R17, R17, R20 ;  /* 0x000000141111723e */ /* 0x000fca00000000ff */
[----:B------:R2:W-:Y:S02]  /*0990*/  STG.E desc[UR6][R18.64], R17 ;  /* 0x0000001112007986 */ /* 0x0005e4000c101906 */
.L_x_967:
[----:B01----:R-:W-:Y:S05]  /*09a0*/  BSYNC.RECONVERGENT B0 ;  /* 0x0000000000007941 */ /* 0x003fea0003800200 */
.L_x_966:
[----:B------:R-:W-:Y:S01]  /*09b0*/  IADD3 R6, PT, PT, R6, 0x1, RZ ;  /* 0x0000000106067810 */ /* 0x000fe20007ffe0ff */
[----:B------:R-:W-:Y:S06]  /*09c0*/  @P2 BRA `(.L_x_968) ;  /* 0xfffffffc002c2947 */ /* 0x000fec000383ffff */
.L_x_965:
[----:B------:R-:W-:-:S05]  /*09d0*/  IMAD.IADD R7, R7, 0x1, -R22 ;  /* 0x0000000107077824 */ /* 0x000fca00078e0a16 */
[----:B------:R-:W-:-:S13]  /*09e0*/  ISETP.GT.U32.AND P0, PT, R7, -0x4, PT ;  /* 0xfffffffc0700780c */ /* 0x000fda0003f04070 */
[----:B------:R-:W-:Y:S05]  /*09f0*/  @P0 BRA `(.L_x_963) ;  /* 0x0000001800f00947 */ /* 0x000fea0003800000 */
[----:B------:R-:W0:Y:S01]  /*0a00*/  LDCU.64 UR10, c[0x0][0x3f8] ;  /* 0x00007f00ff0a77ac */ /* 0x000e220008000a00 */
[C---:B------:R-:W-:Y:S02]  /*0a10*/  IADD3 R7, PT, PT, R6.reuse, -R22, RZ ;  /* 0x8000001606077210 */ /* 0x040fe40007ffe0ff */
[----:B------:R-:W-:Y:S01]  /*0a20*/  IADD3 R6, PT, PT, R6, 0x1, RZ ;  /* 0x0000000106067810 */ /* 0x000fe20007ffe0ff */
[----:B------:R-:W1:Y:S01]  /*0a30*/  LDCU.64 UR12, c[0x0][0x3f8] ;  /* 0x00007f00ff0c77ac */ /* 0x000e620008000a00 */
[----:B------:R-:W3:Y:S01]  /*0a40*/  LDCU.64 UR14, c[0x0][0x380] ;  /* 0x00007000ff0e77ac */ /* 0x000ee20008000a00 */
[----:B0-----:R-:W-:-:S04]  /*0a50*/  ISETP.GE.U32.AND P0, PT, R8, UR10, PT ;  /* 0x0000000a08007c0c */ /* 0x001fc8000bf06070 */
[----:B-1----:R-:W-:-:S13]  /*0a60*/  ISETP.GE.AND.EX P0, PT, R9, UR11, PT, P0 ;  /* 0x0000000b09007c0c */ /* 0x002fda000bf06300 */
.L_x_971:
[----:B------:R-:W-:Y:S04]  /*0a70*/  BSSY.RECONVERGENT B0, `(.L_x_969) ;  /* 0x0000031000007945 */ /* 0x000fe80003800200 */
[----:B-1----:R-:W-:Y:S05]  /*0a80*/  @P0 BRA `(.L_x_970) ;  /* 0x0000000000bc0947 */ /* 0x002fea0003800000 */
[----:B------:R-:W0:Y:S01]  /*0a90*/  @!P0 LDC.64 R20, c[0x0][0x3f8] ;  /* 0x0000fe00ff148b82 */ /* 0x000e220000000a00 */
[----:B------:R-:W-:Y:S02]  /*0aa0*/  IADD3 R11, PT, PT, R6, -0x1, RZ ;  /* 0xffffffff060b7810 */ /* 0x000fe40007ffe0ff */
[----:B------:R-:W-:Y:S02]  /*0ab0*/  MOV R23, R5 ;  /* 0x0000000500177202 */ /* 0x000fe40000000f00 */
[----:B------:R-:W-:-:S03]  /*0ac0*/  SHF.R.S32.HI R25, RZ, 0x1f, R11 ;  /* 0x0000001fff197819 */ /* 0x000fc6000001140b */
[----:B--2--5:R-:W1:Y:S08]  /*0ad0*/  @!P0 LDC.64 R16, c[0x0][0x3a0] ;  /* 0x0000e800ff108b82 */ /* 0x024e700000000a00 */
[----:B------:R-:W2:Y:S01]  /*0ae0*/  @!P0 LDC.64 R18, c[0x0][0x398] ;  /* 0x0000e600ff128b82 */ /* 0x000ea20000000a00 */
[----:B0-----:R-:W-:-:S04]  /*0af0*/  @!P0 IMAD R22, R25, R20, RZ ;  /* 0x0000001419168224 */ /* 0x001fc800078e02ff */
[----:B------:R-:W-:Y:S02]  /*0b00*/  @!P0 IMAD R27, R11, R21, R22 ;  /* 0x000000150b1b8224 */ /* 0x000fe400078e0216 */
[----:B------:R-:W-:-:S04]  /*0b10*/  IMAD.MOV.U32 R22, RZ, RZ, R14 ;  /* 0x000000ffff167224 */ /* 0x000fc800078e000e */
[----:B------:R-:W-:-:S05]  /*0b20*/  @!P0 IMAD.WIDE.U32 R20, R11, R20, R22 ;  /* 0x000000140b148225 */ /* 0x000fca00078e0016 */
[----:B------:R-:W-:Y:S02]  /*0b30*/  @!P0 IADD3 R27, PT, PT, R21, R27, RZ ;  /* 0x0000001b151b8210 */ /* 0x000fe40007ffe0ff */
[C---:B------:R-:W-:Y:S02]  /*0b40*/  @!P0 SHF.L.U32 R21, R20.reuse, 0x1, RZ ;  /* 0x0000000114158819 */ /* 0x040fe400000006ff */
[----:B------:R-:W-:Y:S02]  /*0b50*/  @!P0 SHF.L.U64.HI R20, R20, 0x1, R27 ;  /* 0x0000000114148819 */ /* 0x000fe4000001021b */
[----:B-1----:R-:W-:-:S05]  /*0b60*/  @!P0 IADD3 R16, P1, PT, R21, R16, RZ ;  /* 0x0000001015108210 */ /* 0x002fca0007f3e0ff */
[----:B------:R-:W-:Y:S01]  /*0b70*/  @!P0 IMAD.X R17, R20, 0x1, R17, P1 ;  /* 0x0000000114118824 */ /* 0x000fe200008e0611 */
[----:B--2---:R-:W-:-:S04]  /*0b80*/  @!P0 IADD3 R18, P1, PT, R21, R18, RZ ;  /* 0x0000001215128210 */ /* 0x004fc80007f3e0ff */
[----:B------:R0:W2:Y:S01]  /*0b90*/  @!P0 LDG.E R16, desc[UR6][R16.64] ;  /* 0x0000000610108981 */ /* 0x0000a2000c1e1900 */
[----:B------:R-:W-:-:S05]  /*0ba0*/  @!P0 IADD3.X R19, PT, PT, R20, R19, RZ, P1, !PT ;  /* 0x0000001314138210 */ /* 0x000fca0000ffe4ff */
[----:B------:R1:W4:Y:S01]  /*0bb0*/  @!P0 LDG.E R18, desc[UR6][R18.64] ;  /* 0x0000000612128981 */ /* 0x000322000c1e1900 */
[----:B0-----:R-:W-:Y:S02]  /*0bc0*/  PRMT R17, RZ, 0x5410, RZ ;  /* 0x00005410ff117816 */ /* 0x001fe400000000ff */
[----:B-1----:R-:W-:Y:S02]  /*0bd0*/  PRMT R19, RZ, 0x5410, RZ ;  /* 0x00005410ff137816 */ /* 0x002fe400000000ff */
[----:B--2---:R-:W-:-:S04]  /*0be0*/  @!P0 PRMT R17, R17, 0x7610, R16 ;  /* 0x0000761011118816 */ /* 0x004fc80000000010 */
[----:B------:R-:W-:Y:S02]  /*0bf0*/  @!P0 PRMT R17, R16, 0x7610, R17 ;  /* 0x0000761010118816 */ /* 0x000fe40000000011 */
[----:B----4-:R-:W-:-:S03]  /*0c00*/  @!P0 PRMT R19, R18, 0x7610, R19 ;  /* 0x0000761012138816 */ /* 0x010fc60000000013 */
[--C-:B------:R-:W-:Y:S01]  /*0c10*/  HADD2.F32 R27, -RZ, R17.reuse.H1_H1 ;  /* 0x30000011ff1b7230 */ /* 0x100fe20000004100 */
[----:B------:R-:W-:Y:S01]  /*0c20*/  @!P0 PRMT R19, R19, 0x7610, R18 ;  /* 0x0000761013138816 */ /* 0x000fe20000000012 */
[----:B------:R-:W-:Y:S02]  /*0c30*/  HADD2.F32 R21, -RZ, R17.H0_H0 ;  /* 0x20000011ff157230 */ /* 0x000fe40000004100 */
[----:B------:R-:W-:-:S04]  /*0c40*/  IMAD.WIDE.U32 R16, R11, UR12, R22 ;  /* 0x0000000c0b107c25 */ /* 0x000fc8000f8e0016 */
[C---:B------:R-:W-:Y:S01]  /*0c50*/  FADD.FTZ R27, -R10.reuse, R27 ;  /* 0x0000001b0a1b7221 */ /* 0x040fe20000010100 */
[----:B------:R-:W-:Y:S01]  /*0c60*/  FADD.FTZ R21, -R10, R21 ;  /* 0x000000150a157221 */ /* 0x000fe20000010100 */
[--C-:B------:R-:W-:Y:S02]  /*0c70*/  HADD2.F32 R18, -RZ, R19.reuse.H1_H1 ;  /* 0x30000013ff127230 */ /* 0x100fe40000004100 */
[-C--:B------:R-:W-:Y:S01]  /*0c80*/  FMUL.FTZ R27, R27, R2.reuse ;  /* 0x000000021b1b7220 */ /* 0x080fe20000410000 */
[----:B------:R-:W-:Y:S02]  /*0c90*/  IMAD R22, R25, UR12, RZ ;  /* 0x0000000c19167c24 */ /* 0x000fe4000f8e02ff */
[----:B------:R-:W-:Y:S01]  /*0ca0*/  FMUL.FTZ R21, R21, R2 ;  /* 0x0000000215157220 */ /* 0x000fe20000410000 */
[----:B------:R-:W-:Y:S02]  /*0cb0*/  HADD2.F32 R19, -RZ, R19.H0_H0 ;  /* 0x20000013ff137230 */ /* 0x000fe40000004100 */
[C-C-:B------:R-:W-:Y:S01]  /*0cc0*/  FFMA.FTZ R27, R3.reuse, R27, R4.reuse ;  /* 0x0000001b031b7223 */ /* 0x140fe20000010004 */
[----:B------:R-:W-:Y:S01]  /*0cd0*/  FFMA.FTZ R20, R3, R21, R4 ;  /* 0x0000001503147223 */ /* 0x000fe20000010004 */
[----:B------:R-:W-:-:S02]  /*0ce0*/  IMAD R21, R11, UR13, R22 ;  /* 0x0000000d0b157c24 */ /* 0x000fc4000f8e0216 */
[----:B------:R-:W-:Y:S01]  /*0cf0*/  FFMA.FTZ R11, R18, R13, -R27 ;  /* 0x0000000d120b7223 */ /* 0x000fe2000001081b */
[----:B---3--:R-:W-:Y:S01]  /*0d00*/  LEA R18, P1, R16, UR14, 0x1 ;  /* 0x0000000e10127c11 */ /* 0x008fe2000f8208ff */
[----:B------:R-:W-:Y:S02]  /*0d10*/  FFMA.FTZ R19, R19, R12, -R20 ;  /* 0x0000000c13137223 */ /* 0x000fe40000010814 */
[-C--:B------:R-:W-:Y:S01]  /*0d20*/  FMUL.FTZ R11, R11, R2.reuse ;  /* 0x000000020b0b7220 */ /* 0x080fe20000410000 */
[----:B------:R-:W-:Y:S01]  /*0d30*/  IADD3 R21, PT, PT, R17, R21, RZ ;  /* 0x0000001511157210 */ /* 0x000fe20007ffe0ff */
[----:B------:R-:W-:-:S03]  /*0d40*/  FMUL.FTZ R20, R19, R2 ;  /* 0x0000000213147220 */ /* 0x000fc60000410000 */
[----:B------:R-:W-:Y:S02]  /*0d50*/  LEA.HI.X R19, R16, UR15, R21, 0x1, P1 ;  /* 0x0000000f10137c11 */ /* 0x000fe400088f0c15 */
[----:B------:R-:W-:-:S05]  /*0d60*/  F2FP.F16.F32.PACK_AB R11, R11, R20 ;  /* 0x000000140b0b723e */ /* 0x000fca00000000ff */
[----:B------:R0:W-:Y:S02]  /*0d70*/  STG.E desc[UR6][R18.64], R11 ;  /* 0x0000000b12007986 */ /* 0x0001e4000c101906 */
.L_x_970:
[----:B---3--:R-:W-:Y:S05]  /*0d80*/  BSYNC.RECONVERGENT B0 ;  /* 0x0000000000007941 */ /* 0x008fea0003800200 */
.L_x_969:
[----:B------:R-:W1:Y:S01]  /*0d90*/  @!P0 LDC.64 R20, c[0x0][0x3f8] ;  /* 0x0000fe00ff148b82 */ /* 0x000e620000000a00 */
[----:B0-----:R-:W-:Y:S01]  /*0da0*/  @!P0 SHF.R.S32.HI R11, RZ, 0x1f, R6 ;  /* 0x0000001fff0b8819 */ /* 0x001fe20000011406 */
[----:B------:R-:W-:Y:S01]  /*0db0*/  @!P0 IMAD.MOV.U32 R23, RZ, RZ, R5 ;  /* 0x000000ffff178224 */ /* 0x000fe200078e0005 */
[----:B------:R-:W-:-:S05]  /*0dc0*/  @!P0 MOV R22, R14 ;  /* 0x0000000e00168202 */ /* 0x000fca0000000f00 */
[----:B--2---:R-:W0:Y:S08]  /*0dd0*/  @!P0 LDC.64 R18, c[0x0][0x3a0] ;  /* 0x0000e800ff128b82 */ /* 0x004e300000000a00 */
[----:B-----5:R-:W2:Y:S01]  /*0de0*/  @!P0 LDC.64 R16, c[0x0][0x398] ;  /* 0x0000e600ff108b82 */ /* 0x020ea20000000a00 */
[-C--:B-1----:R-:W-:Y:S02]  /*0df0*/  @!P0 IMAD R11, R11, R20.reuse, RZ ;  /* 0x000000140b0b8224 */ /* 0x082fe400078e02ff */
[----:B------:R-:W-:-:S04]  /*0e00*/  @!P0 IMAD.WIDE.U32 R22, R6, R20, R22 ;  /* 0x0000001406168225 */ /* 0x000fc800078e0016 */
[----:B------:R-:W-:Y:S01]  /*0e10*/  @!P0 IMAD R11, R6, R21, R11 ;  /* 0x00000015060b8224 */ /* 0x000fe200078e020b */
[C---:B------:R-:W-:Y:S01]  /*0e20*/  @!P0 SHF.L.U32 R27, R22.reuse, 0x1, RZ ;  /* 0x00000001161b8819 */ /* 0x040fe200000006ff */
[----:B------:R-:W1:Y:S03]  /*0e30*/  @!P0 LDC.64 R20, c[0x0][0x380] ;  /* 0x0000e000ff148b82 */ /* 0x000e660000000a00 */
[----:B------:R-:W-:Y:S02]  /*0e40*/  @!P0 IADD3 R11, PT, PT, R23, R11, RZ ;  /* 0x0000000b170b8210 */ /* 0x000fe40007ffe0ff */
[----:B0-----:R-:W-:Y:S02]  /*0e50*/  @!P0 IADD3 R28, P1, PT, R27, R18, RZ ;  /* 0x000000121b1c8210 */ /* 0x001fe40007f3e0ff */
[----:B------:R-:W-:-:S04]  /*0e60*/  @!P0 SHF.L.U64.HI R22, R22, 0x1, R11 ;  /* 0x0000000116168819 */ /* 0x000fc8000001020b */
[----:B------:R-:W-:Y:S02]  /*0e70*/  @!P0 IADD3.X R29, PT, PT, R22, R19, RZ, P1, !PT ;  /* 0x00000013161d8210 */ /* 0x000fe40000ffe4ff */
[----:B--2---:R-:W-:-:S03]  /*0e80*/  @!P0 IADD3 R26, P1, PT, R27, R16, RZ ;  /* 0x000000101b1a8210 */ /* 0x004fc60007f3e0ff */
[----:B------:R-:W2:Y:S02]  /*0e90*/  @!P0 LDG.E R25, desc[UR6][R28.64] ;  /* 0x000000061c198981 */ /* 0x000ea4000c1e1900 */
[----:B------:R-:W-:Y:S02]  /*0ea0*/  @!P0 IMAD.X R27, R22, 0x1, R17, P1 ;  /* 0x00000001161b8824 */ /* 0x000fe400008e0611 */
[----:B------:R-:W0:Y:S03]  /*0eb0*/  @!P0 LDC.64 R22, c[0x0][0x3f8] ;  /* 0x0000fe00ff168b82 */ /* 0x000e260000000a00 */
[----:B------:R0:W3:Y:S01]  /*0ec0*/  @!P0 LDG.E R11, desc[UR6][R26.64] ;  /* 0x000000061a0b8981 */ /* 0x0000e2000c1e1900 */
[----:B------:R-:W-:Y:S02]  /*0ed0*/  @!P0 SHF.R.S32.HI R19, RZ, 0x1f, R6 ;  /* 0x0000001fff138819 */ /* 0x000fe40000011406 */
[----:B------:R-:W-:-:S02]  /*0ee0*/  @!P0 IADD3 R24, PT, PT, R6, 0x1, RZ ;  /* 0x0000000106188810 */ /* 0x000fc40007ffe0ff */
[----:B------:R-:W4:Y:S01]  /*0ef0*/  @!P0 LDC.64 R16, c[0x0][0x3f8] ;  /* 0x0000fe00ff108b82 */ /* 0x000f220000000a00 */
[----:B------:R-:W-:Y:S01]  /*0f00*/  @!P0 MOV R18, R14 ;  /* 0x0000000e00128202 */ /* 0x000fe20000000f00 */
[----:B0-----:R-:W-:Y:S01]  /*0f10*/  @!P0 IMAD R26, R19, R22, RZ ;  /* 0x00000016131a8224 */ /* 0x001fe200078e02ff */
[----:B------:R-:W-:-:S03]  /*0f20*/  @!P0 MOV R19, R5 ;  /* 0x0000000500138202 */ /* 0x000fc60000000f00 */
[C---:B------:R-:W-:Y:S01]  /*0f30*/  @!P0 IMAD R29, R6.reuse, R23, R26 ;  /* 0x00000017061d8224 */ /* 0x040fe200078e021a */
[----:B------:R-:W-:Y:S01]  /*0f40*/  @!P0 SHF.R.S32.HI R23, RZ, 0x1f, R24 ;  /* 0x0000001fff178819 */ /* 0x000fe20000011418 */
[----:B------:R-:W-:Y:S01]  /*0f50*/  @!P0 IMAD.WIDE.U32 R18, R6, R22, R18 ;  /* 0x0000001606128225 */ /* 0x000fe200078e0012 */
[----:B------:R-:W-:Y:S02]  /*0f60*/  PRMT R26, RZ, 0x5410, RZ ;  /* 0x00005410ff1a7816 */ /* 0x000fe400000000ff */
[----:B------:R-:W-:Y:S01]  /*0f70*/  @!P0 MOV R22, R14 ;  /* 0x0000000e00168202 */ /* 0x000fe20000000f00 */
[----:B----4-:R-:W-:Y:S01]  /*0f80*/  @!P0 IMAD R23, R23, R16, RZ ;  /* 0x0000001017178224 */ /* 0x010fe200078e02ff */
[----:B-1----:R-:W-:Y:S01]  /*0f90*/  @!P0 LEA R20, P1, R18, R20, 0x1 ;  /* 0x0000001412148211 */ /* 0x002fe200078208ff */
[----:B------:R-:W-:Y:S02]  /*0fa0*/  @!P0 IMAD.IADD R29, R19, 0x1, R29 ;  /* 0x00000001131d8824 */ /* 0x000fe400078e021d */
[----:B------:R-:W-:Y:S01]  /*0fb0*/  @!P0 IMAD R27, R24, R17, R23 ;  /* 0x00000011181b8224 */ /* 0x000fe200078e0217 */
[----:B------:R-:W-:-:S02]  /*0fc0*/  @!P0 MOV R23, R5 ;  /* 0x0000000500178202 */ /* 0x000fc40000000f00 */
[----:B------:R-:W-:Y:S02]  /*0fd0*/  @!P0 LEA.HI.X R21, R18, R21, R29, 0x1, P1 ;  /* 0x0000001512158211 */ /* 0x000fe400008f0c1d */
[----:B------:R-:W0:Y:S01]  /*0fe0*/  @!P0 LDC.64 R18, c[0x0][0x3a0] ;  /* 0x0000e800ff128b82 */ /* 0x000e220000000a00 */
[----:B------:R-:W-:Y:S01]  /*0ff0*/  @!P0 IMAD.WIDE.U32 R16, R24, R16, R22 ;  /* 0x0000001018108225 */ /* 0x000fe200078e0016 */
[----:B------:R-:W-:-:S03]  /*1000*/  PRMT R22, RZ, 0x7610, R22 ;  /* 0x00007610ff167816 */ /* 0x000fc60000000016 */
[----:B------:R-:W-:Y:S01]  /*1010*/  @!P0 IMAD.SHL.U32 R29, R16, 0x2, RZ ;  /* 0x00000002101d8824 */ /* 0x000fe200078e00ff */
[----:B------:R-:W-:Y:S02]  /*1020*/  @!P0 IADD3 R27, PT, PT, R17, R27, RZ ;  /* 0x0000001b111b8210 */ /* 0x000fe40007ffe0ff */
[----:B--2---:R-:W-:-:S04]  /*1030*/  @!P0 PRMT R26, R25, 0x7610, R26 ;  /* 0x00007610191a8816 */ /* 0x004fc8000000001a */
[--C-:B------:R-:W-:Y:S02]  /*1040*/  @!P0 PRMT R26, R26, 0x7610, R25.reuse ;  /* 0x000076101a1a8816 */ /* 0x100fe40000000019 */
[----:B------:R-:W-:Y:S02]  /*1050*/  PRMT R25, RZ, 0x7610, R25 ;  /* 0x00007610ff197816 */ /* 0x000fe40000000019 */
[C---:B---3--:R-:W-:Y:S01]  /*1060*/  @!P0 PRMT R22, R11.reuse, 0x7632, R22 ;  /* 0x000076320b168816 */ /* 0x048fe20000000016 */
[--C-:B------:R-:W-:Y:S01]  /*1070*/  HADD2.F32 R23, -RZ, R26.reuse.H0_H0 ;  /* 0x2000001aff177230 */ /* 0x100fe20000004100 */
[----:B------:R-:W-:Y:S01]  /*1080*/  @!P0 PRMT R25, R11, 0x7610, R25 ;  /* 0x000076100b198816 */ /* 0x000fe20000000019 */
[----:B------:R-:W-:Y:S02]  /*1090*/  HADD2.F32 R26, -RZ, R26.H1_H1 ;  /* 0x3000001aff1a7230 */ /* 0x000fe40000004100 */
[----:B------:R-:W-:Y:S02]  /*10a0*/  HADD2.F32 R22, -RZ, R22.H0_H0 ;  /* 0x20000016ff167230 */ /* 0x000fe40000004100 */
[----:B------:R-:W-:Y:S01]  /*10b0*/  FADD.FTZ R11, -R10, R23 ;  /* 0x000000170a0b7221 */ /* 0x000fe20000010100 */
[----:B------:R-:W-:-:S02]  /*10c0*/  HADD2.F32 R25, -RZ, R25.H0_H0 ;  /* 0x20000019ff197230 */ /* 0x000fc40000004100 */
[----:B------:R-:W-:Y:S01]  /*10d0*/  FADD.FTZ R23, -R10, R26 ;  /* 0x0000001a0a177221 */ /* 0x000fe20000010100 */
[----:B------:R-:W-:Y:S01]  /*10e0*/  @!P0 SHF.L.U64.HI R26, R16, 0x1, R27 ;  /* 0x00000001101a8819 */ /* 0x000fe2000001021b */
[-C--:B------:R-:W-:Y:S01]  /*10f0*/  FMUL.FTZ R11, R11, R2.reuse ;  /* 0x000000020b0b7220 */ /* 0x080fe20000410000 */
[----:B------:R-:W1:Y:S01]  /*1100*/  @!P0 LDC.64 R16, c[0x0][0x398] ;  /* 0x0000e600ff108b82 */ /* 0x000e620000000a00 */
[----:B------:R-:W-:Y:S02]  /*1110*/  FMUL.FTZ R23, R23, R2 ;  /* 0x0000000217177220 */ /* 0x000fe40000410000 */
[C-C-:B------:R-:W-:Y:S02]  /*1120*/  FFMA.FTZ R24, R3.reuse, R11, R4.reuse ;  /* 0x0000000b03187223 */ /* 0x140fe40000010004 */
[----:B------:R-:W-:Y:S02]  /*1130*/  FFMA.FTZ R23, R3, R23, R4 ;  /* 0x0000001703177223 */ /* 0x000fe40000010004 */
[----:B------:R-:W-:Y:S01]  /*1140*/  FFMA.FTZ R25, R25, R12, -R24 ;  /* 0x0000000c19197223 */ /* 0x000fe20000010818 */
[----:B0-----:R-:W-:Y:S01]  /*1150*/  @!P0 IADD3 R24, P1, PT, R29, R18, RZ ;  /* 0x000000121d188210 */ /* 0x001fe20007f3e0ff */
[----:B------:R-:W-:-:S02]  /*1160*/  FFMA.FTZ R11, R22, R13, -R23 ;  /* 0x0000000d160b7223 */ /* 0x000fc40000010817 */
[-C--:B------:R-:W-:Y:S01]  /*1170*/  FMUL.FTZ R18, R25, R2.reuse ;  /* 0x0000000219127220 */ /* 0x080fe20000410000 */
[----:B------:R-:W-:Y:S01]  /*1180*/  @!P0 IADD3.X R25, PT, PT, R26, R19, RZ, P1, !PT ;  /* 0x000000131a198210 */ /* 0x000fe20000ffe4ff */
[----:B------:R-:W-:Y:S01]  /*1190*/  @!P0 FMUL.FTZ R11, R11, R2 ;  /* 0x000000020b0b8220 */ /* 0x000fe20000410000 */
[----:B------:R-:W0:Y:S04]  /*11a0*/  @!P0 LDC.64 R22, c[0x0][0x3f8] ;  /* 0x0000fe00ff168b82 */ /* 0x000e280000000a00 */
[----:B------:R-:W-:-:S04]  /*11b0*/  @!P0 F2FP.F16.F32.PACK_AB R11, R11, R18 ;  /* 0x000000120b0b823e */ /* 0x000fc800000000ff */
[----:B------:R-:W2:Y:S01]  /*11c0*/  @!P0 LDC.64 R18, c[0x0][0x3f8] ;  /* 0x0000fe00ff128b82 */ /* 0x000ea20000000a00 */
[----:B------:R3:W-:Y:S01]  /*11d0*/  @!P0 STG.E desc[UR6][R20.64], R11 ;  /* 0x0000000b14008986 */ /* 0x0007e2000c101906 */
[----:B-1----:R-:W-:-:S03]  /*11e0*/  @!P0 IADD3 R28, P1, PT, R29, R16, RZ ;  /* 0x000000101d1c8210 */ /* 0x002fc60007f3e0ff */
[----:B------:R1:W4:Y:S01]  /*11f0*/  @!P0 LDG.E R27, desc[UR6][R24.64] ;  /* 0x00000006181b8981 */ /* 0x000322000c1e1900 */
[----:B------:R-:W-:Y:S02]  /*1200*/  @!P0 IADD3.X R29, PT, PT, R26, R17, RZ, P1, !PT ;  /* 0x000000111a1d8210 */ /* 0x000fe40000ffe4ff */
[----:B------:R-:W2:Y:S03]  /*1210*/  @!P0 LDC.64 R16, c[0x0][0x380] ;  /* 0x0000e000ff108b82 */ /* 0x000ea60000000a00 */
[----:B------:R0:W4:Y:S01]  /*1220*/  @!P0 LDG.E R26, desc[UR6][R28.64] ;  /* 0x000000061c1a8981 */ /* 0x000122000c1e1900 */
[----:B---3--:R-:W-:Y:S01]  /*1230*/  @!P0 IADD3 R11, PT, PT, R6, 0x1, RZ ;  /* 0x00000001060b8810 */ /* 0x008fe20007ffe0ff */
[----:B------:R-:W-:Y:S01]  /*1240*/  @!P0 IMAD.MOV.U32 R20, RZ, RZ, R14 ;  /* 0x000000ffff148224 */ /* 0x000fe200078e000e */
[----:B------:R-:W-:Y:S02]  /*1250*/  @!P0 MOV R21, R5 ;  /* 0x0000000500158202 */ /* 0x000fe40000000f00 */
[----:B-1----:R-:W-:Y:S01]  /*1260*/  PRMT R25, RZ, 0x5410, RZ ;  /* 0x00005410ff197816 */ /* 0x002fe200000000ff */
[----:B0-----:R-:W-:Y:S01]  /*1270*/  @!P0 IMAD.WIDE.U32 R20, R11, R22, R20 ;  /* 0x000000160b148225 */ /* 0x001fe200078e0014 */
[----:B------:R-:W-:-:S05]  /*1280*/  @!P0 SHF.R.S32.HI R29, RZ, 0x1f, R11 ;  /* 0x0000001fff1d8819 */ /* 0x000fca000001140b */
[----:B------:R-:W-:Y:S02]  /*1290*/  @!P0 IMAD R24, R29, R22, RZ ;  /* 0x000000161d188224 */ /* 0x000fe400078e02ff */
[----:B------:R-:W-:Y:S02]  /*12a0*/  @!P0 IMAD.MOV.U32 R22, RZ, RZ, R14 ;  /* 0x000000ffff168224 */ /* 0x000fe400078e000e */
[----:B------:R-:W-:Y:S01]  /*12b0*/  @!P0 IMAD R23, R11, R23, R24 ;  /* 0x000000170b178224 */ /* 0x000fe200078e0218 */
[----:B------:R-:W-:Y:S02]  /*12c0*/  PRMT R24, RZ, 0x5410, RZ ;  /* 0x00005410ff187816 */ /* 0x000fe400000000ff */
[----:B------:R-:W-:Y:S02]  /*12d0*/  @!P0 IADD3 R11, PT, PT, R6, 0x2, RZ ;  /* 0x00000002060b8810 */ /* 0x000fe40007ffe0ff */
[----:B--2---:R-:W-:Y:S02]  /*12e0*/  @!P0 LEA R16, P1, R20, R16, 0x1 ;  /* 0x0000001014108211 */ /* 0x004fe400078208ff */
[----:B------:R-:W-:-:S02]  /*12f0*/  @!P0 IADD3 R23, PT, PT, R21, R23, RZ ;  /* 0x0000001715178210 */ /* 0x000fc40007ffe0ff */
[----:B------:R-:W-:Y:S02]  /*1300*/  @!P0 SHF.R.S32.HI R21, RZ, 0x1f, R11 ;  /* 0x0000001fff158819 */ /* 0x000fe4000001140b */
[----:B------:R-:W-:Y:S02]  /*1310*/  @!P0 LEA.HI.X R17, R20, R17, R23, 0x1, P1 ;  /* 0x0000001114118211 */ /* 0x000fe400008f0c17 */
[----:B------:R-:W-:-:S03]  /*1320*/  @!P0 MOV R23, R5 ;  /* 0x0000000500178202 */ /* 0x000fc60000000f00 */
[----:B------:R-:W-:Y:S01]  /*1330*/  @!P0 IMAD.WIDE.U32 R22, R11, R18, R22 ;  /* 0x000000120b168225 */ /* 0x000fe200078e0016 */
[----:B----4-:R-:W-:-:S04]  /*1340*/  @!P0 PRMT R25, R27, 0x7610, R25 ;  /* 0x000076101b198816 */ /* 0x010fc80000000019 */
[----:B------:R-:W-:Y:S02]  /*1350*/  @!P0 PRMT R25, R25, 0x7610, R27 ;  /* 0x0000761019198816 */ /* 0x000fe4000000001b */
[----:B------:R-:W-:-:S04]  /*1360*/  @!P0 PRMT R24, R26, 0x7610, R24 ;  /* 0x000076101a188816 */ /* 0x000fc80000000018 */
[----:B------:R-:W-:Y:S01]  /*1370*/  @!P0 PRMT R24, R24, 0x7610, R26 ;  /* 0x0000761018188816 */ /* 0x000fe2000000001a */
[----:B------:R-:W-:Y:S02]  /*1380*/  @!P0 IMAD R26, R21, R18, RZ ;  /* 0x00000012151a8224 */ /* 0x000fe400078e02ff */
[----:B------:R-:W0:Y:S02]  /*1390*/  @!P0 LDC.64 R20, c[0x0][0x3a0] ;  /* 0x0000e800ff148b82 */ /* 0x000e240000000a00 */
[----:B------:R-:W-:Y:S02]  /*13a0*/  @!P0 IMAD R27, R11, R19, R26 ;  /* 0x000000130b1b8224 */ /* 0x000fe400078e021a */
[--C-:B------:R-:W-:Y:S02]  /*13b0*/  HADD2.F32 R11, -RZ, R25.reuse.H0_H0 ;  /* 0x20000019ff0b7230 */ /* 0x100fe40000004100 */
[----:B------:R-:W-:Y:S01]  /*13c0*/  HADD2.F32 R25, -RZ, R25.H1_H1 ;  /* 0x30000019ff197230 */ /* 0x000fe20000004100 */
[----:B------:R-:W-:Y:S01]  /*13d0*/  @!P0 IADD3 R23, PT, PT, R23, R27, RZ ;  /* 0x0000001b17178210 */ /* 0x000fe20007ffe0ff */
[----:B------:R-:W1:Y:S01]  /*13e0*/  @!P0 LDC.64 R18, c[0x0][0x398] ;  /* 0x0000e600ff128b82 */ /* 0x000e620000000a00 */
[----:B------:R-:W-:-:S02]  /*13f0*/  FADD.FTZ R11, -R10, R11 ;  /* 0x0000000b0a0b7221 */ /* 0x000fc40000010100 */
[----:B------:R-:W-:Y:S01]  /*1400*/  FADD.FTZ R25, -R10, R25 ;  /* 0x000000190a197221 */ /* 0x000fe20000010100 */
[C---:B------:R-:W-:Y:S02]  /*1410*/  @!P0 SHF.L.U64.HI R26, R22.reuse, 0x1, R23 ;  /* 0x00000001161a8819 */ /* 0x040fe40000010217 */
[----:B------:R-:W-:Y:S01]  /*1420*/  @!P0 SHF.L.U32 R23, R22, 0x1, RZ ;  /* 0x0000000116178819 */ /* 0x000fe200000006ff */
[-C--:B------:R-:W-:Y:S01]  /*1430*/  FMUL.FTZ R22, R11, R2.reuse ;  /* 0x000000020b167220 */ /* 0x080fe20000410000 */
[----:B------:R-:W-:Y:S01]  /*1440*/  FMUL.FTZ R25, R25, R2 ;  /* 0x0000000219197220 */ /* 0x000fe20000410000 */
[--C-:B------:R-:W-:Y:S02]  /*1450*/  HADD2.F32 R11, -RZ, R24.reuse.H0_H0 ;  /* 0x20000018ff0b7230 */ /* 0x100fe40000004100 */
[----:B------:R-:W-:Y:S02]  /*1460*/  HADD2.F32 R24, -RZ, R24.H1_H1 ;  /* 0x30000018ff187230 */ /* 0x000fe40000004100 */
[C-C-:B------:R-:W-:Y:S01]  /*1470*/  FFMA.FTZ R22, R3.reuse, R22, R4.reuse ;  /* 0x0000001603167223 */ /* 0x140fe20000010004 */
[----:B------:R-:W-:-:S03]  /*1480*/  FFMA.FTZ R25, R3, R25, R4 ;  /* 0x0000001903197223 */ /* 0x000fc60000010004 */
[----:B------:R-:W-:Y:S01]  /*1490*/  FFMA.FTZ R11, R11, R12, -R22 ;  /* 0x0000000c0b0b7223 */ /* 0x000fe20000010816 */
[----:B------:R-:W-:Y:S01]  /*14a0*/  FFMA.FTZ R25, R24, R13, -R25 ;  /* 0x0000000d18197223 */ /* 0x000fe20000010819 */
[----:B0-----:R-:W-:Y:S02]  /*14b0*/  @!P0 IADD3 R20, P1, PT, R23, R20, RZ ;  /* 0x0000001417148210 */ /* 0x001fe40007f3e0ff */
[-C--:B------:R-:W-:Y:S01]  /*14c0*/  FMUL.FTZ R22, R11, R2.reuse ;  /* 0x000000020b167220 */ /* 0x080fe20000410000 */
[----:B------:R-:W-:Y:S02]  /*14d0*/  @!P0 FMUL.FTZ R11, R25, R2 ;  /* 0x00000002190b8220 */ /* 0x000fe40000410000 */
[----:B------:R-:W-:Y:S01]  /*14e0*/  @!P0 IMAD.X R21, R26, 0x1, R21, P1 ;  /* 0x000000011a158824 */ /* 0x000fe200008e0615 */
[----:B-1----:R-:W-:Y:S01]  /*14f0*/  @!P0 IADD3 R18, P2, PT, R23, R18, RZ ;  /* 0x0000001217128210 */ /* 0x002fe20007f5e0ff */
[----:B------:R-:W0:Y:S01]  /*1500*/  @!P0 LDC.64 R24, c[0x0][0x3f8] ;  /* 0x0000fe00ff188b82 */ /* 0x000e220000000a00 */
[----:B------:R-:W-:-:S02]  /*1510*/  @!P0 F2FP.F16.F32.PACK_AB R11, R11, R22 ;  /* 0x000000160b0b823e */ /* 0x000fc400000000ff */
[----:B------:R-:W-:-:S03]  /*1520*/  @!P0 IADD3.X R19, PT, PT, R26, R19, RZ, P2, !PT ;  /* 0x000000131a138210 */ /* 0x000fc600017fe4ff */
[----:B------:R1:W-:Y:S02]  /*1530*/  @!P0 STG.E desc[UR6][R16.64], R11 ;  /* 0x0000000b10008986 */ /* 0x0003e4000c101906 */
[----:B------:R-:W2:Y:S02]  /*1540*/  @!P0 LDC.64 R22, c[0x0][0x380] ;  /* 0x0000e000ff168b82 */ /* 0x000ea40000000a00 */
[----:B------:R-:W3:Y:S04]  /*1550*/  @!P0 LDG.E R20, desc[UR6][R20.64] ;  /* 0x0000000614148981 */ /* 0x000ee8000c1e1900 */
[----:B------:R4:W2:Y:S01]  /*1560*/  @!P0 LDG.E R18, desc[UR6][R18.64] ;  /* 0x0000000612128981 */ /* 0x0008a2000c1e1900 */
[----:B------:R-:W-:Y:S02]  /*1570*/  IADD3 R7, PT, PT, R7, 0x4, RZ ;  /* 0x0000000407077810 */ /* 0x000fe40007ffe0ff */
[----:B-1----:R-:W-:-:S02]  /*1580*/  PRMT R17, RZ, 0x5410, RZ ;  /* 0x00005410ff117816 */ /* 0x002fc400000000ff */
[----:B------:R-:W-:Y:S02]  /*1590*/  @!P0 IADD3 R11, PT, PT, R6, 0x2, RZ ;  /* 0x00000002060b8810 */ /* 0x000fe40007ffe0ff */
[----:B------:R-:W-:Y:S02]  /*15a0*/  @!P0 MOV R16, R14 ;  /* 0x0000000e00108202 */ /* 0x000fe40000000f00 */
[----:B----4-:R-:W-:Y:S02]  /*15b0*/  PRMT R19, RZ, 0x5410, RZ ;  /* 0x00005410ff137816 */ /* 0x010fe400000000ff */
[----:B------:R-:W-:Y:S02]  /*15c0*/  @!P0 SHF.R.S32.HI R21, RZ, 0x1f, R11 ;  /* 0x0000001fff158819 */ /* 0x000fe4000001140b */
[----:B---3--:R-:W-:-:S04]  /*15d0*/  @!P0 PRMT R17, R20, 0x7610, R17 ;  /* 0x0000761014118816 */ /* 0x008fc80000000011 */
[----:B------:R-:W-:Y:S02]  /*15e0*/  @!P0 PRMT R17, R17, 0x7610, R20 ;  /* 0x0000761011118816 */ /* 0x000fe40000000014 */
[----:B--2---:R-:W-:-:S03]  /*15f0*/  @!P0 PRMT R19, R18, 0x7610, R19 ;  /* 0x0000761012138816 */ /* 0x004fc60000000013 */
[--C-:B------:R-:W-:Y:S01]  /*1600*/  HADD2.F32 R27, -RZ, R17.reuse.H0_H0 ;  /* 0x20000011ff1b7230 */ /* 0x100fe20000004100 */
[----:B------:R-:W-:Y:S01]  /*1610*/  @!P0 PRMT R19, R19, 0x7610, R18 ;  /* 0x0000761013138816 */ /* 0x000fe20000000012 */
[----:B------:R-:W-:Y:S02]  /*1620*/  HADD2.F32 R29, -RZ, R17.H1_H1 ;  /* 0x30000011ff1d7230 */ /* 0x000fe40000004100 */
[----:B------:R-:W-:Y:S02]  /*1630*/  @!P0 IMAD.MOV.U32 R17, RZ, RZ, R5 ;  /* 0x000000ffff118224 */ /* 0x000fe400078e0005 */
[C---:B------:R-:W-:Y:S01]  /*1640*/  FADD.FTZ R27, -R10.reuse, R27 ;  /* 0x0000001b0a1b7221 */ /* 0x040fe20000010100 */
[----:B------:R-:W-:Y:S02]  /*1650*/  HADD2.F32 R18, -RZ, R19.H1_H1 ;  /* 0x30000013ff127230 */ /* 0x000fe40000004100 */
[----:B------:R-:W-:Y:S01]  /*1660*/  FADD.FTZ R29, -R10, R29 ;  /* 0x0000001d0a1d7221 */ /* 0x000fe20000010100 */
[----:B0-----:R-:W-:-:S04]  /*1670*/  @!P0 IMAD.WIDE.U32 R16, R11, R24, R16 ;  /* 0x000000180b108225 */ /* 0x001fc800078e0010 */
[-C--:B------:R-:W-:Y:S01]  /*1680*/  FMUL.FTZ R27, R27, R2.reuse ;  /* 0x000000021b1b7220 */ /* 0x080fe20000410000 */
[----:B------:R-:W-:Y:S01]  /*1690*/  FMUL.FTZ R29, R29, R2 ;  /* 0x000000021d1d7220 */ /* 0x000fe20000410000 */
[----:B------:R-:W-:Y:S02]  /*16a0*/  @!P0 IMAD R24, R21, R24, RZ ;  /* 0x0000001815188224 */ /* 0x000fe400078e02ff */
[C-C-:B------:R-:W-:Y:S01]  /*16b0*/  FFMA.FTZ R20, R3.reuse, R27, R4.reuse ;  /* 0x0000001b03147223 */ /* 0x140fe20000010004 */
[----:B------:R-:W-:Y:S02]  /*16c0*/  HADD2.F32 R21, -RZ, R19.H0_H0 ;  /* 0x20000013ff157230 */ /* 0x000fe40000004100 */
[----:B------:R-:W-:Y:S01]  /*16d0*/  FFMA.FTZ R29, R3, R29, R4 ;  /* 0x0000001d031d7223 */ /* 0x000fe20000010004 */
[----:B------:R-:W-:Y:S01]  /*16e0*/  @!P0 IMAD R25, R11, R25, R24 ;  /* 0x000000190b198224 */ /* 0x000fe200078e0218 */
[----:B------:R-:W-:Y:S01]  /*16f0*/  @!P0 LEA R22, P1, R16, R22, 0x1 ;  /* 0x0000001610168211 */ /* 0x000fe200078208ff */
[----:B------:R-:W-:Y:S01]  /*1700*/  FFMA.FTZ R21, R21, R12, -R20 ;  /* 0x0000000c15157223 */ /* 0x000fe20000010814 */
[----:B------:R-:W-:-:S02]  /*1710*/  FFMA.FTZ R11, R18, R13, -R29 ;  /* 0x0000000d120b7223 */ /* 0x000fc4000001081d */
[----:B------:R-:W-:Y:S01]  /*1720*/  @!P0 IADD3 R25, PT, PT, R17, R25, RZ ;  /* 0x0000001911198210 */ /* 0x000fe20007ffe0ff */
[-C--:B------:R-:W-:Y:S01]  /*1730*/  FMUL.FTZ R18, R21, R2.reuse ;  /* 0x0000000215127220 */ /* 0x080fe20000410000 */
[----:B------:R-:W-:Y:S02]  /*1740*/  @!P0 FMUL.FTZ R11, R11, R2 ;  /* 0x000000020b0b8220 */ /* 0x000fe40000410000 */
[----:B------:R-:W-:Y:S02]  /*1750*/  @!P0 LEA.HI.X R23, R16, R23, R25, 0x1, P1 ;  /* 0x0000001710178211 */ /* 0x000fe400008f0c19 */
[----:B------:R-:W-:Y:S02]  /*1760*/  ISETP.NE.AND P1, PT, R7, RZ, PT ;  /* 0x000000ff0700720c */ /* 0x000fe40003f25270 */
[----:B------:R-:W-:-:S05]  /*1770*/  @!P0 F2FP.F16.F32.PACK_AB R11, R11, R18 ;  /* 0x000000120b0b823e */ /* 0x000fca00000000ff */
[----:B------:R1:W-:Y:S06]  /*1780*/  @!P0 STG.E desc[UR6][R22.64], R11 ;  /* 0x0000000b16008986 */ /* 0x0003ec000c101906 */
[----:B------:R-:W-:Y:S05]  /*1790*/  @!P1 BRA `(.L_x_963) ;  /* 0x0000000c00889947 */ /* 0x000fea0003800000 */
[----:B------:R-:W-:Y:S01]  /*17a0*/  IADD3 R6, PT, PT, R6, 0x4, RZ ;  /* 0x0000000406067810 */ /* 0x000fe20007ffe0ff */
[----:B------:R-:W-:Y:S06]  /*17b0*/  BRA `(.L_x_971) ;  /* 0xfffffff000ac7947 */ /* 0x000fec000383ffff */
.L_x_964:
        /* <DEDUP_REMOVED lines=12> */
[----:B------:R-:W-:Y:S01]  /*1880*/  @!P0 IMAD.IADD R21, R21, 0x1, R11 ;  /* 0x0000000115158824 */ /* 0x000fe200078e020b */
[----:B------:R-:W-:-:S04]  /*1890*/  @!P0 SHF.L.U32 R11, R20, 0x1, RZ ;  /* 0x00000001140b8819 */ /* 0x000fc800000006ff */
[----:B------:R-:W-:Y:S02]  /*18a0*/  @!P0 SHF.L.U64.HI R6, R20, 0x1, R21 ;  /* 0x0000000114068819 */ /* 0x000fe40000010215 */
[----:B0-----:R-:W-:-:S04]  /*18b0*/  @!P0 IADD3 R20, P2, PT, R11, R18, RZ ;  /* 0x000000120b148210 */ /* 0x001fc80007f5e0ff */
[----:B------:R-:W-:Y:S02]  /*18c0*/  @!P0 IADD3.X R21, PT, PT, R6, R19, RZ, P2, !PT ;  /* 0x0000001306158210 */ /* 0x000fe400017fe4ff */
[----:B------:R-:W0:Y:S03]  /*18d0*/  @!P0 LDC.64 R18, c[0x0][0x398] ;  /* 0x0000e600ff128b82 */ /* 0x000e260000000a00 */
[----:B------:R-:W2:Y:S01]  /*18e0*/  @!P0 LDG.E R20, desc[UR6][R20.64] ;  /* 0x0000000614148981 */ /* 0x000ea2000c1e1900 */
[----:B0-----:R-:W-:-:S04]  /*18f0*/  @!P0 IADD3 R18, P2, PT, R11, R18, RZ ;  /* 0x000000120b128210 */ /* 0x001fc80007f5e0ff */
[----:B------:R-:W-:-:S05]  /*1900*/  @!P0 IADD3.X R19, PT, PT, R6, R19, RZ, P2, !PT ;  /* 0x0000001306138210 */ /* 0x000fca00017fe4ff */
[----:B------:R0:W3:Y:S01]  /*1910*/  @!P0 LDG.E R18, desc[UR6][R18.64] ;  /* 0x0000000612128981 */ /* 0x0000e2000c1e1900 */
[----:B------:R-:W-:Y:S02]  /*1920*/  PRMT R6, RZ, 0x7610, R6 ;  /* 0x00007610ff067816 */ /* 0x000fe40000000006 */
[----:B------:R-:W-:Y:S02]  /*1930*/  PRMT R11, RZ, 0x7610, R11 ;  /* 0x00007610ff0b7816 */ /* 0x000fe4000000000b */
[----:B0-----:R-:W-:Y:S02]  /*1940*/  PRMT R19, RZ, 0x7610, R19 ;  /* 0x00007610ff137816 */ /* 0x001fe40000000013 */
[C---:B--2---:R-:W-:Y:S02]  /*1950*/  @!P0 PRMT R6, R20.reuse, 0x7632, R6 ;  /* 0x0000763214068816 */ /* 0x044fe40000000006 */
[----:B------:R-:W-:-:S03]  /*1960*/  @!P0 PRMT R11, R20, 0x7610, R11 ;  /* 0x00007610140b8816 */ /* 0x000fc6000000000b */
[----:B------:R-:W-:Y:S02]  /*1970*/  HADD2.F32 R23, -RZ, R6.H0_H0 ;  /* 0x20000006ff177230 */ /* 0x000fe40000004100 */
[----:B------:R-:W-:-:S03]  /*1980*/  HADD2.F32 R11, -RZ, R11.H0_H0 ;  /* 0x2000000bff0b7230 */ /* 0x000fc60000004100 */
[C---:B------:R-:W-:Y:S02]  /*1990*/  FADD.FTZ R23, -R10.reuse, R23 ;  /* 0x000000170a177221 */ /* 0x040fe40000010100 */
[----:B------:R-:W-:Y:S02]  /*19a0*/  FADD.FTZ R11, -R10, R11 ;  /* 0x0000000b0a0b7221 */ /* 0x000fe40000010100 */
[-C--:B------:R-:W-:Y:S02]  /*19b0*/  FMUL.FTZ R6, R23, R2.reuse ;  /* 0x0000000217067220 */ /* 0x080fe40000410000 */
[----:B------:R-:W-:Y:S02]  /*19c0*/  FMUL.FTZ R11, R11, R2 ;  /* 0x000000020b0b7220 */ /* 0x000fe40000410000 */
[----:B-----5:R-:W-:Y:S02]  /*19d0*/  FFMA.FTZ R23, R6, R13, R17 ;  /* 0x0000000d06177223 */ /* 0x020fe40000010011 */
[----:B------:R-:W-:-:S02]  /*19e0*/  FFMA.FTZ R21, R11, R12, R16 ;  /* 0x0000000c0b157223 */ /* 0x000fc40000010010 */
[----:B------:R-:W-:Y:S02]  /*19f0*/  FMUL.FTZ R25, R23, -1.4426950216293334961 ;  /* 0xbfb8aa3b17197820 */ /* 0x000fe40000410000 */
[----:B------:R-:W-:-:S04]  /*1a00*/  FMUL.FTZ R26, R21, -1.4426950216293334961 ;  /* 0xbfb8aa3b151a7820 */ /* 0x000fc80000410000 */
[----:B------:R-:W0:Y:S01]  /*1a10*/  MUFU.EX2 R25, R25 ;  /* 0x0000001900197308 */ /* 0x000e220000000800 */
[----:B---3--:R-:W-:-:S05]  /*1a20*/  @!P0 PRMT R19, R18, 0x7632, R19 ;  /* 0x0000763212138816 */ /* 0x008fca0000000013 */
[----:B------:R-:W-:Y:S02]  /*1a30*/  HADD2.F32 R27, -RZ, R19.H0_H0 ;  /* 0x20000013ff1b7230 */ /* 0x000fe40000004100 */
[----:B------:R-:W1:Y:S01]  /*1a40*/  MUFU.EX2 R26, R26 ;  /* 0x0000001a001a7308 */ /* 0x000e620000000800 */
[----:B0-----:R-:W-:Y:S01]  /*1a50*/  FADD.FTZ R24, R25, 1 ;  /* 0x3f80000019187421 */ /* 0x001fe20000010000 */
[----:B------:R-:W-:-:S04]  /*1a60*/  PRMT R25, RZ, 0x7610, R25 ;  /* 0x00007610ff197816 */ /* 0x000fc80000000019 */
[----:B------:R-:W-:Y:S02]  /*1a70*/  @!P0 PRMT R25, R18, 0x7610, R25 ;  /* 0x0000761012198816 */ /* 0x000fe40000000019 */
[----:B------:R-:W0:Y:S01]  /*1a80*/  MUFU.RCP R24, R24 ;  /* 0x0000001800187308 */ /* 0x000e220000001000 */
[----:B------:R-:W2:Y:S01]  /*1a90*/  @!P0 LDC.64 R18, c[0x0][0x380] ;  /* 0x0000e000ff128b82 */ /* 0x000ea20000000a00 */
[----:B-1----:R-:W-:Y:S01]  /*1aa0*/  FADD.FTZ R20, R26, 1 ;  /* 0x3f8000001a147421 */ /* 0x002fe20000010000 */
[----:B------:R-:W-:-:S05]  /*1ab0*/  HADD2.F32 R25, -RZ, R25.H0_H0 ;  /* 0x20000019ff197230 */ /* 0x000fca0000004100 */
[----:B------:R-:W1:Y:S01]  /*1ac0*/  MUFU.RCP R20, R20 ;  /* 0x0000001400147308 */ /* 0x000e620000001000 */
[----:B0-----:R-:W-:Y:S01]  /*1ad0*/  FADD.FTZ R28, -R24, 1 ;  /* 0x3f800000181c7421 */ /* 0x001fe20000010100 */
[----:B------:R-:W-:Y:S01]  /*1ae0*/  FMUL.FTZ R24, R27, R24 ;  /* 0x000000181b187220 */ /* 0x000fe20000410000 */
[----:B------:R-:W-:Y:S02]  /*1af0*/  SHF.R.S32.HI R27, RZ, 0x1f, R7 ;  /* 0x0000001fff1b7819 */ /* 0x000fe40000011407 */
[----:B------:R-:W-:Y:S01]  /*1b00*/  FFMA.FTZ R23, R23, R28, 1 ;  /* 0x3f80000017177423 */ /* 0x000fe2000001001c */
[----:B-1----:R-:W-:Y:S01]  /*1b10*/  FADD.FTZ R26, -R20, 1 ;  /* 0x3f800000141a7421 */ /* 0x002fe20000010100 */
[----:B------:R-:W-:Y:S02]  /*1b20*/  FMUL.FTZ R25, R25, R20 ;  /* 0x0000001419197220 */ /* 0x000fe40000410000 */
[----:B------:R-:W-:Y:S01]  /*1b30*/  FMUL.FTZ R24, R24, R23 ;  /* 0x0000001718187220 */ /* 0x000fe20000410000 */
[----:B------:R-:W-:-:S02]  /*1b40*/  @!P0 IMAD.MOV.U32 R20, RZ, RZ, R14 ;  /* 0x000000ffff148224 */ /* 0x000fc400078e000e */
[----:B------:R-:W-:Y:S01]  /*1b50*/  FFMA.FTZ R26, R21, R26, 1 ;  /* 0x3f800000151a7423 */ /* 0x000fe2000001001a */
[----:B------:R-:W-:-:S03]  /*1b60*/  @!P0 MOV R21, R5 ;  /* 0x0000000500158202 */ /* 0x000fc60000000f00 */
[----:B------:R-:W-:Y:S01]  /*1b70*/  FMUL.FTZ R23, R25, R26 ;  /* 0x0000001a19177220 */ /* 0x000fe20000410000 */
[----:B------:R-:W-:Y:S02]  /*1b80*/  @!P0 IMAD R26, R27, UR8, RZ ;  /* 0x000000081b1a8c24 */ /* 0x000fe4000f8e02ff */
[C-C-:B------:R-:W-:Y:S01]  /*1b90*/  FFMA.FTZ R25, R3.reuse, R6, R4.reuse ;  /* 0x0000000603197223 */ /* 0x140fe20000010004 */
[----:B------:R-:W-:Y:S01]  /*1ba0*/  FFMA.FTZ R6, R3, R11, R4 ;  /* 0x0000000b03067223 */ /* 0x000fe20000010004 */
[----:B------:R-:W-:-:S04]  /*1bb0*/  @!P0 IMAD.WIDE.U32 R20, R7, UR8, R20 ;  /* 0x0000000807148c25 */ /* 0x000fc8000f8e0014 */
[----:B------:R-:W-:Y:S01]  /*1bc0*/  FFMA.FTZ R25, R24, R13, -R25 ;  /* 0x0000000d18197223 */ /* 0x000fe20000010819 */
[----:B------:R-:W-:Y:S01]  /*1bd0*/  FFMA.FTZ R23, R23, R12, -R6 ;  /* 0x0000000c17177223 */ /* 0x000fe20000010806 */
[----:B------:R-:W-:Y:S01]  /*1be0*/  @!P0 IMAD R11, R7, UR9, R26 ;  /* 0x00000009070b8c24 */ /* 0x000fe2000f8e021a */
[----:B--2---:R-:W-:Y:S01]  /*1bf0*/  @!P0 LEA R18, P2, R20, R18, 0x1 ;  /* 0x0000001214128211 */ /* 0x004fe200078408ff */
[-C--:B------:R-:W-:Y:S01]  /*1c00*/  @!P0 FMUL.FTZ R6, R25, R2.reuse ;  /* 0x0000000219068220 */ /* 0x080fe20000410000 */
[----:B------:R-:W-:Y:S02]  /*1c10*/  IADD3 R7, PT, PT, R7, 0x1, RZ ;  /* 0x0000000107077810 */ /* 0x000fe40007ffe0ff */
[----:B------:R-:W-:Y:S01]  /*1c20*/  @!P0 IADD3 R21, PT, PT, R21, R11, RZ ;  /* 0x0000000b15158210 */ /* 0x000fe20007ffe0ff */
[----:B------:R-:W-:-:S03]  /*1c30*/  FMUL.FTZ R11, R23, R2 ;  /* 0x00000002170b7220 */ /* 0x000fc60000410000 */
[----:B------:R-:W-:Y:S02]  /*1c40*/  @!P0 LEA.HI.X R19, R20, R19, R21, 0x1, P2 ;  /* 0x0000001314138211 */ /* 0x000fe400010f0c15 */
[----:B------:R-:W-:-:S05]  /*1c50*/  @!P0 F2FP.F16.F32.PACK_AB R11, R6, R11 ;  /* 0x0000000b060b823e */ /* 0x000fca00000000ff */
[----:B------:R0:W-:Y:S02]  /*1c60*/  @!P0 STG.E desc[UR6][R18.64], R11 ;  /* 0x0000000b12008986 */ /* 0x0001e4000c101906 */
.L_x_972:
[----:B------:R-:W-:Y:S05]  /*1c70*/  @!P1 BRA `(.L_x_963) ;  /* 0x0000000800509947 */ /* 0x000fea0003800000 */
[----:B------:R-:W-:Y:S01]  /*1c80*/  IMAD.IADD R6, R7, 0x1, -R22 ;  /* 0x0000000107067824 */ /* 0x000fe200078e0a16 */
[----:B------:R-:W1:Y:S01]  /*1c90*/  LDCU.64 UR10, c[0x0][0x3f8] ;  /* 0x00007f00ff0a77ac */ /* 0x000e620008000a00 */
[----:B------:R-:W2:Y:S05]  /*1ca0*/  LDCU.64 UR12, c[0x0][0x380] ;  /* 0x00007000ff0c77ac */ /* 0x000eaa0008000a00 */
.L_x_975:
[----:B------:R-:W-:Y:S01]  /*1cb0*/  BSSY.RECONVERGENT B0, `(.L_x_973) ;  /* 0x0000043000007945 */ /* 0x000fe20003800200 */
[----:B-1----:R-:W-:Y:S02]  /*1cc0*/  ISETP.GE.U32.AND P1, PT, R8, UR10, PT ;  /* 0x0000000a08007c0c */ /* 0x002fe4000bf26070 */
[----:B------:R-:W-:Y:S02]  /*1cd0*/  PRMT R24, RZ, 0x5410, RZ ;  /* 0x00005410ff187816 */ /* 0x000fe400000000ff */
[----:B------:R-:W-:Y:S01]  /*1ce0*/  PRMT R27, RZ, 0x5410, RZ ;  /* 0x00005410ff1b7816 */ /* 0x000fe200000000ff */
[----:B---3--:R-:W-:Y:S08]  /*1cf0*/  @P0 BRA `(.L_x_974) ;  /* 0x0000000000f80947 */ /* 0x008ff00003800000 */
[----:B------:R-:W1:Y:S01]  /*1d00*/  @!P0 LDC.64 R22, c[0x0][0x3f8] ;  /* 0x0000fe00ff168b82 */ /* 0x000e620000000a00 */
[----:B0-----:R-:W-:Y:S02]  /*1d10*/  SHF.R.S32.HI R11, RZ, 0x1f, R7 ;  /* 0x0000001fff0b7819 */ /* 0x001fe40000011407 */
[----:B------:R-:W-:-:S05]  /*1d20*/  MOV R19, R5 ;  /* 0x0000000500137202 */ /* 0x000fca0000000f00 */
[----:B------:R-:W0:Y:S01]  /*1d30*/  @!P0 LDC.64 R20, c[0x0][0x3a0] ;  /* 0x0000e800ff148b82 */ /* 0x000e220000000a00 */
[----:B-1----:R-:W-:-:S04]  /*1d40*/  @!P0 IMAD R18, R11, R22, RZ ;  /* 0x000000160b128224 */ /* 0x002fc800078e02ff */
[----:B------:R-:W-:Y:S01]  /*1d50*/  @!P0 IMAD R25, R7, R23, R18 ;  /* 0x0000001707198224 */ /* 0x000fe200078e0212 */
[----:B------:R-:W-:-:S05]  /*1d60*/  MOV R18, R14 ;  /* 0x0000000e00127202 */ /* 0x000fca0000000f00 */
[----:B------:R-:W-:-:S05]  /*1d70*/  @!P0 IMAD.WIDE.U32 R22, R7, R22, R18 ;  /* 0x0000001607168225 */ /* 0x000fca00078e0012 */
[----:B------:R-:W-:Y:S01]  /*1d80*/  @!P0 IADD3 R23, PT, PT, R23, R25, RZ ;  /* 0x0000001917178210 */ /* 0x000fe20007ffe0ff */
[----:B------:R-:W-:-:S03]  /*1d90*/  @!P0 IMAD.SHL.U32 R25, R22, 0x2, RZ ;  /* 0x0000000216198824 */ /* 0x000fc600078e00ff */
[----:B------:R-:W-:Y:S02]  /*1da0*/  @!P0 SHF.L.U64.HI R26, R22, 0x1, R23 ;  /* 0x00000001161a8819 */ /* 0x000fe40000010217 */
[----:B0-----:R-:W-:-:S04]  /*1db0*/  @!P0 IADD3 R22, P2, PT, R25, R20, RZ ;  /* 0x0000001419168210 */ /* 0x001fc80007f5e0ff */
[----:B------:R-:W-:Y:S02]  /*1dc0*/  @!P0 IADD3.X R23, PT, PT, R26, R21, RZ, P2, !PT ;  /* 0x000000151a178210 */ /* 0x000fe400017fe4ff */
[----:B------:R-:W0:Y:S03]  /*1dd0*/  @!P0 LDC.64 R20, c[0x0][0x398] ;  /* 0x0000e600ff148b82 */ /* 0x000e260000000a00 */
[----:B------:R-:W3:Y:S01]  /*1de0*/  @!P0 LDG.E R22, desc[UR6][R22.64] ;  /* 0x0000000616168981 */ /* 0x000ee2000c1e1900 */
[----:B0-----:R-:W-:-:S04]  /*1df0*/  @!P0 IADD3 R20, P2, PT, R25, R20, RZ ;  /* 0x0000001419148210 */ /* 0x001fc80007f5e0ff */
[----:B------:R-:W-:-:S05]  /*1e00*/  @!P0 IADD3.X R21, PT, PT, R26, R21, RZ, P2, !PT ;  /* 0x000000151a158210 */ /* 0x000fca00017fe4ff */
[----:B------:R0:W4:Y:S01]  /*1e10*/  @!P0 LDG.E R20, desc[UR6][R20.64] ;  /* 0x0000000614148981 */ /* 0x000122000c1e1900 */
[----:B------:R-:W-:Y:S01]  /*1e20*/  IMAD.WIDE.U32 R18, R7, UR10, R18 ;  /* 0x0000000a07127c25 */ /* 0x000fe2000f8e0012 */
[----:B---3--:R-:W-:-:S05]  /*1e30*/  @!P0 PRMT R27, R27, 0x7610, R22 ;  /* 0x000076101b1b8816 */ /* 0x008fca0000000016 */
[----:B------:R-:W-:Y:S01]  /*1e40*/  HADD2.F32 R25, -RZ, R27.H1_H1 ;  /* 0x3000001bff197230 */ /* 0x000fe20000004100 */
[----:B------:R-:W-:-:S04]  /*1e50*/  @!P0 PRMT R27, R22, 0x7610, R27 ;  /* 0x00007610161b8816 */ /* 0x000fc8000000001b */
[----:B------:R-:W-:Y:S01]  /*1e60*/  FADD.FTZ R25, -R10, R25 ;  /* 0x000000190a197221 */ /* 0x000fe20000010100 */
[----:B------:R-:W-:-:S03]  /*1e70*/  HADD2.F32 R23, -RZ, R27.H0_H0 ;  /* 0x2000001bff177230 */ /* 0x000fc60000004100 */
[-C--:B------:R-:W-:Y:S02]  /*1e80*/  FMUL.FTZ R26, R25, R2.reuse ;  /* 0x00000002191a7220 */ /* 0x080fe40000410000 */
[----:B------:R-:W-:Y:S02]  /*1e90*/  FADD.FTZ R23, -R10, R23 ;  /* 0x000000170a177221 */ /* 0x000fe40000010100 */
[----:B-----5:R-:W-:Y:S02]  /*1ea0*/  FFMA.FTZ R27, R26, R13, R17 ;  /* 0x0000000d1a1b7223 */ /* 0x020fe40000010011 */
[----:B------:R-:W-:Y:S02]  /*1eb0*/  FMUL.FTZ R23, R23, R2 ;  /* 0x0000000217177220 */ /* 0x000fe40000410000 */
[----:B------:R-:W-:Y:S02]  /*1ec0*/  FMUL.FTZ R29, R27, -1.4426950216293334961 ;  /* 0xbfb8aa3b1b1d7820 */ /* 0x000fe40000410000 */
[----:B0-----:R-:W-:-:S04]  /*1ed0*/  FFMA.FTZ R21, R23, R12, R16 ;  /* 0x0000000c17157223 */ /* 0x001fc80000010010 */
[----:B------:R-:W0:Y:S01]  /*1ee0*/  MUFU.EX2 R29, R29 ;  /* 0x0000001d001d7308 */ /* 0x000e220000000800 */
[----:B------:R-:W-:Y:S01]  /*1ef0*/  FMUL.FTZ R28, R21, -1.4426950216293334961 ;  /* 0xbfb8aa3b151c7820 */ /* 0x000fe20000410000 */
[----:B----4-:R-:W-:-:S04]  /*1f00*/  @!P0 PRMT R24, R20, 0x7610, R24 ;  /* 0x0000761014188816 */ /* 0x010fc80000000018 */
[----:B------:R-:W-:Y:S02]  /*1f10*/  @!P0 PRMT R24, R24, 0x7610, R20 ;  /* 0x0000761018188816 */ /* 0x000fe40000000014 */
[----:B------:R1:W3:Y:S01]  /*1f20*/  MUFU.EX2 R25, R28 ;  /* 0x0000001c00197308 */ /* 0x0002e20000000800 */
[----:B0-----:R-:W-:Y:S02]  /*1f30*/  FADD.FTZ R22, R29, 1 ;  /* 0x3f8000001d167421 */ /* 0x001fe40000010000 */
[--C-:B------:R-:W-:Y:S02]  /*1f40*/  HADD2.F32 R29, -RZ, R24.reuse.H1_H1 ;  /* 0x30000018ff1d7230 */ /* 0x100fe40000004100 */
[----:B------:R-:W-:Y:S02]  /*1f50*/  HADD2.F32 R24, -RZ, R24.H0_H0 ;  /* 0x20000018ff187230 */ /* 0x000fe40000004100 */
[----:B-1----:R-:W-:Y:S01]  /*1f60*/  IMAD R28, R11, UR10, RZ ;  /* 0x0000000a0b1c7c24 */ /* 0x002fe2000f8e02ff */
[----:B------:R-:W0:Y:S01]  /*1f70*/  MUFU.RCP R22, R22 ;  /* 0x0000001600167308 */ /* 0x000e220000001000 */
[----:B------:R-:W-:Y:S01]  /*1f80*/  FFMA.FTZ R11, R3, R26, R4 ;  /* 0x0000001a030b7223 */ /* 0x000fe20000010004 */
[----:B---3--:R-:W-:-:S06]  /*1f90*/  FADD.FTZ R25, R25, 1 ;  /* 0x3f80000019197421 */ /* 0x008fcc0000010000 */
[----:B------:R-:W1:Y:S01]  /*1fa0*/  MUFU.RCP R25, R25 ;  /* 0x0000001900197308 */ /* 0x000e620000001000 */
[----:B0-----:R-:W-:Y:S01]  /*1fb0*/  FADD.FTZ R20, -R22, 1 ;  /* 0x3f80000016147421 */ /* 0x001fe20000010100 */
[----:B------:R-:W-:-:S03]  /*1fc0*/  FMUL.FTZ R22, R29, R22 ;  /* 0x000000161d167220 */ /* 0x000fc60000410000 */
[----:B------:R-:W-:Y:S01]  /*1fd0*/  FFMA.FTZ R27, R27, R20, 1 ;  /* 0x3f8000001b1b7423 */ /* 0x000fe20000010014 */
[----:B-1----:R-:W-:Y:S01]  /*1fe0*/  FADD.FTZ R20, -R25, 1 ;  /* 0x3f80000019147421 */ /* 0x002fe20000010100 */
[----:B------:R-:W-:Y:S02]  /*1ff0*/  FMUL.FTZ R24, R24, R25 ;  /* 0x0000001918187220 */ /* 0x000fe40000410000 */
[----:B------:R-:W-:Y:S01]  /*2000*/  FMUL.FTZ R22, R22, R27 ;  /* 0x0000001b16167220 */ /* 0x000fe20000410000 */
[----:B------:R-:W-:Y:S01]  /*2010*/  FFMA.FTZ R21, R21, R20, 1 ;  /* 0x3f80000015157423 */ /* 0x000fe20000010014 */
[----:B------:R-:W-:Y:S01]  /*2020*/  FFMA.FTZ R20, R3, R23, R4 ;  /* 0x0000001703147223 */ /* 0x000fe20000010004 */
[----:B------:R-:W-:Y:S02]  /*2030*/  IMAD R23, R7, UR11, R28 ;  /* 0x0000000b07177c24 */ /* 0x000fe4000f8e021c */
[----:B------:R-:W-:Y:S01]  /*2040*/  FFMA.FTZ R11, R22, R13, -R11 ;  /* 0x0000000d160b7223 */ /* 0x000fe2000001080b */
[----:B------:R-:W-:-:S03]  /*2050*/  FMUL.FTZ R21, R24, R21 ;  /* 0x0000001518157220 */ /* 0x000fc60000410000 */
[----:B------:R-:W-:Y:S01]  /*2060*/  FMUL.FTZ R11, R11, R2 ;  /* 0x000000020b0b7220 */ /* 0x000fe20000410000 */
[----:B------:R-:W-:Y:S01]  /*2070*/  FFMA.FTZ R21, R21, R12, -R20 ;  /* 0x0000000c15157223 */ /* 0x000fe20000010814 */
[----:B--2---:R-:W-:Y:S02]  /*2080*/  LEA R20, P0, R18, UR12, 0x1 ;  /* 0x0000000c12147c11 */ /* 0x004fe4000f8008ff */
[----:B------:R-:W-:Y:S01]  /*2090*/  IADD3 R23, PT, PT, R19, R23, RZ ;  /* 0x0000001713177210 */ /* 0x000fe20007ffe0ff */
[----:B------:R-:W-:-:S03]  /*20a0*/  FMUL.FTZ R22, R21, R2 ;  /* 0x0000000215167220 */ /* 0x000fc60000410000 */
[----:B------:R-:W-:Y:S02]  /*20b0*/  LEA.HI.X R21, R18, UR13, R23, 0x1, P0 ;  /* 0x0000000d12157c11 */ /* 0x000fe400080f0c17 */
[----:B------:R-:W-:-:S05]  /*20c0*/  F2FP.F16.F32.PACK_AB R11, R11, R22 ;  /* 0x000000160b0b723e */ /* 0x000fca00000000ff */
[----:B------:R1:W-:Y:S02]  /*20d0*/  STG.E desc[UR6][R20.64], R11 ;  /* 0x0000000b14007986 */ /* 0x0003e4000c101906 */
.L_x_974:
[----:B--2---:R-:W-:Y:S05]  /*20e0*/  BSYNC.RECONVERGENT B0 ;  /* 0x0000000000007941 */ /* 0x004fea0003800200 */
.L_x_973:
[----:B01----:R-:W-:-:S04]  /*20f0*/  SHF.R.S32.HI R11, RZ, 0x1f, R8 ;  /* 0x0000001fff0b7819 */ /* 0x003fc80000011408 */
[----:B------:R-:W-:-:S13]  /*2100*/  ISETP.GE.AND.EX P0, PT, R11, UR11, PT, P1 ;  /* 0x0000000b0b007c0c */ /* 0x000fda000bf06310 */
[----:B------:R-:W-:Y:S01]  /*2110*/  @!P0 VIADD R11, R7, 0x1 ;  /* 0x00000001070b8836 */ /* 0x000fe20000000000 */
[----:B------:R-:W0:Y:S01]  /*2120*/  @!P0 LDC.64 R18, c[0x0][0x3a0] ;  /* 0x0000e800ff128b82 */ /* 0x000e220000000a00 */
[----:B------:R-:W-:-:S03]  /*2130*/  @!P0 MOV R21, R5 ;  /* 0x0000000500158202 */ /* 0x000fc60000000f00 */
[----:B------:R-:W-:-:S05]  /*2140*/  @!P0 SHF.R.S32.HI R20, RZ, 0x1f, R11 ;  /* 0x0000001fff148819 */ /* 0x000fca000001140b */
[----:B------:R-:W-:Y:S01]  /*2150*/  @!P0 IMAD R22, R20, UR10, RZ ;  /* 0x0000000a14168c24 */ /* 0x000fe2000f8e02ff */
[----:B------:R-:W-:-:S03]  /*2160*/  @!P0 MOV R20, R14 ;  /* 0x0000000e00148202 */ /* 0x000fc60000000f00 */
[C---:B------:R-:W-:Y:S02]  /*2170*/  @!P0 IMAD R23, R11.reuse, UR11, R22 ;  /* 0x0000000b0b178c24 */ /* 0x040fe4000f8e0216 */
[----:B------:R-:W-:-:S04]  /*2180*/  @!P0 IMAD.WIDE.U32 R20, R11, UR10, R20 ;  /* 0x0000000a0b148c25 */ /* 0x000fc8000f8e0014 */
[----:B------:R-:W-:Y:S01]  /*2190*/  @!P0 IMAD.IADD R21, R21, 0x1, R23 ;  /* 0x0000000115158824 */ /* 0x000fe200078e0217 */
[----:B------:R-:W-:-:S04]  /*21a0*/  @!P0 SHF.L.U32 R11, R20, 0x1, RZ ;  /* 0x00000001140b8819 */ /* 0x000fc800000006ff */
[C---:B0-----:R-:W-:Y:S02]  /*21b0*/  @!P0 IADD3 R18, P1, PT, R11.reuse, R18, RZ ;  /* 0x000000120b128210 */ /* 0x041fe40007f3e0ff */
[----:B------:R-:W-:Y:S02]  /*21c0*/  @!P0 SHF.L.U64.HI R22, R20, 0x1, R21 ;  /* 0x0000000114168819 */ /* 0x000fe40000010215 */
[----:B------:R-:W-:Y:S02]  /*21d0*/  @!P0 MOV R20, R18 ;  /* 0x0000001200148202 */ /* 0x000fe40000000f00 */
[----:B------:R-:W-:Y:S02]  /*21e0*/  @!P0 IADD3.X R21, PT, PT, R22, R19, RZ, P1, !PT ;  /* 0x0000001316158210 */ /* 0x000fe40000ffe4ff */
[----:B------:R-:W0:Y:S03]  /*21f0*/  @!P0 LDC.64 R18, c[0x0][0x398] ;  /* 0x0000e600ff128b82 */ /* 0x000e260000000a00 */
[----:B------:R1:W2:Y:S01]  /*2200*/  @!P0 LDG.E R20, desc[UR6][R20.64] ;  /* 0x0000000614148981 */ /* 0x0002a2000c1e1900 */
[----:B0-----:R-:W-:-:S04]  /*2210*/  @!P0 IADD3 R18, P1, PT, R11, R18, RZ ;  /* 0x000000120b128210 */ /* 0x001fc80007f3e0ff */
[----:B------:R-:W-:-:S05]  /*2220*/  @!P0 IADD3.X R19, PT, PT, R22, R19, RZ, P1, !PT ;  /* 0x0000001316138210 */ /* 0x000fca0000ffe4ff */
[----:B------:R-:W3:Y:S01]  /*2230*/  @!P0 LDG.E R18, desc[UR6][R18.64] ;  /* 0x0000000612128981 */ /* 0x000ee2000c1e1900 */
[----:B------:R-:W-:Y:S01]  /*2240*/  PRMT R11, RZ, 0x5410, RZ ;  /* 0x00005410ff0b7816 */ /* 0x000fe200000000ff */
[----:B------:R-:W-:Y:S01]  /*2250*/  VIADD R6, R6, 0x2 ;  /* 0x0000000206067836 */ /* 0x000fe20000000000 */
[----:B-1----:R-:W-:Y:S02]  /*2260*/  PRMT R21, R21, 0x5410, RZ ;  /* 0x0000541015157816 */ /* 0x002fe400000000ff */
[----:B--2---:R-:W-:-:S04]  /*2270*/  @!P0 PRMT R11, R11, 0x7610, R20 ;  /* 0x000076100b0b8816 */ /* 0x004fc80000000014 */
[----:B------:R-:W-:-:S05]  /*2280*/  @!P0 PRMT R11, R20, 0x7610, R11 ;  /* 0x00007610140b8816 */ /* 0x000fca000000000b */
[--C-:B------:R-:W-:Y:S02]  /*2290*/  HADD2.F32 R23, -RZ, R11.reuse.H1_H1 ;  /* 0x3000000bff177230 */ /* 0x100fe40000004100 */
        /* <DEDUP_REMOVED lines=8> */
[----:B------:R-:W-:Y:S01]  /*2320*/  FMUL.FTZ R25, R23, -1.4426950216293334961 ;  /* 0xbfb8aa3b17197820 */ /* 0x000fe20000410000 */
[----:B---3--:R-:W-:-:S03]  /*2330*/  @!P0 PRMT R21, R21, 0x7610, R18 ;  /* 0x0000761015158816 */ /* 0x008fc60000000012 */
[----:B------:R-:W0:Y:S01]  /*2340*/  MUFU.EX2 R26, R26 ;  /* 0x0000001a001a7308 */ /* 0x000e220000000800 */
[----:B------:R-:W-:-:S05]  /*2350*/  PRMT R21, RZ, 0x7610, R21 ;  /* 0x00007610ff157816 */ /* 0x000fca0000000015 */
[----:B------:R-:W-:Y:S02]  /*2360*/  HADD2.F32 R28, -RZ, R21.H1_H1 ;  /* 0x30000015ff1c7230 */ /* 0x000fe40000004100 */
[----:B------:R-:W1:Y:S01]  /*2370*/  MUFU.EX2 R25, R25 ;  /* 0x0000001900197308 */ /* 0x000e620000000800 */
[----:B------:R-:W-:-:S05]  /*2380*/  @!P0 PRMT R21, R18, 0x7610, R21 ;  /* 0x0000761012158816 */ /* 0x000fca0000000015 */
[----:B------:R-:W-:Y:S02]  /*2390*/  HADD2.F32 R21, -RZ, R21.H0_H0 ;  /* 0x20000015ff157230 */ /* 0x000fe40000004100 */
[----:B0-----:R-:W-:-:S06]  /*23a0*/  FADD.FTZ R19, R26, 1 ;  /* 0x3f8000001a137421 */ /* 0x001fcc0000010000 */
[----:B------:R-:W0:Y:S01]  /*23b0*/  MUFU.RCP R19, R19 ;  /* 0x0000001300137308 */ /* 0x000e220000001000 */
[----:B-1----:R-:W-:-:S07]  /*23c0*/  FADD.FTZ R20, R25, 1 ;  /* 0x3f80000019147421 */ /* 0x002fce0000010000 */
[----:B------:R-:W1:Y:S01]  /*23d0*/  MUFU.RCP R20, R20 ;  /* 0x0000001400147308 */ /* 0x000e620000001000 */
[----:B0-----:R-:W-:Y:S01]  /*23e0*/  FADD.FTZ R27, -R19, 1 ;  /* 0x3f800000131b7421 */ /* 0x001fe20000010100 */
[----:B------:R-:W-:Y:S02]  /*23f0*/  FMUL.FTZ R25, R28, R19 ;  /* 0x000000131c197220 */ /* 0x000fe40000410000 */
[----:B------:R-:W0:Y:S01]  /*2400*/  @!P0 LDC.64 R18, c[0x0][0x380] ;  /* 0x0000e000ff128b82 */ /* 0x000e220000000a00 */
[----:B------:R-:W-:Y:S01]  /*2410*/  FFMA.FTZ R24, R24, R27, 1 ;  /* 0x3f80000018187423 */ /* 0x000fe2000001001b */
[----:B-1----:R-:W-:Y:S01]  /*2420*/  FADD.FTZ R26, -R20, 1 ;  /* 0x3f800000141a7421 */ /* 0x002fe20000010100 */
[----:B------:R-:W-:Y:S02]  /*2430*/  FMUL.FTZ R21, R21, R20 ;  /* 0x0000001415157220 */ /* 0x000fe40000410000 */
[----:B------:R-:W-:Y:S01]  /*2440*/  FMUL.FTZ R24, R25, R24 ;  /* 0x0000001819187220 */ /* 0x000fe20000410000 */
[----:B------:R-:W-:Y:S01]  /*2450*/  FFMA.FTZ R26, R23, R26, 1 ;  /* 0x3f800000171a7423 */ /* 0x000fe2000001001a */
[C---:B------:R-:W-:Y:S01]  /*2460*/  @!P0 VIADD R23, R7.reuse, 0x1 ;  /* 0x0000000107178836 */ /* 0x040fe20000000000 */
[----:B------:R-:W-:-:S04]  /*2470*/  IADD3 R7, PT, PT, R7, 0x2, RZ ;  /* 0x0000000207077810 */ /* 0x000fc80007ffe0ff */
[----:B------:R-:W-:-:S05]  /*2480*/  @!P0 SHF.R.S32.HI R27, RZ, 0x1f, R23 ;  /* 0x0000001fff1b8819 */ /* 0x000fca0000011417 */
[----:B------:R-:W-:Y:S02]  /*2490*/  @!P0 IMAD R20, R27, UR10, RZ ;  /* 0x0000000a1b148c24 */ /* 0x000fe4000f8e02ff */
[----:B------:R-:W-:Y:S01]  /*24a0*/  FMUL.FTZ R27, R21, R26 ;  /* 0x0000001a151b7220 */ /* 0x000fe20000410000 */
[----:B------:R-:W-:Y:S01]  /*24b0*/  @!P0 MOV R21, R5 ;  /* 0x0000000500158202 */ /* 0x000fe20000000f00 */
[----:B------:R-:W-:Y:S01]  /*24c0*/  @!P0 IMAD R25, R23, UR11, R20 ;  /* 0x0000000b17198c24 */ /* 0x000fe2000f8e0214 */
[----:B------:R-:W-:-:S05]  /*24d0*/  @!P0 MOV R20, R14 ;  /* 0x0000000e00148202 */ /* 0x000fca0000000f00 */
[----:B------:R-:W-:-:S04]  /*24e0*/  @!P0 IMAD.WIDE.U32 R20, R23, UR10, R20 ;  /* 0x0000000a17148c25 */ /* 0x000fc8000f8e0014 */
[C-C-:B------:R-:W-:Y:S01]  /*24f0*/  FFMA.FTZ R23, R3.reuse, R22, R4.reuse ;  /* 0x0000001603177223 */ /* 0x140fe20000010004 */
[----:B------:R-:W-:-:S03]  /*2500*/  FFMA.FTZ R22, R3, R11, R4 ;  /* 0x0000000b03167223 */ /* 0x000fc60000010004 */
[----:B------:R-:W-:Y:S01]  /*2510*/  FFMA.FTZ R11, R24, R13, -R23 ;  /* 0x0000000d180b7223 */ /* 0x000fe20000010817 */
[----:B------:R-:W-:Y:S01]  /*2520*/  FFMA.FTZ R27, R27, R12, -R22 ;  /* 0x0000000c1b1b7223 */ /* 0x000fe20000010816 */
[----:B0-----:R-:W-:Y:S02]  /*2530*/  @!P0 LEA R18, P1, R20, R18, 0x1 ;  /* 0x0000001214128211 */ /* 0x001fe400078208ff */
[-C--:B------:R-:W-:Y:S01]  /*2540*/  @!P0 FMUL.FTZ R11, R11, R2.reuse ;  /* 0x000000020b0b8220 */ /* 0x080fe20000410000 */
[----:B------:R-:W-:Y:S01]  /*2550*/  FMUL.FTZ R22, R27, R2 ;  /* 0x000000021b167220 */ /* 0x000fe20000410000 */
[----:B------:R-:W-:-:S04]  /*2560*/  @!P0 IADD3 R25, PT, PT, R21, R25, RZ ;  /* 0x0000001915198210 */ /* 0x000fc80007ffe0ff */
[----:B------:R-:W-:Y:S02]  /*2570*/  @!P0 LEA.HI.X R19, R20, R19, R25, 0x1, P1 ;  /* 0x0000001314138211 */ /* 0x000fe400008f0c19 */
[----:B------:R-:W-:Y:S02]  /*2580*/  @!P0 F2FP.F16.F32.PACK_AB R11, R11, R22 ;  /* 0x000000160b0b823e */ /* 0x000fe400000000ff */
[----:B------:R-:W-:-:S03]  /*2590*/  ISETP.NE.AND P1, PT, R6, RZ, PT ;  /* 0x000000ff0600720c */ /* 0x000fc60003f25270 */
[----:B------:R3:W-:Y:S10]  /*25a0*/  @!P0 STG.E desc[UR6][R18.64], R11 ;  /* 0x0000000b12008986 */ /* 0x0007f4000c101906 */
[----:B------:R-:W-:Y:S05]  /*25b0*/  @P1 BRA `(.L_x_975) ;  /* 0xfffffff400bc1947 */ /* 0x000fea000383ffff */
.L_x_963:
        /* <DEDUP_REMOVED lines=17> */
[----:B------:R-:W2:Y:S01]  /*26d0*/  LDC R7, c[0x0][0x360] ;  /* 0x0000d800ff077b82 */ /* 0x000ea20000000800 */
[----:B----4-:R-:W-:Y:S01]  /*26e0*/  IMAD R0, R0, UR4, RZ ;  /* 0x0000000400007c24 */ /* 0x010fe2000f8e02ff */
[----:B------:R-:W4:Y:S04]  /*26f0*/  LDCU.64 UR4, c[0x0][0x388] ;  /* 0x00007100ff0477ac */ /* 0x000f280008000a00 */
[----:B------:R-:W-:-:S04]  /*2700*/  SHF.L.U32 R0, R0, 0x1, RZ ;  /* 0x0000000100007819 */ /* 0x000fc800000006ff */
[----:B------:R-:W-:-:S04]  /*2710*/  IADD3 R5, P0, PT, R5, R0, RZ ;  /* 0x0000000005057210 */ /* 0x000fc80007f1e0ff */
[----:B------:R-:W-:Y:S02]  /*2720*/  LEA.HI.X.SX32 R0, R0, R4, 0x1, P0 ;  /* 0x0000000400007211 */ /* 0x000fe400000f0eff */
[----:B-----5:R-:W-:-:S04]  /*2730*/  LEA R10, P0, R5, UR8, 0x2 ;  /* 0x00000008050a7c11 */ /* 0x020fc8000f8010ff */
[----:B01-3--:R-:W-:Y:S01]  /*2740*/  LEA.HI.X R11, R5, UR9, R0, 0x2, P0 ;  /* 0x00000009050b7c11 */ /* 0x00bfe200080f1400 */
[----:B------:R-:W0:Y:S01]  /*2750*/  LDCU.64 UR8, c[0x0][0x390] ;  /* 0x00007200ff0877ac */ /* 0x000e220008000a00 */
[----:B------:R-:W-:-:S03]  /*2760*/  LEA R4, P0, R2, R10, 0x2 ;  /* 0x0000000a02047211 */ /* 0x000fc600078010ff */
[----:B------:R-:W3:Y:S01]  /*2770*/  LDG.E R14, desc[UR6][R10.64] ;  /* 0x000000060a0e7981 */ /* 0x000ee2000c1e1900 */
[----:B------:R-:W-:Y:S01]  /*2780*/  LEA.HI.X R5, R2, R11, R3, 0x2, P0 ;  /* 0x0000000b02057211 */ /* 0x000fe200000f1403 */
[----:B--2---:R-:W-:-:S04]  /*2790*/  IMAD.WIDE.U32 R2, R7, 0x4, R10 ;  /* 0x0000000407027825 */ /* 0x004fc800078e000a */
[----:B------:R-:W-:Y:S01]  /*27a0*/  IMAD.WIDE.U32 R6, R7, 0x4, R4 ;  /* 0x0000000407067825 */ /* 0x000fe200078e0004 */
[----:B------:R-:W3:Y:S04]  /*27b0*/  LDG.E R15, desc[UR6][R2.64] ;  /* 0x00000006020f7981 */ /* 0x000ee8000c1e1900 */
[----:B------:R-:W2:Y:S04]  /*27c0*/  LDG.E R16, desc[UR6][R4.64] ;  /* 0x0000000604107981 */ /* 0x000ea8000c1e1900 */
[----:B------:R-:W2:Y:S01]  /*27d0*/  LDG.E R17, desc[UR6][R6.64] ;  /* 0x0000000606117981 */ /* 0x000ea2000c1e1900 */
[----:B------:R-:W-:-:S02]  /*27e0*/  SHF.L.U32 R12, R8, 0x2, RZ ;  /* 0x00000002080c7819 */ /* 0x000fc400000006ff */
[----:B------:R-:W-:Y:S02]  /*27f0*/  SHF.L.U64.HI R0, R8, 0x2, R13 ;  /* 0x0000000208007819 */ /* 0x000fe4000001020d */
[C---:B----4-:R-:W-:Y:S02]  /*2800*/  IADD3 R8, P0, PT, R12.reuse, UR4, RZ ;  /* 0x000000040c087c10 */ /* 0x050fe4000ff1e0ff */
[----:B0-----:R-:W-:Y:S02]  /*2810*/  IADD3 R12, P1, PT, R12, UR8, RZ ;  /* 0x000000080c0c7c10 */ /* 0x001fe4000ff3e0ff */
[C---:B------:R-:W-:Y:S02]  /*2820*/  IADD3.X R9, PT, PT, R0.reuse, UR5, RZ, P0, !PT ;  /* 0x0000000500097c10 */ /* 0x040fe400087fe4ff */
[----:B------:R-:W-:-:S03]  /*2830*/  IADD3.X R13, PT, PT, R0, UR9, RZ, P1, !PT ;  /* 0x00000009000d7c10 */ /* 0x000fc60008ffe4ff */
[----:B---3--:R-:W-:Y:S04]  /*2840*/  STG.E.64 desc[UR6][R8.64], R14 ;  /* 0x0000000e08007986 */ /* 0x008fe8000c101b06 */
[----:B--2---:R-:W-:Y:S01]  /*2850*/  STG.E.64 desc[UR6][R12.64], R16 ;  /* 0x000000100c007986 */ /* 0x004fe2000c101b06 */
[----:B------:R-:W-:Y:S05]  /*2860*/  EXIT ;  /* 0x000000000000794d */ /* 0x000fea0003800000 */
.L_x_976:
        /* <DEDUP_REMOVED lines=9> */
.L_x_4400:


//--------------------- .text._Z32group_norm_nhwc_bwd_scale_kernelI11Fp16IOFp32WLi168EEv26Group_norm_nhwc_bwd_params --------------------------
	.section	.text._Z32group_norm_nhwc_bwd_scale_kernelI11Fp16IOFp32WLi168EEv26Group_norm_nhwc_bwd_params,"ax",@progbits
	.align	128
        .global         _Z32group_norm_nhwc_bwd_scale_kernelI11Fp16IOFp32WLi168EEv26Group_norm_nhwc_bwd_params
        .type           _Z32group_norm_nhwc_bwd_scale_kernelI11Fp16IOFp32WLi168EEv26Group_norm_nhwc_bwd_params,@function
        .size           _Z32group_norm_nhwc_bwd_scale_kernelI11Fp16IOFp32WLi168EEv26Group_norm_nhwc_bwd_params,(.L_x_4401 - _Z32group_norm_nhwc_bwd_scale_kernelI11Fp16IOFp32WLi168EEv26Group_norm_nhwc_bwd_params)
        .other          _Z32group_norm_nhwc_bwd_scale_kernelI11Fp16IOFp32WLi168EEv26Group_norm_nhwc_bwd_params,@"STO_CUDA_ENTRY STV_DEFAULT"
_Z32group_norm_nhwc_bwd_scale_kernelI11Fp16IOFp32WLi168EEv26Group_norm_nhwc_bwd_params:
.text._Z32group_norm_nhwc_bwd_scale_kernelI11Fp16IOFp32WLi168EEv26Group_norm_nhwc_bwd_params:
        /* <DEDUP_REMOVED lines=88> */
.L_x_978:
[----:B------:R-:W-:Y:S05]  /*0580*/  BSYNC.RECONVERGENT B0 ;  /* 0x0000000000007941 */ /* 0x000fea0003800200 */
.L_x_977:
        /* <DEDUP_REMOVED lines=15> */
.L_x_984:
        /* <DEDUP_REMOVED lines=50> */
.L_x_983:
[----:B01----:R-:W-:Y:S05]  /*09a0*/  BSYNC.RECONVERGENT B0 ;  /* 0x0000000000007941 */ /* 0x003fea0003800200 */
.L_x_982:
[----:B------:R-:W-:Y:S01]  /*09b0*/  IADD3 R6, PT, PT, R6, 0x1, RZ ;  /* 0x0000000106067810 */ /* 0x000fe20007ffe0ff */
[----:B------:R-:W-:Y:S06]  /*09c0*/  @P2 BRA `(.L_x_984) ;  /* 0xfffffffc002c2947 */ /* 0x000fec000383ffff */
.L_x_981:
        /* <DEDUP_REMOVED lines=10> */
.L_x_987:
        /* <DEDUP_REMOVED lines=49> */
.L_x_986:
[----:B---3--:R-:W-:Y:S05]  /*0d80*/  BSYNC.RECONVERGENT B0 ;  /* 0x0000000000007941 */ /* 0x008fea0003800200 */
.L_x_985:
        /* <DEDUP_REMOVED lines=163> */
.L_x_980:
        /* <DEDUP_REMOVED lines=75> */
.L_x_988:
[----:B------:R-:W-:Y:S05]  /*1c70*/  @!P1 BRA `(.L_x_979) ;  /* 0x0000000800509947 */ /* 0x000fea0003800000 */
[----:B------:R-:W-:Y:S01]  /*1c80*/  IMAD.IADD R6, R7, 0x1, -R22 ;  /* 0x0000000107067824 */ /* 0x000fe200078e0a16 */
[----:B------:R-:W1:Y:S01]  /*1c90*/  LDCU.64 UR10, c[0x0][0x3f8] ;  /* 0x00007f00ff0a77ac */ /* 0x000e620008000a00 */
[----:B------:R-:W2:Y:S05]  /*1ca0*/  LDCU.64 UR12, c[0x0][0x380] ;  /* 0x00007000ff0c77ac */ /* 0x000eaa0008000a00 */
.L_x_991:
        /* <DEDUP_REMOVED lines=67> */
.L_x_990:
[----:B--2---:R-:W-:Y:S05]  /*20e0*/  BSYNC.RECONVERGENT B0 ;  /* 0x0000000000007941 */ /* 0x004fea0003800200 */
.L_x_989:
        /* <DEDUP_REMOVED lines=77> */
.L_x_979:
        /* <DEDUP_REMOVED lines=43> */
.L_x_992:
        /* <DEDUP_REMOVED lines=9> */
.L_x_4401:


//--------------------- .text._Z32group_norm_nhwc_bwd_scale_kernelI11Fp16IOFp32WLi64EEv26Group_norm_nhwc_bwd_params --------------------------
	.section	.text._Z32group_norm_nhwc_bwd_scale_kernelI11Fp16IOFp32WLi64EEv26Group_norm_nhwc_bwd_params,"ax",@progbits
	.align	128
        .global         _Z32group_norm_nhwc_bwd_scale_kernelI11Fp16IOFp32WLi64EEv26Group_norm_nhwc_bwd_params
        .type           _Z32group_norm_nhwc_bwd_scale_kernelI11Fp16IOFp32WLi64EEv26Group_norm_nhwc_bwd_params,@function
        .size           _Z32group_norm_nhwc_bwd_scale_kernelI11Fp16IOFp32WLi64EEv26Group_norm_nhwc_bwd_params,(.L_x_4402 - _Z32group_norm_nhwc_bwd_scale_kernelI11Fp16IOFp32WLi64EEv26Group_norm_nhwc_bwd_params)
        .other          _Z32group_norm_nhwc_bwd_scale_kernelI11Fp16IOFp32WLi64EEv26Group_norm_nhwc_bwd_params,@"STO_CUDA_ENTRY STV_DEFAULT"
_Z32group_norm_nhwc_bwd_scale_kernelI11Fp16IOFp32WLi64EEv26Group_norm_nhwc_bwd_params:
.text._Z32group_norm_nhwc_bwd_scale_kernelI11Fp16IOFp32WLi64EEv26Group_norm_nhwc_bwd_params:
        /* <DEDUP_REMOVED lines=88> */
.L_x_994:
[----:B------:R-:W-:Y:S05]  /*0580*/  BSYNC.RECONVERGENT B0 ;  /* 0x0000000000007941 */ /* 0x000fea0003800200 */
.L_x_993:
        /* <DEDUP_REMOVED lines=15> */
.L_x_1000:
        /* <DEDUP_REMOVED lines=50> */
.L_x_999:
[----:B01----:R-:W-:Y:S05]  /*09a0*/  BSYNC.RECONVERGENT B0 ;  /* 0x0000000000007941 */ /* 0x003fea0003800200 */
.L_x_998:
[----:B------:R-:W-:Y:S01]  /*09b0*/  IADD3 R6, PT, PT, R6, 0x1, RZ ;  /* 0x0000000106067810 */ /* 0x000fe20007ffe0ff */
[----:B------:R-:W-:Y:S06]  /*09c0*/  @P2 BRA `(.L_x_1000) ;  /* 0xfffffffc002c2947 */ /* 0x000fec000383ffff */
.L_x_997:
        /* <DEDUP_REMOVED lines=10> */
.L_x_1003:
        /* <DEDUP_REMOVED lines=49> */
.L_x_1002:
[----:B---3--:R-:W-:Y:S05]  /*0d80*/  BSYNC.RECONVERGENT B0 ;  /* 0x0000000000007941 */ /* 0x008fea0003800200 */
.L_x_1001:
        /* <DEDUP_REMOVED lines=163> */
.L_x_996:
        /* <DEDUP_REMOVED lines=75> */
.L_x_1004:
[----:B------:R-:W-:Y:S05]  /*1c70*/  @!P1 BRA `(.L_x_995) ;  /* 0x0000000800509947 */ /* 0x000fea0003800000 */
[----:B------:R-:W-:Y:S01]  /*1c80*/  IMAD.IADD R6, R7, 0x1, -R22 ;  /* 0x0000000107067824 */ /* 0x000fe200078e0a16 */
[----:B------:R-:W1:Y:S01]  /*1c90*/  LDCU.64 UR10, c[0x0][0x3f8] ;  /* 0x00007f00ff0a77ac */ /* 0x000e620008000a00 */
[----:B------:R-:W2:Y:S05]  /*1ca0*/  LDCU.64 UR12, c[0x0][0x380] ;  /* 0x00007000ff0c77ac */ /* 0x000eaa0008000a00 */
.L_x_1007:
        /* <DEDUP_REMOVED lines=67> */
.L_x_1006:
[----:B--2---:R-:W-:Y:S05]  /*20e0*/  BSYNC.RECONVERGENT B0 ;  /* 0x0000000000007941 */ /* 0x004fea0003800200 */
.L_x_1005:
        /* <DEDUP_REMOVED lines=77> */
.L_x_995:
        /* <DEDUP_REMOVED lines=43> */
.L_x_1008:
        /* <DEDUP_REMOVED lines=9> */
.L_x_4402:


//--------------------- .text._Z32group_norm_nhwc_bwd_scale_kernelI11Fp16IOFp32WLi128EEv26Group_norm_nhwc_bwd_params --------------------------
	.section	.text._Z32group_norm_nhwc_bwd_scale_kernelI11Fp16IOFp32WLi128EEv26Group_norm_nhwc_bwd_params,"ax",@progbits
	.align	128
        .global         _Z32group_norm_nhwc_bwd_scale_kernelI11Fp16IOFp32WLi128EEv26Group_norm_nhwc_bwd_params
        .type           _Z32group_norm_nhwc_bwd_scale_kernelI11Fp16IOFp32WLi128EEv26Group_norm_nhwc_bwd_params,@function
        .size           _Z32group_norm_nhwc_bwd_scale_kernelI11Fp16IOFp32WLi128EEv26Group_norm_nhwc_bwd_params,(.L_x_4403 - _Z32group_norm_nhwc_bwd_scale_kernelI11Fp16IOFp32WLi128EEv26Group_norm_nhwc_bwd_params)
        .other          _Z32group_norm_nhwc_bwd_scale_kernelI11Fp16IOFp32WLi128EEv26Group_norm_nhwc_bwd_params,@"STO_CUDA_ENTRY STV_DEFAULT"
_Z32group_norm_nhwc_bwd_scale_kernelI11Fp16IOFp32WLi128EEv26Group_norm_nhwc_bwd_params:
.text._Z32group_norm_nhwc_bwd_scale_kernelI11Fp16IOFp32WLi128EEv26Group_norm_nhwc_bwd_params:
        /* <DEDUP_REMOVED lines=88> */
.L_x_1010:
[----:B------:R-:W-:Y:S05]  /*0580*/  BSYNC.RECONVERGENT B0 ;  /* 0x0000000000007941 */ /* 0x000fea0003800200 */
.L_x_1009:
        /* <DEDUP_REMOVED lines=15> */
.L_x_1016:
        /* <DEDUP_REMOVED lines=50> */
.L_x_1015:
[----:B01----:R-:W-:Y:S05]  /*09a0*/  BSYNC.RECONVERGENT B0 ;  /* 0x0000000000007941 */ /* 0x003fea0003800200 */
.L_x_1014:
[----:B------:R-:W-:Y:S01]  /*09b0*/  IADD3 R6, PT, PT, R6, 0x1, RZ ;  /* 0x0000000106067810 */ /* 0x000fe20007ffe0ff */
[----:B------:R-:W-:Y:S06]  /*09c0*/  @P2 BRA `(.L_x_1016) ;  /* 0xfffffffc002c2947 */ /* 0x000fec000383ffff */
.L_x_1013:
        /* <DEDUP_REMOVED lines=10> */
.L_x_1019:
        /* <DEDUP_REMOVED lines=49> */
.L_x_1018:
[----:B---3--:R-:W-:Y:S05]  /*0d80*/  BSYNC.RECONVERGENT B0 ;  /* 0x0000000000007941 */ /* 0x008fea0003800200 */
.L_x_1017:
        /* <DEDUP_REMOVED lines=163> */
.L_x_1012:
        /* <DEDUP_REMOVED lines=75> */
.L_x_1020:
[----:B------:R-:W-:Y:S05]  /*1c70*/  @!P1 BRA `(.L_x_1011) ;  /* 0x0000000800509947 */ /* 0x000fea0003800000 */
[----:B------:R-:W-:Y:S01]  /*1c80*/  IMAD.IADD R6, R7, 0x1, -R22 ;  /* 0x0000000107067824 */ /* 0x000fe200078e0a16 */
[----:B------:R-:W1:Y:S01]  /*1c90*/  LDCU.64 UR10, c[0x0][0x3f8] ;  /* 0x00007f00ff0a77ac */ /* 0x000e620008000a00 */
[----:B------:R-:W2:Y:S05]  /*1ca0*/  LDCU.64 UR12, c[0x0][0x380] ;  /* 0x00007000ff0c77ac */ /* 0x000eaa0008000a00 */
.L_x_1023:
        /* <DEDUP_REMOVED lines=67> */
.L_x_1022:
[----:B--2---:R-:W-:Y:S05]  /*20e0*/  BSYNC.RECONVERGENT B0 ;  /* 0x0000000000007941 */ /* 0x004fea0003800200 */
.L_x_1021:
        /* <DEDUP_REMOVED lines=77> */
.L_x_1011:
        /* <DEDUP_REMOVED lines=43> */
.L_x_1024:
        /* <DEDUP_REMOVED lines=9> */
.L_x_4403:


//--------------------- .text._Z32group_norm_nhwc_bwd_scale_kernelI11Fp16IOFp32WLi192EEv26Group_norm_nhwc_bwd_params --------------------------
	.section	.text._Z32group_norm_nhwc_bwd_scale_kernelI11Fp16IOFp32WLi192EEv26Group_norm_nhwc_bwd_params,"ax",@progbits
	.align	128
        .global         _Z32group_norm_nhwc_bwd_scale_kernelI11Fp16IOFp32WLi192EEv26Group_norm_nhwc_bwd_params
        .type           _Z32group_norm_nhwc_bwd_scale_kernelI11Fp16IOFp32WLi192EEv26Group_norm_nhwc_bwd_params,@function
        .size           _Z32group_norm_nhwc_bwd_scale_kernelI11Fp16IOFp32WLi192EEv26Group_norm_nhwc_bwd_params,(.L_x_4404 - _Z32group_norm_nhwc_bwd_scale_kernelI11Fp16IOFp32WLi192EEv26Group_norm_nhwc_bwd_params)
        .other          _Z32group_norm_nhwc_bwd_scale_kernelI11Fp16IOFp32WLi192EEv26Group_norm_nhwc_bwd_params,@"STO_CUDA_ENTRY STV_DEFAULT"
_Z32group_norm_nhwc_bwd_scale_kernelI11Fp16IOFp32WLi192EEv26Group_norm_nhwc_bwd_params:
.text._Z32group_norm_nhwc_bwd_scale_kernelI11Fp16IOFp32WLi192EEv26Group_norm_nhwc_bwd_params:
        /* <DEDUP_REMOVED lines=88> */
.L_x_1026:
[----:B------:R-:W-:Y:S05]  /*0580*/  BSYNC.RECONVERGENT B0 ;  /* 0x0000000000007941 */ /* 0x000fea0003800200 */
.L_x_1025:
        /* <DEDUP_REMOVED lines=15> */
.L_x_1032:
        /* <DEDUP_REMOVED lines=50> */
.L_x_1031:
[----:B01----:R-:W-:Y:S05]  /*09a0*/  BSYNC.RECONVERGENT B0 ;  /* 0x0000000000007941 */ /* 0x003fea0003800200 */
.L_x_1030:
[----:B------:R-:W-:Y:S01]  /*09b0*/  IADD3 R6, PT, PT, R6, 0x1, RZ ;  /* 0x0000000106067810 */ /* 0x000fe20007ffe0ff */
[----:B------:R-:W-:Y:S06]  /*09c0*/  @P2 BRA `(.L_x_1032) ;  /* 0xfffffffc002c2947 */ /* 0x000fec000383ffff */
.L_x_1029:
        /* <DEDUP_REMOVED lines=10> */
.L_x_1035:
        /* <DEDUP_REMOVED lines=49> */
.L_x_1034:
[----:B---3--:R-:W-:Y:S05]  /*0d80*/  BSYNC.RECONVERGENT B0 ;  /* 0x0000000000007941 */ /* 0x008fea0003800200 */
.L_x_1033:
        /* <DEDUP_REMOVED lines=163> */
.L_x_1028:
        /* <DEDUP_REMOVED lines=75> */
.L_x_1036:
[----:B------:R-:W-:Y:S05]  /*1c70*/  @!P1 BRA `(.L_x_1027) ;  /* 0x0000000800509947 */ /* 0x000fea0003800000 */
[----:B------:R-:W-:Y:S01]  /*1c80*/  IMAD.IADD R6, R7, 0x1, -R22 ;  /* 0x0000000107067824 */ /* 0x000fe200078e0a16 */
[----:B------:R-:W1:Y:S01]  /*1c90*/  LDCU.64 UR10, c[0x0][0x3f8] ;  /* 0x00007f00ff0a77ac */ /* 0x000e620008000a00 */
[----:B------:R-:W2:Y:S05]  /*1ca0*/  LDCU.64 UR12, c[0x0][0x380] ;  /* 0x00007000ff0c77ac */ /* 0x000eaa0008000a00 */
.L_x_1039:
        /* <DEDUP_REMOVED lines=67> */
.L_x_1038:
[----:B--2---:R-:W-:Y:S05]  /*20e0*/  BSYNC.RECONVERGENT B0 ;  /* 0x0000000000007941 */ /* 0x004fea0003800200 */
.L_x_1037:
        /* <DEDUP_REMOVED lines=77> */
.L_x_1027:
        /* <DEDUP_REMOVED lines=43> */
.L_x_1040:
        /* <DEDUP_REMOVED lines=9> */
.L_x_4404:


//--------------------- .text._Z32group_norm_nhwc_bwd_scale_kernelI11Fp16IOFp32WLi448EEv26Group_norm_nhwc_bwd_params --------------------------
	.section	.text._Z32group_norm_nhwc_bwd_scale_kernelI11Fp16IOFp32WLi448EEv26Group_norm_nhwc_bwd_params,"ax",@progbits
	.align	128
        .global         _Z32group_norm_nhwc_bwd_scale_kernelI11Fp16IOFp32WLi448EEv26Group_norm_nhwc_bwd_params
        .type           _Z32group_norm_nhwc_bwd_scale_kernelI11Fp16IOFp32WLi448EEv26Group_norm_nhwc_bwd_params,@function
        .size           _Z32group_norm_nhwc_bwd_scale_kernelI11Fp16IOFp32WLi448EEv26Group_norm_nhwc_bwd_params,(.L_x_4405 - _Z32group_norm_nhwc_bwd_scale_kernelI11Fp16IOFp32WLi448EEv26Group_norm_nhwc_bwd_params)
        .other          _Z32group_norm_nhwc_bwd_scale_kernelI11Fp16IOFp32WLi448EEv26Group_norm_nhwc_bwd_params,@"STO_CUDA_ENTRY STV_DEFAULT"
_Z32group_norm_nhwc_bwd_scale_kernelI11Fp16IOFp32WLi448EEv26Group_norm_nhwc_bwd_params:
.text._Z32group_norm_nhwc_bwd_scale_kernelI11Fp16IOFp32WLi448EEv26Group_norm_nhwc_bwd_params:
        /* <DEDUP_REMOVED lines=88> */
.L_x_1042:
[----:B------:R-:W-:Y:S05]  /*0580*/  BSYNC.RECONVERGENT B0 ;  /* 0x0000000000007941 */ /* 0x000fea0003800200 */
.L_x_1041:
        /* <DEDUP_REMOVED lines=15> */
.L_x_1048:
        /* <DEDUP_REMOVED lines=50> */
.L_x_1047:
[----:B01----:R-:W-:Y:S05]  /*09a0*/  BSYNC.RECONVERGENT B0 ;  /* 0x0000000000007941 */ /* 0x003fea0003800200 */
.L_x_1046:
[----:B------:R-:W-:Y:S01]  /*09b0*/  IADD3 R6, PT, PT, R6, 0x1, RZ ;  /* 0x0000000106067810 */ /* 0x000fe20007ffe0ff */
[----:B------:R-:W-:Y:S06]  /*09c0*/  @P2 BRA `(.L_x_1048) ;  /* 0xfffffffc002c2947 */ /* 0x000fec000383ffff */
.L_x_1045:
        /* <DEDUP_REMOVED lines=10> */
.L_x_1051:
        /* <DEDUP_REMOVED lines=49> */
.L_x_1050:
[----:B---3--:R-:W-:Y:S05]  /*0d80*/  BSYNC.RECONVERGENT B0 ;  /* 0x0000000000007941 */ /* 0x008fea0003800200 */
.L_x_1049:
        /* <DEDUP_REMOVED lines=163> */
.L_x_1044:
        /* <DEDUP_REMOVED lines=75> */
.L_x_1052:
[----:B------:R-:W-:Y:S05]  /*1c70*/  @!P1 BRA `(.L_x_1043) ;  /* 0x0000000800509947 */ /* 0x000fea0003800000 */
[----:B------:R-:W-:Y:S01]  /*1c80*/  IMAD.IADD R6, R7, 0x1, -R22 ;  /* 0x0000000107067824 */ /* 0x000fe200078e0a16 */
[----:B------:R-:W1:Y:S01]  /*1c90*/  LDCU.64 UR10, c[0x0][0x3f8] ;  /* 0x00007f00ff0a77ac */ /* 0x000e620008000a00 */
[----:B------:R-:W2:Y:S05]  /*1ca0*/  LDCU.64 UR12, c[0x0][0x380] ;  /* 0x00007000ff0c77ac */ /* 0x000eaa0008000a00 */
.L_x_1055:
        /* <DEDUP_REMOVED lines=67> */
.L_x_1054:
[----:B--2---:R-:W-:Y:S05]  /*20e0*/  BSYNC.RECONVERGENT B0 ;  /* 0x0000000000007941 */ /* 0x004fea0003800200 */
.L_x_1053:
        /* <DEDUP_REMOVED lines=77> */
.L_x_1043:
        /* <DEDUP_REMOVED lines=43> */
.L_x_1056:
        /* <DEDUP_REMOVED lines=9> */
.L_x_4405:


//--------------------- .text._Z32group_norm_nhwc_bwd_scale_kernelI11Fp16IOFp32WLi256EEv26Group_norm_nhwc_bwd_params --------------------------
	.section	.text._Z32group_norm_nhwc_bwd_scale_kernelI11Fp16IOFp32WLi256EEv26Group_norm_nhwc_bwd_params,"ax",@progbits
	.align	128
        .global         _Z32group_norm_nhwc_bwd_scale_kernelI11Fp16IOFp32WLi256EEv26Group_norm_nhwc_bwd_params
        .type           _Z32group_norm_nhwc_bwd_scale_kernelI11Fp16IOFp32WLi256EEv26Group_norm_nhwc_bwd_params,@function
        .size           _Z32group_norm_nhwc_bwd_scale_kernelI11Fp16IOFp32WLi256EEv26Group_norm_nhwc_bwd_params,(.L_x_4406 - _Z32group_norm_nhwc_bwd_scale_kernelI11Fp16IOFp32WLi256EEv26Group_norm_nhwc_bwd_params)
        .other          _Z32group_norm_nhwc_bwd_scale_kernelI11Fp16IOFp32WLi256EEv26Group_norm_nhwc_bwd_params,@"STO_CUDA_ENTRY STV_DEFAULT"
_Z32group_norm_nhwc_bwd_scale_kernelI11Fp16IOFp32WLi256EEv26Group_norm_nhwc_bwd_params:
.text._Z32group_norm_nhwc_bwd_scale_kernelI11Fp16IOFp32WLi256EEv26Group_norm_nhwc_bwd_params:
        /* <DEDUP_REMOVED lines=88> */
.L_x_1058:
[----:B------:R-:W-:Y:S05]  /*0580*/  BSYNC.RECONVERGENT B0 ;  /* 0x0000000000007941 */ /* 0x000fea0003800200 */
.L_x_1057:
        /* <DEDUP_REMOVED lines=15> */
.L_x_1064:
        /* <DEDUP_REMOVED lines=50> */
.L_x_1063:
[----:B01----:R-:W-:Y:S05]  /*09a0*/  BSYNC.RECONVERGENT B0 ;  /* 0x0000000000007941 */ /* 0x003fea0003800200 */
.L_x_1062:
[----:B------:R-:W-:Y:S01]  /*09b0*/  IADD3 R6, PT, PT, R6, 0x1, RZ ;  /* 0x0000000106067810 */ /* 0x000fe20007ffe0ff */
[----:B------:R-:W-:Y:S06]  /*09c0*/  @P2 BRA `(.L_x_1064) ;  /* 0xfffffffc002c2947 */ /* 0x000fec000383ffff */
.L_x_1061:
        /* <DEDUP_REMOVED lines=10> */
.L_x_1067:
        /* <DEDUP_REMOVED lines=49> */
.L_x_1066:
[----:B---3--:R-:W-:Y:S05]  /*0d80*/  BSYNC.RECONVERGENT B0 ;  /* 0x0000000000007941 */ /* 0x008fea0003800200 */
.L_x_1065:
        /* <DEDUP_REMOVED lines=163> */
.L_x_1060:
        /* <DEDUP_REMOVED lines=75> */
.L_x_1068:
[----:B------:R-:W-:Y:S05]  /*1c70*/  @!P1 BRA `(.L_x_1059) ;  /* 0x0000000800509947 */ /* 0x000fea0003800000 */
[----:B------:R-:W-:Y:S01]  /*1c80*/  IMAD.IADD R6, R7, 0x1, -R22 ;  /* 0x0000000107067824 */ /* 0x000fe200078e0a16 */
[----:B------:R-:W1:Y:S01]  /*1c90*/  LDCU.64 UR10, c[0x0][0x3f8] ;  /* 0x00007f00ff0a77ac */ /* 0x000e620008000a00 */
[----:B------:R-:W2:Y:S05]  /*1ca0*/  LDCU.64 UR12, c[0x0][0x380] ;  /* 0x00007000ff0c77ac */ /* 0x000eaa0008000a00 */
.L_x_1071:
        /* <DEDUP_REMOVED lines=67> */
.L_x_1070:
[----:B--2---:R-:W-:Y:S05]  /*20e0*/  BSYNC.RECONVERGENT B0 ;  /* 0x0000000000007941 */ /* 0x004fea0003800200 */
.L_x_1069:
        /* <DEDUP_REMOVED lines=77> */
.L_x_1059:
        /* <DEDUP_REMOVED lines=43> */
.L_x_1072:
        /* <DEDUP_REMOVED lines=9> */
.L_x_4406:


//--------------------- .text._Z32group_norm_nhwc_bwd_scale_kernelI11Fp16IOFp32WLi120EEv26Group_norm_nhwc_bwd_params --------------------------
	.section	.text._Z32group_norm_nhwc_bwd_scale_kernelI11Fp16IOFp32WLi120EEv26Group_norm_nhwc_bwd_params,"ax",@progbits
	.align	128
        .global         _Z32group_norm_nhwc_bwd_scale_kernelI11Fp16IOFp32WLi120EEv26Group_norm_nhwc_bwd_params
        .type           _Z32group_norm_nhwc_bwd_scale_kernelI11Fp16IOFp32WLi120EEv26Group_norm_nhwc_bwd_params,@function
        .size           _Z32group_norm_nhwc_bwd_scale_kernelI11Fp16IOFp32WLi120EEv26Group_norm_nhwc_bwd_params,(.L_x_4407 - _Z32group_norm_nhwc_bwd_scale_kernelI11Fp16IOFp32WLi120EEv26Group_norm_nhwc_bwd_params)
        .other          _Z32group_norm_nhwc_bwd_scale_kernelI11Fp16IOFp32WLi120EEv26Group_norm_nhwc_bwd_params,@"STO_CUDA_ENTRY STV_DEFAULT"
_Z32group_norm_nhwc_bwd_scale_kernelI11Fp16IOFp32WLi120EEv26Group_norm_nhwc_bwd_params:
.text._Z32group_norm_nhwc_bwd_scale_kernelI11Fp16IOFp32WLi120EEv26Group_norm_nhwc_bwd_params:
        /* <DEDUP_REMOVED lines=88> */
.L_x_1074:
[----:B------:R-:W-:Y:S05]  /*0580*/  BSYNC.RECONVERGENT B0 ;  /* 0x0000000000007941 */ /* 0x000fea0003800200 */
.L_x_1073:
        /* <DEDUP_REMOVED lines=15> */
.L_x_1080:
        /* <DEDUP_REMOVED lines=50> */
.L_x_1079:
[----:B01----:R-:W-:Y:S05]  /*09a0*/  BSYNC.RECONVERGENT B0 ;  /* 0x0000000000007941 */ /* 0x003fea0003800200 */
.L_x_1078:
[----:B------:R-:W-:Y:S01]  /*09b0*/  IADD3 R6, PT, PT, R6, 0x1, RZ ;  /* 0x0000000106067810 */ /* 0x000fe20007ffe0ff */
[----:B------:R-:W-:Y:S06]  /*09c0*/  @P2 BRA `(.L_x_1080) ;  /* 0xfffffffc002c2947 */ /* 0x000fec000383ffff */
.L_x_1077:
        /* <DEDUP_REMOVED lines=10> */
.L_x_1083:
        /* <DEDUP_REMOVED lines=49> */
.L_x_1082:
[----:B---3--:R-:W-:Y:S05]  /*0d80*/  BSYNC.RECONVERGENT B0 ;  /* 0x0000000000007941 */ /* 0x008fea0003800200 */
.L_x_1081:
        /* <DEDUP_REMOVED lines=163> */
.L_x_1076:
        /* <DEDUP_REMOVED lines=75> */
.L_x_1084:
[----:B------:R-:W-:Y:S05]  /*1c70*/  @!P1 BRA `(.L_x_1075) ;  /* 0x0000000800509947 */ /* 0x000fea0003800000 */
[----:B------:R-:W-:Y:S01]  /*1c80*/  IMAD.IADD R6, R7, 0x1, -R22 ;  /* 0x0000000107067824 */ /* 0x000fe200078e0a16 */
[----:B------:R-:W1:Y:S01]  /*1c90*/  LDCU.64 UR10, c[0x0][0x3f8] ;  /* 0x00007f00ff0a77ac */ /* 0x000e620008000a00 */
[----:B------:R-:W2:Y:S05]  /*1ca0*/  LDCU.64 UR12, c[0x0][0x380] ;  /* 0x00007000ff0c77ac */ /* 0x000eaa0008000a00 */
.L_x_1087:
        /* <DEDUP_REMOVED lines=67> */
.L_x_1086:
[----:B--2---:R-:W-:Y:S05]  /*20e0*/  BSYNC.RECONVERGENT B0 ;  /* 0x0000000000007941 */ /* 0x004fea0003800200 */
.L_x_1085:
        /* <DEDUP_REMOVED lines=77> */
.L_x_1075:
        /* <DEDUP_REMOVED lines=43> */
.L_x_1088:
        /* <DEDUP_REMOVED lines=9> */
.L_x_4407:


//--------------------- .text._Z32group_norm_nhwc_bwd_scale_kernelI11Fp16IOFp32WLi140EEv26Group_norm_nhwc_bwd_params --------------------------
	.section	.text._Z32group_norm_nhwc_bwd_scale_kernelI11Fp16IOFp32WLi140EEv26Group_norm_nhwc_bwd_params,"ax",@progbits
	.align	128
        .global         _Z32group_norm_nhwc_bwd_scale_kernelI11Fp16IOFp32WLi140EEv26Group_norm_nhwc_bwd_params
        .type           _Z32group_norm_nhwc_bwd_scale_kernelI11Fp16IOFp32WLi140EEv26Group_norm_nhwc_bwd_params,@function
        .size           _Z32group_norm_nhwc_bwd_scale_kernelI11Fp16IOFp32WLi140EEv26Group_norm_nhwc_bwd_params,(.L_x_4408 - _Z32group_norm_nhwc_bwd_scale_kernelI11Fp16IOFp32WLi140EEv26Group_norm_nhwc_bwd_params)
        .other          _Z32group_norm_nhwc_bwd_scale_kernelI11Fp16IOFp32WLi140EEv26Group_norm_nhwc_bwd_params,@"STO_CUDA_ENTRY STV_DEFAULT"
_Z32group_norm_nhwc_bwd_scale_kernelI11Fp16IOFp32WLi140EEv26Group_norm_nhwc_bwd_params:
.text._Z32group_norm_nhwc_bwd_scale_kernelI11Fp16IOFp32WLi140EEv26Group_norm_nhwc_bwd_params:
        /* <DEDUP_REMOVED lines=88> */
.L_x_1090:
[----:B------:R-:W-:Y:S05]  /*0580*/  BSYNC.RECONVERGENT B0 ;  /* 0x0000000000007941 */ /* 0x000fea0003800200 */
.L_x_1089:
        /* <DEDUP_REMOVED lines=15> */
.L_x_1096:
        /* <DEDUP_REMOVED lines=50> */
.L_x_1095:
[----:B01----:R-:W-:Y:S05]  /*09a0*/  BSYNC.RECONVERGENT B0 ;  /* 0x0000000000007941 */ /* 0x003fea0003800200 */
.L_x_1094:
[----:B------:R-:W-:Y:S01]  /*09b0*/  IADD3 R6, PT, PT, R6, 0x1, RZ ;  /* 0x0000000106067810 */ /* 0x000fe20007ffe0ff */
[----:B------:R-:W-:Y:S06]  /*09c0*/  @P2 BRA `(.L_x_1096) ;  /* 0xfffffffc002c2947 */ /* 0x000fec000383ffff */
.L_x_1093:
        /* <DEDUP_REMOVED lines=10> */
.L_x_1099:
        /* <DEDUP_REMOVED lines=49> */
.L_x_1098:
[----:B---3--:R-:W-:Y:S05]  /*0d80*/  BSYNC.RECONVERGENT B0 ;  /* 0x0000000000007941 */ /* 0x008fea0003800200 */
.L_x_1097:
        /* <DEDUP_REMOVED lines=163> */
.L_x_1092:
        /* <DEDUP_REMOVED lines=75> */
.L_x_1100:
[----:B------:R-:W-:Y:S05]  /*1c70*/  @!P1 BRA `(.L_x_1091) ;  /* 0x0000000800509947 */ /* 0x000fea0003800000 */
[----:B------:R-:W-:Y:S01]  /*1c80*/  IMAD.IADD R6, R7, 0x1, -R22 ;  /* 0x0000000107067824 */ /* 0x000fe200078e0a16 */
[----:B------:R-:W1:Y:S01]  /*1c90*/  LDCU.64 UR10, c[0x0][0x3f8] ;  /* 0x00007f00ff0a77ac */ /* 0x000e620008000a00 */
[----:B------:R-:W2:Y:S05]  /*1ca0*/  LDCU.64 UR12, c[0x0][0x380] ;  /* 0x00007000ff0c77ac */ /* 0x000eaa0008000a00 */
.L_x_1103:
        /* <DEDUP_REMOVED lines=67> */
.L_x_1102:
[----:B--2---:R-:W-:Y:S05]  /*20e0*/  BSYNC.RECONVERGENT B0 ;  /* 0x0000000000007941 */ /* 0x004fea0003800200 */
.L_x_1101:
        /* <DEDUP_REMOVED lines=77> */
.L_x_1091:
        /* <DEDUP_REMOVED lines=43> */
.L_x_1104:
        /* <DEDUP_REMOVED lines=9> */
.L_x_4408:


//--------------------- .text._Z32group_norm_nhwc_bwd_scale_kernelI11Fp16IOFp32WLi160EEv26Group_norm_nhwc_bwd_params --------------------------
	.section	.text._Z32group_norm_nhwc_bwd_scale_kernelI11Fp16IOFp32WLi160EEv26Group_norm_nhwc_bwd_params,"ax",@progbits
	.align	128
        .global         _Z32group_norm_nhwc_bwd_scale_kernelI11Fp16IOFp32WLi160EEv26Group_norm_nhwc_bwd_params
        .type           _Z32group_norm_nhwc_bwd_scale_kernelI11Fp16IOFp32WLi160EEv26Group_norm_nhwc_bwd_params,@function
        .size           _Z32group_norm_nhwc_bwd_scale_kernelI11Fp16IOFp32WLi160EEv26Group_norm_nhwc_bwd_params,(.L_x_4409 - _Z32group_norm_nhwc_bwd_scale_kernelI11Fp16IOFp32WLi160EEv26Group_norm_nhwc_bwd_params)
        .other          _Z32group_norm_nhwc_bwd_scale_kernelI11Fp16IOFp32WLi160EEv26Group_norm_nhwc_bwd_params,@"STO_CUDA_ENTRY STV_DEFAULT"
_Z32group_norm_nhwc_bwd_scale_kernelI11Fp16IOFp32WLi160EEv26Group_norm_nhwc_bwd_params:
.text._Z32group_norm_nhwc_bwd_scale_kernelI11Fp16IOFp32WLi160EEv26Group_norm_nhwc_bwd_params:
        /* <DEDUP_REMOVED lines=88> */
.L_x_1106:
[----:B------:R-:W-:Y:S05]  /*0580*/  BSYNC.RECONVERGENT B0 ;  /* 0x0000000000007941 */ /* 0x000fea0003800200 */
.L_x_1105:
        /* <DEDUP_REMOVED lines=15> */
.L_x_1112:
        /* <DEDUP_REMOVED lines=50> */
.L_x_1111:
[----:B01----:R-:W-:Y:S05]  /*09a0*/  BSYNC.RECONVERGENT B0 ;  /* 0x0000000000007941 */ /* 0x003fea0003800200 */
.L_x_1110:
[----:B------:R-:W-:Y:S01]  /*09b0*/  IADD3 R6, PT, PT, R6, 0x1, RZ ;  /* 0x0000000106067810 */ /* 0x000fe20007ffe0ff */
[----:B------:R-:W-:Y:S06]  /*09c0*/  @P2 BRA `(.L_x_1112) ;  /* 0xfffffffc002c2947 */ /* 0x000fec000383ffff */
.L_x_1109:
        /* <DEDUP_REMOVED lines=10> */
.L_x_1115:
        /* <DEDUP_REMOVED lines=49> */
.L_x_1114:
[----:B---3--:R-:W-:Y:S05]  /*0d80*/  BSYNC.RECONVERGENT B0 ;  /* 0x0000000000007941 */ /* 0x008fea0003800200 */
.L_x_1113:
        /* <DEDUP_REMOVED lines=163> */
.L_x_1108:
        /* <DEDUP_REMOVED lines=75> */
.L_x_1116:
[----:B------:R-:W-:Y:S05]  /*1c70*/  @!P1 BRA `(.L_x_1107) ;  /* 0x0000000800509947 */ /* 0x000fea0003800000 */
[----:B------:R-:W-:Y:S01]  /*1c80*/  IMAD.IADD R6, R7, 0x1, -R22 ;  /* 0x0000000107067824 */ /* 0x000fe200078e0a16 */
[----:B------:R-:W1:Y:S01]  /*1c90*/  LDCU.64 UR10, c[0x0][0x3f8] ;  /* 0x00007f00ff0a77ac */ /* 0x000e620008000a00 */
[----:B------:R-:W2:Y:S05]  /*1ca0*/  LDCU.64 UR12, c[0x0][0x380] ;  /* 0x00007000ff0c77ac */ /* 0x000eaa0008000a00 */
.L_x_1119:
        /* <DEDUP_REMOVED lines=67> */
.L_x_1118:
[----:B--2---:R-:W-:Y:S05]  /*20e0*/  BSYNC.RECONVERGENT B0 ;  /* 0x0000000000007941 */ /* 0x004fea0003800200 */
.L_x_1117:
        /* <DEDUP_REMOVED lines=77> */
.L_x_1107:
        /* <DEDUP_REMOVED lines=43> */
.L_x_1120:
        /* <DEDUP_REMOVED lines=9> */
.L_x_4409:


//--------------------- .text._Z32group_norm_nhwc_bwd_scale_kernelI11Fp16IOBf16WLi196EEv26Group_norm_nhwc_bwd_params --------------------------
	.section	.text._Z32group_norm_nhwc_bwd_scale_kernelI11Fp16IOBf16WLi196EEv26Group_norm_nhwc_bwd_params,"ax",@progbits
	.align	128
        .global         _Z32group_norm_nhwc_bwd_scale_kernelI11Fp16IOBf16WLi196EEv26Group_norm_nhwc_bwd_params
        .type           _Z32group_norm_nhwc_bwd_scale_kernelI11Fp16IOBf16WLi196EEv26Group_norm_nhwc_bwd_params,@function
        .size           _Z32group_norm_nhwc_bwd_scale_kernelI11Fp16IOBf16WLi196EEv26Group_norm_nhwc_bwd_params,(.L_x_4410 - _Z32group_norm_nhwc_bwd_scale_kernelI11Fp16IOBf16WLi196EEv26Group_norm_nhwc_bwd_params)
        .other          _Z32group_norm_nhwc_bwd_scale_kernelI11Fp16IOBf16WLi196EEv26Group_norm_nhwc_bwd_params,@"STO_CUDA_ENTRY STV_DEFAULT"
_Z32group_norm_nhwc_bwd_scale_kernelI11Fp16IOBf16WLi196EEv26Group_norm_nhwc_bwd_params:
.text._Z32group_norm_nhwc_bwd_scale_kernelI11Fp16IOBf16WLi196EEv26Group_norm_nhwc_bwd_params:
[----:B------:R-:W-:Y:S08]  /*0000*/  LDC R1, c[0x0][0x37c] ;  /* 0x0000df00ff017b82 */ /* 0x000ff00000000800 */
[----:B------:R-:W0:Y:S01]  /*0010*/  LDC R7, c[0x0][0x424] ;  /* 0x00010900ff077b82 */ /* 0x000e220000000800 */
[----:B------:R-:W1:Y:S01]  /*0020*/  S2R R10, SR_TID.X ;  /* 0x00000000000a7919 */ /* 0x000e620000002100 */
[----:B------:R-:W2:Y:S01]  /*0030*/  LDCU.64 UR6, c[0x0][0x358] ;  /* 0x00006b00ff0677ac */ /* 0x000ea20008000a00 */
[----:B------:R-:W3:Y:S05]  /*0040*/  LDCU.64 UR8, c[0x0][0x3f8] ;  /* 0x00007f00ff0877ac */ /* 0x000eea0008000a00 */
[----:B------:R-:W4:Y:S01]  /*0050*/  S2UR UR4, SR_CTAID.X ;  /* 0x00000000000479c3 */ /* 0x000f220000002500 */
[----:B------:R-:W5:Y:S07]  /*0060*/  LDCU UR5, c[0x0][0x42c] ;  /* 0x00008580ff0577ac */ /* 0x000f6e0008000800 */
[----:B------:R-:W4:Y:S01]  /*0070*/  LDC R11, c[0x0][0x428] ;  /* 0x00010a00ff0b7b82 */ /* 0x000f220000000800 */
[----:B0-----:R-:W-:-:S07]  /*0080*/  IABS R5, R7 ;  /* 0x0000000700057213 */ /* 0x001fce0000000000 */
[----:B------:R-:W0:Y:S01]  /*0090*/  LDC.64 R12, c[0x0][0x3b8] ;  /* 0x0000ee00ff0c7b82 */ /* 0x000e220000000a00 */
[----:B------:R-:W2:Y:S01]  /*00a0*/  I2F.RP R0, R5 ;  /* 0x0000000500007306 */ /* 0x000ea20000209400 */
[----:B-1----:R-:W-:-:S06]  /*00b0*/  SHF.L.U32 R10, R10, 0x1, RZ ;  /* 0x000000010a0a7819 */ /* 0x002fcc00000006ff */
[----:B------:R-:W1:Y:S01]  /*00c0*/  LDC.64 R18, c[0x0][0x400] ;  /* 0x00010000ff127b82 */ /* 0x000e620000000a00 */
[----:B----4-:R-:W-:-:S07]  /*00d0*/  IMAD R10, R11, UR4, R10 ;  /* 0x000000040b0a7c24 */ /* 0x010fce000f8e020a */
[----:B------:R-:W4:Y:S01]  /*00e0*/  S2UR UR4, SR_CTAID.Z ;  /* 0x00000000000479c3 */ /* 0x000f220000002700 */
[----:B--2---:R-:W2:Y:S02]  /*00f0*/  MUFU.RCP R0, R0 ;  /* 0x0000000000007308 */ /* 0x004ea40000001000 */
[----:B--2---:R-:W-:Y:S02]  /*0100*/  IADD3 R2, PT, PT, R0, 0xffffffe, RZ ;  /* 0x0ffffffe00027810 */ /* 0x004fe40007ffe0ff */
[----:B------:R-:W-:-:S04]  /*0110*/  IABS R0, R10 ;  /* 0x0000000a00007213 */ /* 0x000fc80000000000 */
[----:B------:R2:W3:Y:S02]  /*0120*/  F2I.FTZ.U32.TRUNC.NTZ R3, R2 ;  /* 0x0000000200037305 */ /* 0x0004e4000021f000 */
[----:B--2---:R-:W-:Y:S02]  /*0130*/  HFMA2 R2, -RZ, RZ, 0, 0 ;  /* 0x00000000ff027431 */ /* 0x004fe400000001ff */
[----:B---3--:R-:W-:-:S04]  /*0140*/  IMAD.MOV R4, RZ, RZ, -R3 ;  /* 0x000000ffff047224 */ /* 0x008fc800078e0a03 */
[----:B------:R-:W-:-:S04]  /*0150*/  IMAD R9, R4, R5, RZ ;  /* 0x0000000504097224 */ /* 0x000fc800078e02ff */
[----:B------:R-:W-:-:S06]  /*0160*/  IMAD.HI.U32 R3, R3, R9, R2 ;  /* 0x0000000903037227 */ /* 0x000fcc00078e0002 */
[----:B------:R-:W-:-:S05]  /*0170*/  IMAD.HI.U32 R3, R3, R0, RZ ;  /* 0x0000000003037227 */ /* 0x000fca00078e00ff */
[----:B------:R-:W-:-:S05]  /*0180*/  IADD3 R2, PT, PT, -R3, RZ, RZ ;  /* 0x000000ff03027210 */ /* 0x000fca0007ffe1ff */
[C---:B------:R-:W-:Y:S02]  /*0190*/  IMAD R0, R5.reuse, R2, R0 ;  /* 0x0000000205007224 */ /* 0x040fe400078e0200 */
[----:B------:R-:W4:Y:S03]  /*01a0*/  LDC R2, c[0x0][0x410] ;  /* 0x00010400ff027b82 */ /* 0x000f260000000800 */
        /* <DEDUP_REMOVED lines=11> */
[----:B----4-:R-:W-:-:S04]  /*0260*/  IMAD R3, R2, UR4, R9 ;  /* 0x0000000402037c24 */ /* 0x010fc8000f8e0209 */
[----:B0-----:R-:W-:-:S06]  /*0270*/  IMAD.WIDE R12, R3, 0x8, R12 ;  /* 0x00000008030c7825 */ /* 0x001fcc00078e020c */
[----:B------:R-:W2:Y:S01]  /*0280*/  LDG.E.64 R12, desc[UR6][R12.64] ;  /* 0x000000060c0c7981 */ /* 0x000ea2000c1e1b00 */
[----:B------:R-:W-:-:S13]  /*0290*/  ISETP.GE.AND P0, PT, R9, R2, PT ;  /* 0x000000020900720c */ /* 0x000fda0003f06270 */
[----:B------:R-:W0:Y:S01]  /*02a0*/  @!P0 LDC.64 R4, c[0x0][0x3d8] ;  /* 0x0000f600ff048b82 */ /* 0x000e220000000a00 */
[----:B------:R-:W-:-:S05]  /*02b0*/  @!P0 IMAD R0, R2, UR4, RZ ;  /* 0x0000000402008c24 */ /* 0x000fca000f8e02ff */
[----:B------:R-:W-:Y:S02]  /*02c0*/  @!P0 LEA R3, R0, R9, 0x1 ;  /* 0x0000000900038211 */ /* 0x000fe400078e08ff */
[----:B------:R-:W3:Y:S01]  /*02d0*/  S2R R0, SR_CTAID.Y ;  /* 0x0000000000007919 */ /* 0x000ee20000002600 */
[----:B------:R-:W3:Y:S02]  /*02e0*/  LDC R9, c[0x0][0x41c] ;  /* 0x00010700ff097b82 */ /* 0x000ee40000000800 */
[C---:B------:R-:W-:Y:S02]  /*02f0*/  @!P0 IMAD.IADD R7, R3.reuse, 0x1, R2 ;  /* 0x0000000103078824 */ /* 0x040fe400078e0202 */
[----:B0-----:R-:W-:-:S04]  /*0300*/  @!P0 IMAD.WIDE R2, R3, 0x4, R4 ;  /* 0x0000000403028825 */ /* 0x001fc800078e0204 */
[----:B------:R-:W-:Y:S01]  /*0310*/  @!P0 IMAD.WIDE R4, R7, 0x4, R4 ;  /* 0x0000000407048825 */ /* 0x000fe200078e0204 */
[----:B------:R-:W-:-:S06]  /*0320*/  CS2R R6, SRZ ;  /* 0x0000000000067805 */ /* 0x000fcc000001ff00 */
[----:B------:R0:W5:Y:S04]  /*0330*/  @!P0 LDG.E R6, desc[UR6][R2.64] ;  /* 0x0000000602068981 */ /* 0x000168000c1e1900 */
[----:B------:R4:W5:Y:S01]  /*0340*/  @!P0 LDG.E R7, desc[UR6][R4.64] ;  /* 0x0000000604078981 */ /* 0x000962000c1e1900 */
[----:B------:R-:W-:Y:S01]  /*0350*/  BSSY.RECONVERGENT B0, `(.L_x_1121) ;  /* 0x000002a000007945 */ /* 0x000fe20003800200 */
[----:B0-----:R-:W-:Y:S01]  /*0360*/  MOV R2, 0x3f800000 ;  /* 0x3f80000000027802 */ /* 0x001fe20000000f00 */
[----:B--2---:R-:W-:Y:S01]  /*0370*/  FFMA.FTZ R11, -R12, R12, R13 ;  /* 0x0000000c0c0b7223 */ /* 0x004fe2000001010d */
[----:B---3--:R-:W-:-:S04]  /*0380*/  IMAD R13, R0, R9, RZ ;  /* 0x00000009000d7224 */ /* 0x008fc800078e02ff */
[----:B------:R-:W-:Y:S02]  /*0390*/  FSETP.GTU.FTZ.AND P0, PT, R11, RZ, PT ;  /* 0x000000ff0b00720b */ /* 0x000fe40003f1c000 */
[----:B------:R-:W-:Y:S02]  /*03a0*/  SHF.R.S32.HI R16, RZ, 0x1f, R13 ;  /* 0x0000001fff107819 */ /* 0x000fe4000001140d */
[----:B------:R-:W-:-:S04]  /*03b0*/  IADD3 R3, P1, PT, R13, R9, RZ ;  /* 0x000000090d037210 */ /* 0x000fc80007f3e0ff */
[----:B----4-:R-:W-:Y:S02]  /*03c0*/  LEA.HI.X.SX32 R4, R9, R16, 0x1, P1 ;  /* 0x0000001009047211 */ /* 0x010fe400008f0eff */
[----:B------:R-:W-:Y:S02]  /*03d0*/  CS2R R8, SRZ ;  /* 0x0000000000087805 */ /* 0x000fe4000001ff00 */
[----:B-1----:R-:W-:Y:S01]  /*03e0*/  ISETP.LT.U32.AND P1, PT, R3, R18, PT ;  /* 0x000000120300720c */ /* 0x002fe20003f21070 */
[----:B------:R-:W0:Y:S03]  /*03f0*/  @P0 LDC R14, c[0x0][0x3c0] ;  /* 0x0000f000ff0e0b82 */ /* 0x000e260000000800 */
[----:B------:R-:W-:Y:S01]  /*0400*/  ISETP.LT.AND.EX P1, PT, R4, R19, PT, P1 ;  /* 0x000000130400720c */ /* 0x000fe20003f21310 */
[----:B------:R-:W-:-:S03]  /*0410*/  IMAD.MOV.U32 R4, RZ, RZ, RZ ;  /* 0x000000ffff047224 */ /* 0x000fc600078e00ff */
[----:B------:R-:W-:Y:S01]  /*0420*/  SEL R18, R3, R18, P1 ;  /* 0x0000001203127207 */ /* 0x000fe20000800000 */
[----:B------:R-:W-:-:S03]  /*0430*/  HFMA2 R3, -RZ, RZ, 0, 0 ;  /* 0x00000000ff037431 */ /* 0x000fc600000001ff */
[----:B------:R-:W-:Y:S01]  /*0440*/  ISETP.GT.AND P2, PT, R18, R13, PT ;  /* 0x0000000d1200720c */ /* 0x000fe20003f44270 */
[----:B0-----:R-:W-:Y:S01]  /*0450*/  @P0 FADD.FTZ R14, R11, R14 ;  /* 0x0000000e0b0e0221 */ /* 0x001fe20000010000 */
[----:B------:R-:W-:-:S03]  /*0460*/  SHF.R.S32.HI R11, RZ, 0x1f, R10 ;  /* 0x0000001fff0b7819 */ /* 0x000fc6000001140a */
[----:B------:R0:W1:Y:S01]  /*0470*/  @P0 MUFU.RSQ R2, R14 ;  /* 0x0000000e00020308 */ /* 0x0000620000001400 */
[----:B------:R-:W-:Y:S01]  /*0480*/  ISETP.GE.U32.AND P0, PT, R10, UR8, PT ;  /* 0x000000080a007c0c */ /* 0x000fe2000bf06070 */
[----:B-----5:R-:W-:-:S03]  /*0490*/  FMUL.FTZ R5, R6, UR5 ;  /* 0x0000000506057c20 */ /* 0x020fc60008410000 */
[----:B------:R-:W-:Y:S01]  /*04a0*/  ISETP.GE.AND.EX P0, PT, R11, UR9, PT, P0 ;  /* 0x000000090b007c0c */ /* 0x000fe2000bf06300 */
[----:B------:R-:W-:-:S12]  /*04b0*/  FMUL.FTZ R6, R7, UR5 ;  /* 0x0000000507067c20 */ /* 0x000fd80008410000 */
[----:B01----:R-:W-:Y:S05]  /*04c0*/  @P0 BRA `(.L_x_1122) ;  /* 0x0000000000480947 */ /* 0x003fea0003800000 */
        /* <DEDUP_REMOVED lines=14> */
[----:B--2---:R-:W-:Y:S01]  /*05b0*/  SHF.L.U32 R3, R3, 0x10, RZ ;  /* 0x0000001003037819 */ /* 0x004fe200000006ff */
[----:B---3--:R-:W-:-:S02]  /*05c0*/  IMAD.U32 R4, R4, 0x10000, RZ ;  /* 0x0001000004047824 */ /* 0x008fc400078e00ff */
[----:B----4-:R-:W-:Y:S01]  /*05d0*/  @P1 IMAD.U32 R8, R17, 0x10000, RZ ;  /* 0x0001000011081824 */ /* 0x010fe200078e00ff */
[----:B-----5:R-:W-:-:S07]  /*05e0*/  @P1 SHF.L.U32 R9, R7, 0x10, RZ ;  /* 0x0000001007091819 */ /* 0x020fce00000006ff */
.L_x_1122:
[----:B------:R-:W-:Y:S05]  /*05f0*/  BSYNC.RECONVERGENT B0 ;  /* 0x0000000000007941 */ /* 0x000fea0003800200 */
.L_x_1121:
[----:B------:R-:W-:Y:S05]  /*0600*/  @!P2 BRA `(.L_x_1123) ;  /* 0x00000020000ca947 */ /* 0x000fea0003800000 */
[----:B------:R-:W0:Y:S01]  /*0610*/  LDCU.U8 UR5, c[0x0][0x414] ;  /* 0x00008280ff0577ac */ /* 0x000e220008000000 */
[----:B------:R-:W1:Y:S01]  /*0620*/  LDC.64 R14, c[0x0][0x408] ;  /* 0x00010200ff0e7b82 */ /* 0x000e620000000a00 */
[----:B0-----:R-:W-:Y:S01]  /*0630*/  UISETP.NE.AND UP0, UPT, UR5, URZ, UPT ;  /* 0x000000ff0500728c */ /* 0x001fe2000bf05270 */
[----:B-1----:R-:W-:-:S04]  /*0640*/  IMAD.WIDE.U32 R20, R14, UR4, R10 ;  /* 0x000000040e147c25 */ /* 0x002fc8000f8e000a */
        /* <DEDUP_REMOVED lines=9> */
[----:B------:R-:W1:Y:S05]  /*06e0*/  LDCU.64 UR10, c[0x0][0x380] ;  /* 0x00007000ff0a77ac */ /* 0x000e6a0008000a00 */
.L_x_1128:
        /* <DEDUP_REMOVED lines=8> */
[----:B------:R-:W-:-:S05]  /*0770*/  MOV R17, R7 ;  /* 0x0000000700117202 */ /* 0x000fca0000000f00 */
[----:B------:R-:W3:Y:S01]  /*0780*/  @!P0 LDC.64 R14, c[0x0][0x3a0] ;  /* 0x0000e800ff0e8b82 */ /* 0x000ee20000000a00 */
[----:B--2---:R-:W-:-:S04]  /*0790*/  @!P0 IMAD R16, R23, R8, RZ ;  /* 0x0000000817108224 */ /* 0x004fc800078e02ff */
[----:B------:R-:W-:Y:S02]  /*07a0*/  @!P0 IMAD R25, R19, R9, R16 ;  /* 0x0000000913198224 */ /* 0x000fe400078e0210 */
[----:B------:R-:W-:-:S04]  /*07b0*/  IMAD.MOV.U32 R16, RZ, RZ, R20 ;  /* 0x000000ffff107224 */ /* 0x000fc800078e0014 */
[----:B------:R-:W-:-:S05]  /*07c0*/  @!P0 IMAD.WIDE.U32 R8, R19, R8, R16 ;  /* 0x0000000813088225 */ /* 0x000fca00078e0010 */
[----:B------:R-:W-:Y:S01]  /*07d0*/  @!P0 IADD3 R9, PT, PT, R9, R25, RZ ;  /* 0x0000001909098210 */ /* 0x000fe20007ffe0ff */
[----:B------:R-:W-:-:S03]  /*07e0*/  @!P0 IMAD.SHL.U32 R25, R8, 0x2, RZ ;  /* 0x0000000208198824 */ /* 0x000fc600078e00ff */
[----:B------:R-:W-:Y:S02]  /*07f0*/  @!P0 SHF.L.U64.HI R26, R8, 0x1, R9 ;  /* 0x00000001081a8819 */ /* 0x000fe40000010209 */
[----:B------:R-:W2:Y:S01]  /*0800*/  @!P0 LDC.64 R8, c[0x0][0x398] ;  /* 0x0000e600ff088b82 */ /* 0x000ea20000000a00 */
[----:B---3--:R-:W-:-:S04]  /*0810*/  @!P0 IADD3 R14, P1, PT, R25, R14, RZ ;  /* 0x0000000e190e8210 */ /* 0x008fc80007f3e0ff */
[----:B------:R-:W-:-:S05]  /*0820*/  @!P0 IADD3.X R15, PT, PT, R26, R15, RZ, P1, !PT ;  /* 0x0000000f1a0f8210 */ /* 0x000fca0000ffe4ff */
[----:B------:R-:W3:Y:S01]  /*0830*/  @!P0 LDG.E R14, desc[UR6][R14.64] ;  /* 0x000000060e0e8981 */ /* 0x000ee2000c1e1900 */
[----:B--2---:R-:W-:-:S04]  /*0840*/  @!P0 IADD3 R8, P1, PT, R25, R8, RZ ;  /* 0x0000000819088210 */ /* 0x004fc80007f3e0ff */
[----:B------:R-:W-:-:S05]  /*0850*/  @!P0 IADD3.X R9, PT, PT, R26, R9, RZ, P1, !PT ;  /* 0x000000091a098210 */ /* 0x000fca0000ffe4ff */
[----:B------:R-:W2:Y:S01]  /*0860*/  @!P0 LDG.E R8, desc[UR6][R8.64] ;  /* 0x0000000608088981 */ /* 0x000ea2000c1e1900 */
[----:B0-----:R-:W-:Y:S01]  /*0870*/  IMAD R26, R23, UR12, RZ ;  /* 0x0000000c171a7c24 */ /* 0x001fe2000f8e02ff */
[----:B---3--:R-:W-:-:S04]  /*0880*/  @!P0 PRMT R27, R14, 0x7610, R27 ;  /* 0x000076100e1b8816 */ /* 0x008fc8000000001b */
[----:B------:R-:W-:Y:S01]  /*0890*/  @!P0 PRMT R27, R27, 0x7610, R14 ;  /* 0x000076101b1b8816 */ /* 0x000fe2000000000e */
[----:B------:R-:W-:-:S04]  /*08a0*/  IMAD.WIDE.U32 R14, R19, UR12, R16 ;  /* 0x0000000c130e7c25 */ /* 0x000fc8000f8e0010 */
[--C-:B------:R-:W-:Y:S02]  /*08b0*/  HADD2.F32 R25, -RZ, R27.reuse.H0_H0 ;  /* 0x2000001bff197230 */ /* 0x100fe40000004100 */
[----:B------:R-:W-:Y:S02]  /*08c0*/  HADD2.F32 R27, -RZ, R27.H1_H1 ;  /* 0x3000001bff1b7230 */ /* 0x000fe40000004100 */
[----:B------:R-:W-:Y:S02]  /*08d0*/  IMAD R17, R19, UR13, R26 ;  /* 0x0000000d13117c24 */ /* 0x000fe4000f8e021a */
[C---:B------:R-:W-:Y:S01]  /*08e0*/  FADD.FTZ R25, -R12.reuse, R25 ;  /* 0x000000190c197221 */ /* 0x040fe20000010100 */
[----:B------:R-:W-:Y:S01]  /*08f0*/  FADD.FTZ R27, -R12, R27 ;  /* 0x0000001b0c1b7221 */ /* 0x000fe20000010100 */
[----:B------:R-:W-:Y:S02]  /*0900*/  IMAD.IADD R17, R15, 0x1, R17 ;  /* 0x000000010f117824 */ /* 0x000fe400078e0211 */
[-C--:B------:R-:W-:Y:S01]  /*0910*/  FMUL.FTZ R25, R25, R2.reuse ;  /* 0x0000000219197220 */ /* 0x080fe20000410000 */
[----:B------:R-:W-:-:S03]  /*0920*/  FMUL.FTZ R27, R27, R2 ;  /* 0x000000021b1b7220 */ /* 0x000fc60000410000 */
[C---:B------:R-:W-:Y:S01]  /*0930*/  FFMA.FTZ R25, R5.reuse, R25, R6 ;  /* 0x0000001905197223 */ /* 0x040fe20000010006 */
[----:B--2---:R-:W-:Y:S01]  /*0940*/  @!P0 PRMT R24, R8, 0x7610, R24 ;  /* 0x0000761008188816 */ /* 0x004fe20000000018 */
[----:B------:R-:W-:-:S03]  /*0950*/  FFMA.FTZ R16, R5, R27, R6 ;  /* 0x0000001b05107223 */ /* 0x000fc60000010006 */
[----:B------:R-:W-:-:S05]  /*0960*/  @!P0 PRMT R24, R24, 0x7610, R8 ;  /* 0x0000761018188816 */ /* 0x000fca0000000008 */
[--C-:B------:R-:W-:Y:S02]  /*0970*/  HADD2.F32 R8, -RZ, R24.reuse.H0_H0 ;  /* 0x20000018ff087230 */ /* 0x100fe40000004100 */
[----:B------:R-:W-:-:S03]  /*0980*/  HADD2.F32 R9, -RZ, R24.H1_H1 ;  /* 0x30000018ff097230 */ /* 0x000fc60000004100 */
[----:B------:R-:W-:Y:S01]  /*0990*/  FFMA.FTZ R25, R8, R3, -R25 ;  /* 0x0000000308197223 */ /* 0x000fe20000010819 */
[C---:B-1----:R-:W-:Y:S01]  /*09a0*/  LEA R8, P1, R14.reuse, UR10, 0x1 ;  /* 0x0000000a0e087c11 */ /* 0x042fe2000f8208ff */
[----:B------:R-:W-:Y:S02]  /*09b0*/  FFMA.FTZ R9, R9, R4, -R16 ;  /* 0x0000000409097223 */ /* 0x000fe40000010810 */
[-C--:B------:R-:W-:Y:S02]  /*09c0*/  FMUL.FTZ R16, R25, R2.reuse ;  /* 0x0000000219107220 */ /* 0x080fe40000410000 */
[----:B------:R-:W-:Y:S01]  /*09d0*/  FMUL.FTZ R15, R9, R2 ;  /* 0x00000002090f7220 */ /* 0x000fe20000410000 */
[----:B------:R-:W-:-:S04]  /*09e0*/  LEA.HI.X R9, R14, UR11, R17, 0x1, P1 ;  /* 0x0000000b0e097c11 */ /* 0x000fc800088f0c11 */
[----:B------:R-:W-:-:S05]  /*09f0*/  F2FP.F16.F32.PACK_AB R15, R15, R16 ;  /* 0x000000100f0f723e */ /* 0x000fca00000000ff */
[----:B------:R2:W-:Y:S02]  /*0a00*/  STG.E desc[UR6][R8.64], R15 ;  /* 0x0000000f08007986 */ /* 0x0005e4000c101906 */
.L_x_1127:
[----:B01----:R-:W-:Y:S05]  /*0a10*/  BSYNC.RECONVERGENT B0 ;  /* 0x0000000000007941 */ /* 0x003fea0003800200 */
.L_x_1126:
[----:B------:R-:W-:Y:S01]  /*0a20*/  IADD3 R19, PT, PT, R19, 0x1, RZ ;  /* 0x0000000113137810 */ /* 0x000fe20007ffe0ff */
[----:B------:R-:W-:Y:S06]  /*0a30*/  @P2 BRA `(.L_x_1128) ;  /* 0xfffffffc002c2947 */ /* 0x000fec000383ffff */
.L_x_1125:
[----:B--2---:R-:W-:-:S04]  /*0a40*/  IADD3 R8, PT, PT, R13, -R18, RZ ;  /* 0x800000120d087210 */ /* 0x004fc80007ffe0ff */
[----:B------:R-:W-:-:S13]  /*0a50*/  ISETP.GT.U32.AND P0, PT, R8, -0x4, PT ;  /* 0xfffffffc0800780c */ /* 0x000fda0003f04070 */
[----:B------:R-:W-:Y:S05]  /*0a60*/  @P0 BRA `(.L_x_1123) ;  /* 0x0000001800f40947 */ /* 0x000fea0003800000 */
[----:B------:R-:W0:Y:S01]  /*0a70*/  LDCU.64 UR10, c[0x0][0x3f8] ;  /* 0x00007f00ff0a77ac */ /* 0x000e220008000a00 */
[C---:B------:R-:W-:Y:S01]  /*0a80*/  IMAD.IADD R9, R19.reuse, 0x1, -R18 ;  /* 0x0000000113097824 */ /* 0x040fe200078e0a12 */
[----:B------:R-:W-:Y:S01]  /*0a90*/  IADD3 R8, PT, PT, R19, 0x1, RZ ;  /* 0x0000000113087810 */ /* 0x000fe20007ffe0ff */
[----:B------:R-:W1:Y:S01]  /*0aa0*/  LDCU.64 UR12, c[0x0][0x3f8] ;  /* 0x00007f00ff0c77ac */ /* 0x000e620008000a00 */
[----:B------:R-:W2:Y:S01]  /*0ab0*/  LDCU.64 UR14, c[0x0][0x380] ;  /* 0x00007000ff0e77ac */ /* 0x000ea20008000a00 */
[----:B0-----:R-:W-:-:S04]  /*0ac0*/  ISETP.GE.U32.AND P0, PT, R10, UR10, PT ;  /* 0x0000000a0a007c0c */ /* 0x001fc8000bf06070 */
[----:B-12---:R-:W-:-:S13]  /*0ad0*/  ISETP.GE.AND.EX P0, PT, R11, UR11, PT, P0 ;  /* 0x0000000b0b007c0c */ /* 0x006fda000bf06300 */
.L_x_1131:
[----:B------:R-:W-:Y:S04]  /*0ae0*/  BSSY.RECONVERGENT B0, `(.L_x_1129) ;  /* 0x0000031000007945 */ /* 0x000fe80003800200 */
[----:B-1----:R-:W-:Y:S05]  /*0af0*/  @P0 BRA `(.L_x_1130) ;  /* 0x0000000000bc0947 */ /* 0x002fea0003800000 */
[----:B------:R-:W0:Y:S01]  /*0b00*/  @!P0 LDC.64 R14, c[0x0][0x3f8] ;  /* 0x0000fe00ff0e8b82 */ /* 0x000e220000000a00 */
[----:B------:R-:W-:Y:S02]  /*0b10*/  IADD3 R13, PT, PT, R8, -0x1, RZ ;  /* 0xffffffff080d7810 */ /* 0x000fe40007ffe0ff */
[----:B------:R-:W-:Y:S02]  /*0b20*/  MOV R23, R7 ;  /* 0x0000000700177202 */ /* 0x000fe40000000f00 */
[----:B------:R-:W-:-:S03]  /*0b30*/  SHF.R.S32.HI R25, RZ, 0x1f, R13 ;  /* 0x0000001fff197819 */ /* 0x000fc6000001140d */
[----:B------:R-:W1:Y:S08]  /*0b40*/  @!P0 LDC.64 R16, c[0x0][0x3a0] ;  /* 0x0000e800ff108b82 */ /* 0x000e700000000a00 */
[----:B------:R-:W2:Y:S01]  /*0b50*/  @!P0 LDC.64 R18, c[0x0][0x398] ;  /* 0x0000e600ff128b82 */ /* 0x000ea20000000a00 */
[----:B0-----:R-:W-:-:S04]  /*0b60*/  @!P0 IMAD R22, R25, R14, RZ ;  /* 0x0000000e19168224 */ /* 0x001fc800078e02ff */
[----:B------:R-:W-:Y:S02]  /*0b70*/  @!P0 IMAD R27, R13, R15, R22 ;  /* 0x0000000f0d1b8224 */ /* 0x000fe400078e0216 */
[----:B------:R-:W-:-:S04]  /*0b80*/  IMAD.MOV.U32 R22, RZ, RZ, R20 ;  /* 0x000000ffff167224 */ /* 0x000fc800078e0014 */
[----:B------:R-:W-:-:S05]  /*0b90*/  @!P0 IMAD.WIDE.U32 R14, R13, R14, R22 ;  /* 0x0000000e0d0e8225 */ /* 0x000fca00078e0016 */
[----:B------:R-:W-:Y:S01]  /*0ba0*/  @!P0 IADD3 R27, PT, PT, R15, R27, RZ ;  /* 0x0000001b0f1b8210 */ /* 0x000fe20007ffe0ff */
[----:B------:R-:W-:-:S03]  /*0bb0*/  @!P0 IMAD.SHL.U32 R15, R14, 0x2, RZ ;  /* 0x000000020e0f8824 */ /* 0x000fc600078e00ff */
[----:B------:R-:W-:Y:S02]  /*0bc0*/  @!P0 SHF.L.U64.HI R14, R14, 0x1, R27 ;  /* 0x000000010e0e8819 */ /* 0x000fe4000001021b */
[----:B-1----:R-:W-:-:S04]  /*0bd0*/  @!P0 IADD3 R16, P1, PT, R15, R16, RZ ;  /* 0x000000100f108210 */ /* 0x002fc80007f3e0ff */
[----:B------:R-:W-:Y:S02]  /*0be0*/  @!P0 IADD3.X R17, PT, PT, R14, R17, RZ, P1, !PT ;  /* 0x000000110e118210 */ /* 0x000fe40000ffe4ff */
[----:B--2---:R-:W-:-:S03]  /*0bf0*/  @!P0 IADD3 R18, P1, PT, R15, R18, RZ ;  /* 0x000000120f128210 */ /* 0x004fc60007f3e0ff */
[----:B------:R0:W2:Y:S01]  /*0c00*/  @!P0 LDG.E R16, desc[UR6][R16.64] ;  /* 0x0000000610108981 */ /* 0x0000a2000c1e1900 */
[----:B------:R-:W-:-:S05]  /*0c10*/  @!P0 IADD3.X R19, PT, PT, R14, R19, RZ, P1, !PT ;  /* 0x000000130e138210 */ /* 0x000fca0000ffe4ff */
[----:B------:R-:W3:Y:S01]  /*0c20*/  @!P0 LDG.E R18, desc[UR6][R18.64] ;  /* 0x0000000612128981 */ /* 0x000ee2000c1e1900 */
[----:B------:R-:W-:Y:S02]  /*0c30*/  PRMT R14, RZ, 0x5410, RZ ;  /* 0x00005410ff0e7816 */ /* 0x000fe400000000ff */
[----:B0-----:R-:W-:Y:S02]  /*0c40*/  PRMT R17, RZ, 0x5410, RZ ;  /* 0x00005410ff117816 */ /* 0x001fe400000000ff */
[----:B--2---:R-:W-:-:S04]  /*0c50*/  @!P0 PRMT R14, R14, 0x7610, R16 ;  /* 0x000076100e0e8816 */ /* 0x004fc80000000010 */
[----:B------:R-:W-:Y:S02]  /*0c60*/  @!P0 PRMT R14, R16, 0x7610, R14 ;  /* 0x00007610100e8816 */ /* 0x000fe4000000000e */
[----:B---3--:R-:W-:-:S03]  /*0c70*/  @!P0 PRMT R17, R18, 0x7610, R17 ;  /* 0x0000761012118816 */ /* 0x008fc60000000011 */
[--C-:B------:R-:W-:Y:S01]  /*0c80*/  HADD2.F32 R27, -RZ, R14.reuse.H1_H1 ;  /* 0x3000000eff1b7230 */ /* 0x100fe20000004100 */
[----:B------:R-:W-:Y:S01]  /*0c90*/  @!P0 PRMT R17, R17, 0x7610, R18 ;  /* 0x0000761011118816 */ /* 0x000fe20000000012 */
[----:B------:R-:W-:-:S03]  /*0ca0*/  HADD2.F32 R15, -RZ, R14.H0_H0 ;  /* 0x2000000eff0f7230 */ /* 0x000fc60000004100 */
[C---:B------:R-:W-:Y:S01]  /*0cb0*/  FADD.FTZ R27, -R12.reuse, R27 ;  /* 0x0000001b0c1b7221 */ /* 0x040fe20000010100 */
[----:B------:R-:W-:Y:S02]  /*0cc0*/  HADD2.F32 R16, -RZ, R17.H0_H0 ;  /* 0x20000011ff107230 */ /* 0x000fe40000004100 */
[----:B------:R-:W-:Y:S01]  /*0cd0*/  FADD.FTZ R19, -R12, R15 ;  /* 0x0000000f0c137221 */ /* 0x000fe20000010100 */
[----:B------:R-:W-:-:S04]  /*0ce0*/  IMAD.WIDE.U32 R14, R13, UR12, R22 ;  /* 0x0000000c0d0e7c25 */ /* 0x000fc8000f8e0016 */
[-C--:B------:R-:W-:Y:S01]  /*0cf0*/  FMUL.FTZ R27, R27, R2.reuse ;  /* 0x000000021b1b7220 */ /* 0x080fe20000410000 */
[----:B------:R-:W-:Y:S01]  /*0d00*/  FMUL.FTZ R23, R19, R2 ;  /* 0x0000000213177220 */ /* 0x000fe20000410000 */
[----:B------:R-:W-:Y:S02]  /*0d10*/  IMAD R22, R25, UR12, RZ ;  /* 0x0000000c19167c24 */ /* 0x000fe4000f8e02ff */
[C-C-:B------:R-:W-:Y:S01]  /*0d20*/  FFMA.FTZ R18, R5.reuse, R27, R6.reuse ;  /* 0x0000001b05127223 */ /* 0x140fe20000010006 */
[----:B------:R-:W-:Y:S02]  /*0d30*/  HADD2.F32 R19, -RZ, R17.H1_H1 ;  /* 0x30000011ff137230 */ /* 0x000fe40000004100 */
[----:B------:R-:W-:Y:S01]  /*0d40*/  FFMA.FTZ R23, R5, R23, R6 ;  /* 0x0000001705177223 */ /* 0x000fe20000010006 */
[----:B------:R-:W-:Y:S02]  /*0d50*/  IMAD R17, R13, UR13, R22 ;  /* 0x0000000d0d117c24 */ /* 0x000fe4000f8e0216 */
[----:B------:R-:W-:Y:S01]  /*0d60*/  FFMA.FTZ R13, R19, R4, -R18 ;  /* 0x00000004130d7223 */ /* 0x000fe20000010812 */
[----:B------:R-:W-:Y:S01]  /*0d70*/  FFMA.FTZ R23, R16, R3, -R23 ;  /* 0x0000000310177223 */ /* 0x000fe20000010817 */
[----:B------:R-:W-:Y:S01]  /*0d80*/  IMAD.IADD R17, R15, 0x1, R17 ;  /* 0x000000010f117824 */ /* 0x000fe200078e0211 */
[----:B------:R-:W-:Y:S01]  /*0d90*/  LEA R16, P1, R14, UR14, 0x1 ;  /* 0x0000000e0e107c11 */ /* 0x000fe2000f8208ff */
[-C--:B------:R-:W-:Y:S01]  /*0da0*/  FMUL.FTZ R13, R13, R2.reuse ;  /* 0x000000020d0d7220 */ /* 0x080fe20000410000 */
[----:B------:R-:W-:-:S02]  /*0db0*/  FMUL.FTZ R18, R23, R2 ;  /* 0x0000000217127220 */ /* 0x000fc40000410000 */
[----:B------:R-:W-:-:S03]  /*0dc0*/  LEA.HI.X R17, R14, UR15, R17, 0x1, P1 ;  /* 0x0000000f0e117c11 */ /* 0x000fc600088f0c11 */
[----:B------:R-:W-:-:S05]  /*0dd0*/  F2FP.F16.F32.PACK_AB R13, R13, R18 ;  /* 0x000000120d0d723e */ /* 0x000fca00000000ff */
[----:B------:R0:W-:Y:S02]  /*0de0*/  STG.E desc[UR6][R16.64], R13 ;  /* 0x0000000d10007986 */ /* 0x0001e4000c101906 */
.L_x_1130:
[----:B------:R-:W-:Y:S05]  /*0df0*/  BSYNC.RECONVERGENT B0 ;  /* 0x0000000000007941 */ /* 0x000fea0003800200 */
.L_x_1129:
[----:B------:R-:W1:Y:S01]  /*0e00*/  @!P0 LDC.64 R14, c[0x0][0x3f8] ;  /* 0x0000fe00ff0e8b82 */ /* 0x000e620000000a00 */
[----:B0-----:R-:W-:Y:S02]  /*0e10*/  @!P0 SHF.R.S32.HI R13, RZ, 0x1f, R8 ;  /* 0x0000001fff0d8819 */ /* 0x001fe40000011408 */
[----:B------:R-:W-:Y:S02]  /*0e20*/  @!P0 MOV R22, R20 ;  /* 0x0000001400168202 */ /* 0x000fe40000000f00 */
[----:B------:R-:W-:-:S03]  /*0e30*/  @!P0 MOV R23, R7 ;  /* 0x0000000700178202 */ /* 0x000fc60000000f00 */
[----:B------:R-:W0:Y:S08]  /*0e40*/  @!P0 LDC.64 R16, c[0x0][0x3a0] ;  /* 0x0000e800ff108b82 */ /* 0x000e300000000a00 */
[----:B------:R-:W2:Y:S01]  /*0e50*/  @!P0 LDC.64 R18, c[0x0][0x398] ;  /* 0x0000e600ff128b82 */ /* 0x000ea20000000a00 */
[-C--:B-1----:R-:W-:Y:S02]  /*0e60*/  @!P0 IMAD R13, R13, R14.reuse, RZ ;  /* 0x0000000e0d0d8224 */ /* 0x082fe400078e02ff */
[----:B------:R-:W-:-:S04]  /*0e70*/  @!P0 IMAD.WIDE.U32 R22, R8, R14, R22 ;  /* 0x0000000e08168225 */ /* 0x000fc800078e0016 */
[----:B------:R-:W-:Y:S02]  /*0e80*/  @!P0 IMAD R13, R8, R15, R13 ;  /* 0x0000000f080d8224 */ /* 0x000fe400078e020d */
[----:B------:R-:W-:-:S03]  /*0e90*/  @!P0 IMAD.SHL.U32 R29, R22, 0x2, RZ ;  /* 0x00000002161d8824 */ /* 0x000fc600078e00ff */
[----:B------:R-:W-:-:S04]  /*0ea0*/  @!P0 IADD3 R13, PT, PT, R23, R13, RZ ;  /* 0x0000000d170d8210 */ /* 0x000fc80007ffe0ff */
[----:B------:R-:W-:Y:S02]  /*0eb0*/  @!P0 SHF.L.U64.HI R14, R22, 0x1, R13 ;  /* 0x00000001160e8819 */ /* 0x000fe4000001020d */
[----:B0-----:R-:W-:-:S04]  /*0ec0*/  @!P0 IADD3 R22, P1, PT, R29, R16, RZ ;  /* 0x000000101d168210 */ /* 0x001fc80007f3e0ff */
[C---:B------:R-:W-:Y:S02]  /*0ed0*/  @!P0 IADD3.X R23, PT, PT, R14.reuse, R17, RZ, P1, !PT ;  /* 0x000000110e178210 */ /* 0x040fe40000ffe4ff */
[----:B--2---:R-:W-:Y:S01]  /*0ee0*/  @!P0 IADD3 R28, P1, PT, R29, R18, RZ ;  /* 0x000000121d1c8210 */ /* 0x004fe20007f3e0ff */
[----:B------:R-:W0:Y:S03]  /*0ef0*/  @!P0 LDC.64 R16, c[0x0][0x380] ;  /* 0x0000e000ff108b82 */ /* 0x000e260000000a00 */
[----:B------:R0:W2:Y:S01]  /*0f00*/  @!P0 LDG.E R23, desc[UR6][R22.64] ;  /* 0x0000000616178981 */ /* 0x0000a2000c1e1900 */
[----:B------:R-:W-:-:S04]  /*0f10*/  @!P0 IADD3.X R29, PT, PT, R14, R19, RZ, P1, !PT ;  /* 0x000000130e1d8210 */ /* 0x000fc80000ffe4ff */
[----:B------:R-:W1:Y:S01]  /*0f20*/  @!P0 LDC.64 R14, c[0x0][0x3f8] ;  /* 0x0000fe00ff0e8b82 */ /* 0x000e620000000a00 */
[----:B------:R3:W4:Y:S01]  /*0f30*/  @!P0 LDG.E R13, desc[UR6][R28.64] ;  /* 0x000000061c0d8981 */ /* 0x000722000c1e1900 */
[----:B------:R-:W-:Y:S01]  /*0f40*/  @!P0 SHF.R.S32.HI R25, RZ, 0x1f, R8 ;  /* 0x0000001fff198819 */ /* 0x000fe20000011408 */
[----:B------:R-:W-:Y:S01]  /*0f50*/  @!P0 IMAD.MOV.U32 R24, RZ, RZ, R20 ;  /* 0x000000ffff188224 */ /* 0x000fe200078e0014 */
[----:B------:R-:W-:-:S04]  /*0f60*/  @!P0 IADD3 R26, PT, PT, R8, 0x1, RZ ;  /* 0x00000001081a8810 */ /* 0x000fc80007ffe0ff */
[----:B------:R-:W5:Y:S01]  /*0f70*/  @!P0 LDC.64 R18, c[0x0][0x3f8] ;  /* 0x0000fe00ff128b82 */ /* 0x000f620000000a00 */
[----:B-1----:R-:W-:Y:S01]  /*0f80*/  @!P0 IMAD R27, R25, R14, RZ ;  /* 0x0000000e191b8224 */ /* 0x002fe200078e02ff */
[----:B------:R-:W-:-:S03]  /*0f90*/  @!P0 MOV R25, R7 ;  /* 0x0000000700198202 */ /* 0x000fc60000000f00 */
[----:B------:R-:W-:-:S04]  /*0fa0*/  @!P0 IMAD.WIDE.U32 R24, R8, R14, R24 ;  /* 0x0000000e08188225 */ /* 0x000fc800078e0018 */
[----:B------:R-:W-:Y:S01]  /*0fb0*/  @!P0 IMAD R14, R8, R15, R27 ;  /* 0x0000000f080e8224 */ /* 0x000fe200078e021b */
[----:B------:R-:W-:Y:S02]  /*0fc0*/  @!P0 SHF.R.S32.HI R15, RZ, 0x1f, R26 ;  /* 0x0000001fff0f8819 */ /* 0x000fe4000001141a */
[----:B------:R-:W-:Y:S02]  /*0fd0*/  PRMT R27, RZ, 0x5410, RZ ;  /* 0x00005410ff1b7816 */ /* 0x000fe400000000ff */
[----:B0-----:R-:W-:Y:S01]  /*0fe0*/  @!P0 LEA R22, P1, R24, R16, 0x1 ;  /* 0x0000001018168211 */ /* 0x001fe200078208ff */
[----:B-----5:R-:W-:Y:S01]  /*0ff0*/  @!P0 IMAD R15, R15, R18, RZ ;  /* 0x000000120f0f8224 */ /* 0x020fe200078e02ff */
[----:B------:R-:W-:Y:S02]  /*1000*/  @!P0 IADD3 R14, PT, PT, R25, R14, RZ ;  /* 0x0000000e190e8210 */ /* 0x000fe40007ffe0ff */
[----:B------:R-:W-:Y:S01]  /*1010*/  @!P0 MOV R16, R20 ;  /* 0x0000001400108202 */ /* 0x000fe20000000f00 */
[----:B------:R-:W-:Y:S01]  /*1020*/  @!P0 IMAD R25, R26, R19, R15 ;  /* 0x000000131a198224 */ /* 0x000fe200078e020f */
[----:B--2---:R-:W-:-:S04]  /*1030*/  @!P0 PRMT R27, R23, 0x7610, R27 ;  /* 0x00007610171b8816 */ /* 0x004fc8000000001b */
[----:B------:R-:W-:Y:S02]  /*1040*/  @!P0 PRMT R27, R27, 0x7610, R23 ;  /* 0x000076101b1b8816 */ /* 0x000fe40000000017 */
[----:B------:R-:W-:Y:S01]  /*1050*/  @!P0 LEA.HI.X R23, R24, R17, R14, 0x1, P1 ;  /* 0x0000001118178211 */ /* 0x000fe200008f0c0e */
[----:B------:R-:W-:Y:S01]  /*1060*/  @!P0 IMAD.MOV.U32 R17, RZ, RZ, R7 ;  /* 0x000000ffff118224 */ /* 0x000fe200078e0007 */
[----:B------:R-:W-:Y:S01]  /*1070*/  PRMT R24, RZ, 0x5410, RZ ;  /* 0x00005410ff187816 */ /* 0x000fe200000000ff */
[----:B------:R-:W0:Y:S01]  /*1080*/  @!P0 LDC.64 R14, c[0x0][0x3a0] ;  /* 0x0000e800ff0e8b82 */ /* 0x000e220000000a00 */
[----:B---3--:R-:W-:Y:S02]  /*1090*/  HADD2.F32 R29, -RZ, R27.H1_H1 ;  /* 0x3000001bff1d7230 */ /* 0x008fe40000004100 */
[----:B------:R-:W-:Y:S01]  /*10a0*/  @!P0 IMAD.WIDE.U32 R18, R26, R18, R16 ;  /* 0x000000121a128225 */ /* 0x000fe200078e0010 */
[----:B----4-:R-:W-:-:S03]  /*10b0*/  @!P0 PRMT R24, R13, 0x7610, R24 ;  /* 0x000076100d188816 */ /* 0x010fc60000000018 */
[----:B------:R-:W-:Y:S01]  /*10c0*/  HADD2.F32 R17, -RZ, R27.H0_H0 ;  /* 0x2000001bff117230 */ /* 0x000fe20000004100 */
[----:B------:R-:W-:Y:S02]  /*10d0*/  @!P0 PRMT R24, R24, 0x7610, R13 ;  /* 0x0000761018188816 */ /* 0x000fe4000000000d */
[----:B------:R-:W-:Y:S01]  /*10e0*/  @!P0 IADD3 R25, PT, PT, R19, R25, RZ ;  /* 0x0000001913198210 */ /* 0x000fe20007ffe0ff */
[C---:B------:R-:W-:Y:S01]  /*10f0*/  FADD.FTZ R19, -R12.reuse, R29 ;  /* 0x0000001d0c137221 */ /* 0x040fe20000010100 */
[----:B------:R-:W-:Y:S01]  /*1100*/  FADD.FTZ R13, -R12, R17 ;  /* 0x000000110c0d7221 */ /* 0x000fe20000010100 */
[C---:B------:R-:W-:Y:S01]  /*1110*/  @!P0 SHF.L.U32 R27, R18.reuse, 0x1, RZ ;  /* 0x00000001121b8819 */ /* 0x040fe200000006ff */
[----:B------:R-:W1:Y:S01]  /*1120*/  @!P0 LDC.64 R16, c[0x0][0x398] ;  /* 0x0000e600ff108b82 */ /* 0x000e620000000a00 */
[----:B------:R-:W-:Y:S01]  /*1130*/  @!P0 SHF.L.U64.HI R18, R18, 0x1, R25 ;  /* 0x0000000112128819 */ /* 0x000fe20000010219 */
[-C--:B------:R-:W-:Y:S01]  /*1140*/  FMUL.FTZ R25, R13, R2.reuse ;  /* 0x000000020d197220 */ /* 0x080fe20000410000 */
[----:B------:R-:W-:Y:S01]  /*1150*/  FMUL.FTZ R19, R19, R2 ;  /* 0x0000000213137220 */ /* 0x000fe20000410000 */
[----:B------:R-:W-:-:S02]  /*1160*/  HADD2.F32 R26, -RZ, R24.H0_H0 ;  /* 0x20000018ff1a7230 */ /* 0x000fc40000004100 */
[----:B------:R-:W-:Y:S02]  /*1170*/  HADD2.F32 R13, -RZ, R24.H1_H1 ;  /* 0x30000018ff0d7230 */ /* 0x000fe40000004100 */
[C-C-:B------:R-:W-:Y:S01]  /*1180*/  FFMA.FTZ R25, R5.reuse, R25, R6.reuse ;  /* 0x0000001905197223 */ /* 0x140fe20000010006 */
[----:B------:R-:W-:-:S03]  /*1190*/  FFMA.FTZ R24, R5, R19, R6 ;  /* 0x0000001305187223 */ /* 0x000fc60000010006 */
[----:B------:R-:W-:Y:S01]  /*11a0*/  FFMA.FTZ R25, R26, R3, -R25 ;  /* 0x000000031a197223 */ /* 0x000fe20000010819 */
[----:B------:R-:W-:Y:S01]  /*11b0*/  FFMA.FTZ R13, R13, R4, -R24 ;  /* 0x000000040d0d7223 */ /* 0x000fe20000010818 */
[----:B0-----:R-:W-:Y:S02]  /*11c0*/  @!P0 IADD3 R24, P1, PT, R27, R14, RZ ;  /* 0x0000000e1b188210 */ /* 0x001fe40007f3e0ff */
[-C--:B------:R-:W-:Y:S01]  /*11d0*/  FMUL.FTZ R14, R25, R2.reuse ;  /* 0x00000002190e7220 */ /* 0x080fe20000410000 */
[----:B------:R-:W-:Y:S01]  /*11e0*/  @!P0 FMUL.FTZ R13, R13, R2 ;  /* 0x000000020d0d8220 */ /* 0x000fe20000410000 */
[----:B------:R-:W-:-:S04]  /*11f0*/  @!P0 IADD3.X R25, PT, PT, R18, R15, RZ, P1, !PT ;  /* 0x0000000f12198210 */ /* 0x000fc80000ffe4ff */
[----:B------:R-:W-:Y:S02]  /*1200*/  @!P0 F2FP.F16.F32.PACK_AB R29, R13, R14 ;  /* 0x0000000e0d1d823e */ /* 0x000fe400000000ff */
[----:B------:R-:W0:Y:S01]  /*1210*/  @!P0 LDC.64 R14, c[0x0][0x3f8] ;  /* 0x0000fe00ff0e8b82 */ /* 0x000e220000000a00 */
[----:B-1----:R-:W-:Y:S02]  /*1220*/  @!P0 IADD3 R26, P1, PT, R27, R16, RZ ;  /* 0x000000101b1a8210 */ /* 0x002fe40007f3e0ff */
[----:B------:R1:W-:Y:S04]  /*1230*/  @!P0 STG.E desc[UR6][R22.64], R29 ;  /* 0x0000001d16008986 */ /* 0x0003e8000c101906 */
[----:B------:R2:W3:Y:S01]  /*1240*/  @!P0 LDG.E R24, desc[UR6][R24.64] ;  /* 0x0000000618188981 */ /* 0x0004e2000c1e1900 */
[----:B------:R-:W-:-:S02]  /*1250*/  @!P0 IMAD.X R27, R18, 0x1, R17, P1 ;  /* 0x00000001121b8824 */ /* 0x000fc400008e0611 */
[----:B------:R-:W4:Y:S04]  /*1260*/  @!P0 LDC.64 R16, c[0x0][0x380] ;  /* 0x0000e000ff108b82 */ /* 0x000f280000000a00 */
[----:B------:R5:W4:Y:S01]  /*1270*/  @!P0 LDG.E R27, desc[UR6][R26.64] ;  /* 0x000000061a1b8981 */ /* 0x000b22000c1e1900 */
[----:B------:R-:W-:Y:S02]  /*1280*/  @!P0 IADD3 R13, PT, PT, R8, 0x1, RZ ;  /* 0x00000001080d8810 */ /* 0x000fe40007ffe0ff */
[----:B------:R-:W-:Y:S01]  /*1290*/  PRMT R28, RZ, 0x5410, RZ ;  /* 0x00005410ff1c7816 */ /* 0x000fe200000000ff */
[----:B------:R-:W4:Y:S01]  /*12a0*/  @!P0 LDC.64 R18, c[0x0][0x3f8] ;  /* 0x0000fe00ff128b82 */ /* 0x000f220000000a00 */
[----:B--2---:R-:W-:Y:S02]  /*12b0*/  @!P0 SHF.R.S32.HI R25, RZ, 0x1f, R13 ;  /* 0x0000001fff198819 */ /* 0x004fe4000001140d */
[----:B-1----:R-:W-:-:S02]  /*12c0*/  @!P0 MOV R22, R20 ;  /* 0x0000001400168202 */ /* 0x002fc40000000f00 */
[----:B------:R-:W-:Y:S01]  /*12d0*/  @!P0 MOV R23, R7 ;  /* 0x0000000700178202 */ /* 0x000fe20000000f00 */
[----:B0-----:R-:W-:Y:S01]  /*12e0*/  @!P0 IMAD R29, R25, R14, RZ ;  /* 0x0000000e191d8224 */ /* 0x001fe200078e02ff */
[----:B-----5:R-:W-:-:S03]  /*12f0*/  PRMT R26, RZ, 0x5410, RZ ;  /* 0x00005410ff1a7816 */ /* 0x020fc600000000ff */
[----:B------:R-:W-:Y:S01]  /*1300*/  @!P0 IMAD R15, R13, R15, R29 ;  /* 0x0000000f0d0f8224 */ /* 0x000fe200078e021d */
[----:B---3--:R-:W-:-:S04]  /*1310*/  @!P0 PRMT R28, R24, 0x7610, R28 ;  /* 0x00007610181c8816 */ /* 0x008fc8000000001c */
[----:B------:R-:W-:Y:S01]  /*1320*/  @!P0 PRMT R28, R28, 0x7610, R24 ;  /* 0x000076101c1c8816 */ /* 0x000fe20000000018 */
[----:B------:R-:W-:Y:S01]  /*1330*/  @!P0 IMAD.WIDE.U32 R24, R13, R14, R22 ;  /* 0x0000000e0d188225 */ /* 0x000fe200078e0016 */
[----:B----4-:R-:W-:-:S03]  /*1340*/  @!P0 PRMT R26, R27, 0x7610, R26 ;  /* 0x000076101b1a8816 */ /* 0x010fc6000000001a */
[----:B------:R-:W-:Y:S01]  /*1350*/  @!P0 VIADD R13, R8, 0x2 ;  /* 0x00000002080d8836 */ /* 0x000fe20000000000 */
[C---:B------:R-:W-:Y:S02]  /*1360*/  @!P0 LEA R22, P1, R24.reuse, R16, 0x1 ;  /* 0x0000001018168211 */ /* 0x040fe400078208ff */
[----:B------:R-:W-:Y:S02]  /*1370*/  @!P0 IADD3 R14, PT, PT, R25, R15, RZ ;  /* 0x0000000f190e8210 */ /* 0x000fe40007ffe0ff */
[----:B------:R-:W-:Y:S02]  /*1380*/  @!P0 SHF.R.S32.HI R15, RZ, 0x1f, R13 ;  /* 0x0000001fff0f8819 */ /* 0x000fe4000001140d */
[----:B------:R-:W-:Y:S02]  /*1390*/  @!P0 LEA.HI.X R23, R24, R17, R14, 0x1, P1 ;  /* 0x0000001118178211 */ /* 0x000fe400008f0c0e */
[----:B------:R-:W-:Y:S01]  /*13a0*/  @!P0 PRMT R26, R26, 0x7610, R27 ;  /* 0x000076101a1a8816 */ /* 0x000fe2000000001b */
[----:B------:R-:W-:Y:S01]  /*13b0*/  @!P0 IMAD R27, R15, R18, RZ ;  /* 0x000000120f1b8224 */ /* 0x000fe200078e02ff */
[----:B------:R-:W-:Y:S01]  /*13c0*/  @!P0 MOV R16, R20 ;  /* 0x0000001400108202 */ /* 0x000fe20000000f00 */
[----:B------:R-:W0:Y:S01]  /*13d0*/  @!P0 LDC.64 R14, c[0x0][0x3a0] ;  /* 0x0000e800ff0e8b82 */ /* 0x000e220000000a00 */
[----:B------:R-:W-:Y:S01]  /*13e0*/  @!P0 MOV R17, R7 ;  /* 0x0000000700118202 */ /* 0x000fe20000000f00 */
[----:B------:R-:W-:-:S02]  /*13f0*/  @!P0 IMAD R27, R13, R19, R27 ;  /* 0x000000130d1b8224 */ /* 0x000fc400078e021b */
[--C-:B------:R-:W-:Y:S02]  /*1400*/  HADD2.F32 R19, -RZ, R28.reuse.H1_H1 ;  /* 0x3000001cff137230 */ /* 0x100fe40000004100 */
[----:B------:R-:W-:Y:S02]  /*1410*/  @!P0 IMAD.WIDE.U32 R24, R13, R18, R16 ;  /* 0x000000120d188225 */ /* 0x000fe400078e0010 */
[----:B------:R-:W1:Y:S02]  /*1420*/  @!P0 LDC.64 R16, c[0x0][0x398] ;  /* 0x0000e600ff108b82 */ /* 0x000e640000000a00 */
[C---:B------:R-:W-:Y:S01]  /*1430*/  FADD.FTZ R19, -R12.reuse, R19 ;  /* 0x000000130c137221 */ /* 0x040fe20000010100 */
[----:B------:R-:W-:Y:S02]  /*1440*/  HADD2.F32 R13, -RZ, R28.H0_H0 ;  /* 0x2000001cff0d7230 */ /* 0x000fe40000004100 */
[----:B------:R-:W-:Y:S02]  /*1450*/  @!P0 IMAD.IADD R25, R25, 0x1, R27 ;  /* 0x0000000119198824 */ /* 0x000fe400078e021b */
[----:B------:R-:W-:Y:S01]  /*1460*/  FMUL.FTZ R19, R19, R2 ;  /* 0x0000000213137220 */ /* 0x000fe20000410000 */
[----:B------:R-:W-:-:S02]  /*1470*/  FADD.FTZ R13, -R12, R13 ;  /* 0x0000000d0c0d7221 */ /* 0x000fc40000010100 */
[C---:B------:R-:W-:Y:S02]  /*1480*/  @!P0 SHF.L.U64.HI R18, R24.reuse, 0x1, R25 ;  /* 0x0000000118128819 */ /* 0x040fe40000010219 */
[----:B------:R-:W-:Y:S01]  /*1490*/  FMUL.FTZ R27, R13, R2 ;  /* 0x000000020d1b7220 */ /* 0x000fe20000410000 */
[----:B------:R-:W-:Y:S01]  /*14a0*/  @!P0 SHF.L.U32 R25, R24, 0x1, RZ ;  /* 0x0000000118198819 */ /* 0x000fe200000006ff */
[--C-:B------:R-:W-:Y:S02]  /*14b0*/  HADD2.F32 R24, -RZ, R26.reuse.H0_H0 ;  /* 0x2000001aff187230 */ /* 0x100fe40000004100 */
[----:B------:R-:W-:Y:S02]  /*14c0*/  HADD2.F32 R13, -RZ, R26.H1_H1 ;  /* 0x3000001aff0d7230 */ /* 0x000fe40000004100 */
[C-C-:B------:R-:W-:Y:S01]  /*14d0*/  FFMA.FTZ R27, R5.reuse, R27, R6.reuse ;  /* 0x0000001b051b7223 */ /* 0x140fe20000010006 */
[----:B------:R-:W-:Y:S01]  /*14e0*/  FFMA.FTZ R26, R5, R19, R6 ;  /* 0x00000013051a7223 */ /* 0x000fe20000010006 */
[----:B0-----:R-:W-:-:S02]  /*14f0*/  @!P0 IADD3 R14, P1, PT, R25, R14, RZ ;  /* 0x0000000e190e8210 */ /* 0x001fc40007f3e0ff */
[----:B------:R-:W-:Y:S01]  /*1500*/  FFMA.FTZ R27, R24, R3, -R27 ;  /* 0x00000003181b7223 */ /* 0x000fe2000001081b */
[----:B------:R-:W-:Y:S01]  /*1510*/  FFMA.FTZ R13, R13, R4, -R26 ;  /* 0x000000040d0d7223 */ /* 0x000fe2000001081a */
[----:B------:R-:W-:Y:S02]  /*1520*/  @!P0 IADD3.X R15, PT, PT, R18, R15, RZ, P1, !PT ;  /* 0x0000000f120f8210 */ /* 0x000fe40000ffe4ff */
[-C--:B------:R-:W-:Y:S01]  /*1530*/  FMUL.FTZ R24, R27, R2.reuse ;  /* 0x000000021b187220 */ /* 0x080fe20000410000 */
[----:B------:R-:W-:Y:S01]  /*1540*/  @!P0 FMUL.FTZ R13, R13, R2 ;  /* 0x000000020d0d8220 */ /* 0x000fe20000410000 */
[----:B-1----:R-:W-:-:S04]  /*1550*/  @!P0 IADD3 R16, P2, PT, R25, R16, RZ ;  /* 0x0000001019108210 */ /* 0x002fc80007f5e0ff */
[----:B------:R-:W-:Y:S02]  /*1560*/  @!P0 F2FP.F16.F32.PACK_AB R13, R13, R24 ;  /* 0x000000180d0d823e */ /* 0x000fe400000000ff */
[----:B------:R-:W-:Y:S01]  /*1570*/  @!P0 IADD3.X R17, PT, PT, R18, R17, RZ, P2, !PT ;  /* 0x0000001112118210 */ /* 0x000fe200017fe4ff */
[----:B------:R-:W0:Y:S02]  /*1580*/  @!P0 LDC.64 R24, c[0x0][0x3f8] ;  /* 0x0000fe00ff188b82 */ /* 0x000e240000000a00 */
[----:B------:R1:W-:Y:S04]  /*1590*/  @!P0 STG.E desc[UR6][R22.64], R13 ;  /* 0x0000000d16008986 */ /* 0x0003e8000c101906 */
[----:B------:R2:W3:Y:S02]  /*15a0*/  @!P0 LDG.E R14, desc[UR6][R14.64] ;  /* 0x000000060e0e8981 */ /* 0x0004e4000c1e1900 */
[----:B------:R-:W4:Y:S02]  /*15b0*/  @!P0 LDC.64 R18, c[0x0][0x380] ;  /* 0x0000e000ff128b82 */ /* 0x000f240000000a00 */
[----:B------:R5:W4:Y:S01]  /*15c0*/  @!P0 LDG.E R16, desc[UR6][R16.64] ;  /* 0x0000000610108981 */ /* 0x000b22000c1e1900 */
[----:B------:R-:W-:-:S02]  /*15d0*/  VIADD R9, R9, 0x4 ;  /* 0x0000000409097836 */ /* 0x000fc40000000000 */
[----:B-1----:R-:W-:Y:S01]  /*15e0*/  @!P0 VIADD R13, R8, 0x2 ;  /* 0x00000002080d8836 */ /* 0x002fe20000000000 */
[----:B--2---:R-:W-:-:S04]  /*15f0*/  PRMT R15, RZ, 0x5410, RZ ;  /* 0x00005410ff0f7816 */ /* 0x004fc800000000ff */
[----:B------:R-:W-:Y:S02]  /*1600*/  @!P0 SHF.R.S32.HI R23, RZ, 0x1f, R13 ;  /* 0x0000001fff178819 */ /* 0x000fe4000001140d */
[----:B-----5:R-:W-:Y:S02]  /*1610*/  PRMT R17, RZ, 0x5410, RZ ;  /* 0x00005410ff117816 */ /* 0x020fe400000000ff */
[----:B---3--:R-:W-:-:S04]  /*1620*/  @!P0 PRMT R15, R14, 0x7610, R15 ;  /* 0x000076100e0f8816 */ /* 0x008fc8000000000f */
[----:B------:R-:W-:Y:S02]  /*1630*/  @!P0 PRMT R15, R15, 0x7610, R14 ;  /* 0x000076100f0f8816 */ /* 0x000fe4000000000e */
[----:B----4-:R-:W-:Y:S02]  /*1640*/  @!P0 PRMT R17, R16, 0x7610, R17 ;  /* 0x0000761010118816 */ /* 0x010fe40000000011 */
[----:B------:R-:W-:Y:S01]  /*1650*/  @!P0 MOV R14, R20 ;  /* 0x00000014000e8202 */ /* 0x000fe20000000f00 */
[--C-:B------:R-:W-:Y:S01]  /*1660*/  HADD2.F32 R27, -RZ, R15.reuse.H0_H0 ;  /* 0x2000000fff1b7230 */ /* 0x100fe20000004100 */
[----:B------:R-:W-:Y:S01]  /*1670*/  @!P0 PRMT R17, R17, 0x7610, R16 ;  /* 0x0000761011118816 */ /* 0x000fe20000000010 */
[----:B------:R-:W-:Y:S01]  /*1680*/  HADD2.F32 R29, -RZ, R15.H1_H1 ;  /* 0x3000000fff1d7230 */ /* 0x000fe20000004100 */
[----:B------:R-:W-:Y:S02]  /*1690*/  @!P0 MOV R15, R7 ;  /* 0x00000007000f8202 */ /* 0x000fe40000000f00 */
[----:B------:R-:W-:Y:S01]  /*16a0*/  FADD.FTZ R27, -R12, R27 ;  /* 0x0000001b0c1b7221 */ /* 0x000fe20000010100 */
[----:B------:R-:W-:-:S02]  /*16b0*/  HADD2.F32 R16, -RZ, R17.H0_H0 ;  /* 0x20000011ff107230 */ /* 0x000fc40000004100 */
[----:B------:R-:W-:Y:S01]  /*16c0*/  FADD.FTZ R29, -R12, R29 ;  /* 0x0000001d0c1d7221 */ /* 0x000fe20000010100 */
[----:B0-----:R-:W-:-:S04]  /*16d0*/  @!P0 IMAD.WIDE.U32 R14, R13, R24, R14 ;  /* 0x000000180d0e8225 */ /* 0x001fc800078e000e */
[-C--:B------:R-:W-:Y:S01]  /*16e0*/  FMUL.FTZ R27, R27, R2.reuse ;  /* 0x000000021b1b7220 */ /* 0x080fe20000410000 */
[----:B------:R-:W-:Y:S01]  /*16f0*/  FMUL.FTZ R29, R29, R2 ;  /* 0x000000021d1d7220 */ /* 0x000fe20000410000 */
[----:B------:R-:W-:Y:S02]  /*1700*/  @!P0 IMAD R24, R23, R24, RZ ;  /* 0x0000001817188224 */ /* 0x000fe400078e02ff */
[C-C-:B------:R-:W-:Y:S01]  /*1710*/  FFMA.FTZ R27, R5.reuse, R27, R6.reuse ;  /* 0x0000001b051b7223 */ /* 0x140fe20000010006 */
[----:B------:R-:W-:Y:S02]  /*1720*/  HADD2.F32 R17, -RZ, R17.H1_H1 ;  /* 0x30000011ff117230 */ /* 0x000fe40000004100 */
[----:B------:R-:W-:Y:S01]  /*1730*/  FFMA.FTZ R22, R5, R29, R6 ;  /* 0x0000001d05167223 */ /* 0x000fe20000010006 */
[----:B------:R-:W-:Y:S02]  /*1740*/  @!P0 IMAD R25, R13, R25, R24 ;  /* 0x000000190d198224 */ /* 0x000fe400078e0218 */
[----:B------:R-:W-:Y:S01]  /*1750*/  FFMA.FTZ R27, R16, R3, -R27 ;  /* 0x00000003101b7223 */ /* 0x000fe2000001081b */
[----:B------:R-:W-:Y:S01]  /*1760*/  @!P0 LEA R18, P1, R14, R18, 0x1 ;  /* 0x000000120e128211 */ /* 0x000fe200078208ff */
[----:B------:R-:W-:-:S02]  /*1770*/  FFMA.FTZ R13, R17, R4, -R22 ;  /* 0x00000004110d7223 */ /* 0x000fc40000010816 */
[-C--:B------:R-:W-:Y:S01]  /*1780*/  FMUL.FTZ R16, R27, R2.reuse ;  /* 0x000000021b107220 */ /* 0x080fe20000410000 */
[----:B------:R-:W-:Y:S01]  /*1790*/  @!P0 IADD3 R25, PT, PT, R15, R25, RZ ;  /* 0x000000190f198210 */ /* 0x000fe20007ffe0ff */
[----:B------:R-:W-:-:S03]  /*17a0*/  @!P0 FMUL.FTZ R13, R13, R2 ;  /* 0x000000020d0d8220 */ /* 0x000fc60000410000 */
[----:B------:R-:W-:Y:S02]  /*17b0*/  @!P0 LEA.HI.X R19, R14, R19, R25, 0x1, P1 ;  /* 0x000000130e138211 */ /* 0x000fe400008f0c19 */
[----:B------:R-:W-:Y:S02]  /*17c0*/  @!P0 F2FP.F16.F32.PACK_AB R13, R13, R16 ;  /* 0x000000100d0d823e */ /* 0x000fe400000000ff */
[----:B------:R-:W-:-:S03]  /*17d0*/  ISETP.NE.AND P1, PT, R9, RZ, PT ;  /* 0x000000ff0900720c */ /* 0x000fc60003f25270 */
[----:B------:R1:W-:Y:S10]  /*17e0*/  @!P0 STG.E desc[UR6][R18.64], R13 ;  /* 0x0000000d12008986 */ /* 0x0003f4000c101906 */
[----:B------:R-:W-:Y:S05]  /*17f0*/  @!P1 BRA `(.L_x_1123) ;  /* 0x0000000c00909947 */ /* 0x000fea0003800000 */
[----:B------:R-:W-:Y:S01]  /*1800*/  IADD3 R8, PT, PT, R8, 0x4, RZ ;  /* 0x0000000408087810 */ /* 0x000fe20007ffe0ff */
[----:B------:R-:W-:Y:S06]  /*1810*/  BRA `(.L_x_1131) ;  /* 0xfffffff000b07947 */ /* 0x000fec000383ffff */
.L_x_1124:
[C---:B------:R-:W-:Y:S02]  /*1820*/  IADD3 R14, PT, PT, -R13.reuse, R18, RZ ;  /* 0x000000120d0e7210 */ /* 0x040fe40007ffe1ff */
[----:B------:R-:W-:Y:S02]  /*1830*/  IADD3 R22, PT, PT, R18, -0x1, RZ ;  /* 0xffffffff12167810 */ /* 0x000fe40007ffe0ff */
[----:B------:R-:W-:Y:S02]  /*1840*/  LOP3.LUT R14, R14, 0x1, RZ, 0xc0, !PT ;  /* 0x000000010e0e7812 */ /* 0x000fe400078ec0ff */
[----:B------:R-:W-:Y:S02]  /*1850*/  ISETP.NE.AND P1, PT, R13, R22, PT ;  /* 0x000000160d00720c */ /* 0x000fe40003f25270 */
[----:B------:R-:W-:-:S13]  /*1860*/  ISETP.NE.U32.AND P2, PT, R14, 0x1, PT ;  /* 0x000000010e00780c */ /* 0x000fda0003f45070 */
[----:B------:R-:W-:Y:S05]  /*1870*/  @P2 BRA `(.L_x_1132) ;  /* 0x0000000400182947 */ /* 0x000fea0003800000 */
[----:B------:R-:W0:Y:S01]  /*1880*/  @!P0 LDC.64 R14, c[0x0][0x3a0] ;  /* 0x0000e800ff0e8b82 */ /* 0x000e220000000a00 */
[----:B------:R-:W-:Y:S01]  /*1890*/  @!P0 IMAD R22, R16, UR8, RZ ;  /* 0x0000000810168c24 */ /* 0x000fe2000f8e02ff */
[----:B------:R-:W-:Y:S01]  /*18a0*/  @!P0 MOV R17, R7 ;  /* 0x0000000700118202 */ /* 0x000fe20000000f00 */
[----:B------:R-:W-:Y:S02]  /*18b0*/  @!P0 IMAD.MOV.U32 R16, RZ, RZ, R20 ;  /* 0x000000ffff108224 */ /* 0x000fe400078e0014 */
[C---:B------:R-:W-:Y:S02]  /*18c0*/  @!P0 IMAD R19, R13.reuse, UR9, R22 ;  /* 0x000000090d138c24 */ /* 0x040fe4000f8e0216 */
[----:B------:R-:W-:-:S05]  /*18d0*/  @!P0 IMAD.WIDE.U32 R16, R13, UR8, R16 ;  /* 0x000000080d108c25 */ /* 0x000fca000f8e0010 */
[----:B------:R-:W-:Y:S02]  /*18e0*/  @!P0 IADD3 R17, PT, PT, R17, R19, RZ ;  /* 0x0000001311118210 */ /* 0x000fe40007ffe0ff */
[C---:B------:R-:W-:Y:S02]  /*18f0*/  @!P0 SHF.L.U32 R19, R16.reuse, 0x1, RZ ;  /* 0x0000000110138819 */ /* 0x040fe400000006ff */
[----:B------:R-:W-:Y:S02]  /*1900*/  @!P0 SHF.L.U64.HI R22, R16, 0x1, R17 ;  /* 0x0000000110168819 */ /* 0x000fe40000010211 */
[----:B0-----:R-:W-:-:S05]  /*1910*/  @!P0 IADD3 R16, P2, PT, R19, R14, RZ ;  /* 0x0000000e13108210 */ /* 0x001fca0007f5e0ff */
[----:B------:R-:W-:Y:S02]  /*1920*/  @!P0 IMAD.X R17, R22, 0x1, R15, P2 ;  /* 0x0000000116118824 */ /* 0x000fe400010e060f */
[----:B------:R-:W0:Y:S03]  /*1930*/  @!P0 LDC.64 R14, c[0x0][0x398] ;  /* 0x0000e600ff0e8b82 */ /* 0x000e260000000a00 */
[----:B------:R-:W2:Y:S01]  /*1940*/  @!P0 LDG.E R16, desc[UR6][R16.64] ;  /* 0x0000000610108981 */ /* 0x000ea2000c1e1900 */
[----:B0-----:R-:W-:-:S04]  /*1950*/  @!P0 IADD3 R14, P2, PT, R19, R14, RZ ;  /* 0x0000000e130e8210 */ /* 0x001fc80007f5e0ff */
[----:B------:R-:W-:-:S05]  /*1960*/  @!P0 IADD3.X R15, PT, PT, R22, R15, RZ, P2, !PT ;  /* 0x0000000f160f8210 */ /* 0x000fca00017fe4ff */
[----:B------:R0:W3:Y:S02]  /*1970*/  @!P0 LDG.E R14, desc[UR6][R14.64] ;  /* 0x000000060e0e8981 */ /* 0x0000e4000c1e1900 */
[----:B0-----:R-:W-:-:S04]  /*1980*/  PRMT R15, RZ, 0x7610, R15 ;  /* 0x00007610ff0f7816 */ /* 0x001fc8000000000f */
[----:B--2---:R-:W-:-:S05]  /*1990*/  @!P0 PRMT R15, R16, 0x7632, R15 ;  /* 0x00007632100f8816 */ /* 0x004fca000000000f */
[----:B------:R-:W-:Y:S01]  /*19a0*/  HADD2.F32 R19, -RZ, R15.H0_H0 ;  /* 0x2000000fff137230 */ /* 0x000fe20000004100 */
[----:B------:R-:W-:-:S04]  /*19b0*/  PRMT R15, RZ, 0x7610, R15 ;  /* 0x00007610ff0f7816 */ /* 0x000fc8000000000f */
[----:B------:R-:W-:Y:S01]  /*19c0*/  @!P0 PRMT R15, R16, 0x7610, R15 ;  /* 0x00007610100f8816 */ /* 0x000fe2000000000f */
[----:B------:R-:W-:-:S04]  /*19d0*/  FADD.FTZ R19, -R12, R19 ;  /* 0x000000130c137221 */ /* 0x000fc80000010100 */
[----:B------:R-:W-:Y:S02]  /*19e0*/  HADD2.F32 R17, -RZ, R15.H0_H0 ;  /* 0x2000000fff117230 */ /* 0x000fe40000004100 */
[----:B------:R-:W-:Y:S01]  /*19f0*/  FMUL.FTZ R22, R19, R2 ;  /* 0x0000000213167220 */ /* 0x000fe20000410000 */
[----:B------:R-:W-:Y:S02]  /*1a00*/  PRMT R15, RZ, 0x7610, R15 ;  /* 0x00007610ff0f7816 */ /* 0x000fe4000000000f */
[----:B------:R-:W-:Y:S01]  /*1a10*/  FADD.FTZ R17, -R12, R17 ;  /* 0x000000110c117221 */ /* 0x000fe20000010100 */
[----:B------:R-:W-:Y:S01]  /*1a20*/  FFMA.FTZ R23, R22, R4, R9 ;  /* 0x0000000416177223 */ /* 0x000fe20000010009 */
[----:B------:R-:W-:Y:S02]  /*1a30*/  FFMA.FTZ R22, R5, R22, R6 ;  /* 0x0000001605167223 */ /* 0x000fe40000010006 */
[----:B------:R-:W-:Y:S01]  /*1a40*/  FMUL.FTZ R19, R17, R2 ;  /* 0x0000000211137220 */ /* 0x000fe20000410000 */
[----:B------:R-:W-:-:S03]  /*1a50*/  FMUL.FTZ R25, R23, -1.4426950216293334961 ;  /* 0xbfb8aa3b17197820 */ /* 0x000fc60000410000 */
[----:B------:R-:W-:Y:S01]  /*1a60*/  FFMA.FTZ R17, R19, R3, R8 ;  /* 0x0000000313117223 */ /* 0x000fe20000010008 */
[----:B------:R-:W-:Y:S01]  /*1a70*/  FFMA.FTZ R19, R5, R19, R6 ;  /* 0x0000001305137223 */ /* 0x000fe20000010006 */
[----:B---3--:R-:W-:Y:S01]  /*1a80*/  @!P0 PRMT R15, R14, 0x7632, R15 ;  /* 0x000076320e0f8816 */ /* 0x008fe2000000000f */
[----:B------:R-:W0:Y:S01]  /*1a90*/  MUFU.EX2 R25, R25 ;  /* 0x0000001900197308 */ /* 0x000e220000000800 */
[----:B------:R-:W-:-:S03]  /*1aa0*/  FMUL.FTZ R26, R17, -1.4426950216293334961 ;  /* 0xbfb8aa3b111a7820 */ /* 0x000fc60000410000 */
[----:B------:R-:W-:-:S04]  /*1ab0*/  HADD2.F32 R27, -RZ, R15.H0_H0 ;  /* 0x2000000fff1b7230 */ /* 0x000fc80000004100 */
        /* <DEDUP_REMOVED lines=16> */
[----:B------:R-:W-:Y:S01]  /*1bc0*/  @!P0 MOV R16, R20 ;  /* 0x0000001400108202 */ /* 0x000fe20000000f00 */
[----:B------:R-:W-:Y:S01]  /*1bd0*/  FFMA.FTZ R26, R17, R26, 1 ;  /* 0x3f800000111a7423 */ /* 0x000fe2000001001a */
[----:B------:R-:W-:Y:S01]  /*1be0*/  @!P0 MOV R17, R7 ;  /* 0x0000000700118202 */ /* 0x000fe20000000f00 */
[----:B------:R-:W-:-:S02]  /*1bf0*/  FFMA.FTZ R23, R23, R4, -R22 ;  /* 0x0000000417177223 */ /* 0x000fc40000010816 */
[----:B------:R-:W-:Y:S01]  /*1c00*/  FMUL.FTZ R24, R25, R26 ;  /* 0x0000001a19187220 */ /* 0x000fe20000410000 */
[----:B------:R-:W-:Y:S02]  /*1c10*/  @!P0 IMAD R26, R27, UR8, RZ ;  /* 0x000000081b1a8c24 */ /* 0x000fe4000f8e02ff */
[----:B------:R-:W-:-:S04]  /*1c20*/  @!P0 IMAD.WIDE.U32 R16, R13, UR8, R16 ;  /* 0x000000080d108c25 */ /* 0x000fc8000f8e0010 */
[----:B------:R-:W-:Y:S01]  /*1c30*/  FFMA.FTZ R19, R24, R3, -R19 ;  /* 0x0000000318137223 */ /* 0x000fe20000010813 */
[----:B------:R-:W-:Y:S01]  /*1c40*/  @!P0 IMAD R25, R13, UR9, R26 ;  /* 0x000000090d198c24 */ /* 0x000fe2000f8e021a */
[----:B--2---:R-:W-:Y:S01]  /*1c50*/  @!P0 LEA R22, P2, R16, R14, 0x1 ;  /* 0x0000000e10168211 */ /* 0x004fe200078408ff */
[-C--:B------:R-:W-:Y:S01]  /*1c60*/  @!P0 FMUL.FTZ R14, R23, R2.reuse ;  /* 0x00000002170e8220 */ /* 0x080fe20000410000 */
[----:B------:R-:W-:Y:S01]  /*1c70*/  IADD3 R13, PT, PT, R13, 0x1, RZ ;  /* 0x000000010d0d7810 */ /* 0x000fe20007ffe0ff */
[----:B------:R-:W-:Y:S02]  /*1c80*/  @!P0 IMAD.IADD R25, R17, 0x1, R25 ;  /* 0x0000000111198824 */ /* 0x000fe400078e0219 */
[----:B------:R-:W-:-:S03]  /*1c90*/  FMUL.FTZ R17, R19, R2 ;  /* 0x0000000213117220 */ /* 0x000fc60000410000 */
[----:B------:R-:W-:Y:S02]  /*1ca0*/  @!P0 LEA.HI.X R15, R16, R15, R25, 0x1, P2 ;  /* 0x0000000f100f8211 */ /* 0x000fe400010f0c19 */
[----:B------:R-:W-:Y:S02]  /*1cb0*/  @!P0 F2FP.F16.F32.PACK_AB R17, R14, R17 ;  /* 0x000000110e11823e */ /* 0x000fe400000000ff */
[----:B------:R-:W-:-:S05]  /*1cc0*/  @!P0 MOV R14, R22 ;  /* 0x00000016000e8202 */ /* 0x000fca0000000f00 */
[----:B------:R0:W-:Y:S02]  /*1cd0*/  @!P0 STG.E desc[UR6][R14.64], R17 ;  /* 0x000000110e008986 */ /* 0x0001e4000c101906 */
.L_x_1132:
[----:B------:R-:W-:Y:S05]  /*1ce0*/  @!P1 BRA `(.L_x_1123) ;  /* 0x0000000800549947 */ /* 0x000fea0003800000 */
[----:B------:R-:W-:Y:S01]  /*1cf0*/  IADD3 R18, PT, PT, R13, -R18, RZ ;  /* 0x800000120d127210 */ /* 0x000fe20007ffe0ff */
[----:B------:R-:W1:Y:S01]  /*1d00*/  LDCU.64 UR10, c[0x0][0x3f8] ;  /* 0x00007f00ff0a77ac */ /* 0x000e620008000a00 */
[----:B------:R-:W2:Y:S05]  /*1d10*/  LDCU.64 UR12, c[0x0][0x380] ;  /* 0x00007000ff0c77ac */ /* 0x000eaa0008000a00 */
.L_x_1135:
[----:B------:R-:W-:Y:S01]  /*1d20*/  BSSY.RECONVERGENT B0, `(.L_x_1133) ;  /* 0x0000043000007945 */ /* 0x000fe20003800200 */
[----:B-1----:R-:W-:Y:S02]  /*1d30*/  ISETP.GE.U32.AND P1, PT, R10, UR10, PT ;  /* 0x0000000a0a007c0c */ /* 0x002fe4000bf26070 */
[----:B------:R-:W-:Y:S02]  /*1d40*/  PRMT R24, RZ, 0x5410, RZ ;  /* 0x00005410ff187816 */ /* 0x000fe400000000ff */
[----:B------:R-:W-:Y:S01]  /*1d50*/  PRMT R27, RZ, 0x5410, RZ ;  /* 0x00005410ff1b7816 */ /* 0x000fe200000000ff */
[----:B---3--:R-:W-:Y:S08]  /*1d60*/  @P0 BRA `(.L_x_1134) ;  /* 0x0000000000f80947 */ /* 0x008ff00003800000 */
[----:B0-----:R-:W0:Y:S01]  /*1d70*/  @!P0 LDC.64 R14, c[0x0][0x3f8] ;  /* 0x0000fe00ff0e8b82 */ /* 0x001e220000000a00 */
[----:B------:R-:W-:Y:S02]  /*1d80*/  SHF.R.S32.HI R19, RZ, 0x1f, R13 ;  /* 0x0000001fff137819 */ /* 0x000fe4000001140d */
[----:B------:R-:W-:-:S05]  /*1d90*/  MOV R23, R7 ;  /* 0x0000000700177202 */ /* 0x000fca0000000f00 */
[----:B------:R-:W1:Y:S01]  /*1da0*/  @!P0 LDC.64 R16, c[0x0][0x3a0] ;  /* 0x0000e800ff108b82 */ /* 0x000e620000000a00 */
[----:B0-----:R-:W-:-:S04]  /*1db0*/  @!P0 IMAD R22, R19, R14, RZ ;  /* 0x0000000e13168224 */ /* 0x001fc800078e02ff */
[----:B------:R-:W-:Y:S02]  /*1dc0*/  @!P0 IMAD R25, R13, R15, R22 ;  /* 0x0000000f0d198224 */ /* 0x000fe400078e0216 */
[----:B------:R-:W-:-:S04]  /*1dd0*/  IMAD.MOV.U32 R22, RZ, RZ, R20 ;  /* 0x000000ffff167224 */ /* 0x000fc800078e0014 */
[----:B------:R-:W-:-:S05]  /*1de0*/  @!P0 IMAD.WIDE.U32 R14, R13, R14, R22 ;  /* 0x0000000e0d0e8225 */ /* 0x000fca00078e0016 */
[----:B------:R-:W-:Y:S02]  /*1df0*/  @!P0 IADD3 R15, PT, PT, R15, R25, RZ ;  /* 0x000000190f0f8210 */ /* 0x000fe40007ffe0ff */
[C---:B------:R-:W-:Y:S02]  /*1e00*/  @!P0 SHF.L.U32 R25, R14.reuse, 0x1, RZ ;  /* 0x000000010e198819 */ /* 0x040fe400000006ff */
[----:B------:R-:W-:Y:S02]  /*1e10*/  @!P0 SHF.L.U64.HI R26, R14, 0x1, R15 ;  /* 0x000000010e1a8819 */ /* 0x000fe4000001020f */
[----:B-1----:R-:W-:Y:S01]  /*1e20*/  @!P0 IADD3 R16, P2, PT, R25, R16, RZ ;  /* 0x0000001019108210 */ /* 0x002fe20007f5e0ff */
[----:B------:R-:W0:Y:S04]  /*1e30*/  @!P0 LDC.64 R14, c[0x0][0x398] ;  /* 0x0000e600ff0e8b82 */ /* 0x000e280000000a00 */
[----:B------:R-:W-:-:S05]  /*1e40*/  @!P0 IMAD.X R17, R26, 0x1, R17, P2 ;  /* 0x000000011a118824 */ /* 0x000fca00010e0611 */
[----:B------:R-:W3:Y:S01]  /*1e50*/  @!P0 LDG.E R16, desc[UR6][R16.64] ;  /* 0x0000000610108981 */ /* 0x000ee2000c1e1900 */
[----:B0-----:R-:W-:-:S04]  /*1e60*/  @!P0 IADD3 R14, P2, PT, R25, R14, RZ ;  /* 0x0000000e190e8210 */ /* 0x001fc80007f5e0ff */
[----:B------:R-:W-:-:S05]  /*1e70*/  @!P0 IADD3.X R15, PT, PT, R26, R15, RZ, P2, !PT ;  /* 0x0000000f1a0f8210 */ /* 0x000fca00017fe4ff */
[----:B------:R0:W4:Y:S01]  /*1e80*/  @!P0 LDG.E R14, desc[UR6][R14.64] ;  /* 0x000000060e0e8981 */ /* 0x000122000c1e1900 */
[----:B---3--:R-:W-:-:S05]  /*1e90*/  @!P0 PRMT R27, R27, 0x7610, R16 ;  /* 0x000076101b1b8816 */ /* 0x008fca0000000010 */
[----:B------:R-:W-:Y:S01]  /*1ea0*/  HADD2.F32 R25, -RZ, R27.H1_H1 ;  /* 0x3000001bff197230 */ /* 0x000fe20000004100 */
[----:B------:R-:W-:-:S04]  /*1eb0*/  @!P0 PRMT R27, R16, 0x7610, R27 ;  /* 0x00007610101b8816 */ /* 0x000fc8000000001b */
[----:B------:R-:W-:Y:S01]  /*1ec0*/  FADD.FTZ R25, -R12, R25 ;  /* 0x000000190c197221 */ /* 0x000fe20000010100 */
[----:B------:R-:W-:-:S03]  /*1ed0*/  HADD2.F32 R17, -RZ, R27.H0_H0 ;  /* 0x2000001bff117230 */ /* 0x000fc60000004100 */
[----:B------:R-:W-:Y:S02]  /*1ee0*/  FMUL.FTZ R26, R25, R2 ;  /* 0x00000002191a7220 */ /* 0x000fe40000410000 */
[----:B------:R-:W-:Y:S02]  /*1ef0*/  FADD.FTZ R17, -R12, R17 ;  /* 0x000000110c117221 */ /* 0x000fe40000010100 */
[----:B------:R-:W-:Y:S01]  /*1f00*/  FFMA.FTZ R27, R26, R4, R9 ;  /* 0x000000041a1b7223 */ /* 0x000fe20000010009 */
[----:B------:R-:W-:Y:S01]  /*1f10*/  FFMA.FTZ R26, R5, R26, R6 ;  /* 0x0000001a051a7223 */ /* 0x000fe20000010006 */
[----:B------:R-:W-:Y:S02]  /*1f20*/  FMUL.FTZ R17, R17, R2 ;  /* 0x0000000211117220 */ /* 0x000fe40000410000 */
[----:B------:R-:W-:Y:S02]  /*1f30*/  FMUL.FTZ R29, R27, -1.4426950216293334961 ;  /* 0xbfb8aa3b1b1d7820 */ /* 0x000fe40000410000 */
[----:B0-----:R-:W-:Y:S01]  /*1f40*/  FFMA.FTZ R15, R17, R3, R8 ;  /* 0x00000003110f7223 */ /* 0x001fe20000010008 */
[----:B----4-:R-:W-:Y:S01]  /*1f50*/  @!P0 PRMT R24, R14, 0x7610, R24 ;  /* 0x000076100e188816 */ /* 0x010fe20000000018 */
[----:B------:R-:W-:-:S02]  /*1f60*/  FFMA.FTZ R17, R5, R17, R6 ;  /* 0x0000001105117223 */ /* 0x000fc40000010006 */
[----:B------:R-:W0:Y:S01]  /*1f70*/  MUFU.EX2 R29, R29 ;  /* 0x0000001d001d7308 */ /* 0x000e220000000800 */
[----:B------:R-:W-:Y:S01]  /*1f80*/  FMUL.FTZ R28, R15, -1.4426950216293334961 ;  /* 0xbfb8aa3b0f1c7820 */ /* 0x000fe20000410000 */
[----:B------:R-:W-:-:S06]  /*1f90*/  @!P0 PRMT R24, R24, 0x7610, R14 ;  /* 0x0000761018188816 */ /* 0x000fcc000000000e */
[----:B------:R-:W1:Y:S01]  /*1fa0*/  MUFU.EX2 R25, R28 ;  /* 0x0000001c00197308 */ /* 0x000e620000000800 */
[----:B0-----:R-:W-:Y:S01]  /*1fb0*/  FADD.FTZ R16, R29, 1 ;  /* 0x3f8000001d107421 */ /* 0x001fe20000010000 */
[--C-:B------:R-:W-:Y:S02]  /*1fc0*/  HADD2.F32 R29, -RZ, R24.reuse.H1_H1 ;  /* 0x30000018ff1d7230 */ /* 0x100fe40000004100 */
[----:B------:R-:W-:-:S04]  /*1fd0*/  HADD2.F32 R24, -RZ, R24.H0_H0 ;  /* 0x20000018ff187230 */ /* 0x000fc80000004100 */
[----:B------:R-:W0:Y:S01]  /*1fe0*/  MUFU.RCP R16, R16 ;  /* 0x0000001000107308 */ /* 0x000e220000001000 */
[----:B-1----:R-:W-:-:S07]  /*1ff0*/  FADD.FTZ R25, R25, 1 ;  /* 0x3f80000019197421 */ /* 0x002fce0000010000 */
[----:B------:R-:W1:Y:S01]  /*2000*/  MUFU.RCP R25, R25 ;  /* 0x0000001900197308 */ /* 0x000e620000001000 */
[----:B0-----:R-:W-:Y:S01]  /*2010*/  FADD.FTZ R14, -R16, 1 ;  /* 0x3f800000100e7421 */ /* 0x001fe20000010100 */
[----:B------:R-:W-:-:S03]  /*2020*/  FMUL.FTZ R16, R29, R16 ;  /* 0x000000101d107220 */ /* 0x000fc60000410000 */
[----:B------:R-:W-:Y:S01]  /*2030*/  FFMA.FTZ R27, R27, R14, 1 ;  /* 0x3f8000001b1b7423 */ /* 0x000fe2000001000e */
[----:B-1----:R-:W-:Y:S01]  /*2040*/  FADD.FTZ R14, -R25, 1 ;  /* 0x3f800000190e7421 */ /* 0x002fe20000010100 */
[----:B------:R-:W-:Y:S02]  /*2050*/  FMUL.FTZ R24, R24, R25 ;  /* 0x0000001918187220 */ /* 0x000fe40000410000 */
[----:B------:R-:W-:Y:S01]  /*2060*/  FMUL.FTZ R27, R16, R27 ;  /* 0x0000001b101b7220 */ /* 0x000fe20000410000 */
[----:B------:R-:W-:Y:S02]  /*2070*/  IMAD R16, R19, UR10, RZ ;  /* 0x0000000a13107c24 */ /* 0x000fe4000f8e02ff */
[----:B------:R-:W-:Y:S01]  /*2080*/  FFMA.FTZ R15, R15, R14, 1 ;  /* 0x3f8000000f0f7423 */ /* 0x000fe2000001000e */
[----:B------:R-:W-:Y:S01]  /*2090*/  FFMA.FTZ R27, R27, R4, -R26 ;  /* 0x000000041b1b7223 */ /* 0x000fe2000001081a */
[C---:B------:R-:W-:Y:S02]  /*20a0*/  IMAD R19, R13.reuse, UR11, R16 ;  /* 0x0000000b0d137c24 */ /* 0x040fe4000f8e0210 */
[----:B------:R-:W-:Y:S01]  /*20b0*/  FMUL.FTZ R24, R24, R15 ;  /* 0x0000000f18187220 */ /* 0x000fe20000410000 */
[----:B------:R-:W-:-:S04]  /*20c0*/  IMAD.WIDE.U32 R14, R13, UR10, R22 ;  /* 0x0000000a0d0e7c25 */ /* 0x000fc8000f8e0016 */
[----:B------:R-:W-:Y:S01]  /*20d0*/  FFMA.FTZ R17, R24, R3, -R17 ;  /* 0x0000000318117223 */ /* 0x000fe20000010811 */
[----:B------:R-:W-:Y:S01]  /*20e0*/  IADD3 R19, PT, PT, R15, R19, RZ ;  /* 0x000000130f137210 */ /* 0x000fe20007ffe0ff */
[-C--:B------:R-:W-:Y:S02]  /*20f0*/  FMUL.FTZ R15, R27, R2.reuse ;  /* 0x000000021b0f7220 */ /* 0x080fe40000410000 */
[----:B------:R-:W-:Y:S01]  /*2100*/  FMUL.FTZ R22, R17, R2 ;  /* 0x0000000211167220 */ /* 0x000fe20000410000 */
[----:B--2---:R-:W-:-:S04]  /*2110*/  LEA R16, P0, R14, UR12, 0x1 ;  /* 0x0000000c0e107c11 */ /* 0x004fc8000f8008ff */
[----:B------:R-:W-:Y:S02]  /*2120*/  LEA.HI.X R17, R14, UR13, R19, 0x1, P0 ;  /* 0x0000000d0e117c11 */ /* 0x000fe400080f0c13 */
[----:B------:R-:W-:-:S05]  /*2130*/  F2FP.F16.F32.PACK_AB R15, R15, R22 ;  /* 0x000000160f0f723e */ /* 0x000fca00000000ff */
[----:B------:R1:W-:Y:S02]  /*2140*/  STG.E desc[UR6][R16.64], R15 ;  /* 0x0000000f10007986 */ /* 0x0003e4000c101906 */
.L_x_1134:
[----:B--2---:R-:W-:Y:S05]  /*2150*/  BSYNC.RECONVERGENT B0 ;  /* 0x0000000000007941 */ /* 0x004fea0003800200 */
.L_x_1133:
[----:B0-----:R-:W-:-:S04]  /*2160*/  SHF.R.S32.HI R14, RZ, 0x1f, R10 ;  /* 0x0000001fff0e7819 */ /* 0x001fc8000001140a */
[----:B------:R-:W-:-:S13]  /*2170*/  ISETP.GE.AND.EX P0, PT, R14, UR11, PT, P1 ;  /* 0x0000000b0e007c0c */ /* 0x000fda000bf06310 */
[----:B-1----:R-:W0:Y:S01]  /*2180*/  @!P0 LDC.64 R14, c[0x0][0x3a0] ;  /* 0x0000e800ff0e8b82 */ /* 0x002e220000000a00 */
[----:B------:R-:W-:Y:S02]  /*2190*/  @!P0 IADD3 R19, PT, PT, R13, 0x1, RZ ;  /* 0x000000010d138810 */ /* 0x000fe40007ffe0ff */
[----:B------:R-:W-:Y:S02]  /*21a0*/  @!P0 MOV R17, R7 ;  /* 0x0000000700118202 */ /* 0x000fe40000000f00 */
[----:B------:R-:W-:-:S05]  /*21b0*/  @!P0 SHF.R.S32.HI R16, RZ, 0x1f, R19 ;  /* 0x0000001fff108819 */ /* 0x000fca0000011413 */
[----:B------:R-:W-:Y:S02]  /*21c0*/  @!P0 IMAD R22, R16, UR10, RZ ;  /* 0x0000000a10168c24 */ /* 0x000fe4000f8e02ff */
[----:B------:R-:W-:Y:S02]  /*21d0*/  @!P0 IMAD.MOV.U32 R16, RZ, RZ, R20 ;  /* 0x000000ffff108224 */ /* 0x000fe400078e0014 */
[C---:B------:R-:W-:Y:S02]  /*21e0*/  @!P0 IMAD R23, R19.reuse, UR11, R22 ;  /* 0x0000000b13178c24 */ /* 0x040fe4000f8e0216 */
[----:B------:R-:W-:-:S03]  /*21f0*/  @!P0 IMAD.WIDE.U32 R16, R19, UR10, R16 ;  /* 0x0000000a13108c25 */ /* 0x000fc6000f8e0010 */
[C---:B------:R-:W-:Y:S02]  /*2200*/  @!P0 SHF.L.U32 R19, R16.reuse, 0x1, RZ ;  /* 0x0000000110138819 */ /* 0x040fe400000006ff */
[----:B------:R-:W-:Y:S02]  /*2210*/  @!P0 IADD3 R17, PT, PT, R17, R23, RZ ;  /* 0x0000001711118210 */ /* 0x000fe40007ffe0ff */
[----:B0-----:R-:W-:Y:S02]  /*2220*/  @!P0 IADD3 R14, P1, PT, R19, R14, RZ ;  /* 0x0000000e130e8210 */ /* 0x001fe40007f3e0ff */
[----:B------:R-:W-:Y:S02]  /*2230*/  @!P0 SHF.L.U64.HI R22, R16, 0x1, R17 ;  /* 0x0000000110168819 */ /* 0x000fe40000010211 */
[----:B------:R-:W-:-:S03]  /*2240*/  @!P0 MOV R16, R14 ;  /* 0x0000000e00108202 */ /* 0x000fc60000000f00 */
[----:B------:R-:W-:Y:S02]  /*2250*/  @!P0 IMAD.X R17, R22, 0x1, R15, P1 ;  /* 0x0000000116118824 */ /* 0x000fe400008e060f */
[----:B------:R-:W0:Y:S03]  /*2260*/  @!P0 LDC.64 R14, c[0x0][0x398] ;  /* 0x0000e600ff0e8b82 */ /* 0x000e260000000a00 */
[----:B------:R-:W2:Y:S01]  /*2270*/  @!P0 LDG.E R16, desc[UR6][R16.64] ;  /* 0x0000000610108981 */ /* 0x000ea2000c1e1900 */
[----:B0-----:R-:W-:-:S04]  /*2280*/  @!P0 IADD3 R14, P1, PT, R19, R14, RZ ;  /* 0x0000000e130e8210 */ /* 0x001fc80007f3e0ff */
[----:B------:R-:W-:-:S05]  /*2290*/  @!P0 IADD3.X R15, PT, PT, R22, R15, RZ, P1, !PT ;  /* 0x0000000f160f8210 */ /* 0x000fca0000ffe4ff */
[----:B------:R0:W3:Y:S01]  /*22a0*/  @!P0 LDG.E R14, desc[UR6][R14.64] ;  /* 0x000000060e0e8981 */ /* 0x0000e2000c1e1900 */
[----:B------:R-:W-:Y:S01]  /*22b0*/  VIADD R18, R18, 0x2 ;  /* 0x0000000212127836 */ /* 0x000fe20000000000 */
[----:B0-----:R-:W-:-:S04]  /*22c0*/  PRMT R15, RZ, 0x5410, RZ ;  /* 0x00005410ff0f7816 */ /* 0x001fc800000000ff */
[----:B--2---:R-:W-:-:S04]  /*22d0*/  @!P0 PRMT R15, R15, 0x7610, R16 ;  /* 0x000076100f0f8816 */ /* 0x004fc80000000010 */
[----:B------:R-:W-:-:S05]  /*22e0*/  @!P0 PRMT R15, R16, 0x7610, R15 ;  /* 0x00007610100f8816 */ /* 0x000fca000000000f */
[--C-:B------:R-:W-:Y:S02]  /*22f0*/  HADD2.F32 R19, -RZ, R15.reuse.H1_H1 ;  /* 0x3000000fff137230 */ /* 0x100fe40000004100 */
[----:B------:R-:W-:-:S03]  /*2300*/  HADD2.F32 R17, -RZ, R15.H0_H0 ;  /* 0x2000000fff117230 */ /* 0x000fc60000004100 */
[C---:B------:R-:W-:Y:S02]  /*2310*/  FADD.FTZ R19, -R12.reuse, R19 ;  /* 0x000000130c137221 */ /* 0x040fe40000010100 */
[----:B------:R-:W-:Y:S02]  /*2320*/  FADD.FTZ R17, -R12, R17 ;  /* 0x000000110c117221 */ /* 0x000fe40000010100 */
[-C--:B------:R-:W-:Y:S02]  /*2330*/  FMUL.FTZ R22, R19, R2.reuse ;  /* 0x0000000213167220 */ /* 0x080fe40000410000 */
[C---:B------:R-:W-:Y:S01]  /*2340*/  FMUL.FTZ R19, R17.reuse, R2 ;  /* 0x0000000211137220 */ /* 0x040fe20000410000 */
[----:B------:R-:W-:Y:S01]  /*2350*/  PRMT R17, R17, 0x5410, RZ ;  /* 0x0000541011117816 */ /* 0x000fe200000000ff */
[----:B------:R-:W-:Y:S01]  /*2360*/  FFMA.FTZ R24, R22, R4, R9 ;  /* 0x0000000416187223 */ /* 0x000fe20000010009 */
[----:B------:R-:W-:Y:S01]  /*2370*/  FFMA.FTZ R22, R5, R22, R6 ;  /* 0x0000001605167223 */ /* 0x000fe20000010006 */
[----:B------:R-:W-:Y:S01]  /*2380*/  FFMA.FTZ R23, R19, R3, R8 ;  /* 0x0000000313177223 */ /* 0x000fe20000010008 */
[----:B------:R-:W-:Y:S01]  /*2390*/  FFMA.FTZ R19, R5, R19, R6 ;  /* 0x0000001305137223 */ /* 0x000fe20000010006 */
[----:B------:R-:W-:-:S02]  /*23a0*/  FMUL.FTZ R26, R24, -1.4426950216293334961 ;  /* 0xbfb8aa3b181a7820 */ /* 0x000fc40000410000 */
        /* <DEDUP_REMOVED lines=20> */
[----:B------:R-:W-:-:S02]  /*24f0*/  @!P0 IADD3 R23, PT, PT, R13, 0x1, RZ ;  /* 0x000000010d178810 */ /* 0x000fc40007ffe0ff */
[----:B------:R-:W-:Y:S01]  /*2500*/  FFMA.FTZ R25, R25, R4, -R22 ;  /* 0x0000000419197223 */ /* 0x000fe20000010816 */
[----:B------:R-:W-:Y:S01]  /*2510*/  IADD3 R13, PT, PT, R13, 0x2, RZ ;  /* 0x000000020d0d7810 */ /* 0x000fe20007ffe0ff */
[----:B------:R-:W-:Y:S01]  /*2520*/  FMUL.FTZ R24, R17, R26 ;  /* 0x0000001a11187220 */ /* 0x000fe20000410000 */
[----:B------:R-:W-:Y:S02]  /*2530*/  @!P0 SHF.R.S32.HI R27, RZ, 0x1f, R23 ;  /* 0x0000001fff1b8819 */ /* 0x000fe40000011417 */
[----:B------:R-:W-:Y:S01]  /*2540*/  @!P0 MOV R17, R7 ;  /* 0x0000000700118202 */ /* 0x000fe20000000f00 */
[----:B------:R-:W-:Y:S02]  /*2550*/  FFMA.FTZ R19, R24, R3, -R19 ;  /* 0x0000000318137223 */ /* 0x000fe40000010813 */
[----:B------:R-:W-:-:S04]  /*2560*/  @!P0 IMAD R16, R27, UR10, RZ ;  /* 0x0000000a1b108c24 */ /* 0x000fc8000f8e02ff */
[----:B------:R-:W-:Y:S02]  /*2570*/  @!P0 IMAD R27, R23, UR11, R16 ;  /* 0x0000000b171b8c24 */ /* 0x000fe4000f8e0210 */
[----:B------:R-:W-:-:S04]  /*2580*/  @!P0 IMAD.MOV.U32 R16, RZ, RZ, R20 ;  /* 0x000000ffff108224 */ /* 0x000fc800078e0014 */
[----:B------:R-:W-:-:S03]  /*2590*/  @!P0 IMAD.WIDE.U32 R16, R23, UR10, R16 ;  /* 0x0000000a17108c25 */ /* 0x000fc6000f8e0010 */
[----:B0-----:R-:W-:Y:S01]  /*25a0*/  @!P0 LEA R22, P1, R16, R14, 0x1 ;  /* 0x0000000e10168211 */ /* 0x001fe200078208ff */
[-C--:B------:R-:W-:Y:S01]  /*25b0*/  @!P0 FMUL.FTZ R14, R25, R2.reuse ;  /* 0x00000002190e8220 */ /* 0x080fe20000410000 */
[----:B------:R-:W-:Y:S01]  /*25c0*/  @!P0 IADD3 R27, PT, PT, R17, R27, RZ ;  /* 0x0000001b111b8210 */ /* 0x000fe20007ffe0ff */
[----:B------:R-:W-:-:S03]  /*25d0*/  FMUL.FTZ R17, R19, R2 ;  /* 0x0000000213117220 */ /* 0x000fc60000410000 */
[----:B------:R-:W-:Y:S02]  /*25e0*/  @!P0 LEA.HI.X R15, R16, R15, R27, 0x1, P1 ;  /* 0x0000000f100f8211 */ /* 0x000fe400008f0c1b */
[----:B------:R-:W-:Y:S02]  /*25f0*/  @!P0 F2FP.F16.F32.PACK_AB R17, R14, R17 ;  /* 0x000000110e11823e */ /* 0x000fe400000000ff */
[----:B------:R-:W-:Y:S02]  /*2600*/  @!P0 MOV R14, R22 ;  /* 0x00000016000e8202 */ /* 0x000fe40000000f00 */
[----:B------:R-:W-:-:S03]  /*2610*/  ISETP.NE.AND P1, PT, R18, RZ, PT ;  /* 0x000000ff1200720c */ /* 0x000fc60003f25270 */
[----:B------:R3:W-:Y:S10]  /*2620*/  @!P0 STG.E desc[UR6][R14.64], R17 ;  /* 0x000000110e008986 */ /* 0x0007f4000c101906 */
[----:B------:R-:W-:Y:S05]  /*2630*/  @P1 BRA `(.L_x_1135) ;  /* 0xfffffff400b81947 */ /* 0x000fea000383ffff */
.L_x_1123:
[----:B------:R-:W2:Y:S01]  /*2640*/  LDC.64 R2, c[0x0][0x3f8] ;  /* 0x0000fe00ff027b82 */ /* 0x000ea20000000a00 */
[----:B------:R-:W-:Y:S02]  /*2650*/  LOP3.LUT P0, RZ, R0, UR4, RZ, 0xfc, !PT ;  /* 0x0000000400ff7c12 */ /* 0x000fe4000f80fcff */
[----:B-1----:R-:W-:Y:S02]  /*2660*/  SHF.R.S32.HI R13, RZ, 0x1f, R10 ;  /* 0x0000001fff0d7819 */ /* 0x002fe4000001140a */
[----:B--2---:R-:W-:-:S04]  /*2670*/  ISETP.GE.U32.AND P1, PT, R10, R2, PT ;  /* 0x000000020a00720c */ /* 0x004fc80003f26070 */
        /* <DEDUP_REMOVED lines=12> */
[----:B------:R-:W2:Y:S06]  /*2740*/  LDCU.64 UR8, c[0x0][0x3d8] ;  /* 0x00007b00ff0877ac */ /* 0x000eac0008000a00 */
[----:B------:R-:W4:Y:S01]  /*2750*/  LDC R7, c[0x0][0x360] ;  /* 0x0000d800ff077b82 */ /* 0x000f220000000800 */
[----:B-1----:R-:W-:Y:S01]  /*2760*/  IMAD R0, R0, UR4, RZ ;  /* 0x0000000400007c24 */ /* 0x002fe2000f8e02ff */
[----:B------:R-:W1:Y:S04]  /*2770*/  LDCU.64 UR4, c[0x0][0x388] ;  /* 0x00007100ff0477ac */ /* 0x000e680008000a00 */
[----:B------:R-:W-:-:S04]  /*2780*/  SHF.L.U32 R0, R0, 0x1, RZ ;  /* 0x0000000100007819 */ /* 0x000fc800000006ff */
[----:B------:R-:W-:-:S04]  /*2790*/  IADD3 R5, P0, PT, R5, R0, RZ ;  /* 0x0000000005057210 */ /* 0x000fc80007f1e0ff */
[----:B------:R-:W-:Y:S02]  /*27a0*/  LEA.HI.X.SX32 R0, R0, R4, 0x1, P0 ;  /* 0x0000000400007211 */ /* 0x000fe400000f0eff */
[----:B--2---:R-:W-:-:S04]  /*27b0*/  LEA R8, P0, R5, UR8, 0x2 ;  /* 0x0000000805087c11 */ /* 0x004fc8000f8010ff */
[----:B------:R-:W-:Y:S01]  /*27c0*/  LEA.HI.X R9, R5, UR9, R0, 0x2, P0 ;  /* 0x0000000905097c11 */ /* 0x000fe200080f1400 */
[----:B------:R-:W2:Y:S01]  /*27d0*/  LDCU.64 UR8, c[0x0][0x390] ;  /* 0x00007200ff0877ac */ /* 0x000ea20008000a00 */
[----:B------:R-:W-:-:S04]  /*27e0*/  LEA R4, P0, R2, R8, 0x2 ;  /* 0x0000000802047211 */ /* 0x000fc800078010ff */
[----:B------:R-:W-:Y:S01]  /*27f0*/  LEA.HI.X R5, R2, R9, R3, 0x2, P0 ;  /* 0x0000000902057211 */ /* 0x000fe200000f1403 */
[C---:B----4-:R-:W-:Y:S02]  /*2800*/  IMAD.WIDE.U32 R2, R7.reuse, 0x4, R8 ;  /* 0x0000000407027825 */ /* 0x050fe400078e0008 */
        /* <DEDUP_REMOVED lines=16> */
.L_x_1136:
        /* <DEDUP_REMOVED lines=15> */
.L_x_4410:


//--------------------- .text._Z32group_norm_nhwc_bwd_scale_kernelI11Fp16IOBf16WLi168EEv26Group_norm_nhwc_bwd_params --------------------------
	.section	.text._Z32group_norm_nhwc_bwd_scale_kernelI11Fp16IOBf16WLi168EEv26Group_norm_nhwc_bwd_params,"ax",@progbits
	.align	128
        .global         _Z32group_norm_nhwc_bwd_scale_kernelI11Fp16IOBf16WLi168EEv26Group_norm_nhwc_bwd_params
        .type           _Z32group_norm_nhwc_bwd_scale_kernelI11Fp16IOBf16WLi168EEv26Group_norm_nhwc_bwd_params,@function
        .size           _Z32group_norm_nhwc_bwd_scale_kernelI11Fp16IOBf16WLi168EEv26Group_norm_nhwc_bwd_params,(.L_x_4411 - _Z32group_norm_nhwc_bwd_scale_kernelI11Fp16IOBf16WLi168EEv26Group_norm_nhwc_bwd_params)
        .other          _Z32group_norm_nhwc_bwd_scale_kernelI11Fp16IOBf16WLi168EEv26Group_norm_nhwc_bwd_params,@"STO_CUDA_ENTRY STV_DEFAULT"
_Z32group_norm_nhwc_bwd_scale_kernelI11Fp16IOBf16WLi168EEv26Group_norm_nhwc_bwd_params:
.text._Z32group_norm_nhwc_bwd_scale_kernelI11Fp16IOBf16WLi168EEv26Group_norm_nhwc_bwd_params:
        /* <DEDUP_REMOVED lines=95> */
.L_x_1138:
[----:B------:R-:W-:Y:S05]  /*05f0*/  BSYNC.RECONVERGENT B0 ;  /* 0x0000000000007941 */ /* 0x000fea0003800200 */
.L_x_1137:
        /* <DEDUP_REMOVED lines=15> */
.L_x_1144:
        /* <DEDUP_REMOVED lines=50> */
.L_x_1143:
[----:B01----:R-:W-:Y:S05]  /*0a10*/  BSYNC.RECONVERGENT B0 ;  /* 0x0000000000007941 */ /* 0x003fea0003800200 */
.L_x_1142:
[----:B------:R-:W-:Y:S01]  /*0a20*/  IADD3 R19, PT, PT, R19, 0x1, RZ ;  /* 0x0000000113137810 */ /* 0x000fe20007ffe0ff */
[----:B------:R-:W-:Y:S06]  /*0a30*/  @P2 BRA `(.L_x_1144) ;  /* 0xfffffffc002c2947 */ /* 0x000fec000383ffff */
.L_x_1141:
        /* <DEDUP_REMOVED lines=10> */
.L_x_1147:
        /* <DEDUP_REMOVED lines=49> */
.L_x_1146:
[----:B------:R-:W-:Y:S05]  /*0df0*/  BSYNC.RECONVERGENT B0 ;  /* 0x0000000000007941 */ /* 0x000fea0003800200 */
.L_x_1145:
        /* <DEDUP_REMOVED lines=162> */
.L_x_1140:
        /* <DEDUP_REMOVED lines=76> */
.L_x_1148:
[----:B------:R-:W-:Y:S05]  /*1ce0*/  @!P1 BRA `(.L_x_1139) ;  /* 0x0000000800549947 */ /* 0x000fea0003800000 */
[----:B------:R-:W-:Y:S01]  /*1cf0*/  IADD3 R18, PT, PT, R13, -R18, RZ ;  /* 0x800000120d127210 */ /* 0x000fe20007ffe0ff */
[----:B------:R-:W1:Y:S01]  /*1d00*/  LDCU.64 UR10, c[0x0][0x3f8] ;  /* 0x00007f00ff0a77ac */ /* 0x000e620008000a00 */
[----:B------:R-:W2:Y:S05]  /*1d10*/  LDCU.64 UR12, c[0x0][0x380] ;  /* 0x00007000ff0c77ac */ /* 0x000eaa0008000a00 */
.L_x_1151:
        /* <DEDUP_REMOVED lines=67> */
.L_x_1150:
[----:B--2---:R-:W-:Y:S05]  /*2150*/  BSYNC.RECONVERGENT B0 ;  /* 0x0000000000007941 */ /* 0x004fea0003800200 */
.L_x_1149:
        /* <DEDUP_REMOVED lines=78> */
.L_x_1139:
        /* <DEDUP_REMOVED lines=45> */
.L_x_1152:
        /* <DEDUP_REMOVED lines=15> */
.L_x_4411:


//--------------------- .text._Z32group_norm_nhwc_bwd_scale_kernelI11Fp16IOBf16WLi64EEv26Group_norm_nhwc_bwd_params --------------------------
	.section	.text._Z32group_norm_nhwc_bwd_scale_kernelI11Fp16IOBf16WLi64EEv26Group_norm_nhwc_bwd_params,"ax",@progbits
	.align	128
        .global         _Z32group_norm_nhwc_bwd_scale_kernelI11Fp16IOBf16WLi64EEv26Group_norm_nhwc_bwd_params
        .type           _Z32group_norm_nhwc_bwd_scale_kernelI11Fp16IOBf16WLi64EEv26Group_norm_nhwc_bwd_params,@function
        .size           _Z32group_norm_nhwc_bwd_scale_kernelI11Fp16IOBf16WLi64EEv26Group_norm_nhwc_bwd_params,(.L_x_4412 - _Z32group_norm_nhwc_bwd_scale_kernelI11Fp16IOBf16WLi64EEv26Group_norm_nhwc_bwd_params)
        .other          _Z32group_norm_nhwc_bwd_scale_kernelI11Fp16IOBf16WLi64EEv26Group_norm_nhwc_bwd_params,@"STO_CUDA_ENTRY STV_DEFAULT"
_Z32group_norm_nhwc_bwd_scale_kernelI11Fp16IOBf16WLi64EEv26Group_norm_nhwc_bwd_params:
.text._Z32group_norm_nhwc_bwd_scale_kernelI11Fp16IOBf16WLi64EEv26Group_norm_nhwc_bwd_params:
        /* <DEDUP_REMOVED lines=95> */
.L_x_1154:
[----:B------:R-:W-:Y:S05]  /*05f0*/  BSYNC.RECONVERGENT B0 ;  /* 0x0000000000007941 */ /* 0x000fea0003800200 */
.L_x_1153:
        /* <DEDUP_REMOVED lines=15> */
.L_x_1160:
        /* <DEDUP_REMOVED lines=50> */
.L_x_1159:
[----:B01----:R-:W-:Y:S05]  /*0a10*/  BSYNC.RECONVERGENT B0 ;  /* 0x0000000000007941 */ /* 0x003fea0003800200 */
.L_x_1158:
[----:B------:R-:W-:Y:S01]  /*0a20*/  IADD3 R19, PT, PT, R19, 0x1, RZ ;  /* 0x0000000113137810 */ /* 0x000fe20007ffe0ff */
[----:B------:R-:W-:Y:S06]  /*0a30*/  @P2 BRA `(.L_x_1160) ;  /* 0xfffffffc002c2947 */ /* 0x000fec000383ffff */
.L_x_1157:
        /* <DEDUP_REMOVED lines=10> */
.L_x_1163:
        /* <DEDUP_REMOVED lines=49> */
.L_x_1162:
[----:B------:R-:W-:Y:S05]  /*0df0*/  BSYNC.RECONVERGENT B0 ;  /* 0x0000000000007941 */ /* 0x000fea0003800200 */
.L_x_1161:
        /* <DEDUP_REMOVED lines=162> */
.L_x_1156:
        /* <DEDUP_REMOVED lines=76> */
.L_x_1164:
[----:B------:R-:W-:Y:S05]  /*1ce0*/  @!P1 BRA `(.L_x_1155) ;  /* 0x0000000800549947 */ /* 0x000fea0003800000 */
[----:B------:R-:W-:Y:S01]  /*1cf0*/  IADD3 R18, PT, PT, R13, -R18, RZ ;  /* 0x800000120d127210 */ /* 0x000fe20007ffe0ff */
[----:B------:R-:W1:Y:S01]  /*1d00*/  LDCU.64 UR10, c[0x0][0x3f8] ;  /* 0x00007f00ff0a77ac */ /* 0x000e620008000a00 */
[----:B------:R-:W2:Y:S05]  /*1d10*/  LDCU.64 UR12, c[0x0][0x380] ;  /* 0x00007000ff0c77ac */ /* 0x000eaa0008000a00 */
.L_x_1167:
        /* <DEDUP_REMOVED lines=67> */
.L_x_1166:
[----:B--2---:R-:W-:Y:S05]  /*2150*/  BSYNC.RECONVERGENT B0 ;  /* 0x0000000000007941 */ /* 0x004fea0003800200 */
.L_x_1165:
        /* <DEDUP_REMOVED lines=78> */
.L_x_1155:
        /* <DEDUP_REMOVED lines=45> */
.L_x_1168:
        /* <DEDUP_REMOVED lines=15> */
.L_x_4412:


//--------------------- .text._Z32group_norm_nhwc_bwd_scale_kernelI11Fp16IOBf16WLi128EEv26Group_norm_nhwc_bwd_params --------------------------
	.section	.text._Z32group_norm_nhwc_bwd_scale_kernelI11Fp16IOBf16WLi128EEv26Group_norm_nhwc_bwd_params,"ax",@progbits
	.align	128
        .global         _Z32group_norm_nhwc_bwd_scale_kernelI11Fp16IOBf16WLi128EEv26Group_norm_nhwc_bwd_params
        .type           _Z32group_norm_nhwc_bwd_scale_kernelI11Fp16IOBf16WLi128EEv26Group_norm_nhwc_bwd_params,@function
        .size           _Z32group_norm_nhwc_bwd_scale_kernelI11Fp16IOBf16WLi128EEv26Group_norm_nhwc_bwd_params,(.L_x_4413 - _Z32group_norm_nhwc_bwd_scale_kernelI11Fp16IOBf16WLi128EEv26Group_norm_nhwc_bwd_params)
        .other          _Z32group_norm_nhwc_bwd_scale_kernelI11Fp16IOBf16WLi128EEv26Group_norm_nhwc_bwd_params,@"STO_CUDA_ENTRY STV_DEFAULT"
_Z32group_norm_nhwc_bwd_scale_kernelI11Fp16IOBf16WLi128EEv26Group_norm_nhwc_bwd_params:
.text._Z32group_norm_nhwc_bwd_scale_kernelI11Fp16IOBf16WLi128EEv26Group_norm_nhwc_bwd_params:
        /* <DEDUP_REMOVED lines=95> */
.L_x_1170:
[----:B------:R-:W-:Y:S05]  /*05f0*/  BSYNC.RECONVERGENT B0 ;  /* 0x0000000000007941 */ /* 0x000fea0003800200 */
.L_x_1169:
        /* <DEDUP_REMOVED lines=15> */
.L_x_1176:
        /* <DEDUP_REMOVED lines=50> */
.L_x_1175:
[----:B01----:R-:W-:Y:S05]  /*0a10*/  BSYNC.RECONVERGENT B0 ;  /* 0x0000000000007941 */ /* 0x003fea0003800200 */
.L_x_1174:
[----:B------:R-:W-:Y:S01]  /*0a20*/  IADD3 R19, PT, PT, R19, 0x1, RZ ;  /* 0x0000000113137810 */ /* 0x000fe20007ffe0ff */
[----:B------:R-:W-:Y:S06]  /*0a30*/  @P2 BRA `(.L_x_1176) ;  /* 0xfffffffc002c2947 */ /* 0x000fec000383ffff */
.L_x_1173:
        /* <DEDUP_REMOVED lines=10> */
.L_x_1179:
        /* <DEDUP_REMOVED lines=49> */
.L_x_1178:
[----:B------:R-:W-:Y:S05]  /*0df0*/  BSYNC.RECONVERGENT B0 ;  /* 0x0000000000007941 */ /* 0x000fea0003800200 */
.L_x_1177:
        /* <DEDUP_REMOVED lines=162> */
.L_x_1172:
        /* <DEDUP_REMOVED lines=76> */
.L_x_1180:
[----:B------:R-:W-:Y:S05]  /*1ce0*/  @!P1 BRA `(.L_x_1171) ;  /* 0x0000000800549947 */ /* 0x000fea0003800000 */
[----:B------:R-:W-:Y:S01]  /*1cf0*/  IADD3 R18, PT, PT, R13, -R18, RZ ;  /* 0x800000120d127210 */ /* 0x000fe20007ffe0ff */
[----:B------:R-:W1:Y:S01]  /*1d00*/  LDCU.64 UR10, c[0x0][0x3f8] ;  /* 0x00007f00ff0a77ac */ /* 0x000e620008000a00 */
[----:B------:R-:W2:Y:S05]  /*1d10*/  LDCU.64 UR12, c[0x0][0x380] ;  /* 0x00007000ff0c77ac */ /* 0x000eaa0008000a00 */
.L_x_1183:
        /* <DEDUP_REMOVED lines=67> */
.L_x_1182:
[----:B--2---:R-:W-:Y:S05]  /*2150*/  BSYNC.RECONVERGENT B0 ;  /* 0x0000000000007941 */ /* 0x004fea0003800200 */
.L_x_1181:
        /* <DEDUP_REMOVED lines=78> */
.L_x_1171:
        /* <DEDUP_REMOVED lines=45> */
.L_x_1184:
        /* <DEDUP_REMOVED lines=15> */
.L_x_4413:


//--------------------- .text._Z32group_norm_nhwc_bwd_scale_kernelI11Fp16IOBf16WLi192EEv26Group_norm_nhwc_bwd_params --------------------------
	.section	.text._Z32group_norm_nhwc_bwd_scale_kernelI11Fp16IOBf16WLi192EEv26Group_norm_nhwc_bwd_params,"ax",@progbits
	.align	128
        .global         _Z32group_norm_nhwc_bwd_scale_kernelI11Fp16IOBf16WLi192EEv26Group_norm_nhwc_bwd_params
        .type           _Z32group_norm_nhwc_bwd_scale_kernelI11Fp16IOBf16WLi192EEv26Group_norm_nhwc_bwd_params,@function
        .size           _Z32group_norm_nhwc_bwd_scale_kernelI11Fp16IOBf16WLi192EEv26Group_norm_nhwc_bwd_params,(.L_x_4414 - _Z32group_norm_nhwc_bwd_scale_kernelI11Fp16IOBf16WLi192EEv26Group_norm_nhwc_bwd_params)
        .other          _Z32group_norm_nhwc_bwd_scale_kernelI11Fp16IOBf16WLi192EEv26Group_norm_nhwc_bwd_params,@"STO_CUDA_ENTRY STV_DEFAULT"
_Z32group_norm_nhwc_bwd_scale_kernelI11Fp16IOBf16WLi192EEv26Group_norm_nhwc_bwd_params:
.text._Z32group_norm_nhwc_bwd_scale_kernelI11Fp16IOBf16WLi192EEv26Group_norm_nhwc_bwd_params:
        /* <DEDUP_REMOVED lines=95> */
.L_x_1186:
[----:B------:R-:W-:Y:S05]  /*05f0*/  BSYNC.RECONVERGENT B0 ;  /* 0x0000000000007941 */ /* 0x000fea0003800200 */
.L_x_1185:
        /* <DEDUP_REMOVED lines=15> */
.L_x_1192:
        /* <DEDUP_REMOVED lines=50> */
.L_x_1191:
[----:B01----:R-:W-:Y:S05]  /*0a10*/  BSYNC.RECONVERGENT B0 ;  /* 0x0000000000007941 */ /* 0x003fea0003800200 */
.L_x_1190:
[----:B------:R-:W-:Y:S01]  /*0a20*/  IADD3 R19, PT, PT, R19, 0x1, RZ ;  /* 0x0000000113137810 */ /* 0x000fe20007ffe0ff */
[----:B------:R-:W-:Y:S06]  /*0a30*/  @P2 BRA `(.L_x_1192) ;  /* 0xfffffffc002c2947 */ /* 0x000fec000383ffff */
.L_x_1189:
        /* <DEDUP_REMOVED lines=10> */
.L_x_1195:
        /* <DEDUP_REMOVED lines=49> */
.L_x_1194:
[----:B------:R-:W-:Y:S05]  /*0df0*/  BSYNC.RECONVERGENT B0 ;  /* 0x0000000000007941 */ /* 0x000fea0003800200 */
.L_x_1193:
        /* <DEDUP_REMOVED lines=162> */
.L_x_1188:
        /* <DEDUP_REMOVED lines=76> */
.L_x_1196:
[----:B------:R-:W-:Y:S05]  /*1ce0*/  @!P1 BRA `(.L_x_1187) ;  /* 0x0000000800549947 */ /* 0x000fea0003800000 */
[----:B------:R-:W-:Y:S01]  /*1cf0*/  IADD3 R18, PT, PT, R13, -R18, RZ ;  /* 0x800000120d127210 */ /* 0x000fe20007ffe0ff */
[----:B------:R-:W1:Y:S01]  /*1d00*/  LDCU.64 UR10, c[0x0][0x3f8] ;  /* 0x00007f00ff0a77ac */ /* 0x000e620008000a00 */
[----:B------:R-:W2:Y:S05]  /*1d10*/  LDCU.64 UR12, c[0x0][0x380] ;  /* 0x00007000ff0c77ac */ /* 0x000eaa0008000a00 */
.L_x_1199:
        /* <DEDUP_REMOVED lines=67> */
.L_x_1198:
[----:B--2---:R-:W-:Y:S05]  /*2150*/  BSYNC.RECONVERGENT B0 ;  /* 0x0000000000007941 */ /* 0x004fea0003800200 */
.L_x_1197:
        /* <DEDUP_REMOVED lines=78> */
.L_x_1187:
        /* <DEDUP_REMOVED lines=45> */
.L_x_1200:
        /* <DEDUP_REMOVED lines=15> */
.L_x_4414:


//--------------------- .text._Z32group_norm_nhwc_bwd_scale_kernelI11Fp16IOBf16WLi448EEv26Group_norm_nhwc_bwd_params --------------------------
	.section	.text._Z32group_norm_nhwc_bwd_scale_kernelI11Fp16IOBf16WLi448EEv26Group_norm_nhwc_bwd_params,"ax",@progbits
	.align	128
        .global         _Z32group_norm_nhwc_bwd_scale_kernelI11Fp16IOBf16WLi448EEv26Group_norm_nhwc_bwd_params
        .type           _Z32group_norm_nhwc_bwd_scale_kernelI11Fp16IOBf16WLi448EEv26Group_norm_nhwc_bwd_params,@function
        .size           _Z32group_norm_nhwc_bwd_scale_kernelI11Fp16IOBf16WLi448EEv26Group_norm_nhwc_bwd_params,(.L_x_4415 - _Z32group_norm_nhwc_bwd_scale_kernelI11Fp16IOBf16WLi448EEv26Group_norm_nhwc_bwd_params)
        .other          _Z32group_norm_nhwc_bwd_scale_kernelI11Fp16IOBf16WLi448EEv26Group_norm_nhwc_bwd_params,@"STO_CUDA_ENTRY STV_DEFAULT"
_Z32group_norm_nhwc_bwd_scale_kernelI11Fp16IOBf16WLi448EEv26Group_norm_nhwc_bwd_params:
.text._Z32group_norm_nhwc_bwd_scale_kernelI11Fp16IOBf16WLi448EEv26Group_norm_nhwc_bwd_params:
        /* <DEDUP_REMOVED lines=95> */
.L_x_1202:
[----:B------:R-:W-:Y:S05]  /*05f0*/  BSYNC.RECONVERGENT B0 ;  /* 0x0000000000007941 */ /* 0x000fea0003800200 */
.L_x_1201:
        /* <DEDUP_REMOVED lines=15> */
.L_x_1208:
        /* <DEDUP_REMOVED lines=50> */
.L_x_1207:
[----:B01----:R-:W-:Y:S05]  /*0a10*/  BSYNC.RECONVERGENT B0 ;  /* 0x0000000000007941 */ /* 0x003fea0003800200 */
.L_x_1206:
[----:B------:R-:W-:Y:S01]  /*0a20*/  IADD3 R19, PT, PT, R19, 0x1, RZ ;  /* 0x0000000113137810 */ /* 0x000fe20007ffe0ff */
[----:B------:R-:W-:Y:S06]  /*0a30*/  @P2 BRA `(.L_x_1208) ;  /* 0xfffffffc002c2947 */ /* 0x000fec000383ffff */
.L_x_1205:
        /* <DEDUP_REMOVED lines=10> */
.L_x_1211:
        /* <DEDUP_REMOVED lines=49> */
.L_x_1210:
[----:B------:R-:W-:Y:S05]  /*0df0*/  BSYNC.RECONVERGENT B0 ;  /* 0x0000000000007941 */ /* 0x000fea0003800200 */
.L_x_1209:
        /* <DEDUP_REMOVED lines=162> */
.L_x_1204:
        /* <DEDUP_REMOVED lines=76> */
.L_x_1212:
[----:B------:R-:W-:Y:S05]  /*1ce0*/  @!P1 BRA `(.L_x_1203) ;  /* 0x0000000800549947 */ /* 0x000fea0003800000 */
[----:B------:R-:W-:Y:S01]  /*1cf0*/  IADD3 R18, PT, PT, R13, -R18, RZ ;  /* 0x800000120d127210 */ /* 0x000fe20007ffe0ff */
[----:B------:R-:W1:Y:S01]  /*1d00*/  LDCU.64 UR10, c[0x0][0x3f8] ;  /* 0x00007f00ff0a77ac */ /* 0x000e620008000a00 */
[----:B------:R-:W2:Y:S05]  /*1d10*/  LDCU.64 UR12, c[0x0][0x380] ;  /* 0x00007000ff0c77ac */ /* 0x000eaa0008000a00 */
.L_x_1215:
        /* <DEDUP_REMOVED lines=67> */
.L_x_1214:
[----:B--2---:R-:W-:Y:S05]  /*2150*/  BSYNC.RECONVERGENT B0 ;  /* 0x0000000000007941 */ /* 0x004fea0003800200 */
.L_x_1213:
        /* <DEDUP_REMOVED lines=78> */
.L_x_1203:
        /* <DEDUP_REMOVED lines=45> */
.L_x_1216:
        /* <DEDUP_REMOVED lines=15> */
.L_x_4415:


//--------------------- .text._Z32group_norm_nhwc_bwd_scale_kernelI11Fp16IOBf16WLi256EEv26Group_norm_nhwc_bwd_params --------------------------
	.section	.text._Z32group_norm_nhwc_bwd_scale_kernelI11Fp16IOBf16WLi256EEv26Group_norm_nhwc_bwd_params,"ax",@progbits
	.align	128
        .global         _Z32group_norm_nhwc_bwd_scale_kernelI11Fp16IOBf16WLi256EEv26Group_norm_nhwc_bwd_params
        .type           _Z32group_norm_nhwc_bwd_scale_kernelI11Fp16IOBf16WLi256EEv26Group_norm_nhwc_bwd_params,@function
        .size           _Z32group_norm_nhwc_bwd_scale_kernelI11Fp16IOBf16WLi256EEv26Group_norm_nhwc_bwd_params,(.L_x_4416 - _Z32group_norm_nhwc_bwd_scale_kernelI11Fp16IOBf16WLi256EEv26Group_norm_nhwc_bwd_params)
        .other          _Z32group_norm_nhwc_bwd_scale_kernelI11Fp16IOBf16WLi256EEv26Group_norm_nhwc_bwd_params,@"STO_CUDA_ENTRY STV_DEFAULT"
_Z32group_norm_nhwc_bwd_scale_kernelI11Fp16IOBf16WLi256EEv26Group_norm_nhwc_bwd_params:
.text._Z32group_norm_nhwc_bwd_scale_kernelI11Fp16IOBf16WLi256EEv26Group_norm_nhwc_bwd_params:
        /* <DEDUP_REMOVED lines=95> */
.L_x_1218:
[----:B------:R-:W-:Y:S05]  /*05f0*/  BSYNC.RECONVERGENT B0 ;  /* 0x0000000000007941 */ /* 0x000fea0003800200 */
.L_x_1217:
        /* <DEDUP_REMOVED lines=15> */
.L_x_1224:
        /* <DEDUP_REMOVED lines=50> */
.L_x_1223:
[----:B01----:R-:W-:Y:S05]  /*0a10*/  BSYNC.RECONVERGENT B0 ;  /* 0x0000000000007941 */ /* 0x003fea0003800200 */
.L_x_1222:
[----:B------:R-:W-:Y:S01]  /*0a20*/  IADD3 R19, PT, PT, R19, 0x1, RZ ;  /* 0x0000000113137810 */ /* 0x000fe20007ffe0ff */
[----:B------:R-:W-:Y:S06]  /*0a30*/  @P2 BRA `(.L_x_1224) ;  /* 0xfffffffc002c2947 */ /* 0x000fec000383ffff */
.L_x_1221:
        /* <DEDUP_REMOVED lines=10> */
.L_x_1227:
        /* <DEDUP_REMOVED lines=49> */
.L_x_1226:
[----:B------:R-:W-:Y:S05]  /*0df0*/  BSYNC.RECONVERGENT B0 ;  /* 0x0000000000007941 */ /* 0x000fea0003800200 */
.L_x_1225:
        /* <DEDUP_REMOVED lines=162> */
.L_x_1220:
        /* <DEDUP_REMOVED lines=76> */
.L_x_1228:
[----:B------:R-:W-:Y:S05]  /*1ce0*/  @!P1 BRA `(.L_x_1219) ;  /* 0x0000000800549947 */ /* 0x000fea0003800000 */
[----:B------:R-:W-:Y:S01]  /*1cf0*/  IADD3 R18, PT, PT, R13, -R18, RZ ;  /* 0x800000120d127210 */ /* 0x000fe20007ffe0ff */
[----:B------:R-:W1:Y:S01]  /*1d00*/  LDCU.64 UR10, c[0x0][0x3f8] ;  /* 0x00007f00ff0a77ac */ /* 0x000e620008000a00 */
[----:B------:R-:W2:Y:S05]  /*1d10*/  LDCU.64 UR12, c[0x0][0x380] ;  /* 0x00007000ff0c77ac */ /* 0x000eaa0008000a00 */
.L_x_1231:
        /* <DEDUP_REMOVED lines=67> */
.L_x_1230:
[----:B--2---:R-:W-:Y:S05]  /*2150*/  BSYNC.RECONVERGENT B0 ;  /* 0x0000000000007941 */ /* 0x004fea0003800200 */
.L_x_1229:
        /* <DEDUP_REMOVED lines=78> */
.L_x_1219:
        /* <DEDUP_REMOVED lines=45> */
.L_x_1232:
        /* <DEDUP_REMOVED lines=15> */
.L_x_4416:


//--------------------- .text._Z32group_norm_nhwc_bwd_scale_kernelI11Fp16IOBf16WLi120EEv26Group_norm_nhwc_bwd_params --------------------------
	.section	.text._Z32group_norm_nhwc_bwd_scale_kernelI11Fp16IOBf16WLi120EEv26Group_norm_nhwc_bwd_params,"ax",@progbits
	.align	128
        .global         _Z32group_norm_nhwc_bwd_scale_kernelI11Fp16IOBf16WLi120EEv26Group_norm_nhwc_bwd_params
        .type           _Z32group_norm_nhwc_bwd_scale_kernelI11Fp16IOBf16WLi120EEv26Group_norm_nhwc_bwd_params,@function
        .size           _Z32group_norm_nhwc_bwd_scale_kernelI11Fp16IOBf16WLi120EEv26Group_norm_nhwc_bwd_params,(.L_x_4417 - _Z32group_norm_nhwc_bwd_scale_kernelI11Fp16IOBf16WLi120EEv26Group_norm_nhwc_bwd_params)
        .other          _Z32group_norm_nhwc_bwd_scale_kernelI11Fp16IOBf16WLi120EEv26Group_norm_nhwc_bwd_params,@"STO_CUDA_ENTRY STV_DEFAULT"
_Z32group_norm_nhwc_bwd_scale_kernelI11Fp16IOBf16WLi120EEv26Group_norm_nhwc_bwd_params:
.text._Z32group_norm_nhwc_bwd_scale_kernelI11Fp16IOBf16WLi120EEv26Group_norm_nhwc_bwd_params:
        /* <DEDUP_REMOVED lines=95> */
.L_x_1234:
[----:B------:R-:W-:Y:S05]  /*05f0*/  BSYNC.RECONVERGENT B0 ;  /* 0x0000000000007941 */ /* 0x000fea0003800200 */
.L_x_1233:
        /* <DEDUP_REMOVED lines=15> */
.L_x_1240:
        /* <DEDUP_REMOVED lines=50> */
.L_x_1239:
[----:B01----:R-:W-:Y:S05]  /*0a10*/  BSYNC.RECONVERGENT B0 ;  /* 0x0000000000007941 */ /* 0x003fea0003800200 */
.L_x_1238:
[----:B------:R-:W-:Y:S01]  /*0a20*/  IADD3 R19, PT, PT, R19, 0x1, RZ ;  /* 0x0000000113137810 */ /* 0x000fe20007ffe0ff */
[----:B------:R-:W-:Y:S06]  /*0a30*/  @P2 BRA `(.L_x_1240) ;  /* 0xfffffffc002c2947 */ /* 0x000fec000383ffff */
.L_x_1237:
        /* <DEDUP_REMOVED lines=10> */
.L_x_1243:
        /* <DEDUP_REMOVED lines=49> */
.L_x_1242:
[----:B------:R-:W-:Y:S05]  /*0df0*/  BSYNC.RECONVERGENT B0 ;  /* 0x0000000000007941 */ /* 0x000fea0003800200 */
.L_x_1241:
        /* <DEDUP_REMOVED lines=162> */
.L_x_1236:
        /* <DEDUP_REMOVED lines=76> */
.L_x_1244:
[----:B------:R-:W-:Y:S05]  /*1ce0*/  @!P1 BRA `(.L_x_1235) ;  /* 0x0000000800549947 */ /* 0x000fea0003800000 */
[----:B------:R-:W-:Y:S01]  /*1cf0*/  IADD3 R18, PT, PT, R13, -R18, RZ ;  /* 0x800000120d127210 */ /* 0x000fe20007ffe0ff */
[----:B------:R-:W1:Y:S01]  /*1d00*/  LDCU.64 UR10, c[0x0][0x3f8] ;  /* 0x00007f00ff0a77ac */ /* 0x000e620008000a00 */
[----:B------:R-:W2:Y:S05]  /*1d10*/  LDCU.64 UR12, c[0x0][0x380] ;  /* 0x00007000ff0c77ac */ /* 0x000eaa0008000a00 */
.L_x_1247:
        /* <DEDUP_REMOVED lines=67> */
.L_x_1246:
[----:B--2---:R-:W-:Y:S05]  /*2150*/  BSYNC.RECONVERGENT B0 ;  /* 0x0000000000007941 */ /* 0x004fea0003800200 */
.L_x_1245:
        /* <DEDUP_REMOVED lines=78> */
.L_x_1235:
        /* <DEDUP_REMOVED lines=45> */
.L_x_1248:
        /* <DEDUP_REMOVED lines=15> */
.L_x_4417:


//--------------------- .text._Z32group_norm_nhwc_bwd_scale_kernelI11Fp16IOBf16WLi140EEv26Group_norm_nhwc_bwd_params --------------------------
	.section	.text._Z32group_norm_nhwc_bwd_scale_kernelI11Fp16IOBf16WLi140EEv26Group_norm_nhwc_bwd_params,"ax",@progbits
	.align	128
        .global         _Z32group_norm_nhwc_bwd_scale_kernelI11Fp16IOBf16WLi140EEv26Group_norm_nhwc_bwd_params
        .type           _Z32group_norm_nhwc_bwd_scale_kernelI11Fp16IOBf16WLi140EEv26Group_norm_nhwc_bwd_params,@function
        .size           _Z32group_norm_nhwc_bwd_scale_kernelI11Fp16IOBf16WLi140EEv26Group_norm_nhwc_bwd_params,(.L_x_4418 - _Z32group_norm_nhwc_bwd_scale_kernelI11Fp16IOBf16WLi140EEv26Group_norm_nhwc_bwd_params)
        .other          _Z32group_norm_nhwc_bwd_scale_kernelI11Fp16IOBf16WLi140EEv26Group_norm_nhwc_bwd_params,@"STO_CUDA_ENTRY STV_DEFAULT"
_Z32group_norm_nhwc_bwd_scale_kernelI11Fp16IOBf16WLi140EEv26Group_norm_nhwc_bwd_params:
.text._Z32group_norm_nhwc_bwd_scale_kernelI11Fp16IOBf16WLi140EEv26Group_norm_nhwc_bwd_params:
        /* <DEDUP_REMOVED lines=95> */
.L_x_1250:
[----:B------:R-:W-:Y:S05]  /*05f0*/  BSYNC.RECONVERGENT B0 ;  /* 0x0000000000007941 */ /* 0x000fea0003800200 */
.L_x_1249:
        /* <DEDUP_REMOVED lines=15> */
.L_x_1256:
        /* <DEDUP_REMOVED lines=50> */
.L_x_1255:
[----:B01----:R-:W-:Y:S05]  /*0a10*/  BSYNC.RECONVERGENT B0 ;  /* 0x0000000000007941 */ /* 0x003fea0003800200 */
.L_x_1254:
[----:B------:R-:W-:Y:S01]  /*0a20*/  IADD3 R19, PT, PT, R19, 0x1, RZ ;  /* 0x0000000113137810 */ /* 0x000fe20007ffe0ff */
[----:B------:R-:W-:Y:S06]  /*0a30*/  @P2 BRA `(.L_x_1256) ;  /* 0xfffffffc002c2947 */ /* 0x000fec000383ffff */
.L_x_1253:
        /* <DEDUP_REMOVED lines=10> */
.L_x_1259:
        /* <DEDUP_REMOVED lines=49> */
.L_x_1258:
[----:B------:R-:W-:Y:S05]  /*0df0*/  BSYNC.RECONVERGENT B0 ;  /* 0x0000000000007941 */ /* 0x000fea0003800200 */
.L_x_1257:
        /* <DEDUP_REMOVED lines=162> */
.L_x_1252:
        /* <DEDUP_REMOVED lines=76> */
.L_x_1260:
[----:B------:R-:W-:Y:S05]  /*1ce0*/  @!P1 BRA `(.L_x_1251) ;  /* 0x0000000800549947 */ /* 0x000fea0003800000 */
[----:B------:R-:W-:Y:S01]  /*1cf0*/  IADD3 R18, PT, PT, R13, -R18, RZ ;  /* 0x800000120d127210 */ /* 0x000fe20007ffe0ff */
[----:B------:R-:W1:Y:S01]  /*1d00*/  LDCU.64 UR10, c[0x0][0x3f8] ;  /* 0x00007f00ff0a77ac */ /* 0x000e620008000a00 */
[----:B------:R-:W2:Y:S05]  /*1d10*/  LDCU.64 UR12, c[0x0][0x380] ;  /* 0x00007000ff0c77ac */ /* 0x000eaa0008000a00 */
.L_x_1263:
        /* <DEDUP_REMOVED lines=67> */
.L_x_1262:
[----:B--2---:R-:W-:Y:S05]  /*2150*/  BSYNC.RECONVERGENT B0 ;  /* 0x0000000000007941 */ /* 0x004fea0003800200 */
.L_x_1261:
        /* <DEDUP_REMOVED lines=78> */
.L_x_1251:
        /* <DEDUP_REMOVED lines=45> */
.L_x_1264:
        /* <DEDUP_REMOVED lines=15> */
.L_x_4418:


//--------------------- .text._Z32group_norm_nhwc_bwd_scale_kernelI11Fp16IOBf16WLi160EEv26Group_norm_nhwc_bwd_params --------------------------
	.section	.text._Z32group_norm_nhwc_bwd_scale_kernelI11Fp16IOBf16WLi160EEv26Group_norm_nhwc_bwd_params,"ax",@progbits
	.align	128
        .global         _Z32group_norm_nhwc_bwd_scale_kernelI11Fp16IOBf16WLi160EEv26Group_norm_nhwc_bwd_params
        .type           _Z32group_norm_nhwc_bwd_scale_kernelI11Fp16IOBf16WLi160EEv26Group_norm_nhwc_bwd_params,@function
        .size           _Z32group_norm_nhwc_bwd_scale_kernelI11Fp16IOBf16WLi160EEv26Group_norm_nhwc_bwd_params,(.L_x_4419 - _Z32group_norm_nhwc_bwd_scale_kernelI11Fp16IOBf16WLi160EEv26Group_norm_nhwc_bwd_params)
        .other          _Z32group_norm_nhwc_bwd_scale_kernelI11Fp16IOBf16WLi160EEv26Group_norm_nhwc_bwd_params,@"STO_CUDA_ENTRY STV_DEFAULT"
_Z32group_norm_nhwc_bwd_scale_kernelI11Fp16IOBf16WLi160EEv26Group_norm_nhwc_bwd_params:
.text._Z32group_norm_nhwc_bwd_scale_kernelI11Fp16IOBf16WLi160EEv26Group_norm_nhwc_bwd_params:
        /* <DEDUP_REMOVED lines=95> */
.L_x_1266:
[----:B------:R-:W-:Y:S05]  /*05f0*/  BSYNC.RECONVERGENT B0 ;  /* 0x0000000000007941 */ /* 0x000fea0003800200 */
.L_x_1265:
        /* <DEDUP_REMOVED lines=15> */
.L_x_1272:
        /* <DEDUP_REMOVED lines=50> */
.L_x_1271:
[----:B01----:R-:W-:Y:S05]  /*0a10*/  BSYNC.RECONVERGENT B0 ;  /* 0x0000000000007941 */ /* 0x003fea0003800200 */
.L_x_1270:
[----:B------:R-:W-:Y:S01]  /*0a20*/  IADD3 R19, PT, PT, R19, 0x1, RZ ;  /* 0x0000000113137810 */ /* 0x000fe20007ffe0ff */
[----:B------:R-:W-:Y:S06]  /*0a30*/  @P2 BRA `(.L_x_1272) ;  /* 0xfffffffc002c2947 */ /* 0x000fec000383ffff */
.L_x_1269:
        /* <DEDUP_REMOVED lines=10> */
.L_x_1275:
        /* <DEDUP_REMOVED lines=49> */
.L_x_1274:
[----:B------:R-:W-:Y:S05]  /*0df0*/  BSYNC.RECONVERGENT B0 ;  /* 0x0000000000007941 */ /* 0x000fea0003800200 */
.L_x_1273:
        /* <DEDUP_REMOVED lines=162> */
.L_x_1268:
        /* <DEDUP_REMOVED lines=76> */
.L_x_1276:
[----:B------:R-:W-:Y:S05]  /*1ce0*/  @!P1 BRA `(.L_x_1267) ;  /* 0x0000000800549947 */ /* 0x000fea0003800000 */
[----:B------:R-:W-:Y:S01]  /*1cf0*/  IADD3 R18, PT, PT, R13, -R18, RZ ;  /* 0x800000120d127210 */ /* 0x000fe20007ffe0ff */
[----:B------:R-:W1:Y:S01]  /*1d00*/  LDCU.64 UR10, c[0x0][0x3f8] ;  /* 0x00007f00ff0a77ac */ /* 0x000e620008000a00 */
[----:B------:R-:W2:Y:S05]  /*1d10*/  LDCU.64 UR12, c[0x0][0x380] ;  /* 0x00007000ff0c77ac */ /* 0x000eaa0008000a00 */
.L_x_1279:
        /* <DEDUP_REMOVED lines=67> */
.L_x_1278:
[----:B--2---:R-:W-:Y:S05]  /*2150*/  BSYNC.RECONVERGENT B0 ;  /* 0x0000000000007941 */ /* 0x004fea0003800200 */
.L_x_1277:
        /* <DEDUP_REMOVED lines=78> */
.L_x_1267:
        /* <DEDUP_REMOVED lines=45> */
.L_x_1280:
        /* <DEDUP_REMOVED lines=15> */
.L_x_4419:


//--------------------- .text._Z32group_norm_nhwc_bwd_scale_kernelI11Fp16IOFp16WLi196EEv26Group_norm_nhwc_bwd_params --------------------------
	.section	.text._Z32group_norm_nhwc_bwd_scale_kernelI11Fp16IOFp16WLi196EEv26Group_norm_nhwc_bwd_params,"ax",@progbits
	.align	128
        .global         _Z32group_norm_nhwc_bwd_scale_kernelI11Fp16IOFp16WLi196EEv26Group_norm_nhwc_bwd_params
        .type           _Z32group_norm_nhwc_bwd_scale_kernelI11Fp16IOFp16WLi196EEv26Group_norm_nhwc_bwd_params,@function
        .size           _Z32group_norm_nhwc_bwd_scale_kernelI11Fp16IOFp16WLi196EEv26Group_norm_nhwc_bwd_params,(.L_x_4420 - _Z32group_norm_nhwc_bwd_scale_kernelI11Fp16IOFp16WLi196EEv26Group_norm_nhwc_bwd_params)
        .other          _Z32group_norm_nhwc_bwd_scale_kernelI11Fp16IOFp16WLi196EEv26Group_norm_nhwc_bwd_params,@"STO_CUDA_ENTRY STV_DEFAULT"
_Z32group_norm_nhwc_bwd_scale_kernelI11Fp16IOFp16WLi196EEv26Group_norm_nhwc_bwd_params:
.text._Z32group_norm_nhwc_bwd_scale_kernelI11Fp16IOFp16WLi196EEv26Group_norm_nhwc_bwd_params:
        /* <DEDUP_REMOVED lines=26> */
[----:B------:R-:W4:Y:S03]  /*01a0*/  LDC R2, c[0x0][0x410] ;  /* 0x00010400ff027b82 */ /* 0x000f260000000800 */
[----:B------:R-:W-:-:S13]  /*01b0*/  ISETP.GT.U32.AND P1, PT, R5, R0, PT ;  /* 0x000000000500720c */ /* 0x000fda0003f24070 */
[-C--:B------:R-:W-:Y:S01]  /*01c0*/  @!P1 IADD3 R0, PT, PT, R0, -R5.reuse, RZ ;  /* 0x8000000500009210 */ /* 0x080fe20007ffe0ff */
[----:B------:R-:W-:Y:S01]  /*01d0*/  @!P1 VIADD R3, R3, 0x1 ;  /* 0x0000000103039836 */ /* 0x000fe20000000000 */
[----:B------:R-:W-:Y:S02]  /*01e0*/  ISETP.NE.AND P1, PT, R7, RZ, PT ;  /* 0x000000ff0700720c */ /* 0x000fe40003f25270 */
[----:B------:R-:W-:Y:S02]  /*01f0*/  ISETP.GE.U32.AND P0, PT, R0, R5, PT ;  /* 0x000000050000720c */ /* 0x000fe40003f06070 */
[----:B------:R-:W-:-:S04]  /*0200*/  LOP3.LUT R0, R10, R7, RZ, 0x3c, !PT ;  /* 0x000000070a007212 */ /* 0x000fc800078e3cff */
[----:B------:R-:W-:-:S07]  /*0210*/  ISETP.GE.AND P2, PT, R0, RZ, PT ;  /* 0x000000ff0000720c */ /* 0x000fce0003f46270 */
[----:B------:R-:W-:-:S04]  /*0220*/  @P0 IADD3 R3, PT, PT, R3, 0x1, RZ ;  /* 0x0000000103030810 */ /* 0x000fc80007ffe0ff */
[----:B------:R-:W-:-:S05]  /*0230*/  MOV R9, R3 ;  /* 0x0000000300097202 */ /* 0x000fca0000000f00 */
[----:B------:R-:W-:Y:S01]  /*0240*/  @!P2 IMAD.MOV R9, RZ, RZ, -R9 ;  /* 0x000000ffff09a224 */ /* 0x000fe200078e0a09 */
        /* <DEDUP_REMOVED lines=9> */
[----:B------:R-:W3:Y:S01]  /*02e0*/  LDC R9, c[0x0][0x41c] ;  /* 0x00010700ff097b82 */ /* 0x000ee20000000800 */
[C---:B------:R-:W-:Y:S01]  /*02f0*/  @!P0 IADD3 R7, PT, PT, R3.reuse, R2, RZ ;  /* 0x0000000203078210 */ /* 0x040fe20007ffe0ff */
[----:B0-----:R-:W-:-:S04]  /*0300*/  @!P0 IMAD.WIDE R2, R3, 0x4, R4 ;  /* 0x0000000403028825 */ /* 0x001fc800078e0204 */
[----:B------:R-:W-:Y:S01]  /*0310*/  @!P0 IMAD.WIDE R4, R7, 0x4, R4 ;  /* 0x0000000407048825 */ /* 0x000fe200078e0204 */
[----:B------:R-:W-:-:S06]  /*0320*/  CS2R R6, SRZ ;  /* 0x0000000000067805 */ /* 0x000fcc000001ff00 */
[----:B------:R0:W5:Y:S04]  /*0330*/  @!P0 LDG.E R6, desc[UR6][R2.64] ;  /* 0x0000000602068981 */ /* 0x000168000c1e1900 */
[----:B------:R4:W5:Y:S01]  /*0340*/  @!P0 LDG.E R7, desc[UR6][R4.64] ;  /* 0x0000000604078981 */ /* 0x000962000c1e1900 */
[----:B------:R-:W-:Y:S01]  /*0350*/  BSSY.RECONVERGENT B0, `(.L_x_1281) ;  /* 0x000002a000007945 */ /* 0x000fe20003800200 */
[----:B0-----:R-:W-:Y:S02]  /*0360*/  IMAD.MOV.U32 R2, RZ, RZ, 0x3f800000 ;  /* 0x3f800000ff027424 */ /* 0x001fe400078e00ff */
        /* <DEDUP_REMOVED lines=9> */
[----:B------:R-:W-:Y:S02]  /*0400*/  ISETP.LT.AND.EX P1, PT, R4, R19, PT, P1 ;  /* 0x000000130400720c */ /* 0x000fe40003f21310 */
[----:B------:R-:W-:-:S02]  /*0410*/  MOV R4, RZ ;  /* 0x000000ff00047202 */ /* 0x000fc40000000f00 */
        /* <DEDUP_REMOVED lines=20> */
[----:B------:R-:W2:Y:S03]  /*0560*/  LDG.E.U16 R3, desc[UR6][R14.64] ;  /* 0x000000060e037981 */ /* 0x000ea6000c1e1500 */
        /* <DEDUP_REMOVED lines=8> */
.L_x_1282:
[----:B------:R-:W-:Y:S05]  /*05f0*/  BSYNC.RECONVERGENT B0 ;  /* 0x0000000000007941 */ /* 0x000fea0003800200 */
.L_x_1281:
        /* <DEDUP_REMOVED lines=14> */
[----:B------:R-:W1:Y:S05]  /*06e0*/  LDCU.64 UR10, c[0x0][0x380] ;  /* 0x00007000ff0a77ac */ /* 0x000e6a0008000a00 */
.L_x_1288:
        /* <DEDUP_REMOVED lines=11> */
[----:B------:R-:W-:Y:S01]  /*07a0*/  @!P0 IMAD R25, R19, R9, R16 ;  /* 0x0000000913198224 */ /* 0x000fe200078e0210 */
[----:B------:R-:W-:-:S05]  /*07b0*/  MOV R16, R20 ;  /* 0x0000001400107202 */ /* 0x000fca0000000f00 */
[----:B------:R-:W-:-:S04]  /*07c0*/  @!P0 IMAD.WIDE.U32 R8, R19, R8, R16 ;  /* 0x0000000813088225 */ /* 0x000fc800078e0010 */
[----:B------:R-:W-:Y:S01]  /*07d0*/  @!P0 IMAD.IADD R9, R9, 0x1, R25 ;  /* 0x0000000109098824 */ /* 0x000fe200078e0219 */
[----:B------:R-:W-:-:S04]  /*07e0*/  @!P0 SHF.L.U32 R25, R8, 0x1, RZ ;  /* 0x0000000108198819 */ /* 0x000fc800000006ff */
        /* <DEDUP_REMOVED lines=34> */
.L_x_1287:
[----:B01----:R-:W-:Y:S05]  /*0a10*/  BSYNC.RECONVERGENT B0 ;  /* 0x0000000000007941 */ /* 0x003fea0003800200 */
.L_x_1286:
[----:B------:R-:W-:Y:S01]  /*0a20*/  IADD3 R19, PT, PT, R19, 0x1, RZ ;  /* 0x0000000113137810 */ /* 0x000fe20007ffe0ff */
[----:B------:R-:W-:Y:S06]  /*0a30*/  @P2 BRA `(.L_x_1288) ;  /* 0xfffffffc002c2947 */ /* 0x000fec000383ffff */
.L_x_1285:
[----:B--2---:R-:W-:-:S04]  /*0a40*/  IADD3 R8, PT, PT, R13, -R18, RZ ;  /* 0x800000120d087210 */ /* 0x004fc80007ffe0ff */
[----:B------:R-:W-:-:S13]  /*0a50*/  ISETP.GT.U32.AND P0, PT, R8, -0x4, PT ;  /* 0xfffffffc0800780c */ /* 0x000fda0003f04070 */
[----:B------:R-:W-:Y:S05]  /*0a60*/  @P0 BRA `(.L_x_1283) ;  /* 0x0000001800f40947 */ /* 0x000fea0003800000 */
[----:B------:R-:W0:Y:S01]  /*0a70*/  LDCU.64 UR10, c[0x0][0x3f8] ;  /* 0x00007f00ff0a77ac */ /* 0x000e220008000a00 */
[C---:B------:R-:W-:Y:S01]  /*0a80*/  IADD3 R9, PT, PT, R19.reuse, -R18, RZ ;  /* 0x8000001213097210 */ /* 0x040fe20007ffe0ff */
[----:B------:R-:W-:Y:S01]  /*0a90*/  VIADD R8, R19, 0x1 ;  /* 0x0000000113087836 */ /* 0x000fe20000000000 */
[----:B------:R-:W1:Y:S01]  /*0aa0*/  LDCU.64 UR12, c[0x0][0x3f8] ;  /* 0x00007f00ff0c77ac */ /* 0x000e620008000a00 */
[----:B------:R-:W2:Y:S01]  /*0ab0*/  LDCU.64 UR14, c[0x0][0x380] ;  /* 0x00007000ff0e77ac */ /* 0x000ea20008000a00 */
[----:B0-----:R-:W-:-:S04]  /*0ac0*/  ISETP.GE.U32.AND P0, PT, R10, UR10, PT ;  /* 0x0000000a0a007c0c */ /* 0x001fc8000bf06070 */
[----:B-12---:R-:W-:-:S13]  /*0ad0*/  ISETP.GE.AND.EX P0, PT, R11, UR11, PT, P0 ;  /* 0x0000000b0b007c0c */ /* 0x006fda000bf06300 */
.L_x_1291:
        /* <DEDUP_REMOVED lines=9> */
[----:B------:R-:W-:Y:S01]  /*0b70*/  @!P0 IMAD R27, R13, R15, R22 ;  /* 0x0000000f0d1b8224 */ /* 0x000fe200078e0216 */
[----:B------:R-:W-:-:S05]  /*0b80*/  MOV R22, R20 ;  /* 0x0000001400167202 */ /* 0x000fca0000000f00 */
[----:B------:R-:W-:-:S04]  /*0b90*/  @!P0 IMAD.WIDE.U32 R14, R13, R14, R22 ;  /* 0x0000000e0d0e8225 */ /* 0x000fc800078e0016 */
[----:B------:R-:W-:Y:S01]  /*0ba0*/  @!P0 IMAD.IADD R27, R15, 0x1, R27 ;  /* 0x000000010f1b8824 */ /* 0x000fe200078e021b */
[----:B------:R-:W-:-:S04]  /*0bb0*/  @!P0 SHF.L.U32 R15, R14, 0x1, RZ ;  /* 0x000000010e0f8819 */ /* 0x000fc800000006ff */
        /* <DEDUP_REMOVED lines=35> */
.L_x_1290:
[----:B------:R-:W-:Y:S05]  /*0df0*/  BSYNC.RECONVERGENT B0 ;  /* 0x0000000000007941 */ /* 0x000fea0003800200 */
.L_x_1289:
        /* <DEDUP_REMOVED lines=162> */
.L_x_1284:
        /* <DEDUP_REMOVED lines=76> */
.L_x_1292:
[----:B------:R-:W-:Y:S05]  /*1ce0*/  @!P1 BRA `(.L_x_1283) ;  /* 0x0000000800549947 */ /* 0x000fea0003800000 */
[----:B------:R-:W-:Y:S01]  /*1cf0*/  IADD3 R18, PT, PT, R13, -R18, RZ ;  /* 0x800000120d127210 */ /* 0x000fe20007ffe0ff */
[----:B------:R-:W1:Y:S01]  /*1d00*/  LDCU.64 UR10, c[0x0][0x3f8] ;  /* 0x00007f00ff0a77ac */ /* 0x000e620008000a00 */
[----:B------:R-:W2:Y:S05]  /*1d10*/  LDCU.64 UR12, c[0x0][0x380] ;  /* 0x00007000ff0c77ac */ /* 0x000eaa0008000a00 */
.L_x_1295:
        /* <DEDUP_REMOVED lines=67> */
.L_x_1294:
[----:B--2---:R-:W-:Y:S05]  /*2150*/  BSYNC.RECONVERGENT B0 ;  /* 0x0000000000007941 */ /* 0x004fea0003800200 */
.L_x_1293:
        /* <DEDUP_REMOVED lines=78> */
.L_x_1283:
        /* <DEDUP_REMOVED lines=45> */
.L_x_1296:
        /* <DEDUP_REMOVED lines=15> */
.L_x_4420:


//--------------------- .text._Z32group_norm_nhwc_bwd_scale_kernelI11Fp16IOFp16WLi168EEv26Group_norm_nhwc_bwd_params --------------------------
	.section	.text._Z32group_norm_nhwc_bwd_scale_kernelI11Fp16IOFp16WLi168EEv26Group_norm_nhwc_bwd_params,"ax",@progbits
	.align	128
        .global         _Z32group_norm_nhwc_bwd_scale_kernelI11Fp16IOFp16WLi168EEv26Group_norm_nhwc_bwd_params
        .type           _Z32group_norm_nhwc_bwd_scale_kernelI11Fp16IOFp16WLi168EEv26Group_norm_nhwc_bwd_params,@function
        .size           _Z32group_norm_nhwc_bwd_scale_kernelI11Fp16IOFp16WLi168EEv26Group_norm_nhwc_bwd_params,(.L_x_4421 - _Z32group_norm_nhwc_bwd_scale_kernelI11Fp16IOFp16WLi168EEv26Group_norm_nhwc_bwd_params)
        .other          _Z32group_norm_nhwc_bwd_scale_kernelI11Fp16IOFp16WLi168EEv26Group_norm_nhwc_bwd_params,@"STO_CUDA_ENTRY STV_DEFAULT"
_Z32group_norm_nhwc_bwd_scale_kernelI11Fp16IOFp16WLi168EEv26Group_norm_nhwc_bwd_params:
.text._Z32group_norm_nhwc_bwd_scale_kernelI11Fp16IOFp16WLi168EEv26Group_norm_nhwc_bwd_params:
        /* <DEDUP_REMOVED lines=95> */
.L_x_1298:
[----:B------:R-:W-:Y:S05]  /*05f0*/  BSYNC.RECONVERGENT B0 ;  /* 0x0000000000007941 */ /* 0x000fea0003800200 */
.L_x_1297:
        /* <DEDUP_REMOVED lines=15> */
.L_x_1304:
        /* <DEDUP_REMOVED lines=50> */
.L_x_1303:
[----:B01----:R-:W-:Y:S05]  /*0a10*/  BSYNC.RECONVERGENT B0 ;  /* 0x0000000000007941 */ /* 0x003fea0003800200 */
.L_x_1302:
[----:B------:R-:W-:Y:S01]  /*0a20*/  IADD3 R19, PT, PT, R19, 0x1, RZ ;  /* 0x0000000113137810 */ /* 0x000fe20007ffe0ff */
[----:B------:R-:W-:Y:S06]  /*0a30*/  @P2 BRA `(.L_x_1304) ;  /* 0xfffffffc002c2947 */ /* 0x000fec000383ffff */
.L_x_1301:
        /* <DEDUP_REMOVED lines=10> */
.L_x_1307:
        /* <DEDUP_REMOVED lines=49> */
.L_x_1306:
[----:B------:R-:W-:Y:S05]  /*0df0*/  BSYNC.RECONVERGENT B0 ;  /* 0x0000000000007941 */ /* 0x000fea0003800200 */
.L_x_1305:
        /* <DEDUP_REMOVED lines=162> */
.L_x_1300:
        /* <DEDUP_REMOVED lines=76> */
.L_x_1308:
[----:B------:R-:W-:Y:S05]  /*1ce0*/  @!P1 BRA `(.L_x_1299) ;  /* 0x0000000800549947 */ /* 0x000fea0003800000 */
[----:B------:R-:W-:Y:S01]  /*1cf0*/  IADD3 R18, PT, PT, R13, -R18, RZ ;  /* 0x800000120d127210 */ /* 0x000fe20007ffe0ff */
[----:B------:R-:W1:Y:S01]  /*1d00*/  LDCU.64 UR10, c[0x0][0x3f8] ;  /* 0x00007f00ff0a77ac */ /* 0x000e620008000a00 */
[----:B------:R-:W2:Y:S05]  /*1d10*/  LDCU.64 UR12, c[0x0][0x380] ;  /* 0x00007000ff0c77ac */ /* 0x000eaa0008000a00 */
.L_x_1311:
        /* <DEDUP_REMOVED lines=67> */
.L_x_1310:
[----:B--2---:R-:W-:Y:S05]  /*2150*/  BSYNC.RECONVERGENT B0 ;  /* 0x0000000000007941 */ /* 0x004fea0003800200 */
.L_x_1309:
        /* <DEDUP_REMOVED lines=78> */
.L_x_1299:
        /* <DEDUP_REMOVED lines=45> */
.L_x_1312:
        /* <DEDUP_REMOVED lines=15> */
.L_x_4421:


//--------------------- .text._Z32group_norm_nhwc_bwd_scale_kernelI11Fp16IOFp16WLi64EEv26Group_norm_nhwc_bwd_params --------------------------
	.section	.text._Z32group_norm_nhwc_bwd_scale_kernelI11Fp16IOFp16WLi64EEv26Group_norm_nhwc_bwd_params,"ax",@progbits
	.align	128
        .global         _Z32group_norm_nhwc_bwd_scale_kernelI11Fp16IOFp16WLi64EEv26Group_norm_nhwc_bwd_params
        .type           _Z32group_norm_nhwc_bwd_scale_kernelI11Fp16IOFp16WLi64EEv26Group_norm_nhwc_bwd_params,@function
        .size           _Z32group_norm_nhwc_bwd_scale_kernelI11Fp16IOFp16WLi64EEv26Group_norm_nhwc_bwd_params,(.L_x_4422 - _Z32group_norm_nhwc_bwd_scale_kernelI11Fp16IOFp16WLi64EEv26Group_norm_nhwc_bwd_params)
        .other          _Z32group_norm_nhwc_bwd_scale_kernelI11Fp16IOFp16WLi64EEv26Group_norm_nhwc_bwd_params,@"STO_CUDA_ENTRY STV_DEFAULT"
_Z32group_norm_nhwc_bwd_scale_kernelI11Fp16IOFp16WLi64EEv26Group_norm_nhwc_bwd_params:
.text._Z32group_norm_nhwc_bwd_scale_kernelI11Fp16IOFp16WLi64EEv26Group_norm_nhwc_bwd_params:
        /* <DEDUP_REMOVED lines=95> */
.L_x_1314:
[----:B------:R-:W-:Y:S05]  /*05f0*/  BSYNC.RECONVERGENT B0 ;  /* 0x0000000000007941 */ /* 0x000fea0003800200 */
.L_x_1313:
        /* <DEDUP_REMOVED lines=15> */
.L_x_1320:
        /* <DEDUP_REMOVED lines=50> */
.L_x_1319:
[----:B01----:R-:W-:Y:S05]  /*0a10*/  BSYNC.RECONVERGENT B0 ;  /* 0x0000000000007941 */ /* 0x003fea0003800200 */
.L_x_1318:
[----:B------:R-:W-:Y:S01]  /*0a20*/  IADD3 R19, PT, PT, R19, 0x1, RZ ;  /* 0x0000000113137810 */ /* 0x000fe20007ffe0ff */
[----:B------:R-:W-:Y:S06]  /*0a30*/  @P2 BRA `(.L_x_1320) ;  /* 0xfffffffc002c2947 */ /* 0x000fec000383ffff */
.L_x_1317:
        /* <DEDUP_REMOVED lines=10> */
.L_x_1323:
        /* <DEDUP_REMOVED lines=49> */
.L_x_1322:
[----:B------:R-:W-:Y:S05]  /*0df0*/  BSYNC.RECONVERGENT B0 ;  /* 0x0000000000007941 */ /* 0x000fea0003800200 */
.L_x_1321:
        /* <DEDUP_REMOVED lines=162> */
.L_x_1316:
        /* <DEDUP_REMOVED lines=76> */
.L_x_1324:
[----:B------:R-:W-:Y:S05]  /*1ce0*/  @!P1 BRA `(.L_x_1315) ;  /* 0x0000000800549947 */ /* 0x000fea0003800000 */
[----:B------:R-:W-:Y:S01]  /*1cf0*/  IADD3 R18, PT, PT, R13, -R18, RZ ;  /* 0x800000120d127210 */ /* 0x000fe20007ffe0ff */
[----:B------:R-:W1:Y:S01]  /*1d00*/  LDCU.64 UR10, c[0x0][0x3f8] ;  /* 0x00007f00ff0a77ac */ /* 0x000e620008000a00 */
[----:B------:R-:W2:Y:S05]  /*1d10*/  LDCU.64 UR12, c[0x0][0x380] ;  /* 0x00007000ff0c77ac */ /* 0x000eaa0008000a00 */
.L_x_1327:
        /* <DEDUP_REMOVED lines=67> */
.L_x_1326:
[----:B--2---:R-:W-:Y:S05]  /*2150*/  BSYNC.RECONVERGENT B0 ;  /* 0x0000000000007941 */ /* 0x004fea0003800200 */
.L_x_1325:
        /* <DEDUP_REMOVED lines=78> */
.L_x_1315:
        /* <DEDUP_REMOVED lines=45> */
.L_x_1328:
        /* <DEDUP_REMOVED lines=15> */
.L_x_4422:


//--------------------- .text._Z32group_norm_nhwc_bwd_scale_kernelI11Fp16IOFp16WLi128EEv26Group_norm_nhwc_bwd_params --------------------------
	.section	.text._Z32group_norm_nhwc_bwd_scale_kernelI11Fp16IOFp16WLi128EEv26Group_norm_nhwc_bwd_params,"ax",@progbits
	.align	128
        .global         _Z32group_norm_nhwc_bwd_scale_kernelI11Fp16IOFp16WLi128EEv26Group_norm_nhwc_bwd_params
        .type           _Z32group_norm_nhwc_bwd_scale_kernelI11Fp16IOFp16WLi128EEv26Group_norm_nhwc_bwd_params,@function
        .size           _Z32group_norm_nhwc_bwd_scale_kernelI11Fp16IOFp16WLi128EEv26Group_norm_nhwc_bwd_params,(.L_x_4423 - _Z32group_norm_nhwc_bwd_scale_kernelI11Fp16IOFp16WLi128EEv26Group_norm_nhwc_bwd_params)
        .other          _Z32group_norm_nhwc_bwd_scale_kernelI11Fp16IOFp16WLi128EEv26Group_norm_nhwc_bwd_params,@"STO_CUDA_ENTRY STV_DEFAULT"
_Z32group_norm_nhwc_bwd_scale_kernelI11Fp16IOFp16WLi128EEv26Group_norm_nhwc_bwd_params:
.text._Z32group_norm_nhwc_bwd_scale_kernelI11Fp16IOFp16WLi128EEv26Group_norm_nhwc_bwd_params:
        /* <DEDUP_REMOVED lines=95> */
.L_x_1330:
[----:B------:R-:W-:Y:S05]  /*05f0*/  BSYNC.RECONVERGENT B0 ;  /* 0x0000000000007941 */ /* 0x000fea0003800200 */
.L_x_1329:
        /* <DEDUP_REMOVED lines=15> */
.L_x_1336:
        /* <DEDUP_REMOVED lines=50> */
.L_x_1335:
[----:B01----:R-:W-:Y:S05]  /*0a10*/  BSYNC.RECONVERGENT B0 ;  /* 0x0000000000007941 */ /* 0x003fea0003800200 */
.L_x_1334:
[----:B------:R-:W-:Y:S01]  /*0a20*/  IADD3 R19, PT, PT, R19, 0x1, RZ ;  /* 0x0000000113137810 */ /* 0x000fe20007ffe0ff */
[----:B------:R-:W-:Y:S06]  /*0a30*/  @P2 BRA `(.L_x_1336) ;  /* 0xfffffffc002c2947 */ /* 0x000fec000383ffff */
.L_x_1333:
        /* <DEDUP_REMOVED lines=10> */
.L_x_1339:
        /* <DEDUP_REMOVED lines=49> */
.L_x_1338:
[----:B------:R-:W-:Y:S05]  /*0df0*/  BSYNC.RECONVERGENT B0 ;  /* 0x0000000000007941 */ /* 0x000fea0003800200 */
.L_x_1337:
        /* <DEDUP_REMOVED lines=162> */
.L_x_1332:
        /* <DEDUP_REMOVED lines=76> */
.L_x_1340:
[----:B------:R-:W-:Y:S05]  /*1ce0*/  @!P1 BRA `(.L_x_1331) ;  /* 0x0000000800549947 */ /* 0x000fea0003800000 */
[----:B------:R-:W-:Y:S01]  /*1cf0*/  IADD3 R18, PT, PT, R13, -R18, RZ ;  /* 0x800000120d127210 */ /* 0x000fe20007ffe0ff */
[----:B------:R-:W1:Y:S01]  /*1d00*/  LDCU.64 UR10, c[0x0][0x3f8] ;  /* 0x00007f00ff0a77ac */ /* 0x000e620008000a00 */
[----:B------:R-:W2:Y:S05]  /*1d10*/  LDCU.64 UR12, c[0x0][0x380] ;  /* 0x00007000ff0c77ac */ /* 0x000eaa0008000a00 */
.L_x_1343:
        /* <DEDUP_REMOVED lines=67> */
.L_x_1342:
[----:B--2---:R-:W-:Y:S05]  /*2150*/  BSYNC.RECONVERGENT B0 ;  /* 0x0000000000007941 */ /* 0x004fea0003800200 */
.L_x_1341:
        /* <DEDUP_REMOVED lines=78> */
.L_x_1331:
        /* <DEDUP_REMOVED lines=45> */
.L_x_1344:
        /* <DEDUP_REMOVED lines=15> */
.L_x_4423:


//--------------------- .text._Z32group_norm_nhwc_bwd_scale_kernelI11Fp16IOFp16WLi192EEv26Group_norm_nhwc_bwd_params --------------------------
	.section	.text._Z32group_norm_nhwc_bwd_scale_kernelI11Fp16IOFp16WLi192EEv26Group_norm_nhwc_bwd_params,"ax",@progbits
	.align	128
        .global         _Z32group_norm_nhwc_bwd_scale_kernelI11Fp16IOFp16WLi192EEv26Group_norm_nhwc_bwd_params
        .type           _Z32group_norm_nhwc_bwd_scale_kernelI11Fp16IOFp16WLi192EEv26Group_norm_nhwc_bwd_params,@function
        .size           _Z32group_norm_nhwc_bwd_scale_kernelI11Fp16IOFp16WLi192EEv26Group_norm_nhwc_bwd_params,(.L_x_4424 - _Z32group_norm_nhwc_bwd_scale_kernelI11Fp16IOFp16WLi192EEv26Group_norm_nhwc_bwd_params)
        .other          _Z32group_norm_nhwc_bwd_scale_kernelI11Fp16IOFp16WLi192EEv26Group_norm_nhwc_bwd_params,@"STO_CUDA_ENTRY STV_DEFAULT"
_Z32group_norm_nhwc_bwd_scale_kernelI11Fp16IOFp16WLi192EEv26Group_norm_nhwc_bwd_params:
.text._Z32group_norm_nhwc_bwd_scale_kernelI11Fp16IOFp16WLi192EEv26Group_norm_nhwc_bwd_params:
        /* <DEDUP_REMOVED lines=95> */
.L_x_1346:
[----:B------:R-:W-:Y:S05]  /*05f0*/  BSYNC.RECONVERGENT B0 ;  /* 0x0000000000007941 */ /* 0x000fea0003800200 */
.L_x_1345:
        /* <DEDUP_REMOVED lines=15> */
.L_x_1352:
        /* <DEDUP_REMOVED lines=50> */
.L_x_1351:
[----:B01----:R-:W-:Y:S05]  /*0a10*/  BSYNC.RECONVERGENT B0 ;  /* 0x0000000000007941 */ /* 0x003fea0003800200 */
.L_x_1350:
[----:B------:R-:W-:Y:S01]  /*0a20*/  IADD3 R19, PT, PT, R19, 0x1, RZ ;  /* 0x0000000113137810 */ /* 0x000fe20007ffe0ff */
[----:B------:R-:W-:Y:S06]  /*0a30*/  @P2 BRA `(.L_x_1352) ;  /* 0xfffffffc002c2947 */ /* 0x000fec000383ffff */
.L_x_1349:
        /* <DEDUP_REMOVED lines=10> */
.L_x_1355:
        /* <DEDUP_REMOVED lines=49> */
.L_x_1354:
[----:B------:R-:W-:Y:S05]  /*0df0*/  BSYNC.RECONVERGENT B0 ;  /* 0x0000000000007941 */ /* 0x000fea0003800200 */
.L_x_1353:
        /* <DEDUP_REMOVED lines=162> */
.L_x_1348:
        /* <DEDUP_REMOVED lines=76> */
.L_x_1356:
[----:B------:R-:W-:Y:S05]  /*1ce0*/  @!P1 BRA `(.L_x_1347) ;  /* 0x0000000800549947 */ /* 0x000fea0003800000 */
[----:B------:R-:W-:Y:S01]  /*1cf0*/  IADD3 R18, PT, PT, R13, -R18, RZ ;  /* 0x800000120d127210 */ /* 0x000fe20007ffe0ff */
[----:B------:R-:W1:Y:S01]  /*1d00*/  LDCU.64 UR10, c[0x0][0x3f8] ;  /* 0x00007f00ff0a77ac */ /* 0x000e620008000a00 */
[----:B------:R-:W2:Y:S05]  /*1d10*/  LDCU.64 UR12, c[0x0][0x380] ;  /* 0x00007000ff0c77ac */ /* 0x000eaa0008000a00 */
.L_x_1359:
        /* <DEDUP_REMOVED lines=67> */
.L_x_1358:
[----:B--2---:R-:W-:Y:S05]  /*2150*/  BSYNC.RECONVERGENT B0 ;  /* 0x0000000000007941 */ /* 0x004fea0003800200 */
.L_x_1357:
        /* <DEDUP_REMOVED lines=78> */
.L_x_1347:
        /* <DEDUP_REMOVED lines=45> */
.L_x_1360:
        /* <DEDUP_REMOVED lines=15> */
.L_x_4424:


//--------------------- .text._Z32group_norm_nhwc_bwd_scale_kernelI11Fp16IOFp16WLi448EEv26Group_norm_nhwc_bwd_params --------------------------
	.section	.text._Z32group_norm_nhwc_bwd_scale_kernelI11Fp16IOFp16WLi448EEv26Group_norm_nhwc_bwd_params,"ax",@progbits
	.align	128
        .global         _Z32group_norm_nhwc_bwd_scale_kernelI11Fp16IOFp16WLi448EEv26Group_norm_nhwc_bwd_params
        .type           _Z32group_norm_nhwc_bwd_scale_kernelI11Fp16IOFp16WLi448EEv26Group_norm_nhwc_bwd_params,@function
        .size           _Z32group_norm_nhwc_bwd_scale_kernelI11Fp16IOFp16WLi448EEv26Group_norm_nhwc_bwd_params,(.L_x_4425 - _Z32group_norm_nhwc_bwd_scale_kernelI11Fp16IOFp16WLi448EEv26Group_norm_nhwc_bwd_params)
        .other          _Z32group_norm_nhwc_bwd_scale_kernelI11Fp16IOFp16WLi448EEv26Group_norm_nhwc_bwd_params,@"STO_CUDA_ENTRY STV_DEFAULT"
_Z32group_norm_nhwc_bwd_scale_kernelI11Fp16IOFp16WLi448EEv26Group_norm_nhwc_bwd_params:
.text._Z32group_norm_nhwc_bwd_scale_kernelI11Fp16IOFp16WLi448EEv26Group_norm_nhwc_bwd_params:
        /* <DEDUP_REMOVED lines=95> */
.L_x_1362:
[----:B------:R-:W-:Y:S05]  /*05f0*/  BSYNC.RECONVERGENT B0 ;  /* 0x0000000000007941 */ /* 0x000fea0003800200 */
.L_x_1361:
        /* <DEDUP_REMOVED lines=15> */
.L_x_1368:
        /* <DEDUP_REMOVED lines=50> */
.L_x_1367:
[----:B01----:R-:W-:Y:S05]  /*0a10*/  BSYNC.RECONVERGENT B0 ;  /* 0x0000000000007941 */ /* 0x003fea0003800200 */
.L_x_1366:
[----:B------:R-:W-:Y:S01]  /*0a20*/  IADD3 R19, PT, PT, R19, 0x1, RZ ;  /* 0x0000000113137810 */ /* 0x000fe20007ffe0ff */
[----:B------:R-:W-:Y:S06]  /*0a30*/  @P2 BRA `(.L_x_1368) ;  /* 0xfffffffc002c2947 */ /* 0x000fec000383ffff */
.L_x_1365:
        /* <DEDUP_REMOVED lines=10> */
.L_x_1371:
        /* <DEDUP_REMOVED lines=49> */
.L_x_1370:
[----:B------:R-:W-:Y:S05]  /*0df0*/  BSYNC.RECONVERGENT B0 ;  /* 0x0000000000007941 */ /* 0x000fea0003800200 */
.L_x_1369:
        /* <DEDUP_REMOVED lines=162> */
.L_x_1364:
        /* <DEDUP_REMOVED lines=76> */
.L_x_1372:
[----:B------:R-:W-:Y:S05]  /*1ce0*/  @!P1 BRA `(.L_x_1363) ;  /* 0x0000000800549947 */ /* 0x000fea0003800000 */
[----:B------:R-:W-:Y:S01]  /*1cf0*/  IADD3 R18, PT, PT, R13, -R18, RZ ;  /* 0x800000120d127210 */ /* 0x000fe20007ffe0ff */
[----:B------:R-:W1:Y:S01]  /*1d00*/  LDCU.64 UR10, c[0x0][0x3f8] ;  /* 0x00007f00ff0a77ac */ /* 0x000e620008000a00 */
[----:B------:R-:W2:Y:S05]  /*1d10*/  LDCU.64 UR12, c[0x0][0x380] ;  /* 0x00007000ff0c77ac */ /* 0x000eaa0008000a00 */
.L_x_1375:
        /* <DEDUP_REMOVED lines=67> */
.L_x_1374:
[----:B--2---:R-:W-:Y:S05]  /*2150*/  BSYNC.RECONVERGENT B0 ;  /* 0x0000000000007941 */ /* 0x004fea0003800200 */
.L_x_1373:
        /* <DEDUP_REMOVED lines=78> */
.L_x_1363:
        /* <DEDUP_REMOVED lines=45> */
.L_x_1376:
        /* <DEDUP_REMOVED lines=15> */
.L_x_4425:


//--------------------- .text._Z32group_norm_nhwc_bwd_scale_kernelI11Fp16IOFp16WLi256EEv26Group_norm_nhwc_bwd_params --------------------------
	.section	.text._Z32group_norm_nhwc_bwd_scale_kernelI11Fp16IOFp16WLi256EEv26Group_norm_nhwc_bwd_params,"ax",@progbits
	.align	128
        .global         _Z32group_norm_nhwc_bwd_scale_kernelI11Fp16IOFp16WLi256EEv26Group_norm_nhwc_bwd_params
        .type           _Z32group_norm_nhwc_bwd_scale_kernelI11Fp16IOFp16WLi256EEv26Group_norm_nhwc_bwd_params,@function
        .size           _Z32group_norm_nhwc_bwd_scale_kernelI11Fp16IOFp16WLi256EEv26Group_norm_nhwc_bwd_params,(.L_x_4426 - _Z32group_norm_nhwc_bwd_scale_kernelI11Fp16IOFp16WLi256EEv26Group_norm_nhwc_bwd_params)
        .other          _Z32group_norm_nhwc_bwd_scale_kernelI11Fp16IOFp16WLi256EEv26Group_norm_nhwc_bwd_params,@"STO_CUDA_ENTRY STV_DEFAULT"
_Z32group_norm_nhwc_bwd_scale_kernelI11Fp16IOFp16WLi256EEv26Group_norm_nhwc_bwd_params:
.text._Z32group_norm_nhwc_bwd_scale_kernelI11Fp16IOFp16WLi256EEv26Group_norm_nhwc_bwd_params:
        /* <DEDUP_REMOVED lines=95> */
.L_x_1378:
[----:B------:R-:W-:Y:S05]  /*05f0*/  BSYNC.RECONVERGENT B0 ;  /* 0x0000000000007941 */ /* 0x000fea0003800200 */
.L_x_1377:
        /* <DEDUP_REMOVED lines=15> */
.L_x_1384:
        /* <DEDUP_REMOVED lines=50> */
.L_x_1383:
[----:B01----:R-:W-:Y:S05]  /*0a10*/  BSYNC.RECONVERGENT B0 ;  /* 0x0000000000007941 */ /* 0x003fea0003800200 */
.L_x_1382:
[----:B------:R-:W-:Y:S01]  /*0a20*/  IADD3 R19, PT, PT, R19, 0x1, RZ ;  /* 0x0000000113137810 */ /* 0x000fe20007ffe0ff */
[----:B------:R-:W-:Y:S06]  /*0a30*/  @P2 BRA `(.L_x_1384) ;  /* 0xfffffffc002c2947 */ /* 0x000fec000383ffff */
.L_x_1381:
        /* <DEDUP_REMOVED lines=10> */
.L_x_1387:
        /* <DEDUP_REMOVED lines=49> */
.L_x_1386:
[----:B------:R-:W-:Y:S05]  /*0df0*/  BSYNC.RECONVERGENT B0 ;  /* 0x0000000000007941 */ /* 0x000fea0003800200 */
.L_x_1385:
        /* <DEDUP_REMOVED lines=162> */
.L_x_1380:
        /* <DEDUP_REMOVED lines=76> */
.L_x_1388:
[----:B------:R-:W-:Y:S05]  /*1ce0*/  @!P1 BRA `(.L_x_1379) ;  /* 0x0000000800549947 */ /* 0x000fea0003800000 */
[----:B------:R-:W-:Y:S01]  /*1cf0*/  IADD3 R18, PT, PT, R13, -R18, RZ ;  /* 0x800000120d127210 */ /* 0x000fe20007ffe0ff */
[----:B------:R-:W1:Y:S01]  /*1d00*/  LDCU.64 UR10, c[0x0][0x3f8] ;  /* 0x00007f00ff0a77ac */ /* 0x000e620008000a00 */
[----:B------:R-:W2:Y:S05]  /*1d10*/  LDCU.64 UR12, c[0x0][0x380] ;  /* 0x00007000ff0c77ac */ /* 0x000eaa0008000a00 */
.L_x_1391:
        /* <DEDUP_REMOVED lines=67> */
.L_x_1390:
[----:B--2---:R-:W-:Y:S05]  /*2150*/  BSYNC.RECONVERGENT B0 ;  /* 0x0000000000007941 */ /* 0x004fea0003800200 */
.L_x_1389:
        /* <DEDUP_REMOVED lines=78> */
.L_x_1379:
        /* <DEDUP_REMOVED lines=45> */
.L_x_1392:
        /* <DEDUP_REMOVED lines=15> */
.L_x_4426:


//--------------------- .text._Z32group_norm_nhwc_bwd_scale_kernelI11Fp16IOFp16WLi120EEv26Group_norm_nhwc_bwd_params --------------------------
	.section	.text._Z32group_norm_nhwc_bwd_scale_kernelI11Fp16IOFp16WLi120EEv26Group_norm_nhwc_bwd_params,"ax",@progbits
	.align	128
        .global         _Z32group_norm_nhwc_bwd_scale_kernelI11Fp16IOFp16WLi120EEv26Group_norm_nhwc_bwd_params
        .type           _Z32group_norm_nhwc_bwd_scale_kernelI11Fp16IOFp16WLi120EEv26Group_norm_nhwc_bwd_params,@function
        .size           _Z32group_norm_nhwc_bwd_scale_kernelI11Fp16IOFp16WLi120EEv26Group_norm_nhwc_bwd_params,(.L_x_4427 - _Z32group_norm_nhwc_bwd_scale_kernelI11Fp16IOFp16WLi120EEv26Group_norm_nhwc_bwd_params)
        .other          _Z32group_norm_nhwc_bwd_scale_kernelI11Fp16IOFp16WLi120EEv26Group_norm_nhwc_bwd_params,@"STO_CUDA_ENTRY STV_DEFAULT"
_Z32group_norm_nhwc_bwd_scale_kernelI11Fp16IOFp16WLi120EEv26Group_norm_nhwc_bwd_params:
.text._Z32group_norm_nhwc_bwd_scale_kernelI11Fp16IOFp16WLi120EEv26Group_norm_nhwc_bwd_params:
        /* <DEDUP_REMOVED lines=95> */
.L_x_1394:
[----:B------:R-:W-:Y:S05]  /*05f0*/  BSYNC.RECONVERGENT B0 ;  /* 0x0000000000007941 */ /* 0x000fea0003800200 */
.L_x_1393:
        /* <DEDUP_REMOVED lines=15> */
.L_x_1400:
        /* <DEDUP_REMOVED lines=50> */
.L_x_1399:
[----:B01----:R-:W-:Y:S05]  /*0a10*/  BSYNC.RECONVERGENT B0 ;  /* 0x0000000000007941 */ /* 0x003fea0003800200 */
.L_x_1398:
[----:B------:R-:W-:Y:S01]  /*0a20*/  IADD3 R19, PT, PT, R19, 0x1, RZ ;  /* 0x0000000113137810 */ /* 0x000fe20007ffe0ff */
[----:B------:R-:W-:Y:S06]  /*0a30*/  @P2 BRA `(.L_x_1400) ;  /* 0xfffffffc002c2947 */ /* 0x000fec000383ffff */
.L_x_1397:
        /* <DEDUP_REMOVED lines=10> */
.L_x_1403:
        /* <DEDUP_REMOVED lines=49> */
.L_x_1402:
[----:B------:R-:W-:Y:S05]  /*0df0*/  BSYNC.RECONVERGENT B0 ;  /* 0x0000000000007941 */ /* 0x000fea0003800200 */
.L_x_1401:
        /* <DEDUP_REMOVED lines=162> */
.L_x_1396:
        /* <DEDUP_REMOVED lines=76> */
.L_x_1404:
[----:B------:R-:W-:Y:S05]  /*1ce0*/  @!P1 BRA `(.L_x_1395) ;  /* 0x0000000800549947 */ /* 0x000fea0003800000 */
[----:B------:R-:W-:Y:S01]  /*1cf0*/  IADD3 R18, PT, PT, R13, -R18, RZ ;  /* 0x800000120d127210 */ /* 0x000fe20007ffe0ff */
[----:B------:R-:W1:Y:S01]  /*1d00*/  LDCU.64 UR10, c[0x0][0x3f8] ;  /* 0x00007f00ff0a77ac */ /* 0x000e620008000a00 */
[----:B------:R-:W2:Y:S05]  /*1d10*/  LDCU.64 UR12, c[0x0][0x380] ;  /* 0x00007000ff0c77ac */ /* 0x000eaa0008000a00 */
.L_x_1407:
        /* <DEDUP_REMOVED lines=67> */
.L_x_1406:
[----:B--2---:R-:W-:Y:S05]  /*2150*/  BSYNC.RECONVERGENT B0 ;  /* 0x0000000000007941 */ /* 0x004fea0003800200 */
.L_x_1405:
        /* <DEDUP_REMOVED lines=78> */
.L_x_1395:
        /* <DEDUP_REMOVED lines=45> */
.L_x_1408:
        /* <DEDUP_REMOVED lines=15> */
.L_x_4427:


//--------------------- .text._Z32group_norm_nhwc_bwd_scale_kernelI11Fp16IOFp16WLi140EEv26Group_norm_nhwc_bwd_params --------------------------
	.section	.text._Z32group_norm_nhwc_bwd_scale_kernelI11Fp16IOFp16WLi140EEv26Group_norm_nhwc_bwd_params,"ax",@progbits
	.align	128
        .global         _Z32group_norm_nhwc_bwd_scale_kernelI11Fp16IOFp16WLi140EEv26Group_norm_nhwc_bwd_params
        .type           _Z32group_norm_nhwc_bwd_scale_kernelI11Fp16IOFp16WLi140EEv26Group_norm_nhwc_bwd_params,@function
        .size           _Z32group_norm_nhwc_bwd_scale_kernelI11Fp16IOFp16WLi140EEv26Group_norm_nhwc_bwd_params,(.L_x_4428 - _Z32group_norm_nhwc_bwd_scale_kernelI11Fp16IOFp16WLi140EEv26Group_norm_nhwc_bwd_params)
        .other          _Z32group_norm_nhwc_bwd_scale_kernelI11Fp16IOFp16WLi140EEv26Group_norm_nhwc_bwd_params,@"STO_CUDA_ENTRY STV_DEFAULT"
_Z32group_norm_nhwc_bwd_scale_kernelI11Fp16IOFp16WLi140EEv26Group_norm_nhwc_bwd_params:
.text._Z32group_norm_nhwc_bwd_scale_kernelI11Fp16IOFp16WLi140EEv26Group_norm_nhwc_bwd_params:
        /* <DEDUP_REMOVED lines=95> */
.L_x_1410:
[----:B------:R-:W-:Y:S05]  /*05f0*/  BSYNC.RECONVERGENT B0 ;  /* 0x0000000000007941 */ /* 0x000fea0003800200 */
.L_x_1409:
        /* <DEDUP_REMOVED lines=15> */
.L_x_1416:
        /* <DEDUP_REMOVED lines=50> */
.L_x_1415:
[----:B01----:R-:W-:Y:S05]  /*0a10*/  BSYNC.RECONVERGENT B0 ;  /* 0x0000000000007941 */ /* 0x003fea0003800200 */
.L_x_1414:
[----:B------:R-:W-:Y:S01]  /*0a20*/  IADD3 R19, PT, PT, R19, 0x1, RZ ;  /* 0x0000000113137810 */ /* 0x000fe20007ffe0ff */
[----:B------:R-:W-:Y:S06]  /*0a30*/  @P2 BRA `(.L_x_1416) ;  /* 0xfffffffc002c2947 */ /* 0x000fec000383ffff */
.L_x_1413:
        /* <DEDUP_REMOVED lines=10> */
.L_x_1419:
        /* <DEDUP_REMOVED lines=49> */
.L_x_1418:
[----:B------:R-:W-:Y:S05]  /*0df0*/  BSYNC.RECONVERGENT B0 ;  /* 0x0000000000007941 */ /* 0x000fea0003800200 */
.L_x_1417:
        /* <DEDUP_REMOVED lines=162> */
.L_x_1412:
        /* <DEDUP_REMOVED lines=76> */
.L_x_1420:
[----:B------:R-:W-:Y:S05]  /*1ce0*/  @!P1 BRA `(.L_x_1411) ;  /* 0x0000000800549947 */ /* 0x000fea0003800000 */
[----:B------:R-:W-:Y:S01]  /*1cf0*/  IADD3 R18, PT, PT, R13, -R18, RZ ;  /* 0x800000120d127210 */ /* 0x000fe20007ffe0ff */
[----:B------:R-:W1:Y:S01]  /*1d00*/  LDCU.64 UR10, c[0x0][0x3f8] ;  /* 0x00007f00ff0a77ac */ /* 0x000e620008000a00 */
[----:B------:R-:W2:Y:S05]  /*1d10*/  LDCU.64 UR12, c[0x0][0x380] ;  /* 0x00007000ff0c77ac */ /* 0x000eaa0008000a00 */
.L_x_1423:
        /* <DEDUP_REMOVED lines=67> */
.L_x_1422:
[----:B--2---:R-:W-:Y:S05]  /*2150*/  BSYNC.RECONVERGENT B0 ;  /* 0x0000000000007941 */ /* 0x004fea0003800200 */
.L_x_1421:
        /* <DEDUP_REMOVED lines=78> */
.L_x_1411:
        /* <DEDUP_REMOVED lines=45> */
.L_x_1424:
        /* <DEDUP_REMOVED lines=15> */
.L_x_4428:


//--------------------- .text._Z32group_norm_nhwc_bwd_scale_kernelI11Fp16IOFp16WLi160EEv26Group_norm_nhwc_bwd_params --------------------------
	.section	.text._Z32group_norm_nhwc_bwd_scale_kernelI11Fp16IOFp16WLi160EEv26Group_norm_nhwc_bwd_params,"ax",@progbits
	.align	128
        .global         _Z32group_norm_nhwc_bwd_scale_kernelI11Fp16IOFp16WLi160EEv26Group_norm_nhwc_bwd_params
        .type           _Z32group_norm_nhwc_bwd_scale_kernelI11Fp16IOFp16WLi160EEv26Group_norm_nhwc_bwd_params,@function
        .size           _Z32group_norm_nhwc_bwd_scale_kernelI11Fp16IOFp16WLi160EEv26Group_norm_nhwc_bwd_params,(.L_x_4429 - _Z32group_norm_nhwc_bwd_scale_kernelI11Fp16IOFp16WLi160EEv26Group_norm_nhwc_bwd_params)
        .other          _Z32group_norm_nhwc_bwd_scale_kernelI11Fp16IOFp16WLi160EEv26Group_norm_nhwc_bwd_params,@"STO_CUDA_ENTRY STV_DEFAULT"
_Z32group_norm_nhwc_bwd_scale_kernelI11Fp16IOFp16WLi160EEv26Group_norm_nhwc_bwd_params:
.text._Z32group_norm_nhwc_bwd_scale_kernelI11Fp16IOFp16WLi160EEv26Group_norm_nhwc_bwd_params:
        /* <DEDUP_REMOVED lines=95> */
.L_x_1426:
[----:B------:R-:W-:Y:S05]  /*05f0*/  BSYNC.RECONVERGENT B0 ;  /* 0x0000000000007941 */ /* 0x000fea0003800200 */
.L_x_1425:
        /* <DEDUP_REMOVED lines=15> */
.L_x_1432:
        /* <DEDUP_REMOVED lines=50> */
.L_x_1431:
[----:B01----:R-:W-:Y:S05]  /*0a10*/  BSYNC.RECONVERGENT B0 ;  /* 0x0000000000007941 */ /* 0x003fea0003800200 */
.L_x_1430:
[----:B------:R-:W-:Y:S01]  /*0a20*/  IADD3 R19, PT, PT, R19, 0x1, RZ ;  /* 0x0000000113137810 */ /* 0x000fe20007ffe0ff */
[----:B------:R-:W-:Y:S06]  /*0a30*/  @P2 BRA `(.L_x_1432) ;  /* 0xfffffffc002c2947 */ /* 0x000fec000383ffff */
.L_x_1429:
        /* <DEDUP_REMOVED lines=10> */
.L_x_1435:
        /* <DEDUP_REMOVED lines=49> */
.L_x_1434:
[----:B------:R-:W-:Y:S05]  /*0df0*/  BSYNC.RECONVERGENT B0 ;  /* 0x0000000000007941 */ /* 0x000fea0003800200 */
.L_x_1433:
        /* <DEDUP_REMOVED lines=162> */
.L_x_1428:
        /* <DEDUP_REMOVED lines=76> */
.L_x_1436:
[----:B------:R-:W-:Y:S05]  /*1ce0*/  @!P1 BRA `(.L_x_1427) ;  /* 0x0000000800549947 */ /* 0x000fea0003800000 */
[----:B------:R-:W-:Y:S01]  /*1cf0*/  IADD3 R18, PT, PT, R13, -R18, RZ ;  /* 0x800000120d127210 */ /* 0x000fe20007ffe0ff */
[----:B------:R-:W1:Y:S01]  /*1d00*/  LDCU.64 UR10, c[0x0][0x3f8] ;  /* 0x00007f00ff0a77ac */ /* 0x000e620008000a00 */
[----:B------:R-:W2:Y:S05]  /*1d10*/  LDCU.64 UR12, c[0x0][0x380] ;  /* 0x00007000ff0c77ac */ /* 0x000eaa0008000a00 */
.L_x_1439:
        /* <DEDUP_REMOVED lines=67> */
.L_x_1438:
[----:B--2---:R-:W-:Y:S05]  /*2150*/  BSYNC.RECONVERGENT B0 ;  /* 0x0000000000007941 */ /* 0x004fea0003800200 */
.L_x_1437:
        /* <DEDUP_REMOVED lines=78> */
.L_x_1427:
        /* <DEDUP_REMOVED lines=45> */
.L_x_1440:
        /* <DEDUP_REMOVED lines=15> */
.L_x_4429:


//--------------------- .text._Z30group_norm_nhwc_bwd_sum_kernelI11Fp32IOFp32WLi196EEv26Group_norm_nhwc_bwd_params --------------------------
	.section	.text._Z30group_norm_nhwc_bwd_sum_kernelI11Fp32IOFp32WLi196EEv26Group_norm_nhwc_bwd_params,"ax",@progbits
	.align	128
        .global         _Z30group_norm_nhwc_bwd_sum_kernelI11Fp32IOFp32WLi196EEv26Group_norm_nhwc_bwd_params
        .type           _Z30group_norm_nhwc_bwd_sum_kernelI11Fp32IOFp32WLi196EEv26Group_norm_nhwc_bwd_params,@function
        .size           _Z30group_norm_nhwc_bwd_sum_kernelI11Fp32IOFp32WLi196EEv26Group_norm_nhwc_bwd_params,(.L_x_4430 - _Z30group_norm_nhwc_bwd_sum_kernelI11Fp32IOFp32WLi196EEv26Group_norm_nhwc_bwd_params)
        .other          _Z30group_norm_nhwc_bwd_sum_kernelI11Fp32IOFp32WLi196EEv26Group_norm_nhwc_bwd_params,@"STO_CUDA_ENTRY STV_DEFAULT"
_Z30group_norm_nhwc_bwd_sum_kernelI11Fp32IOFp32WLi196EEv26Group_norm_nhwc_bwd_params:
.text._Z30group_norm_nhwc_bwd_sum_kernelI11Fp32IOFp32WLi196EEv26Group_norm_nhwc_bwd_params:
[----:B------:R-:W-:Y:S08]  /*0000*/  LDC R1, c[0x0][0x37c] ;  /* 0x0000df00ff017b82 */ /* 0x000ff00000000800 */
[----:B------:R-:W0:Y:S01]  /*0010*/  LDC R3, c[0x0][0x424] ;  /* 0x00010900ff037b82 */ /* 0x000e220000000800 */
[----:B------:R-:W1:Y:S01]  /*0020*/  S2R R0, SR_TID.X ;  /* 0x0000000000007919 */ /* 0x000e620000002100 */
[----:B------:R-:W2:Y:S06]  /*0030*/  LDCU.64 UR8, c[0x0][0x3f8] ;  /* 0x00007f00ff0877ac */ /* 0x000eac0008000a00 */
[----:B------:R-:W3:Y:S08]  /*0040*/  S2UR UR4, SR_CTAID.X ;  /* 0x00000000000479c3 */ /* 0x000ef00000002500 */
[----:B------:R-:W3:Y:S01]  /*0050*/  LDC R31, c[0x0][0x428] ;  /* 0x00010a00ff1f7b82 */ /* 0x000ee20000000800 */
[----:B0-----:R-:W-:-:S07]  /*0060*/  IABS R7, R3 ;  /* 0x0000000300077213 */ /* 0x001fce0000000000 */
[----:B------:R-:W0:Y:S01]  /*0070*/  S2UR UR6, SR_CTAID.Z ;  /* 0x00000000000679c3 */ /* 0x000e220000002700 */
[----:B------:R-:W4:Y:S01]  /*0080*/  I2F.RP R6, R7 ;  /* 0x0000000700067306 */ /* 0x000f220000209400 */
[----:B-1----:R-:W-:-:S06]  /*0090*/  SHF.L.U32 R2, R0, 0x1, RZ ;  /* 0x0000000100027819 */ /* 0x002fcc00000006ff */
[----:B------:R-:W1:Y:S01]  /*00a0*/  LDC.64 R12, c[0x0][0x3b8] ;  /* 0x0000ee00ff0c7b82 */ /* 0x000e620000000a00 */
[----:B---3--:R-:W-:Y:S01]  /*00b0*/  IMAD R30, R31, UR4, R2 ;  /* 0x000000041f1e7c24 */ /* 0x008fe2000f8e0202 */
[----:B------:R-:W3:Y:S06]  /*00c0*/  LDCU.64 UR4, c[0x0][0x358] ;  /* 0x00006b00ff0477ac */ /* 0x000eec0008000a00 */
[----:B------:R-:W0:Y:S01]  /*00d0*/  LDC R15, c[0x0][0x41c] ;  /* 0x00010700ff0f7b82 */ /* 0x000e220000000800 */
[----:B----4-:R-:W4:Y:S02]  /*00e0*/  MUFU.RCP R6, R6 ;  /* 0x0000000600067308 */ /* 0x010f240000001000 */
[----:B----4-:R-:W-:-:S02]  /*00f0*/  IADD3 R4, PT, PT, R6, 0xffffffe, RZ ;  /* 0x0ffffffe06047810 */ /* 0x010fc40007ffe0ff */
[----:B------:R-:W-:-:S04]  /*0100*/  IABS R6, R30 ;  /* 0x0000001e00067213 */ /* 0x000fc80000000000 */
[----:B------:R4:W5:Y:S02]  /*0110*/  F2I.FTZ.U32.TRUNC.NTZ R5, R4 ;  /* 0x0000000400057305 */ /* 0x000964000021f000 */
[----:B----4-:R-:W-:Y:S01]  /*0120*/  HFMA2 R4, -RZ, RZ, 0, 0 ;  /* 0x00000000ff047431 */ /* 0x010fe200000001ff */
[----:B-----5:R-:W-:-:S05]  /*0130*/  IADD3 R8, PT, PT, RZ, -R5, RZ ;  /* 0x80000005ff087210 */ /* 0x020fca0007ffe0ff */
[----:B------:R-:W-:-:S04]  /*0140*/  IMAD R9, R8, R7, RZ ;  /* 0x0000000708097224 */ /* 0x000fc800078e02ff */
[----:B------:R-:W-:-:S06]  /*0150*/  IMAD.HI.U32 R5, R5, R9, R4 ;  /* 0x0000000905057227 */ /* 0x000fcc00078e0004 */
[----:B------:R-:W-:-:S04]  /*0160*/  IMAD.HI.U32 R5, R5, R6, RZ ;  /* 0x0000000605057227 */ /* 0x000fc800078e00ff */
[----:B------:R-:W-:-:S04]  /*0170*/  IMAD.MOV R4, RZ, RZ, -R5 ;  /* 0x000000ffff047224 */ /* 0x000fc800078e0a05 */
[C---:B------:R-:W-:Y:S02]  /*0180*/  IMAD R4, R7.reuse, R4, R6 ;  /* 0x0000000407047224 */ /* 0x040fe400078e0206 */
[----:B------:R-:W0:Y:S03]  /*0190*/  LDC R6, c[0x0][0x410] ;  /* 0x00010400ff067b82 */ /* 0x000e260000000800 */
[----:B------:R-:W-:-:S13]  /*01a0*/  ISETP.GT.U32.AND P1, PT, R7, R4, PT ;  /* 0x000000040700720c */ /* 0x000fda0003f24070 */
[-C--:B------:R-:W-:Y:S02]  /*01b0*/  @!P1 IADD3 R4, PT, PT, R4, -R7.reuse, RZ ;  /* 0x8000000704049210 */ /* 0x080fe40007ffe0ff */
[----:B------:R-:W-:Y:S02]  /*01c0*/  @!P1 IADD3 R5, PT, PT, R5, 0x1, RZ ;  /* 0x0000000105059810 */ /* 0x000fe40007ffe0ff */
[----:B------:R-:W-:Y:S02]  /*01d0*/  ISETP.GE.U32.AND P0, PT, R4, R7, PT ;  /* 0x000000070400720c */ /* 0x000fe40003f06070 */
[----:B------:R-:W-:-:S04]  /*01e0*/  LOP3.LUT R4, R30, R3, RZ, 0x3c, !PT ;  /* 0x000000031e047212 */ /* 0x000fc800078e3cff */
[----:B------:R-:W-:Y:S02]  /*01f0*/  ISETP.GE.AND P2, PT, R4, RZ, PT ;  /* 0x000000ff0400720c */ /* 0x000fe40003f46270 */
[----:B------:R-:W-:-:S05]  /*0200*/  LOP3.LUT R4, RZ, R3, RZ, 0x33, !PT ;  /* 0x00000003ff047212 */ /* 0x000fca00078e33ff */
[----:B------:R-:W-:Y:S02]  /*0210*/  @P0 IADD3 R5, PT, PT, R5, 0x1, RZ ;  /* 0x0000000105050810 */ /* 0x000fe40007ffe0ff */
[----:B------:R-:W-:-:S04]  /*0220*/  ISETP.NE.AND P0, PT, R3, RZ, PT ;  /* 0x000000ff0300720c */ /* 0x000fc80003f05270 */
[----:B------:R-:W-:-:S04]  /*0230*/  @!P2 IADD3 R5, PT, PT, -R5, RZ, RZ ;  /* 0x000000ff0505a210 */ /* 0x000fc80007ffe1ff */
[----:B------:R-:W-:-:S05]  /*0240*/  SEL R5, R4, R5, !P0 ;  /* 0x0000000504057207 */ /* 0x000fca0004000000 */
[----:B0-----:R-:W-:-:S04]  /*0250*/  IMAD R5, R6, UR6, R5 ;  /* 0x0000000606057c24 */ /* 0x001fc8000f8e0205 */
[----:B-1----:R-:W-:-:S06]  /*0260*/  IMAD.WIDE R12, R5, 0x8, R12 ;  /* 0x00000008050c7825 */ /* 0x002fcc00078e020c */
[----:B---3--:R-:W3:Y:S01]  /*0270*/  LDG.E.64 R12, desc[UR4][R12.64] ;  /* 0x000000040c0c7981 */ /* 0x008ee2000c1e1b00 */
[----:B------:R-:W0:Y:S01]  /*0280*/  I2F.U32.RP R5, R3 ;  /* 0x0000000300057306 */ /* 0x000e220000209000 */
[----:B--2---:R-:W-:Y:S01]  /*0290*/  ISETP.GE.U32.AND P0, PT, R30, UR8, PT ;  /* 0x000000081e007c0c */ /* 0x004fe2000bf06070 */
[----:B------:R-:W-:Y:S01]  /*02a0*/  BSSY.RECONVERGENT B0, `(.L_x_1441) ;  /* 0x000001a000007945 */ /* 0x000fe20003800200 */
[----:B------:R-:W-:Y:S02]  /*02b0*/  SHF.R.S32.HI R31, RZ, 0x1f, R30 ;  /* 0x0000001fff1f7819 */ /* 0x000fe4000001141e */
[----:B------:R-:W-:Y:S02]  /*02c0*/  CS2R R10, SRZ ;  /* 0x00000000000a7805 */ /* 0x000fe4000001ff00 */
[----:B------:R-:W-:Y:S01]  /*02d0*/  ISETP.GE.AND.EX P0, PT, R31, UR9, PT, P0 ;  /* 0x000000091f007c0c */ /* 0x000fe2000bf06300 */
[----:B0-----:R-:W0:Y:S02]  /*02e0*/  MUFU.RCP R5, R5 ;  /* 0x0000000500057308 */ /* 0x001e240000001000 */
[----:B0-----:R-:W-:-:S06]  /*02f0*/  VIADD R6, R5, 0xffffffe ;  /* 0x0ffffffe05067836 */ /* 0x001fcc0000000000 */
[----:B------:R0:W1:Y:S02]  /*0300*/  F2I.FTZ.U32.TRUNC.NTZ R7, R6 ;  /* 0x0000000600077305 */ /* 0x000064000021f000 */
[----:B0-----:R-:W-:Y:S02]  /*0310*/  MOV R6, RZ ;  /* 0x000000ff00067202 */ /* 0x001fe40000000f00 */
[----:B-1----:R-:W-:-:S05]  /*0320*/  IADD3 R8, PT, PT, RZ, -R7, RZ ;  /* 0x80000007ff087210 */ /* 0x002fca0007ffe0ff */
[----:B------:R-:W-:-:S04]  /*0330*/  IMAD R9, R8, R3, RZ ;  /* 0x0000000308097224 */ /* 0x000fc800078e02ff */
[----:B------:R-:W-:Y:S01]  /*0340*/  IMAD.HI.U32 R5, R7, R9, R6 ;  /* 0x0000000907057227 */ /* 0x000fe200078e0006 */
[----:B------:R-:W-:-:S03]  /*0350*/  CS2R R8, SRZ ;  /* 0x0000000000087805 */ /* 0x000fc6000001ff00 */
[----:B---3--:R-:W-:Y:S01]  /*0360*/  FFMA.FTZ R18, -R12, R12, R13 ;  /* 0x0000000c0c127223 */ /* 0x008fe2000001010d */
[----:B------:R-:W-:Y:S06]  /*0370*/  @P0 BRA `(.L_x_1442) ;  /* 0x0000000000300947 */ /* 0x000fec0003800000 */
        /* <DEDUP_REMOVED lines=9> */
[----:B0-----:R-:W-:-:S04]  /*0410*/  @P1 IADD3 R6, P3, PT, R7, R16, RZ ;  /* 0x0000001007061210 */ /* 0x001fc80007f7e0ff */
[----:B------:R-:W-:-:S05]  /*0420*/  @P1 IADD3.X R7, PT, PT, R14, R17, RZ, P3, !PT ;  /* 0x000000110e071210 */ /* 0x000fca0001ffe4ff */
[----:B------:R0:W5:Y:S04]  /*0430*/  @P1 LDG.E.64 R8, desc[UR4][R6.64] ;  /* 0x0000000406081981 */ /* 0x000168000c1e1b00 */
.L_x_1442:
[----:B------:R-:W-:Y:S05]  /*0440*/  BSYNC.RECONVERGENT B0 ;  /* 0x0000000000007941 */ /* 0x000fea0003800200 */
.L_x_1441:
[----:B------:R-:W1:Y:S01]  /*0450*/  S2UR UR7, SR_CTAID.Y ;  /* 0x00000000000779c3 */ /* 0x000e620000002600 */
[----:B0-----:R-:W-:Y:S01]  /*0460*/  IMAD.HI.U32 R7, R5, R2, RZ ;  /* 0x0000000205077227 */ /* 0x001fe200078e00ff */
[----:B------:R-:W-:Y:S02]  /*0470*/  FSETP.GTU.FTZ.AND P3, PT, R18, RZ, PT ;  /* 0x000000ff1200720b */ /* 0x000fe40003f7c000 */
[----:B------:R-:W-:Y:S02]  /*0480*/  CS2R R28, SRZ ;  /* 0x00000000001c7805 */ /* 0x000fe4000001ff00 */
[----:B------:R-:W-:Y:S01]  /*0490*/  MOV R27, RZ ;  /* 0x000000ff001b7202 */ /* 0x000fe20000000f00 */
[----:B------:R-:W-:Y:S01]  /*04a0*/  IMAD.MOV R5, RZ, RZ, -R7 ;  /* 0x000000ffff057224 */ /* 0x000fe200078e0a07 */
[----:B------:R-:W0:Y:S03]  /*04b0*/  LDC.64 R24, c[0x0][0x400] ;  /* 0x00010000ff187b82 */ /* 0x000e260000000a00 */
[----:B------:R-:W-:-:S05]  /*04c0*/  IMAD R2, R3, R5, R2 ;  /* 0x0000000503027224 */ /* 0x000fca00078e0202 */
[----:B------:R-:W-:Y:S01]  /*04d0*/  ISETP.GE.U32.AND P4, PT, R2, R3, PT ;  /* 0x000000030200720c */ /* 0x000fe20003f86070 */
[----:B------:R-:W2:Y:S01]  /*04e0*/  @P3 LDC R5, c[0x0][0x3c0] ;  /* 0x0000f000ff053b82 */ /* 0x000ea20000000800 */
[----:B-1----:R-:W-:-:S11]  /*04f0*/  IMAD R17, R15, UR7, RZ ;  /* 0x000000070f117c24 */ /* 0x002fd6000f8e02ff */
[----:B------:R-:W-:Y:S02]  /*0500*/  @P4 IADD3 R2, PT, PT, R2, -R3, RZ ;  /* 0x8000000302024210 */ /* 0x000fe40007ffe0ff */
[----:B------:R-:W-:Y:S02]  /*0510*/  SHF.R.S32.HI R16, RZ, 0x1f, R17 ;  /* 0x0000001fff107819 */ /* 0x000fe40000011411 */
[----:B------:R-:W-:Y:S02]  /*0520*/  IADD3 R13, P1, PT, R17, R15, RZ ;  /* 0x0000000f110d7210 */ /* 0x000fe40007f3e0ff */
[----:B------:R-:W-:Y:S01]  /*0530*/  ISETP.GE.U32.AND P2, PT, R2, R3, PT ;  /* 0x000000030200720c */ /* 0x000fe20003f46070 */
[----:B------:R-:W-:Y:S01]  /*0540*/  HFMA2 R2, -RZ, RZ, 1.875, 0 ;  /* 0x3f800000ff027431 */ /* 0x000fe200000001ff */
[----:B------:R-:W-:Y:S02]  /*0550*/  LEA.HI.X.SX32 R6, R15, R16, 0x1, P1 ;  /* 0x000000100f067211 */ /* 0x000fe400008f0eff */
[----:B0-----:R-:W-:-:S02]  /*0560*/  ISETP.LT.U32.AND P1, PT, R13, R24, PT ;  /* 0x000000180d00720c */ /* 0x001fc40003f21070 */
[----:B------:R-:W-:Y:S01]  /*0570*/  @P4 IADD3 R7, PT, PT, R7, 0x1, RZ ;  /* 0x0000000107074810 */ /* 0x000fe20007ffe0ff */
[----:B--2---:R-:W-:Y:S01]  /*0580*/  @P3 FADD.FTZ R5, R18, R5 ;  /* 0x0000000512053221 */ /* 0x004fe20000010000 */
[----:B------:R-:W-:Y:S01]  /*0590*/  ISETP.LT.AND.EX P1, PT, R6, R25, PT, P1 ;  /* 0x000000190600720c */ /* 0x000fe20003f21310 */
[----:B------:R-:W-:Y:S01]  /*05a0*/  IMAD.MOV.U32 R6, RZ, RZ, RZ ;  /* 0x000000ffff067224 */ /* 0x000fe200078e00ff */
[----:B------:R-:W-:Y:S01]  /*05b0*/  ISETP.NE.U32.AND P4, PT, R3, RZ, PT ;  /* 0x000000ff0300720c */ /* 0x000fe20003f85070 */
[----:B------:R0:W1:Y:S01]  /*05c0*/  @P3 MUFU.RSQ R2, R5 ;  /* 0x0000000500023308 */ /* 0x0000620000001400 */
[----:B------:R-:W-:Y:S01]  /*05d0*/  SEL R24, R13, R24, P1 ;  /* 0x000000180d187207 */ /* 0x000fe20000800000 */
[----:B------:R-:W-:Y:S01]  /*05e0*/  HFMA2 R13, -RZ, RZ, 0, 0 ;  /* 0x00000000ff0d7431 */ /* 0x000fe200000001ff */
[----:B------:R-:W-:Y:S02]  /*05f0*/  @P2 IADD3 R7, PT, PT, R7, 0x1, RZ ;  /* 0x0000000107072810 */ /* 0x000fe40007ffe0ff */
[----:B------:R-:W-:-:S02]  /*0600*/  ISETP.GT.AND P1, PT, R24, R17, PT ;  /* 0x000000111800720c */ /* 0x000fc40003f24270 */
[----:B------:R-:W-:Y:S02]  /*0610*/  SEL R3, R4, R7, !P4 ;  /* 0x0000000704037207 */ /* 0x000fe40006000000 */
[----:B------:R-:W-:-:S09]  /*0620*/  MOV R4, RZ ;  /* 0x000000ff00047202 */ /* 0x000fd20000000f00 */
[----:B01----:R-:W-:Y:S05]  /*0630*/  @!P1 BRA `(.L_x_1443) ;  /* 0x0000001c00189947 */ /* 0x003fea0003800000 */
[----:B------:R-:W0:Y:S01]  /*0640*/  LDCU.U8 UR7, c[0x0][0x414] ;  /* 0x00008280ff0777ac */ /* 0x000e220008000000 */
[----:B------:R-:W1:Y:S01]  /*0650*/  LDC.64 R6, c[0x0][0x408] ;  /* 0x00010200ff067b82 */ /* 0x000e620000000a00 */
[----:B------:R-:W-:Y:S01]  /*0660*/  MOV R5, R17 ;  /* 0x0000001100057202 */ /* 0x000fe20000000f00 */
[----:B0-----:R-:W-:Y:S01]  /*0670*/  UISETP.NE.AND UP0, UPT, UR7, URZ, UPT ;  /* 0x000000ff0700728c */ /* 0x001fe2000bf05270 */
[----:B-1----:R-:W-:-:S04]  /*0680*/  IMAD.WIDE.U32 R34, R6, UR6, R30 ;  /* 0x0000000606227c25 */ /* 0x002fc8000f8e001e */
[----:B------:R-:W-:-:S04]  /*0690*/  IMAD R7, R7, UR6, R35 ;  /* 0x0000000607077c24 */ /* 0x000fc8000f8e0223 */
[----:B------:R-:W-:Y:S05]  /*06a0*/  BRA.U UP0, `(.L_x_1444) ;  /* 0x00000011004c7547 */ /* 0x000fea000b800000 */
[C---:B------:R-:W-:Y:S02]  /*06b0*/  IMAD.IADD R4, R5.reuse, 0x1, -R24 ;  /* 0x0000000105047824 */ /* 0x040fe400078e0a18 */
[----:B------:R-:W-:Y:S01]  /*06c0*/  HFMA2 R27, -RZ, RZ, 0, 0 ;  /* 0x00000000ff1b7431 */ /* 0x000fe200000001ff */
[----:B-----5:R-:W-:Y:S02]  /*06d0*/  IADD3 R8, PT, PT, -R5, R24, RZ ;  /* 0x0000001805087210 */ /* 0x020fe40007ffe1ff */
[----:B------:R-:W-:Y:S02]  /*06e0*/  CS2R R28, SRZ ;  /* 0x00000000001c7805 */ /* 0x000fe4000001ff00 */
[----:B------:R-:W-:Y:S01]  /*06f0*/  MOV R13, RZ ;  /* 0x000000ff000d7202 */ /* 0x000fe20000000f00 */
[----:B------:R-:W-:Y:S01]  /*0700*/  IMAD.MOV.U32 R6, RZ, RZ, RZ ;  /* 0x000000ffff067224 */ /* 0x000fe200078e00ff */
[----:B------:R-:W-:Y:S01]  /*0710*/  ISETP.GT.U32.AND P1, PT, R4, -0x4, PT ;  /* 0xfffffffc0400780c */ /* 0x000fe20003f24070 */
[----:B------:R-:W-:-:S12]  /*0720*/  HFMA2 R4, -RZ, RZ, 0, 0 ;  /* 0x00000000ff047431 */ /* 0x000fd800000001ff */
[----:B------:R-:W-:Y:S05]  /*0730*/  @P1 BRA `(.L_x_1445) ;  /* 0x0000000800501947 */ /* 0x000fea0003800000 */
[----:B------:R-:W-:Y:S02]  /*0740*/  LOP3.LUT R9, R8, 0xfffffffc, RZ, 0xc0, !PT ;  /* 0xfffffffc08097812 */ /* 0x000fe400078ec0ff */
[----:B------:R-:W-:Y:S02]  /*0750*/  IADD3 R5, PT, PT, R5, 0x1, RZ ;  /* 0x0000000105057810 */ /* 0x000fe40007ffe0ff */
[----:B------:R-:W-:Y:S02]  /*0760*/  MOV R4, RZ ;  /* 0x000000ff00047202 */ /* 0x000fe40000000f00 */
[----:B------:R-:W-:-:S07]  /*0770*/  IADD3 R9, PT, PT, -R9, RZ, RZ ;  /* 0x000000ff09097210 */ /* 0x000fce0007ffe1ff */
.L_x_1446:
[----:B------:R-:W0:Y:S01]  /*0780*/  @!P0 LDC.64 R14, c[0x0][0x3f8] ;  /* 0x0000fe00ff0e8b82 */ /* 0x000e220000000a00 */
[----:B------:R-:W-:Y:S01]  /*0790*/  @!P0 IADD3 R23, PT, PT, R5, -0x1, RZ ;  /* 0xffffffff05178810 */ /* 0x000fe20007ffe0ff */
[----:B------:R-:W-:-:S03]  /*07a0*/  @!P0 IMAD.MOV.U32 R20, RZ, RZ, R34 ;  /* 0x000000ffff148224 */ /* 0x000fc600078e0022 */
[----:B------:R-:W-:-:S03]  /*07b0*/  @!P0 SHF.R.S32.HI R21, RZ, 0x1f, R23 ;  /* 0x0000001fff158819 */ /* 0x000fc60000011417 */
[----:B------:R-:W1:Y:S08]  /*07c0*/  @!P0 LDC.64 R16, c[0x0][0x3a0] ;  /* 0x0000e800ff108b82 */ /* 0x000e700000000a00 */
[----:B------:R-:W2:Y:S01]  /*07d0*/  @!P0 LDC.64 R18, c[0x0][0x398] ;  /* 0x0000e600ff128b82 */ /* 0x000ea20000000a00 */
[----:B0-----:R-:W-:Y:S01]  /*07e0*/  @!P0 IMAD R22, R21, R14, RZ ;  /* 0x0000000e15168224 */ /* 0x001fe200078e02ff */
[----:B------:R-:W-:-:S03]  /*07f0*/  @!P0 MOV R21, R7 ;  /* 0x0000000700158202 */ /* 0x000fc60000000f00 */
[C---:B------:R-:W-:Y:S02]  /*0800*/  @!P0 IMAD R15, R23.reuse, R15, R22 ;  /* 0x0000000f170f8224 */ /* 0x040fe400078e0216 */
[----:B------:R-:W-:Y:S02]  /*0810*/  @!P0 IMAD.WIDE.U32 R20, R23, R14, R20 ;  /* 0x0000000e17148225 */ /* 0x000fe400078e0014 */
[----:B------:R-:W0:Y:S01]  /*0820*/  @!P0 LDC.64 R22, c[0x0][0x3a0] ;  /* 0x0000e800ff168b82 */ /* 0x000e220000000a00 */
[C---:B------:R-:W-:Y:S02]  /*0830*/  @!P0 SHF.L.U32 R33, R20.reuse, 0x2, RZ ;  /* 0x0000000214218819 */ /* 0x040fe400000006ff */
[----:B------:R-:W-:Y:S02]  /*0840*/  @!P0 IADD3 R15, PT, PT, R21, R15, RZ ;  /* 0x0000000f150f8210 */ /* 0x000fe40007ffe0ff */
[----:B-1----:R-:W-:Y:S02]  /*0850*/  @!P0 IADD3 R24, P1, PT, R33, R16, RZ ;  /* 0x0000001021188210 */ /* 0x002fe40007f3e0ff */
[----:B------:R-:W-:-:S02]  /*0860*/  @!P0 SHF.L.U64.HI R20, R20, 0x2, R15 ;  /* 0x0000000214148819 */ /* 0x000fc4000001020f */
[----:B------:R-:W-:Y:S02]  /*0870*/  CS2R R14, SRZ ;  /* 0x00000000000e7805 */ /* 0x000fe4000001ff00 */
[C---:B------:R-:W-:Y:S02]  /*0880*/  @!P0 IADD3.X R25, PT, PT, R20.reuse, R17, RZ, P1, !PT ;  /* 0x0000001114198210 */ /* 0x040fe40000ffe4ff */
[----:B------:R-:W-:Y:S02]  /*0890*/  CS2R R16, SRZ ;  /* 0x0000000000107805 */ /* 0x000fe4000001ff00 */
[----:B--2---:R-:W-:Y:S01]  /*08a0*/  @!P0 IADD3 R32, P1, PT, R33, R18, RZ ;  /* 0x0000001221208210 */ /* 0x004fe20007f3e0ff */
[----:B------:R1:W2:Y:S04]  /*08b0*/  @!P0 LDG.E.64 R14, desc[UR4][R24.64] ;  /* 0x00000004180e8981 */ /* 0x0002a8000c1e1b00 */
[----:B------:R-:W-:-:S02]  /*08c0*/  @!P0 IMAD.X R33, R20, 0x1, R19, P1 ;  /* 0x0000000114218824 */ /* 0x000fc400008e0613 */
[----:B------:R-:W3:Y:S03]  /*08d0*/  @!P0 LDC.64 R18, c[0x0][0x3f8] ;  /* 0x0000fe00ff128b82 */ /* 0x000ee60000000a00 */
[----:B------:R0:W4:Y:S01]  /*08e0*/  @!P0 LDG.E.64 R16, desc[UR4][R32.64] ;  /* 0x0000000420108981 */ /* 0x000122000c1e1b00 */
[----:B------:R-:W-:Y:S02]  /*08f0*/  @!P0 SHF.R.S32.HI R37, RZ, 0x1f, R5 ;  /* 0x0000001fff258819 */ /* 0x000fe40000011405 */
[----:B-1----:R-:W-:Y:S02]  /*0900*/  @!P0 MOV R24, R34 ;  /* 0x0000002200188202 */ /* 0x002fe40000000f00 */
[----:B------:R-:W-:Y:S01]  /*0910*/  @!P0 MOV R25, R7 ;  /* 0x0000000700198202 */ /* 0x000fe20000000f00 */
[----:B------:R-:W1:Y:S01]  /*0920*/  @!P0 LDC.64 R20, c[0x0][0x398] ;  /* 0x0000e600ff148b82 */ /* 0x000e620000000a00 */
[----:B---3--:R-:W-:-:S04]  /*0930*/  @!P0 IMAD R26, R37, R18, RZ ;  /* 0x00000012251a8224 */ /* 0x008fc800078e02ff */
[C---:B------:R-:W-:Y:S02]  /*0940*/  @!P0 IMAD R37, R5.reuse, R19, R26 ;  /* 0x0000001305258224 */ /* 0x040fe400078e021a */
[----:B------:R-:W-:-:S05]  /*0950*/  @!P0 IMAD.WIDE.U32 R18, R5, R18, R24 ;  /* 0x0000001205128225 */ /* 0x000fca00078e0018 */
[----:B------:R-:W-:Y:S02]  /*0960*/  @!P0 IADD3 R19, PT, PT, R19, R37, RZ ;  /* 0x0000002513138210 */ /* 0x000fe40007ffe0ff */
[C---:B------:R-:W-:Y:S02]  /*0970*/  @!P0 SHF.L.U32 R25, R18.reuse, 0x2, RZ ;  /* 0x0000000212198819 */ /* 0x040fe400000006ff */
[----:B------:R-:W-:Y:S02]  /*0980*/  @!P0 SHF.L.U64.HI R26, R18, 0x2, R19 ;  /* 0x00000002121a8819 */ /* 0x000fe40000010213 */
[----:B------:R-:W-:Y:S02]  /*0990*/  CS2R R18, SRZ ;  /* 0x0000000000127805 */ /* 0x000fe4000001ff00 */
[C---:B0-----:R-:W-:Y:S02]  /*09a0*/  @!P0 IADD3 R32, P1, PT, R25.reuse, R22, RZ ;  /* 0x0000001619208210 */ /* 0x041fe40007f3e0ff */
[----:B-1----:R-:W-:-:S03]  /*09b0*/  @!P0 IADD3 R24, P2, PT, R25, R20, RZ ;  /* 0x0000001419188210 */ /* 0x002fc60007f5e0ff */
[C---:B------:R-:W-:Y:S02]  /*09c0*/  @!P0 IMAD.X R33, R26.reuse, 0x1, R23, P1 ;  /* 0x000000011a218824 */ /* 0x040fe400008e0617 */
[----:B------:R-:W0:Y:S01]  /*09d0*/  @!P0 LDC.64 R22, c[0x0][0x3f8] ;  /* 0x0000fe00ff168b82 */ /* 0x000e220000000a00 */
[----:B------:R-:W-:Y:S02]  /*09e0*/  @!P0 IADD3 R37, PT, PT, R5, 0x1, RZ ;  /* 0x0000000105258810 */ /* 0x000fe40007ffe0ff */
[----:B------:R-:W-:Y:S02]  /*09f0*/  @!P0 IADD3.X R25, PT, PT, R26, R21, RZ, P2, !PT ;  /* 0x000000151a198210 */ /* 0x000fe400017fe4ff */
[----:B------:R-:W-:Y:S02]  /*0a00*/  CS2R R20, SRZ ;  /* 0x0000000000147805 */ /* 0x000fe4000001ff00 */
[----:B------:R-:W-:Y:S01]  /*0a10*/  @!P0 SHF.R.S32.HI R26, RZ, 0x1f, R37 ;  /* 0x0000001fff1a8819 */ /* 0x000fe20000011425 */
[----:B------:R-:W3:Y:S04]  /*0a20*/  @!P0 LDG.E.64 R18, desc[UR4][R32.64] ;  /* 0x0000000420128981 */ /* 0x000ee8000c1e1b00 */
[----:B------:R1:W5:Y:S02]  /*0a30*/  @!P0 LDG.E.64 R20, desc[UR4][R24.64] ;  /* 0x0000000418148981 */ /* 0x000364000c1e1b00 */
[----:B-1----:R-:W-:-:S02]  /*0a40*/  @!P0 MOV R24, R34 ;  /* 0x0000002200188202 */ /* 0x002fc40000000f00 */
[----:B------:R-:W-:Y:S01]  /*0a50*/  @!P0 MOV R25, R7 ;  /* 0x0000000700198202 */ /* 0x000fe20000000f00 */
[----:B0-----:R-:W-:-:S04]  /*0a60*/  @!P0 IMAD R26, R26, R22, RZ ;  /* 0x000000161a1a8224 */ /* 0x001fc800078e02ff */
[C---:B------:R-:W-:Y:S02]  /*0a70*/  @!P0 IMAD R26, R37.reuse, R23, R26 ;  /* 0x00000017251a8224 */ /* 0x040fe400078e021a */
[----:B------:R-:W-:Y:S02]  /*0a80*/  @!P0 IMAD.WIDE.U32 R36, R37, R22, R24 ;  /* 0x0000001625248225 */ /* 0x000fe400078e0018 */
[----:B------:R-:W0:Y:S02]  /*0a90*/  @!P0 LDC.64 R22, c[0x0][0x3a0] ;  /* 0x0000e800ff168b82 */ /* 0x000e240000000a00 */
[----:B------:R-:W-:Y:S01]  /*0aa0*/  @!P0 IMAD.IADD R33, R37, 0x1, R26 ;  /* 0x0000000125218824 */ /* 0x000fe200078e021a */
[----:B------:R-:W-:-:S04]  /*0ab0*/  @!P0 SHF.L.U32 R37, R36, 0x2, RZ ;  /* 0x0000000224258819 */ /* 0x000fc800000006ff */
[----:B------:R-:W-:Y:S01]  /*0ac0*/  @!P0 SHF.L.U64.HI R26, R36, 0x2, R33 ;  /* 0x00000002241a8819 */ /* 0x000fe20000010221 */
[----:B------:R-:W1:Y:S01]  /*0ad0*/  @!P0 LDC.64 R24, c[0x0][0x398] ;  /* 0x0000e600ff188b82 */ /* 0x000e620000000a00 */
[----:B0-----:R-:W-:-:S04]  /*0ae0*/  @!P0 IADD3 R32, P1, PT, R37, R22, RZ ;  /* 0x0000001625208210 */ /* 0x001fc80007f3e0ff */
[----:B------:R-:W-:Y:S02]  /*0af0*/  @!P0 IADD3.X R33, PT, PT, R26, R23, RZ, P1, !PT ;  /* 0x000000171a218210 */ /* 0x000fe40000ffe4ff */
[----:B------:R-:W-:Y:S02]  /*0b00*/  CS2R R22, SRZ ;  /* 0x0000000000167805 */ /* 0x000fe4000001ff00 */
[----:B-1----:R-:W-:-:S04]  /*0b10*/  @!P0 IADD3 R36, P1, PT, R37, R24, RZ ;  /* 0x0000001825248210 */ /* 0x002fc80007f3e0ff */
[----:B------:R4:W5:Y:S01]  /*0b20*/  @!P0 LDG.E.64 R22, desc[UR4][R32.64] ;  /* 0x0000000420168981 */ /* 0x000962000c1e1b00 */
[----:B------:R-:W-:Y:S02]  /*0b30*/  @!P0 IADD3.X R37, PT, PT, R26, R25, RZ, P1, !PT ;  /* 0x000000191a258210 */ /* 0x000fe40000ffe4ff */
[----:B------:R-:W-:-:S06]  /*0b40*/  CS2R R24, SRZ ;  /* 0x0000000000187805 */ /* 0x000fcc000001ff00 */
[----:B------:R0:W5:Y:S01]  /*0b50*/  @!P0 LDG.E.64 R24, desc[UR4][R36.64] ;  /* 0x0000000424188981 */ /* 0x000162000c1e1b00 */
[C---:B--2---:R-:W-:Y:S01]  /*0b60*/  FADD.FTZ R14, -R12.reuse, R14 ;  /* 0x0000000e0c0e7221 */ /* 0x044fe20000010100 */
[----:B------:R-:W-:-:S03]  /*0b70*/  FADD.FTZ R15, -R12, R15 ;  /* 0x0000000f0c0f7221 */ /* 0x000fc60000010100 */
[-C--:B------:R-:W-:Y:S01]  /*0b80*/  FMUL.FTZ R14, R14, R2.reuse ;  /* 0x000000020e0e7220 */ /* 0x080fe20000410000 */
[----:B------:R-:W-:Y:S01]  /*0b90*/  FMUL.FTZ R15, R15, R2 ;  /* 0x000000020f0f7220 */ /* 0x000fe20000410000 */
[----:B----4-:R-:W-:Y:S02]  /*0ba0*/  FADD.FTZ R33, R16, R27 ;  /* 0x0000001b10217221 */ /* 0x010fe40000010000 */
[----:B------:R-:W-:Y:S01]  /*0bb0*/  FFMA.FTZ R29, R14, R16, R29 ;  /* 0x000000100e1d7223 */ /* 0x000fe2000001001d */
[----:B------:R-:W0:Y:S01]  /*0bc0*/  @!P0 LDC.64 R26, c[0x0][0x3f8] ;  /* 0x0000fe00ff1a8b82 */ /* 0x000e220000000a00 */
[----:B------:R-:W-:Y:S01]  /*0bd0*/  FMUL.FTZ R16, R16, R10 ;  /* 0x0000000a10107220 */ /* 0x000fe20000410000 */
[----:B------:R-:W-:Y:S01]  /*0be0*/  FFMA.FTZ R32, R15, R17, R6 ;  /* 0x000000110f207223 */ /* 0x000fe20000010006 */
[C---:B------:R-:W-:Y:S02]  /*0bf0*/  FADD.FTZ R28, R17.reuse, R28 ;  /* 0x0000001c111c7221 */ /* 0x040fe40000010000 */
[----:B------:R-:W-:Y:S01]  /*0c00*/  FFMA.FTZ R13, R14, R16, R13 ;  /* 0x000000100e0d7223 */ /* 0x000fe2000001000d */
[----:B------:R-:W-:Y:S01]  /*0c10*/  FADD.FTZ R14, R16, R4 ;  /* 0x00000004100e7221 */ /* 0x000fe20000010000 */
[----:B------:R-:W-:-:S04]  /*0c20*/  FMUL.FTZ R16, R17, R11 ;  /* 0x0000000b11107220 */ /* 0x000fc80000410000 */
[----:B------:R-:W-:Y:S01]  /*0c30*/  FFMA.FTZ R4, R15, R16, R13 ;  /* 0x000000100f047223 */ /* 0x000fe2000001000d */
[----:B------:R-:W-:Y:S01]  /*0c40*/  @!P0 IADD3 R13, PT, PT, R5, 0x2, RZ ;  /* 0x00000002050d8810 */ /* 0x000fe20007ffe0ff */
[----:B------:R-:W-:Y:S01]  /*0c50*/  FADD.FTZ R6, R16, R14 ;  /* 0x0000000e10067221 */ /* 0x000fe20000010000 */
[----:B------:R-:W-:Y:S02]  /*0c60*/  @!P0 IMAD.MOV.U32 R14, RZ, RZ, R34 ;  /* 0x000000ffff0e8224 */ /* 0x000fe400078e0022 */
[----:B------:R-:W-:-:S05]  /*0c70*/  @!P0 SHF.R.S32.HI R15, RZ, 0x1f, R13 ;  /* 0x0000001fff0f8819 */ /* 0x000fca000001140d */
[----:B0-----:R-:W-:Y:S01]  /*0c80*/  @!P0 IMAD R36, R15, R26, RZ ;  /* 0x0000001a0f248224 */ /* 0x001fe200078e02ff */
[----:B------:R-:W-:-:S03]  /*0c90*/  @!P0 MOV R15, R7 ;  /* 0x00000007000f8202 */ /* 0x000fc60000000f00 */
[C---:B------:R-:W-:Y:S02]  /*0ca0*/  @!P0 IMAD R17, R13.reuse, R27, R36 ;  /* 0x0000001b0d118224 */ /* 0x040fe400078e0224 */
[----:B------:R-:W-:Y:S02]  /*0cb0*/  @!P0 IMAD.WIDE.U32 R26, R13, R26, R14 ;  /* 0x0000001a0d1a8225 */ /* 0x000fe400078e000e */
[----:B------:R-:W0:Y:S03]  /*0cc0*/  @!P0 LDC.64 R14, c[0x0][0x3a0] ;  /* 0x0000e800ff0e8b82 */ /* 0x000e260000000a00 */
[----:B------:R-:W-:Y:S02]  /*0cd0*/  @!P0 IADD3 R13, PT, PT, R27, R17, RZ ;  /* 0x000000111b0d8210 */ /* 0x000fe40007ffe0ff */
[----:B------:R-:W-:Y:S02]  /*0ce0*/  CS2R R16, SRZ ;  /* 0x0000000000107805 */ /* 0x000fe4000001ff00 */
[----:B------:R-:W-:-:S02]  /*0cf0*/  @!P0 SHF.L.U32 R27, R26, 0x2, RZ ;  /* 0x000000021a1b8819 */ /* 0x000fc400000006ff */
[----:B------:R-:W-:Y:S02]  /*0d00*/  @!P0 SHF.L.U64.HI R36, R26, 0x2, R13 ;  /* 0x000000021a248819 */ /* 0x000fe4000001020d */
[----:B0-----:R-:W-:-:S04]  /*0d10*/  @!P0 IADD3 R14, P1, PT, R27, R14, RZ ;  /* 0x0000000e1b0e8210 */ /* 0x001fc80007f3e0ff */
[----:B------:R-:W-:-:S05]  /*0d20*/  @!P0 IADD3.X R15, PT, PT, R36, R15, RZ, P1, !PT ;  /* 0x0000000f240f8210 */ /* 0x000fca0000ffe4ff */
[----:B------:R0:W2:Y:S02]  /*0d30*/  @!P0 LDG.E.64 R16, desc[UR4][R14.64] ;  /* 0x000000040e108981 */ /* 0x0000a4000c1e1b00 */
[----:B0-----:R-:W0:Y:S02]  /*0d40*/  @!P0 LDC.64 R14, c[0x0][0x398] ;  /* 0x0000e600ff0e8b82 */ /* 0x001e240000000a00 */
[----:B0-----:R-:W-:-:S05]  /*0d50*/  @!P0 IADD3 R26, P1, PT, R27, R14, RZ ;  /* 0x0000000e1b1a8210 */ /* 0x001fca0007f3e0ff */
[----:B------:R-:W-:Y:S01]  /*0d60*/  @!P0 IMAD.X R27, R36, 0x1, R15, P1 ;  /* 0x00000001241b8824 */ /* 0x000fe200008e060f */
[----:B------:R-:W-:-:S06]  /*0d70*/  CS2R R14, SRZ ;  /* 0x00000000000e7805 */ /* 0x000fcc000001ff00 */
[----:B------:R0:W4:Y:S01]  /*0d80*/  @!P0 LDG.E.64 R14, desc[UR4][R26.64] ;  /* 0x000000041a0e8981 */ /* 0x000122000c1e1b00 */
[C---:B---3--:R-:W-:Y:S01]  /*0d90*/  FADD.FTZ R13, -R12.reuse, R18 ;  /* 0x000000120c0d7221 */ /* 0x048fe20000010100 */
[C---:B------:R-:W-:Y:S01]  /*0da0*/  FADD.FTZ R19, -R12.reuse, R19 ;  /* 0x000000130c137221 */ /* 0x040fe20000010100 */
[----:B-----5:R-:W-:Y:S01]  /*0db0*/  FADD.FTZ R23, -R12, R23 ;  /* 0x000000170c177221 */ /* 0x020fe20000010100 */
[----:B------:R-:W-:Y:S01]  /*0dc0*/  IADD3 R9, PT, PT, R9, 0x4, RZ ;  /* 0x0000000409097810 */ /* 0x000fe20007ffe0ff */
[----:B------:R-:W-:Y:S01]  /*0dd0*/  FMUL.FTZ R18, R13, R2 ;  /* 0x000000020d127220 */ /* 0x000fe20000410000 */
[----:B------:R-:W-:Y:S01]  /*0de0*/  FMUL.FTZ R13, R20, R10 ;  /* 0x0000000a140d7220 */ /* 0x000fe20000410000 */
[-C--:B------:R-:W-:Y:S01]  /*0df0*/  FMUL.FTZ R19, R19, R2.reuse ;  /* 0x0000000213137220 */ /* 0x080fe20000410000 */
[----:B------:R-:W-:Y:S01]  /*0e00*/  FMUL.FTZ R23, R23, R2 ;  /* 0x0000000217177220 */ /* 0x000fe20000410000 */
[C---:B------:R-:W-:Y:S01]  /*0e10*/  FFMA.FTZ R29, R18.reuse, R20, R29 ;  /* 0x00000014121d7223 */ /* 0x040fe2000001001d */
[----:B------:R-:W-:Y:S01]  /*0e20*/  FFMA.FTZ R4, R18, R13, R4 ;  /* 0x0000000d12047223 */ /* 0x000fe20000010004 */
[----:B------:R-:W-:Y:S01]  /*0e30*/  FADD.FTZ R6, R6, R13 ;  /* 0x0000000d06067221 */ /* 0x000fe20000010000 */
[----:B------:R-:W-:Y:S01]  /*0e40*/  FMUL.FTZ R13, R21, R11 ;  /* 0x0000000b150d7220 */ /* 0x000fe20000410000 */
[----:B0-----:R-:W-:Y:S01]  /*0e50*/  FADD.FTZ R27, -R12, R22 ;  /* 0x000000160c1b7221 */ /* 0x001fe20000010100 */
[----:B------:R-:W-:Y:S01]  /*0e60*/  FFMA.FTZ R32, R19, R21, R32 ;  /* 0x0000001513207223 */ /* 0x000fe20000010020 */
[----:B------:R-:W-:Y:S01]  /*0e70*/  ISETP.NE.AND P1, PT, R9, RZ, PT ;  /* 0x000000ff0900720c */ /* 0x000fe20003f25270 */
[----:B------:R-:W-:Y:S01]  /*0e80*/  FADD.FTZ R18, R13, R6 ;  /* 0x000000060d127221 */ /* 0x000fe20000010000 */
[----:B------:R-:W-:Y:S01]  /*0e90*/  FFMA.FTZ R6, R19, R13, R4 ;  /* 0x0000000d13067223 */ /* 0x000fe20000010004 */
[----:B------:R-:W-:Y:S01]  /*0ea0*/  FMUL.FTZ R13, R24, R10 ;  /* 0x0000000a180d7220 */ /* 0x000fe20000410000 */
[----:B------:R-:W-:Y:S01]  /*0eb0*/  FMUL.FTZ R4, R27, R2 ;  /* 0x000000021b047220 */ /* 0x000fe20000410000 */
[----:B------:R-:W-:Y:S01]  /*0ec0*/  FADD.FTZ R28, R28, R21 ;  /* 0x000000151c1c7221 */ /* 0x000fe20000010000 */
[----:B------:R-:W-:Y:S01]  /*0ed0*/  FADD.FTZ R33, R33, R20 ;  /* 0x0000001421217221 */ /* 0x000fe20000010000 */
[----:B------:R-:W-:Y:S01]  /*0ee0*/  FADD.FTZ R19, R18, R13 ;  /* 0x0000000d12137221 */ /* 0x000fe20000010000 */
[C---:B------:R-:W-:Y:S01]  /*0ef0*/  FFMA.FTZ R29, R4.reuse, R24, R29 ;  /* 0x00000018041d7223 */ /* 0x040fe2000001001d */
[----:B------:R-:W-:Y:S01]  /*0f00*/  FFMA.FTZ R13, R4, R13, R6 ;  /* 0x0000000d040d7223 */ /* 0x000fe20000010006 */
[----:B------:R-:W-:Y:S01]  /*0f10*/  FMUL.FTZ R4, R25, R11 ;  /* 0x0000000b19047220 */ /* 0x000fe20000410000 */
[----:B------:R-:W-:Y:S01]  /*0f20*/  FFMA.FTZ R32, R23, R25, R32 ;  /* 0x0000001917207223 */ /* 0x000fe20000010020 */
[----:B------:R-:W-:Y:S01]  /*0f30*/  FADD.FTZ R33, R33, R24 ;  /* 0x0000001821217221 */ /* 0x000fe20000010000 */
[----:B------:R-:W-:Y:S01]  /*0f40*/  FADD.FTZ R28, R28, R25 ;  /* 0x000000191c1c7221 */ /* 0x000fe20000010000 */
[----:B------:R-:W-:Y:S01]  /*0f50*/  FADD.FTZ R6, R4, R19 ;  /* 0x0000001304067221 */ /* 0x000fe20000010000 */
[----:B------:R-:W-:Y:S01]  /*0f60*/  FFMA.FTZ R23, R23, R4, R13 ;  /* 0x0000000417177223 */ /* 0x000fe2000001000d */
[----:B------:R-:W-:Y:S01]  /*0f70*/  IADD3 R5, PT, PT, R5, 0x4, RZ ;  /* 0x0000000405057810 */ /* 0x000fe20007ffe0ff */
[C---:B--2---:R-:W-:Y:S01]  /*0f80*/  FADD.FTZ R21, -R12.reuse, R16 ;  /* 0x000000100c157221 */ /* 0x044fe20000010100 */
[----:B------:R-:W-:-:S03]  /*0f90*/  FADD.FTZ R17, -R12, R17 ;  /* 0x000000110c117221 */ /* 0x000fc60000010100 */
[-C--:B------:R-:W-:Y:S01]  /*0fa0*/  FMUL.FTZ R4, R21, R2.reuse ;  /* 0x0000000215047220 */ /* 0x080fe20000410000 */
[----:B------:R-:W-:Y:S01]  /*0fb0*/  FMUL.FTZ R17, R17, R2 ;  /* 0x0000000211117220 */ /* 0x000fe20000410000 */
[----:B----4-:R-:W-:Y:S01]  /*0fc0*/  FMUL.FTZ R13, R14, R10 ;  /* 0x0000000a0e0d7220 */ /* 0x010fe20000410000 */
[----:B------:R-:W-:Y:S01]  /*0fd0*/  FADD.FTZ R27, R33, R14 ;  /* 0x0000000e211b7221 */ /* 0x000fe20000010000 */
[----:B------:R-:W-:Y:S01]  /*0fe0*/  FFMA.FTZ R29, R4, R14, R29 ;  /* 0x0000000e041d7223 */ /* 0x000fe2000001001d */
[----:B------:R-:W-:Y:S01]  /*0ff0*/  FMUL.FTZ R14, R15, R11 ;  /* 0x0000000b0f0e7220 */ /* 0x000fe20000410000 */
[----:B------:R-:W-:Y:S01]  /*1000*/  FADD.FTZ R19, R6, R13 ;  /* 0x0000000d06137221 */ /* 0x000fe20000010000 */
[----:B------:R-:W-:Y:S01]  /*1010*/  FFMA.FTZ R13, R4, R13, R23 ;  /* 0x0000000d040d7223 */ /* 0x000fe20000010017 */
[----:B------:R-:W-:Y:S01]  /*1020*/  FADD.FTZ R28, R28, R15 ;  /* 0x0000000f1c1c7221 */ /* 0x000fe20000010000 */
[C---:B------:R-:W-:Y:S01]  /*1030*/  FFMA.FTZ R6, R17.reuse, R15, R32 ;  /* 0x0000000f11067223 */ /* 0x040fe20000010020 */
[----:B------:R-:W-:Y:S01]  /*1040*/  FADD.FTZ R4, R14, R19 ;  /* 0x000000130e047221 */ /* 0x000fe20000010000 */
[----:B------:R-:W-:Y:S01]  /*1050*/  FFMA.FTZ R13, R17, R14, R13 ;  /* 0x0000000e110d7223 */ /* 0x000fe2000001000d */
[----:B------:R-:W-:Y:S06]  /*1060*/  @P1 BRA `(.L_x_1446) ;  /* 0xfffffff400c41947 */ /* 0x000fec000383ffff */
[----:B------:R-:W-:-:S07]  /*1070*/  IADD3 R5, PT, PT, R5, -0x1, RZ ;  /* 0xffffffff05057810 */ /* 0x000fce0007ffe0ff */
.L_x_1445:
[----:B------:R-:W-:-:S13]  /*1080*/  LOP3.LUT P0, R9, R8, 0x3, RZ, 0xc0, !PT ;  /* 0x0000000308097812 */ /* 0x000fda000780c0ff */
[----:B------:R-:W-:Y:S05]  /*1090*/  @!P0 BRA `(.L_x_1443) ;  /* 0x0000001000808947 */ /* 0x000fea0003800000 */
[----:B------:R-:W-:Y:S02]  /*10a0*/  ISETP.NE.AND P0, PT, R9, 0x1, PT ;  /* 0x000000010900780c */ /* 0x000fe40003f05270 */
[----:B------:R-:W-:-:S04]  /*10b0*/  LOP3.LUT R8, R8, 0x1, RZ, 0xc0, !PT ;  /* 0x0000000108087812 */ /* 0x000fc800078ec0ff */
[----:B------:R-:W-:-:S07]  /*10c0*/  ISETP.NE.U32.AND P1, PT, R8, 0x1, PT ;  /* 0x000000010800780c */ /* 0x000fce0003f25070 */
[----:B------:R-:W-:Y:S06]  /*10d0*/  @!P0 BRA `(.L_x_1447) ;  /* 0x00000004001c8947 */ /* 0x000fec0003800000 */
[----:B------:R-:W0:Y:S02]  /*10e0*/  LDCU.64 UR6, c[0x0][0x3f8] ;  /* 0x00007f00ff0677ac */ /* 0x000e240008000a00 */
[----:B0-----:R-:W-:-:S04]  /*10f0*/  ISETP.GE.U32.AND P0, PT, R30, UR6, PT ;  /* 0x000000061e007c0c */ /* 0x001fc8000bf06070 */
[----:B------:R-:W-:-:S13]  /*1100*/  ISETP.GE.AND.EX P0, PT, R31, UR7, PT, P0 ;  /* 0x000000071f007c0c */ /* 0x000fda000bf06300 */
[----:B------:R-:W-:Y:S01]  /*1110*/  @!P0 SHF.R.S32.HI R8, RZ, 0x1f, R5 ;  /* 0x0000001fff088819 */ /* 0x000fe20000011405 */
[----:B------:R-:W0:Y:S01]  /*1120*/  @!P0 LDC.64 R14, c[0x0][0x3a0] ;  /* 0x0000e800ff0e8b82 */ /* 0x000e220000000a00 */
[----:B------:R-:W-:Y:S02]  /*1130*/  @!P0 MOV R9, R7 ;  /* 0x0000000700098202 */ /* 0x000fe40000000f00 */
[C---:B------:R-:W-:Y:S01]  /*1140*/  @!P0 IADD3 R25, PT, PT, R5.reuse, 0x1, RZ ;  /* 0x0000000105198810 */ /* 0x040fe20007ffe0ff */
[----:B------:R-:W-:Y:S02]  /*1150*/  @!P0 IMAD R18, R8, UR6, RZ ;  /* 0x0000000608128c24 */ /* 0x000fe4000f8e02ff */
[----:B------:R-:W-:Y:S01]  /*1160*/  @!P0 IMAD.MOV.U32 R8, RZ, RZ, R34 ;  /* 0x000000ffff088224 */ /* 0x000fe200078e0022 */
[----:B------:R-:W-:Y:S01]  /*1170*/  @!P0 SHF.R.S32.HI R22, RZ, 0x1f, R25 ;  /* 0x0000001fff168819 */ /* 0x000fe20000011419 */
[----:B------:R-:W1:Y:S02]  /*1180*/  @!P0 LDC.64 R16, c[0x0][0x398] ;  /* 0x0000e600ff108b82 */ /* 0x000e640000000a00 */
[----:B------:R-:W-:-:S04]  /*1190*/  @!P0 IMAD.WIDE.U32 R20, R5, UR6, R8 ;  /* 0x0000000605148c25 */ /* 0x000fc8000f8e0008 */
[----:B------:R-:W-:Y:S01]  /*11a0*/  @!P0 IMAD R9, R5, UR7, R18 ;  /* 0x0000000705098c24 */ /* 0x000fe2000f8e0212 */
[----:B------:R-:W-:Y:S01]  /*11b0*/  @!P0 SHF.L.U32 R33, R20, 0x2, RZ ;  /* 0x0000000214218819 */ /* 0x000fe200000006ff */
[----:B------:R-:W2:Y:S01]  /*11c0*/  @!P0 LDC.64 R18, c[0x0][0x3a0] ;  /* 0x0000e800ff128b82 */ /* 0x000ea20000000a00 */
[----:B------:R-:W-:Y:S02]  /*11d0*/  @!P0 IMAD R22, R22, UR6, RZ ;  /* 0x0000000616168c24 */ /* 0x000fe4000f8e02ff */
[----:B------:R-:W-:Y:S02]  /*11e0*/  @!P0 IADD3 R21, PT, PT, R21, R9, RZ ;  /* 0x0000000915158210 */ /* 0x000fe40007ffe0ff */
[----:B------:R-:W-:Y:S02]  /*11f0*/  @!P0 IMAD R23, R25, UR7, R22 ;  /* 0x0000000719178c24 */ /* 0x000fe4000f8e0216 */
[----:B------:R-:W-:Y:S01]  /*1200*/  @!P0 SHF.L.U64.HI R24, R20, 0x2, R21 ;  /* 0x0000000214188819 */ /* 0x000fe20000010215 */
[----:B------:R-:W3:Y:S01]  /*1210*/  @!P0 LDC.64 R8, c[0x0][0x398] ;  /* 0x0000e600ff088b82 */ /* 0x000ee20000000a00 */
[----:B------:R-:W-:Y:S01]  /*1220*/  @!P0 MOV R20, R34 ;  /* 0x0000002200148202 */ /* 0x000fe20000000f00 */
[----:B------:R-:W-:Y:S01]  /*1230*/  @!P0 IMAD.MOV.U32 R21, RZ, RZ, R7 ;  /* 0x000000ffff158224 */ /* 0x000fe200078e0007 */
[----:B0-----:R-:W-:-:S03]  /*1240*/  @!P0 IADD3 R32, P2, PT, R33, R14, RZ ;  /* 0x0000000e21208210 */ /* 0x001fc60007f5e0ff */
[----:B------:R-:W-:Y:S01]  /*1250*/  @!P0 IMAD.WIDE.U32 R20, R25, UR6, R20 ;  /* 0x0000000619148c25 */ /* 0x000fe2000f8e0014 */
[----:B-1----:R-:W-:Y:S02]  /*1260*/  @!P0 IADD3 R22, P3, PT, R33, R16, RZ ;  /* 0x0000001021168210 */ /* 0x002fe40007f7e0ff */
[----:B------:R-:W-:Y:S02]  /*1270*/  @!P0 IADD3.X R33, PT, PT, R24, R15, RZ, P2, !PT ;  /* 0x0000000f18218210 */ /* 0x000fe400017fe4ff */
[----:B------:R-:W-:Y:S02]  /*1280*/  CS2R R14, SRZ ;  /* 0x00000000000e7805 */ /* 0x000fe4000001ff00 */
[----:B------:R-:W-:Y:S02]  /*1290*/  @!P0 IADD3 R23, PT, PT, R21, R23, RZ ;  /* 0x0000001715178210 */ /* 0x000fe40007ffe0ff */
[C---:B------:R-:W-:Y:S02]  /*12a0*/  @!P0 SHF.L.U32 R21, R20.reuse, 0x2, RZ ;  /* 0x0000000214158819 */ /* 0x040fe400000006ff */
[----:B------:R-:W-:Y:S01]  /*12b0*/  @!P0 SHF.L.U64.HI R26, R20, 0x2, R23 ;  /* 0x00000002141a8819 */ /* 0x000fe20000010217 */
[----:B------:R-:W4:Y:S01]  /*12c0*/  @!P0 LDG.E.64 R14, desc[UR4][R32.64] ;  /* 0x00000004200e8981 */ /* 0x000f22000c1e1b00 */
[----:B------:R-:W-:-:S02]  /*12d0*/  @!P0 IADD3.X R23, PT, PT, R24, R17, RZ, P3, !PT ;  /* 0x0000001118178210 */ /* 0x000fc40001ffe4ff */
[----:B------:R-:W-:Y:S02]  /*12e0*/  CS2R R16, SRZ ;  /* 0x0000000000107805 */ /* 0x000fe4000001ff00 */
[C---:B--2---:R-:W-:Y:S02]  /*12f0*/  @!P0 IADD3 R24, P2, PT, R21.reuse, R18, RZ ;  /* 0x0000001215188210 */ /* 0x044fe40007f5e0ff */
[----:B---3--:R-:W-:Y:S02]  /*1300*/  @!P0 IADD3 R20, P3, PT, R21, R8, RZ ;  /* 0x0000000815148210 */ /* 0x008fe40007f7e0ff */
[----:B------:R-:W2:Y:S01]  /*1310*/  @!P0 LDG.E.64 R16, desc[UR4][R22.64] ;  /* 0x0000000416108981 */ /* 0x000ea2000c1e1b00 */
[C---:B------:R-:W-:Y:S01]  /*1320*/  @!P0 IMAD.X R25, R26.reuse, 0x1, R19, P2 ;  /* 0x000000011a198824 */ /* 0x040fe200010e0613 */
[----:B------:R-:W-:Y:S02]  /*1330*/  CS2R R18, SRZ ;  /* 0x0000000000127805 */ /* 0x000fe4000001ff00 */
[----:B------:R-:W-:-:S02]  /*1340*/  @!P0 IADD3.X R21, PT, PT, R26, R9, RZ, P3, !PT ;  /* 0x000000091a158210 */ /* 0x000fc40001ffe4ff */
[----:B------:R-:W-:Y:S02]  /*1350*/  CS2R R8, SRZ ;  /* 0x0000000000087805 */ /* 0x000fe4000001ff00 */
[----:B------:R-:W3:Y:S04]  /*1360*/  @!P0 LDG.E.64 R18, desc[UR4][R24.64] ;  /* 0x0000000418128981 */ /* 0x000ee8000c1e1b00 */
[----:B------:R3:W5:Y:S01]  /*1370*/  @!P0 LDG.E.64 R8, desc[UR4][R20.64] ;  /* 0x0000000414088981 */ /* 0x000762000c1e1b00 */
[----:B------:R-:W-:Y:S01]  /*1380*/  IADD3 R5, PT, PT, R5, 0x2, RZ ;  /* 0x0000000205057810 */ /* 0x000fe20007ffe0ff */
[C---:B----4-:R-:W-:Y:S01]  /*1390*/  FADD.FTZ R33, -R12.reuse, R14 ;  /* 0x0000000e0c217221 */ /* 0x050fe20000010100 */
[----:B------:R-:W-:-:S03]  /*13a0*/  FADD.FTZ R15, -R12, R15 ;  /* 0x0000000f0c0f7221 */ /* 0x000fc60000010100 */
[----:B------:R-:W-:Y:S01]  /*13b0*/  FMUL.FTZ R14, R33, R2 ;  /* 0x00000002210e7220 */ /* 0x000fe20000410000 */
[----:B--2---:R-:W-:Y:S01]  /*13c0*/  FMUL.FTZ R22, R16, R10 ;  /* 0x0000000a10167220 */ /* 0x004fe20000410000 */
[----:B------:R-:W-:-:S03]  /*13d0*/  FMUL.FTZ R15, R15, R2 ;  /* 0x000000020f0f7220 */ /* 0x000fc60000410000 */
[----:B------:R-:W-:Y:S01]  /*13e0*/  FADD.FTZ R23, R4, R22 ;  /* 0x0000001604177221 */ /* 0x000fe20000010000 */
[----:B------:R-:W-:Y:S01]  /*13f0*/  FMUL.FTZ R4, R17, R11 ;  /* 0x0000000b11047220 */ /* 0x000fe20000410000 */
[----:B------:R-:W-:Y:S01]  /*1400*/  FFMA.FTZ R13, R14, R22, R13 ;  /* 0x000000160e0d7223 */ /* 0x000fe2000001000d */
[----:B------:R-:W-:Y:S01]  /*1410*/  FADD.FTZ R27, R27, R16 ;  /* 0x000000101b1b7221 */ /* 0x000fe20000010000 */
[----:B---3--:R-:W-:Y:S01]  /*1420*/  FADD.FTZ R21, -R12, R18 ;  /* 0x000000120c157221 */ /* 0x008fe20000010100 */
[----:B------:R-:W-:Y:S01]  /*1430*/  FFMA.FTZ R29, R14, R16, R29 ;  /* 0x000000100e1d7223 */ /* 0x000fe2000001001d */
[----:B------:R-:W-:Y:S01]  /*1440*/  FADD.FTZ R16, R4, R23 ;  /* 0x0000001704107221 */ /* 0x000fe20000010000 */
[----:B------:R-:W-:Y:S01]  /*1450*/  FFMA.FTZ R23, R15, R4, R13 ;  /* 0x000000040f177223 */ /* 0x000fe2000001000d */
[----:B------:R-:W-:Y:S01]  /*1460*/  FMUL.FTZ R4, R21, R2 ;  /* 0x0000000215047220 */ /* 0x000fe20000410000 */
[----:B------:R-:W-:Y:S01]  /*1470*/  FADD.FTZ R19, -R12, R19 ;  /* 0x000000130c137221 */ /* 0x000fe20000010100 */
[----:B-----5:R-:W-:Y:S01]  /*1480*/  FMUL.FTZ R13, R8, R10 ;  /* 0x0000000a080d7220 */ /* 0x020fe20000410000 */
[----:B------:R-:W-:Y:S01]  /*1490*/  FADD.FTZ R28, R28, R17 ;  /* 0x000000111c1c7221 */ /* 0x000fe20000010000 */
[----:B------:R-:W-:Y:S01]  /*14a0*/  FFMA.FTZ R17, R15, R17, R6 ;  /* 0x000000110f117223 */ /* 0x000fe20000010006 */
[----:B------:R-:W-:Y:S01]  /*14b0*/  FADD.FTZ R27, R27, R8 ;  /* 0x000000081b1b7221 */ /* 0x000fe20000010000 */
[----:B------:R-:W-:Y:S01]  /*14c0*/  FFMA.FTZ R29, R4, R8, R29 ;  /* 0x00000008041d7223 */ /* 0x000fe2000001001d */
[----:B------:R-:W-:Y:S01]  /*14d0*/  FMUL.FTZ R15, R9, R11 ;  /* 0x0000000b090f7220 */ /* 0x000fe20000410000 */
[----:B------:R-:W-:Y:S01]  /*14e0*/  FMUL.FTZ R8, R19, R2 ;  /* 0x0000000213087220 */ /* 0x000fe20000410000 */
[----:B------:R-:W-:Y:S01]  /*14f0*/  FADD.FTZ R16, R16, R13 ;  /* 0x0000000d10107221 */ /* 0x000fe20000010000 */
[----:B------:R-:W-:Y:S01]  /*1500*/  FFMA.FTZ R14, R4, R13, R23 ;  /* 0x0000000d040e7223 */ /* 0x000fe20000010017 */
[----:B------:R-:W-:Y:S01]  /*1510*/  FADD.FTZ R28, R28, R9 ;  /* 0x000000091c1c7221 */ /* 0x000fe20000010000 */
[C---:B------:R-:W-:Y:S01]  /*1520*/  FFMA.FTZ R6, R8.reuse, R9, R17 ;  /* 0x0000000908067223 */ /* 0x040fe20000010011 */
[----:B------:R-:W-:Y:S01]  /*1530*/  FADD.FTZ R4, R15, R16 ;  /* 0x000000100f047221 */ /* 0x000fe20000010000 */
[----:B------:R-:W-:-:S07]  /*1540*/  FFMA.FTZ R13, R8, R15, R14 ;  /* 0x0000000f080d7223 */ /* 0x000fce000001000e */
.L_x_1447:
[----:B------:R-:W-:Y:S05]  /*1550*/  @P1 BRA `(.L_x_1443) ;  /* 0x0000000c00501947 */ /* 0x000fea0003800000 */
[----:B------:R-:W0:Y:S01]  /*1560*/  LDCU.64 UR6, c[0x0][0x3f8] ;  /* 0x00007f00ff0677ac */ /* 0x000e220008000a00 */
[----:B------:R-:W-:Y:S01]  /*1570*/  SHF.R.S32.HI R8, RZ, 0x1f, R5 ;  /* 0x0000001fff087819 */ /* 0x000fe20000011405 */
[----:B------:R-:W-:Y:S01]  /*1580*/  BSSY.RECONVERGENT B0, `(.L_x_1448) ;  /* 0x0000016000007945 */ /* 0x000fe20003800200 */
[----:B------:R-:W-:Y:S02]  /*1590*/  MOV R14, R34 ;  /* 0x00000022000e7202 */ /* 0x000fe40000000f00 */
[----:B------:R-:W-:Y:S02]  /*15a0*/  CS2R R16, SRZ ;  /* 0x0000000000107805 */ /* 0x000fe4000001ff00 */
[----:B------:R-:W-:Y:S02]  /*15b0*/  MOV R15, R7 ;  /* 0x00000007000f7202 */ /* 0x000fe40000000f00 */
[----:B0-----:R-:W-:Y:S01]  /*15c0*/  ISETP.GE.U32.AND P0, PT, R30, UR6, PT ;  /* 0x000000061e007c0c */ /* 0x001fe2000bf06070 */
[----:B------:R-:W-:-:S02]  /*15d0*/  IMAD R8, R8, UR6, RZ ;  /* 0x0000000608087c24 */ /* 0x000fc4000f8e02ff */
[----:B------:R-:W-:Y:S01]  /*15e0*/  IMAD.WIDE.U32 R14, R5, UR6, R14 ;  /* 0x00000006050e7c25 */ /* 0x000fe2000f8e000e */
[----:B------:R-:W-:-:S03]  /*15f0*/  ISETP.GE.AND.EX P0, PT, R31, UR7, PT, P0 ;  /* 0x000000071f007c0c */ /* 0x000fc6000bf06300 */
[----:B------:R-:W-:Y:S01]  /*1600*/  IMAD R5, R5, UR7, R8 ;  /* 0x0000000705057c24 */ /* 0x000fe2000f8e0208 */
[----:B------:R-:W-:-:S09]  /*1610*/  CS2R R8, SRZ ;  /* 0x0000000000087805 */ /* 0x000fd2000001ff00 */
[----:B------:R-:W-:Y:S05]  /*1620*/  @P0 BRA `(.L_x_1449) ;  /* 0x00000000002c0947 */ /* 0x000fea0003800000 */
[----:B------:R-:W0:Y:S01]  /*1630*/  LDCU.64 UR6, c[0x0][0x3a0] ;  /* 0x00007400ff0677ac */ /* 0x000e220008000a00 */
[----:B------:R-:W-:Y:S01]  /*1640*/  IMAD.IADD R5, R15, 0x1, R5 ;  /* 0x000000010f057824 */ /* 0x000fe200078e0205 */
[C---:B------:R-:W-:Y:S01]  /*1650*/  SHF.L.U32 R8, R14.reuse, 0x2, RZ ;  /* 0x000000020e087819 */ /* 0x040fe200000006ff */
[----:B------:R-:W1:Y:S03]  /*1660*/  LDCU.64 UR8, c[0x0][0x398] ;  /* 0x00007300ff0877ac */ /* 0x000e660008000a00 */
[----:B------:R-:W-:Y:S02]  /*1670*/  SHF.L.U64.HI R5, R14, 0x2, R5 ;  /* 0x000000020e057819 */ /* 0x000fe40000010205 */
[C---:B0-----:R-:W-:Y:S02]  /*1680*/  IADD3 R14, P0, PT, R8.reuse, UR6, RZ ;  /* 0x00000006080e7c10 */ /* 0x041fe4000ff1e0ff */
[----:B-1----:R-:W-:-:S02]  /*1690*/  IADD3 R8, P1, PT, R8, UR8, RZ ;  /* 0x0000000808087c10 */ /* 0x002fc4000ff3e0ff */
[C---:B------:R-:W-:Y:S02]  /*16a0*/  IADD3.X R15, PT, PT, R5.reuse, UR7, RZ, P0, !PT ;  /* 0x00000007050f7c10 */ /* 0x040fe400087fe4ff */
[----:B------:R-:W-:-:S03]  /*16b0*/  IADD3.X R9, PT, PT, R5, UR9, RZ, P1, !PT ;  /* 0x0000000905097c10 */ /* 0x000fc60008ffe4ff */
[----:B------:R0:W5:Y:S04]  /*16c0*/  LDG.E.64 R16, desc[UR4][R14.64] ;  /* 0x000000040e107981 */ /* 0x000168000c1e1b00 */
[----:B------:R-:W5:Y:S02]  /*16d0*/  LDG.E.64 R8, desc[UR4][R8.64] ;  /* 0x0000000408087981 */ /* 0x000f64000c1e1b00 */
.L_x_1449:
[----:B------:R-:W-:Y:S05]  /*16e0*/  BSYNC.RECONVERGENT B0 ;  /* 0x0000000000007941 */ /* 0x000fea0003800200 */
.L_x_1448:
[C---:B-----5:R-:W-:Y:S01]  /*16f0*/  FADD.FTZ R5, -R12.reuse, R16 ;  /* 0x000000100c057221 */ /* 0x060fe20000010100 */
[----:B------:R-:W-:Y:S01]  /*1700*/  FADD.FTZ R17, -R12, R17 ;  /* 0x000000110c117221 */ /* 0x000fe20000010100 */
[----:B------:R-:W-:Y:S01]  /*1710*/  FMUL.FTZ R10, R8, R10 ;  /* 0x0000000a080a7220 */ /* 0x000fe20000410000 */
[----:B------:R-:W-:Y:S01]  /*1720*/  FADD.FTZ R27, R27, R8 ;  /* 0x000000081b1b7221 */ /* 0x000fe20000010000 */
[-C--:B------:R-:W-:Y:S01]  /*1730*/  FMUL.FTZ R12, R5, R2.reuse ;  /* 0x00000002050c7220 */ /* 0x080fe20000410000 */
[----:B------:R-:W-:Y:S01]  /*1740*/  FMUL.FTZ R17, R17, R2 ;  /* 0x0000000211117220 */ /* 0x000fe20000410000 */
[----:B------:R-:W-:Y:S01]  /*1750*/  FMUL.FTZ R2, R9, R11 ;  /* 0x0000000b09027220 */ /* 0x000fe20000410000 */
[----:B------:R-:W-:Y:S01]  /*1760*/  FADD.FTZ R5, R4, R10 ;  /* 0x0000000a04057221 */ /* 0x000fe20000010000 */
[C---:B------:R-:W-:Y:S01]  /*1770*/  FFMA.FTZ R13, R12.reuse, R10, R13 ;  /* 0x0000000a0c0d7223 */ /* 0x040fe2000001000d */
[----:B------:R-:W-:Y:S01]  /*1780*/  FFMA.FTZ R29, R12, R8, R29 ;  /* 0x000000080c1d7223 */ /* 0x000fe2000001001d */
[----:B------:R-:W-:Y:S01]  /*1790*/  FADD.FTZ R28, R28, R9 ;  /* 0x000000091c1c7221 */ /* 0x000fe20000010000 */
[C---:B------:R-:W-:Y:S01]  /*17a0*/  FFMA.FTZ R6, R17.reuse, R9, R6 ;  /* 0x0000000911067223 */ /* 0x040fe20000010006 */
[----:B------:R-:W-:Y:S01]  /*17b0*/  FADD.FTZ R4, R2, R5 ;  /* 0x0000000502047221 */ /* 0x000fe20000010000 */
[----:B------:R-:W-:Y:S01]  /*17c0*/  FFMA.FTZ R13, R17, R2, R13 ;  /* 0x00000002110d7223 */ /* 0x000fe2000001000d */
[----:B------:R-:W-:Y:S06]  /*17d0*/  BRA `(.L_x_1443) ;  /* 0x0000000800b07947 */ /* 0x000fec0003800000 */
.L_x_1444:
[C---:B------:R-:W-:Y:S01]  /*17e0*/  IADD3 R4, PT, PT, -R5.reuse, R24, RZ ;  /* 0x0000001805047210 */ /* 0x040fe20007ffe1ff */
[----:B------:R-:W-:Y:S01]  /*17f0*/  IMAD.MOV.U32 R13, RZ, RZ, RZ ;  /* 0x000000ffff0d7224 */ /* 0x000fe200078e00ff */
[----:B------:R-:W-:Y:S02]  /*1800*/  IADD3 R6, PT, PT, R24, -0x1, RZ ;  /* 0xffffffff18067810 */ /* 0x000fe40007ffe0ff */
[----:B------:R-:W-:Y:S02]  /*1810*/  CS2R R28, SRZ ;  /* 0x00000000001c7805 */ /* 0x000fe4000001ff00 */
[----:B------:R-:W-:Y:S02]  /*1820*/  LOP3.LUT R4, R4, 0x1, RZ, 0xc0, !PT ;  /* 0x0000000104047812 */ /* 0x000fe400078ec0ff */
[----:B------:R-:W-:Y:S01]  /*1830*/  ISETP.NE.AND P2, PT, R5, R6, PT ;  /* 0x000000060500720c */ /* 0x000fe20003f45270 */
[----:B------:R-:W-:Y:S01]  /*1840*/  HFMA2 R6, -RZ, RZ, 0, 0 ;  /* 0x00000000ff067431 */ /* 0x000fe200000001ff */
[----:B------:R-:W-:Y:S01]  /*1850*/  ISETP.NE.U32.AND P1, PT, R4, 0x1, PT ;  /* 0x000000010400780c */ /* 0x000fe20003f25070 */
[----:B------:R-:W-:Y:S01]  /*1860*/  HFMA2 R4, -RZ, RZ, 0, 0 ;  /* 0x00000000ff047431 */ /* 0x000fe200000001ff */
[----:B------:R-:W-:-:S11]  /*1870*/  MOV R27, RZ ;  /* 0x000000ff001b7202 */ /* 0x000fd60000000f00 */
[----:B------:R-:W-:Y:S05]  /*1880*/  @P1 BRA `(.L_x_1450) ;  /* 0x0000000000c81947 */ /* 0x000fea0003800000 */
[----:B------:R-:W0:Y:S01]  /*1890*/  @!P0 LDC.64 R14, c[0x0][0x3a0] ;  /* 0x0000e800ff0e8b82 */ /* 0x000e220000000a00 */
[----:B------:R-:W-:Y:S01]  /*18a0*/  @!P0 IMAD R16, R16, UR8, RZ ;  /* 0x0000000810108c24 */ /* 0x000fe2000f8e02ff */
[----:B------:R-:W-:-:S03]  /*18b0*/  @!P0 MOV R6, R34 ;  /* 0x0000002200068202 */ /* 0x000fc60000000f00 */
[C---:B------:R-:W-:Y:S02]  /*18c0*/  @!P0 IMAD R13, R17.reuse, UR9, R16 ;  /* 0x00000009110d8c24 */ /* 0x040fe4000f8e0210 */
[----:B------:R-:W-:Y:S01]  /*18d0*/  @!P0 IMAD.WIDE.U32 R16, R17, UR8, R6 ;  /* 0x0000000811108c25 */ /* 0x000fe2000f8e0006 */
[----:B------:R-:W1:Y:S03]  /*18e0*/  @!P0 LDC.64 R22, c[0x0][0x398] ;  /* 0x0000e600ff168b82 */ /* 0x000e660000000a00 */
[----:B------:R-:W-:Y:S01]  /*18f0*/  @!P0 IMAD.SHL.U32 R21, R16, 0x4, RZ ;  /* 0x0000000410158824 */ /* 0x000fe200078e00ff */
[----:B------:R-:W-:-:S04]  /*1900*/  @!P0 IADD3 R13, PT, PT, R17, R13, RZ ;  /* 0x0000000d110d8210 */ /* 0x000fc80007ffe0ff */
[----:B------:R-:W-:Y:S02]  /*1910*/  @!P0 SHF.L.U64.HI R4, R16, 0x2, R13 ;  /* 0x0000000210048819 */ /* 0x000fe4000001020d */
[----:B------:R-:W-:Y:S02]  /*1920*/  CS2R R16, SRZ ;  /* 0x0000000000107805 */ /* 0x000fe4000001ff00 */
[----:B0-----:R-:W-:-:S04]  /*1930*/  @!P0 IADD3 R18, P1, PT, R21, R14, RZ ;  /* 0x0000000e15128210 */ /* 0x001fc80007f3e0ff */
[----:B------:R-:W-:-:S05]  /*1940*/  @!P0 IADD3.X R19, PT, PT, R4, R15, RZ, P1, !PT ;  /* 0x0000000f04138210 */ /* 0x000fca0000ffe4ff */
[----:B------:R-:W2:Y:S01]  /*1950*/  @!P0 LDG.E.64 R16, desc[UR4][R18.64] ;  /* 0x0000000412108981 */ /* 0x000ea2000c1e1b00 */
[----:B-1----:R-:W-:Y:S02]  /*1960*/  @!P0 IADD3 R20, P1, PT, R21, R22, RZ ;  /* 0x0000001615148210 */ /* 0x002fe40007f3e0ff */
[----:B------:R-:W-:Y:S02]  /*1970*/  CS2R R14, SRZ ;  /* 0x00000000000e7805 */ /* 0x000fe4000001ff00 */
[----:B------:R-:W-:-:S05]  /*1980*/  @!P0 IADD3.X R21, PT, PT, R4, R23, RZ, P1, !PT ;  /* 0x0000001704158210 */ /* 0x000fca0000ffe4ff */
[----:B------:R0:W3:Y:S01]  /*1990*/  @!P0 LDG.E.64 R14, desc[UR4][R20.64] ;  /* 0x00000004140e8981 */ /* 0x0000e2000c1e1b00 */
        /* <DEDUP_REMOVED lines=10> */
[----:B------:R-:W2:Y:S01]  /*1a40*/  MUFU.EX2 R18, R18 ;  /* 0x0000001200127308 */ /* 0x000ea20000000800 */
[----:B-1----:R-:W-:-:S07]  /*1a50*/  FADD.FTZ R17, R16, 1 ;  /* 0x3f80000010117421 */ /* 0x002fce0000010000 */
[----:B------:R-:W1:Y:S01]  /*1a60*/  MUFU.RCP R17, R17 ;  /* 0x0000001100117308 */ /* 0x000e620000001000 */
[----:B--2---:R-:W-:-:S07]  /*1a70*/  FADD.FTZ R19, R18, 1 ;  /* 0x3f80000012137421 */ /* 0x004fce0000010000 */
[----:B0-----:R-:W0:Y:S01]  /*1a80*/  MUFU.RCP R20, R19 ;  /* 0x0000001300147308 */ /* 0x001e220000001000 */
[C---:B-1----:R-:W-:Y:S01]  /*1a90*/  FADD.FTZ R21, -R17.reuse, 1 ;  /* 0x3f80000011157421 */ /* 0x042fe20000010100 */
[----:B---3--:R-:W-:-:S03]  /*1aa0*/  FMUL.FTZ R14, R17, R14 ;  /* 0x0000000e110e7220 */ /* 0x008fc60000410000 */
[----:B------:R-:W-:Y:S01]  /*1ab0*/  FFMA.FTZ R21, R4, R21, 1 ;  /* 0x3f80000004157423 */ /* 0x000fe20000010015 */
[C---:B0-----:R-:W-:Y:S01]  /*1ac0*/  FADD.FTZ R22, -R20.reuse, 1 ;  /* 0x3f80000014167421 */ /* 0x041fe20000010100 */
[----:B------:R-:W-:Y:S02]  /*1ad0*/  FMUL.FTZ R15, R20, R15 ;  /* 0x0000000f140f7220 */ /* 0x000fe40000410000 */
[----:B------:R-:W-:Y:S01]  /*1ae0*/  FMUL.FTZ R14, R14, R21 ;  /* 0x000000150e0e7220 */ /* 0x000fe20000410000 */
[----:B------:R-:W-:-:S03]  /*1af0*/  FFMA.FTZ R22, R13, R22, 1 ;  /* 0x3f8000000d167423 */ /* 0x000fc60000010016 */
[----:B------:R-:W-:Y:S01]  /*1b00*/  FMUL.FTZ R4, R14, R10 ;  /* 0x0000000a0e047220 */ /* 0x000fe20000410000 */
[----:B------:R-:W-:Y:S01]  /*1b10*/  FADD.FTZ R27, RZ, R14 ;  /* 0x0000000eff1b7221 */ /* 0x000fe20000010000 */
[----:B------:R-:W-:Y:S02]  /*1b20*/  FMUL.FTZ R15, R15, R22 ;  /* 0x000000160f0f7220 */ /* 0x000fe40000410000 */
[----:B------:R-:W-:Y:S01]  /*1b30*/  FFMA.FTZ R13, R29, R4, RZ ;  /* 0x000000041d0d7223 */ /* 0x000fe200000100ff */
[----:B------:R-:W-:Y:S01]  /*1b40*/  FADD.FTZ R4, RZ, R4 ;  /* 0x00000004ff047221 */ /* 0x000fe20000010000 */
[----:B------:R-:W-:Y:S01]  /*1b50*/  FMUL.FTZ R17, R15, R11 ;  /* 0x0000000b0f117220 */ /* 0x000fe20000410000 */
[----:B------:R-:W-:Y:S01]  /*1b60*/  FFMA.FTZ R29, R29, R14, RZ ;  /* 0x0000000e1d1d7223 */ /* 0x000fe200000100ff */
[----:B------:R-:W-:Y:S02]  /*1b70*/  FADD.FTZ R28, RZ, R15 ;  /* 0x0000000fff1c7221 */ /* 0x000fe40000010000 */
[C---:B------:R-:W-:Y:S01]  /*1b80*/  FFMA.FTZ R13, R6.reuse, R17, R13 ;  /* 0x00000011060d7223 */ /* 0x040fe2000001000d */
[----:B------:R-:W-:Y:S01]  /*1b90*/  FADD.FTZ R4, R17, R4 ;  /* 0x0000000411047221 */ /* 0x000fe20000010000 */
[----:B------:R-:W-:-:S07]  /*1ba0*/  FFMA.FTZ R6, R6, R15, RZ ;  /* 0x0000000f06067223 */ /* 0x000fce00000100ff */
.L_x_1450:
[----:B------:R-:W-:Y:S05]  /*1bb0*/  @!P2 BRA `(.L_x_1443) ;  /* 0x0000000400b8a947 */ /* 0x000fea0003800000 */
[----:B------:R-:W-:-:S07]  /*1bc0*/  IADD3 R24, PT, PT, R5, -R24, RZ ;  /* 0x8000001805187210 */ /* 0x000fce0007ffe0ff */
.L_x_1451:
[----:B------:R-:W0:Y:S01]  /*1bd0*/  @!P0 LDC.64 R16, c[0x0][0x3f8] ;  /* 0x0000fe00ff108b82 */ /* 0x000e220000000a00 */
[----:B------:R-:W-:Y:S01]  /*1be0*/  @!P0 SHF.R.S32.HI R19, RZ, 0x1f, R5 ;  /* 0x0000001fff138819 */ /* 0x000fe20000011405 */
[----:B------:R-:W-:-:S06]  /*1bf0*/  @!P0 IMAD.MOV.U32 R18, RZ, RZ, R34 ;  /* 0x000000ffff128224 */ /* 0x000fcc00078e0022 */
[----:B------:R-:W1:Y:S01]  /*1c00*/  @!P0 LDC.64 R14, c[0x0][0x3a0] ;  /* 0x0000e800ff0e8b82 */ /* 0x000e620000000a00 */
[----:B0-----:R-:W-:Y:S01]  /*1c10*/  @!P0 IMAD R20, R19, R16, RZ ;  /* 0x0000001013148224 */ /* 0x001fe200078e02ff */
[----:B------:R-:W-:-:S03]  /*1c20*/  @!P0 MOV R19, R7 ;  /* 0x0000000700138202 */ /* 0x000fc60000000f00 */
[C---:B------:R-:W-:Y:S02]  /*1c30*/  @!P0 IMAD R17, R5.reuse, R17, R20 ;  /* 0x0000001105118224 */ /* 0x040fe400078e0214 */
[----:B------:R-:W-:Y:S01]  /*1c40*/  @!P0 IMAD.WIDE.U32 R22, R5, R16, R18 ;  /* 0x0000001005168225 */ /* 0x000fe200078e0012 */
[----:B------:R-:W-:Y:S01]  /*1c50*/  CS2R R18, SRZ ;  /* 0x0000000000127805 */ /* 0x000fe2000001ff00 */
[----:B------:R-:W0:Y:S01]  /*1c60*/  @!P0 LDC.64 R20, c[0x0][0x3a0] ;  /* 0x0000e800ff148b82 */ /* 0x000e220000000a00 */
[C---:B------:R-:W-:Y:S02]  /*1c70*/  @!P0 SHF.L.U32 R25, R22.reuse, 0x2, RZ ;  /* 0x0000000216198819 */ /* 0x040fe400000006ff */
[----:B------:R-:W-:Y:S02]  /*1c80*/  @!P0 IADD3 R17, PT, PT, R23, R17, RZ ;  /* 0x0000001117118210 */ /* 0x000fe40007ffe0ff */
[----:B-1----:R-:W-:Y:S02]  /*1c90*/  @!P0 IADD3 R30, P1, PT, R25, R14, RZ ;  /* 0x0000000e191e8210 */ /* 0x002fe40007f3e0ff */
[----:B------:R-:W-:-:S02]  /*1ca0*/  @!P0 SHF.L.U64.HI R22, R22, 0x2, R17 ;  /* 0x0000000216168819 */ /* 0x000fc40000010211 */
[----:B------:R-:W1:Y:S02]  /*1cb0*/  @!P0 LDC.64 R16, c[0x0][0x3f8] ;  /* 0x0000fe00ff108b82 */ /* 0x000e640000000a00 */
[----:B------:R-:W-:-:S05]  /*1cc0*/  @!P0 IADD3.X R31, PT, PT, R22, R15, RZ, P1, !PT ;  /* 0x0000000f161f8210 */ /* 0x000fca0000ffe4ff */
[----:B------:R2:W3:Y:S01]  /*1cd0*/  @!P0 LDG.E.64 R18, desc[UR4][R30.64] ;  /* 0x000000041e128981 */ /* 0x0004e2000c1e1b00 */
[----:B------:R-:W-:Y:S01]  /*1ce0*/  @!P0 IADD3 R23, PT, PT, R5, 0x1, RZ ;  /* 0x0000000105178810 */ /* 0x000fe20007ffe0ff */
[----:B------:R-:W4:Y:S03]  /*1cf0*/  @!P0 LDC.64 R14, c[0x0][0x398] ;  /* 0x0000e600ff0e8b82 */ /* 0x000f260000000a00 */
[----:B------:R-:W-:Y:S02]  /*1d00*/  @!P0 SHF.R.S32.HI R33, RZ, 0x1f, R23 ;  /* 0x0000001fff218819 */ /* 0x000fe40000011417 */
[----:B--2---:R-:W-:Y:S01]  /*1d10*/  @!P0 MOV R31, R7 ;  /* 0x00000007001f8202 */ /* 0x004fe20000000f00 */
[----:B------:R-:W-:Y:S02]  /*1d20*/  @!P0 IMAD.MOV.U32 R30, RZ, RZ, R34 ;  /* 0x000000ffff1e8224 */ /* 0x000fe400078e0022 */
[----:B-1----:R-:W-:-:S04]  /*1d30*/  @!P0 IMAD R26, R33, R16, RZ ;  /* 0x00000010211a8224 */ /* 0x002fc800078e02ff */
[C---:B------:R-:W-:Y:S02]  /*1d40*/  @!P0 IMAD R33, R23.reuse, R17, R26 ;  /* 0x0000001117218224 */ /* 0x040fe400078e021a */
[----:B------:R-:W-:Y:S01]  /*1d50*/  @!P0 IMAD.WIDE.U32 R16, R23, R16, R30 ;  /* 0x0000001017108225 */ /* 0x000fe200078e001e */
[----:B----4-:R-:W-:-:S04]  /*1d60*/  @!P0 IADD3 R30, P1, PT, R25, R14, RZ ;  /* 0x0000000e191e8210 */ /* 0x010fc80007f3e0ff */
[----:B------:R-:W-:Y:S02]  /*1d70*/  @!P0 IADD3 R17, PT, PT, R17, R33, RZ ;  /* 0x0000002111118210 */ /* 0x000fe40007ffe0ff */
[C---:B------:R-:W-:Y:S02]  /*1d80*/  @!P0 SHF.L.U32 R23, R16.reuse, 0x2, RZ ;  /* 0x0000000210178819 */ /* 0x040fe400000006ff */
[----:B------:R-:W-:Y:S02]  /*1d90*/  @!P0 SHF.L.U64.HI R26, R16, 0x2, R17 ;  /* 0x00000002101a8819 */ /* 0x000fe40000010211 */
[----:B------:R-:W-:Y:S02]  /*1da0*/  CS2R R16, SRZ ;  /* 0x0000000000107805 */ /* 0x000fe4000001ff00 */
[----:B0-----:R-:W-:Y:S02]  /*1db0*/  @!P0 IADD3 R32, P2, PT, R23, R20, RZ ;  /* 0x0000001417208210 */ /* 0x001fe40007f5e0ff */
[----:B------:R-:W-:-:S02]  /*1dc0*/  @!P0 IADD3.X R31, PT, PT, R22, R15, RZ, P1, !PT ;  /* 0x0000000f161f8210 */ /* 0x000fc40000ffe4ff */
[----:B------:R-:W-:Y:S02]  /*1dd0*/  @!P0 IADD3.X R33, PT, PT, R26, R21, RZ, P2, !PT ;  /* 0x000000151a218210 */ /* 0x000fe400017fe4ff */
[----:B------:R-:W-:Y:S01]  /*1de0*/  CS2R R14, SRZ ;  /* 0x00000000000e7805 */ /* 0x000fe2000001ff00 */
[----:B------:R-:W0:Y:S02]  /*1df0*/  @!P0 LDC.64 R20, c[0x0][0x398] ;  /* 0x0000e600ff148b82 */ /* 0x000e240000000a00 */
[----:B------:R1:W2:Y:S04]  /*1e00*/  @!P0 LDG.E.64 R16, desc[UR4][R32.64] ;  /* 0x0000000420108981 */ /* 0x0002a8000c1e1b00 */
[----:B------:R4:W2:Y:S01]  /*1e10*/  @!P0 LDG.E.64 R14, desc[UR4][R30.64] ;  /* 0x000000041e0e8981 */ /* 0x0008a2000c1e1b00 */
[----:B0-----:R-:W-:-:S05]  /*1e20*/  @!P0 IADD3 R22, P1, PT, R23, R20, RZ ;  /* 0x0000001417168210 */ /* 0x001fca0007f3e0ff */
[----:B------:R-:W-:Y:S01]  /*1e30*/  @!P0 IMAD.X R23, R26, 0x1, R21, P1 ;  /* 0x000000011a178824 */ /* 0x000fe200008e0615 */
[----:B------:R-:W-:-:S06]  /*1e40*/  CS2R R20, SRZ ;  /* 0x0000000000147805 */ /* 0x000fcc000001ff00 */
[----:B------:R0:W2:Y:S01]  /*1e50*/  @!P0 LDG.E.64 R20, desc[UR4][R22.64] ;  /* 0x0000000416148981 */ /* 0x0000a2000c1e1b00 */
[----:B------:R-:W-:Y:S02]  /*1e60*/  IADD3 R24, PT, PT, R24, 0x2, RZ ;  /* 0x0000000218187810 */ /* 0x000fe40007ffe0ff */
[----:B------:R-:W-:Y:S02]  /*1e70*/  IADD3 R5, PT, PT, R5, 0x2, RZ ;  /* 0x0000000205057810 */ /* 0x000fe40007ffe0ff */
[----:B------:R-:W-:Y:S01]  /*1e80*/  ISETP.NE.AND P1, PT, R24, RZ, PT ;  /* 0x000000ff1800720c */ /* 0x000fe20003f25270 */
[C---:B---3--:R-:W-:Y:S01]  /*1e90*/  FADD.FTZ R25, -R12.reuse, R18 ;  /* 0x000000120c197221 */ /* 0x048fe20000010100 */
[----:B------:R-:W-:-:S03]  /*1ea0*/  FADD.FTZ R19, -R12, R19 ;  /* 0x000000130c137221 */ /* 0x000fc60000010100 */
[-C--:B------:R-:W-:Y:S01]  /*1eb0*/  FMUL.FTZ R18, R25, R2.reuse ;  /* 0x0000000219127220 */ /* 0x080fe20000410000 */
[----:B------:R-:W-:-:S03]  /*1ec0*/  FMUL.FTZ R26, R19, R2 ;  /* 0x00000002131a7220 */ /* 0x000fc60000410000 */
[----:B-1---5:R-:W-:Y:S01]  /*1ed0*/  FFMA.FTZ R32, R18, R10, R8 ;  /* 0x0000000a12207223 */ /* 0x022fe20000010008 */
[----:B------:R-:W-:-:S03]  /*1ee0*/  FFMA.FTZ R25, R26, R11, R9 ;  /* 0x0000000b1a197223 */ /* 0x000fc60000010009 */
[----:B----4-:R-:W-:Y:S01]  /*1ef0*/  FMUL.FTZ R30, R32, -1.4426950216293334961 ;  /* 0xbfb8aa3b201e7820 */ /* 0x010fe20000410000 */
[----:B------:R-:W-:-:S05]  /*1f00*/  FMUL.FTZ R33, R25, -1.4426950216293334961 ;  /* 0xbfb8aa3b19217820 */ /* 0x000fca0000410000 */
[----:B------:R-:W0:Y:S08]  /*1f10*/  MUFU.EX2 R30, R30 ;  /* 0x0000001e001e7308 */ /* 0x000e300000000800 */
[----:B------:R-:W1:Y:S01]  /*1f20*/  MUFU.EX2 R33, R33 ;  /* 0x0000002100217308 */ /* 0x000e620000000800 */
[----:B0-----:R-:W-:-:S07]  /*1f30*/  FADD.FTZ R23, R30, 1 ;  /* 0x3f8000001e177421 */ /* 0x001fce0000010000 */
[----:B------:R-:W0:Y:S01]  /*1f40*/  MUFU.RCP R23, R23 ;  /* 0x0000001700177308 */ /* 0x000e220000001000 */
[C---:B--2---:R-:W-:Y:S01]  /*1f50*/  FADD.FTZ R19, -R12.reuse, R16 ;  /* 0x000000100c137221 */ /* 0x044fe20000010100 */
[----:B-1----:R-:W-:Y:S01]  /*1f60*/  FADD.FTZ R22, R33, 1 ;  /* 0x3f80000021167421 */ /* 0x002fe20000010000 */
[----:B------:R-:W-:Y:S02]  /*1f70*/  FADD.FTZ R37, -R12, R17 ;  /* 0x000000110c257221 */ /* 0x000fe40000010100 */
[----:B------:R-:W-:-:S03]  /*1f80*/  FMUL.FTZ R19, R19, R2 ;  /* 0x0000000213137220 */ /* 0x000fc60000410000 */
[----:B------:R-:W1:Y:S01]  /*1f90*/  MUFU.RCP R22, R22 ;  /* 0x0000001600167308 */ /* 0x000e620000001000 */
[----:B------:R-:W-:Y:S01]  /*1fa0*/  FFMA.FTZ R17, R19, R10, R8 ;  /* 0x0000000a13117223 */ /* 0x000fe20000010008 */
[----:B0-----:R-:W-:-:S04]  /*1fb0*/  FADD.FTZ R31, -R23, 1 ;  /* 0x3f800000171f7421 */ /* 0x001fc80000010100 */
[----:B------:R-:W-:Y:S01]  /*1fc0*/  FFMA.FTZ R16, R32, R31, 1 ;  /* 0x3f80000020107423 */ /* 0x000fe2000001001f */
[----:B------:R-:W-:Y:S01]  /*1fd0*/  FMUL.FTZ R31, R23, R14 ;  /* 0x0000000e171f7220 */ /* 0x000fe20000410000 */
[----:B------:R-:W-:Y:S01]  /*1fe0*/  FMUL.FTZ R14, R37, R2 ;  /* 0x00000002250e7220 */ /* 0x000fe20000410000 */
[----:B------:R-:W-:Y:S01]  /*1ff0*/  FMUL.FTZ R32, R17, -1.4426950216293334961 ;  /* 0xbfb8aa3b11207820 */ /* 0x000fe20000410000 */
[----:B-1----:R-:W-:Y:S02]  /*2000*/  FADD.FTZ R30, -R22, 1 ;  /* 0x3f800000161e7421 */ /* 0x002fe40000010100 */
[----:B------:R-:W-:Y:S01]  /*2010*/  FFMA.FTZ R23, R14, R11, R9 ;  /* 0x0000000b0e177223 */ /* 0x000fe20000010009 */
[----:B------:R-:W-:Y:S01]  /*2020*/  FMUL.FTZ R15, R22, R15 ;  /* 0x0000000f160f7220 */ /* 0x000fe20000410000 */
[----:B------:R-:W-:Y:S01]  /*2030*/  FMUL.FTZ R31, R31, R16 ;  /* 0x000000101f1f7220 */ /* 0x000fe20000410000 */
[----:B------:R-:W0:Y:S01]  /*2040*/  MUFU.EX2 R32, R32 ;  /* 0x0000002000207308 */ /* 0x000e220000000800 */
[----:B------:R-:W-:Y:S01]  /*2050*/  FMUL.FTZ R33, R23, -1.4426950216293334961 ;  /* 0xbfb8aa3b17217820 */ /* 0x000fe20000410000 */
[----:B------:R-:W-:Y:S01]  /*2060*/  FFMA.FTZ R30, R25, R30, 1 ;  /* 0x3f800000191e7423 */ /* 0x000fe2000001001e */
[----:B------:R-:W-:Y:S01]  /*2070*/  FFMA.FTZ R16, R18, R31, R29 ;  /* 0x0000001f12107223 */ /* 0x000fe2000001001d */
[----:B------:R-:W-:-:S02]  /*2080*/  FADD.FTZ R27, R31, R27 ;  /* 0x0000001b1f1b7221 */ /* 0x000fc40000010000 */
[----:B------:R-:W-:Y:S01]  /*2090*/  FMUL.FTZ R15, R15, R30 ;  /* 0x0000001e0f0f7220 */ /* 0x000fe20000410000 */
[----:B------:R-:W-:Y:S01]  /*20a0*/  FMUL.FTZ R30, R31, R10 ;  /* 0x0000000a1f1e7220 */ /* 0x000fe20000410000 */
[----:B------:R-:W1:Y:S02]  /*20b0*/  MUFU.EX2 R33, R33 ;  /* 0x0000002100217308 */ /* 0x000e640000000800 */
[----:B------:R-:W-:Y:S01]  /*20c0*/  FADD.FTZ R28, R15, R28 ;  /* 0x0000001c0f1c7221 */ /* 0x000fe20000010000 */
[----:B------:R-:W-:Y:S01]  /*20d0*/  FFMA.FTZ R13, R18, R30, R13 ;  /* 0x0000001e120d7223 */ /* 0x000fe2000001000d */
[----:B------:R-:W-:Y:S01]  /*20e0*/  FADD.FTZ R4, R30, R4 ;  /* 0x000000041e047221 */ /* 0x000fe20000010000 */
[----:B0-----:R-:W-:-:S06]  /*20f0*/  FADD.FTZ R25, R32, 1 ;  /* 0x3f80000020197421 */ /* 0x001fcc0000010000 */
[----:B------:R-:W0:Y:S01]  /*2100*/  MUFU.RCP R25, R25 ;  /* 0x0000001900197308 */ /* 0x000e220000001000 */
[----:B-1----:R-:W-:-:S07]  /*2110*/  FADD.FTZ R36, R33, 1 ;  /* 0x3f80000021247421 */ /* 0x002fce0000010000 */
[----:B------:R-:W1:Y:S01]  /*2120*/  MUFU.RCP R22, R36 ;  /* 0x0000002400167308 */ /* 0x000e620000001000 */
[C---:B0-----:R-:W-:Y:S01]  /*2130*/  FADD.FTZ R32, -R25.reuse, 1 ;  /* 0x3f80000019207421 */ /* 0x041fe20000010100 */
[----:B------:R-:W-:-:S03]  /*2140*/  FMUL.FTZ R20, R25, R20 ;  /* 0x0000001419147220 */ /* 0x000fc60000410000 */
[----:B------:R-:W-:Y:S01]  /*2150*/  FFMA.FTZ R29, R17, R32, 1 ;  /* 0x3f800000111d7423 */ /* 0x000fe20000010020 */
[----:B------:R-:W-:Y:S01]  /*2160*/  FFMA.FTZ R17, R26, R15, R6 ;  /* 0x0000000f1a117223 */ /* 0x000fe20000010006 */
[----:B------:R-:W-:Y:S01]  /*2170*/  FMUL.FTZ R15, R15, R11 ;  /* 0x0000000b0f0f7220 */ /* 0x000fe20000410000 */
[----:B-1----:R-:W-:Y:S01]  /*2180*/  FADD.FTZ R18, -R22, 1 ;  /* 0x3f80000016127421 */ /* 0x002fe20000010100 */
[----:B------:R-:W-:Y:S01]  /*2190*/  FMUL.FTZ R29, R20, R29 ;  /* 0x0000001d141d7220 */ /* 0x000fe20000410000 */
[----:B------:R-:W-:Y:S01]  /*21a0*/  FMUL.FTZ R21, R22, R21 ;  /* 0x0000001516157220 */ /* 0x000fe20000410000 */
[----:B------:R-:W-:Y:S01]  /*21b0*/  FFMA.FTZ R13, R26, R15, R13 ;  /* 0x0000000f1a0d7223 */ /* 0x000fe2000001000d */
[----:B------:R-:W-:Y:S01]  /*21c0*/  FFMA.FTZ R18, R23, R18, 1 ;  /* 0x3f80000017127423 */ /* 0x000fe20000010012 */
[----:B------:R-:W-:Y:S01]  /*21d0*/  FADD.FTZ R23, R15, R4 ;  /* 0x000000040f177221 */ /* 0x000fe20000010000 */
[----:B------:R-:W-:Y:S01]  /*21e0*/  FMUL.FTZ R4, R29, R10 ;  /* 0x0000000a1d047220 */ /* 0x000fe20000410000 */
[----:B------:R-:W-:Y:S01]  /*21f0*/  FADD.FTZ R27, R27, R29 ;  /* 0x0000001d1b1b7221 */ /* 0x000fe20000010000 */
[----:B------:R-:W-:Y:S01]  /*2200*/  FMUL.FTZ R18, R21, R18 ;  /* 0x0000001215127220 */ /* 0x000fe20000410000 */
[C---:B------:R-:W-:Y:S01]  /*2210*/  FFMA.FTZ R29, R19.reuse, R29, R16 ;  /* 0x0000001d131d7223 */ /* 0x040fe20000010010 */
[----:B------:R-:W-:Y:S01]  /*2220*/  FFMA.FTZ R16, R19, R4, R13 ;  /* 0x0000000413107223 */ /* 0x000fe2000001000d */
[----:B------:R-:W-:Y:S01]  /*2230*/  FADD.FTZ R4, R23, R4 ;  /* 0x0000000417047221 */ /* 0x000fe20000010000 */
[----:B------:R-:W-:Y:S01]  /*2240*/  FMUL.FTZ R15, R18, R11 ;  /* 0x0000000b120f7220 */ /* 0x000fe20000410000 */
[----:B------:R-:W-:Y:S01]  /*2250*/  FADD.FTZ R28, R28, R18 ;  /* 0x000000121c1c7221 */ /* 0x000fe20000010000 */
[----:B------:R-:W-:-:S02]  /*2260*/  FFMA.FTZ R6, R14, R18, R17 ;  /* 0x000000120e067223 */ /* 0x000fc40000010011 */
[----:B------:R-:W-:Y:S01]  /*2270*/  FFMA.FTZ R13, R14, R15, R16 ;  /* 0x0000000f0e0d7223 */ /* 0x000fe20000010010 */
[----:B------:R-:W-:Y:S01]  /*2280*/  FADD.FTZ R4, R15, R4 ;  /* 0x000000040f047221 */ /* 0x000fe20000010000 */
[----:B------:R-:W-:Y:S06]  /*2290*/  @P1 BRA `(.L_x_1451) ;  /* 0xfffffff8004c1947 */ /* 0x000fec000383ffff */
.L_x_1443:
[----:B------:R-:W1:Y:S01]  /*22a0*/  LDCU UR6, c[0x0][0x424] ;  /* 0x00008480ff0677ac */ /* 0x000e620008000800 */
[----:B------:R-:W2:Y:S01]  /*22b0*/  S2R R2, SR_CgaCtaId ;  /* 0x0000000000027919 */ /* 0x000ea20000008800 */
[----:B------:R-:W-:Y:S01]  /*22c0*/  MOV R7, 0x400 ;  /* 0x0000040000077802 */ /* 0x000fe20000000f00 */
[----:B-1----:R-:W-:-:S05]  /*22d0*/  IMAD R5, R3, UR6, RZ ;  /* 0x0000000603057c24 */ /* 0x002fca000f8e02ff */
[----:B------:R-:W-:-:S04]  /*22e0*/  LEA R5, R0, -R5, 0x1 ;  /* 0x8000000500057211 */ /* 0x000fc800078e08ff */
[----:B------:R-:W-:-:S04]  /*22f0*/  ISETP.NE.AND P0, PT, R5, RZ, PT ;  /* 0x000000ff0500720c */ /* 0x000fc80003f05270 */
[----:B-----5:R-:W-:Y:S02]  /*2300*/  SEL R8, RZ, 0x1, P0 ;  /* 0x00000001ff087807 */ /* 0x020fe40000000000 */
[----:B------:R-:W-:Y:S02]  /*2310*/  ISETP.GT.U32.AND P0, PT, R0, 0x1b, PT ;  /* 0x0000001b0000780c */ /* 0x000fe40003f04070 */
[----:B--2---:R-:W-:-:S05]  /*2320*/  LEA R7, R2, R7, 0x18 ;  /* 0x0000000702077211 */ /* 0x004fca00078ec0ff */
[----:B------:R-:W-:-:S05]  /*2330*/  IMAD R5, R0, 0xc, R7 ;  /* 0x0000000c00057824 */ /* 0x000fca00078e0207 */
[----:B------:R1:W-:Y:S04]  /*2340*/  STS [R5+0x214], R13 ;  /* 0x0002140d05007388 */ /* 0x0003e80000000800 */
[----:B------:R1:W-:Y:S04]  /*2350*/  STS [R5+0x218], R4 ;  /* 0x0002180405007388 */ /* 0x0003e80000000800 */
[----:B------:R1:W-:Y:S01]  /*2360*/  STS [R5+0x210], R8 ;  /* 0x0002100805007388 */ /* 0x0003e20000000800 */
[----:B------:R-:W-:Y:S06]  /*2370*/  BAR.SYNC.DEFER_BLOCKING 0x0 ;  /* 0x0000000000007b1d */ /* 0x000fec0000010000 */
[----:B------:R-:W-:Y:S05]  /*2380*/  @P0 BRA `(.L_x_1452) ;  /* 0x0000000c00580947 */ /* 0x000fea0003800000 */
[C-C-:B------:R-:W-:Y:S01]  /*2390*/  IMAD R11, R0.reuse, 0x48, R5.reuse ;  /* 0x00000048000b7824 */ /* 0x140fe200078e0205 */
[----:B------:R-:W2:Y:S01]  /*23a0*/  S2R R33, SR_LANEID ;  /* 0x0000000000217919 */ /* 0x000ea20000000000 */
[----:B-1----:R-:W-:-:S03]  /*23b0*/  IMAD R4, R0, 0x48, R5 ;  /* 0x0000004800047824 */ /* 0x002fc600078e0205 */
[----:B------:R-:W1:Y:S04]  /*23c0*/  LDS R19, [R11+0x21c] ;  /* 0x00021c000b137984 */ /* 0x000e680000000800 */
[----:B------:R-:W3:Y:S04]  /*23d0*/  LDS R22, [R11+0x228] ;  /* 0x000228000b167984 */ /* 0x000ee80000000800 */
[----:B------:R-:W4:Y:S04]  /*23e0*/  LDS R25, [R11+0x234] ;  /* 0x000234000b197984 */ /* 0x000f280000000800 */
[----:B------:R-:W5:Y:S04]  /*23f0*/  LDS R30, [R11+0x240] ;  /* 0x000240000b1e7984 */ /* 0x000f680000000800 */
[----:B------:R-:W-:Y:S04]  /*2400*/  LDS R17, [R11+0x214] ;  /* 0x000214000b117984 */ /* 0x000fe80000000800 */
[----:B------:R-:W2:Y:S04]  /*2410*/  LDS R20, [R11+0x220] ;  /* 0x000220000b147984 */ /* 0x000ea80000000800 */
[----:B------:R-:W-:Y:S04]  /*2420*/  LDS R18, [R11+0x218] ;  /* 0x000218000b127984 */ /* 0x000fe80000000800 */
[----:B------:R-:W2:Y:S04]  /*2430*/  LDS R21, [R11+0x224] ;  /* 0x000224000b157984 */ /* 0x000ea80000000800 */
[----:B0-----:R-:W0:Y:S04]  /*2440*/  LDS R15, [R11+0x24c] ;  /* 0x00024c000b0f7984 */ /* 0x001e280000000800 */
[----:B------:R-:W0:Y:S04]  /*2450*/  LDS R23, [R11+0x22c] ;  /* 0x00022c000b177984 */ /* 0x000e280000000800 */
[----:B------:R-:W0:Y:S01]  /*2460*/  LDS R24, [R11+0x230] ;  /* 0x000230000b187984 */ /* 0x000e220000000800 */
[----:B-1----:R-:W-:-:S03]  /*2470*/  ISETP.NE.AND P0, PT, R19, RZ, PT ;  /* 0x000000ff1300720c */ /* 0x002fc60003f05270 */
[----:B------:R-:W1:Y:S01]  /*2480*/  LDS R12, [R4+0x258] ;  /* 0x00025800040c7984 */ /* 0x000e620000000800 */
[----:B---3--:R-:W-:-:S03]  /*2490*/  ISETP.NE.AND P1, PT, R22, RZ, PT ;  /* 0x000000ff1600720c */ /* 0x008fc60003f25270 */
[----:B------:R-:W3:Y:S01]  /*24a0*/  LDS R26, [R11+0x238] ;  /* 0x000238000b1a7984 */ /* 0x000ee20000000800 */
[----:B----4-:R-:W-:-:S03]  /*24b0*/  ISETP.NE.AND P2, PT, R25, RZ, PT ;  /* 0x000000ff1900720c */ /* 0x010fc60003f45270 */
[----:B------:R-:W4:Y:S01]  /*24c0*/  LDS R31, [R11+0x23c] ;  /* 0x00023c000b1f7984 */ /* 0x000f220000000800 */
[----:B-----5:R-:W-:-:S03]  /*24d0*/  ISETP.NE.AND P3, PT, R30, RZ, PT ;  /* 0x000000ff1e00720c */ /* 0x020fc60003f65270 */
[----:B------:R-:W5:Y:S04]  /*24e0*/  LDS R16, [R11+0x210] ;  /* 0x000210000b107984 */ /* 0x000f680000000800 */
[----:B------:R-:W5:Y:S01]  /*24f0*/  LDS R13, [R11+0x244] ;  /* 0x000244000b0d7984 */ /* 0x000f620000000800 */
[----:B--2---:R-:W-:Y:S01]  /*2500*/  @!P0 FADD.FTZ R20, R17, R20 ;  /* 0x0000001411148221 */ /* 0x004fe20000010000 */
[----:B------:R-:W-:Y:S02]  /*2510*/  MOV R17, 0x400 ;  /* 0x0000040000117802 */ /* 0x000fe40000000f00 */
[----:B------:R2:W5:Y:S04]  /*2520*/  LDS R14, [R11+0x248] ;  /* 0x000248000b0e7984 */ /* 0x0005680000000800 */
[----:B------:R-:W5:Y:S01]  /*2530*/  LDS R10, [R4+0x250] ;  /* 0x00025000040a7984 */ /* 0x000f620000000800 */
[----:B------:R-:W-:Y:S01]  /*2540*/  @!P0 FADD.FTZ R21, R18, R21 ;  /* 0x0000001512158221 */ /* 0x000fe20000010000 */
[----:B------:R-:W-:-:S02]  /*2550*/  LEA R18, R2, R17, 0x18 ;  /* 0x0000001102127211 */ /* 0x000fc400078ec0ff */
[----:B------:R-:W5:Y:S01]  /*2560*/  LDS R9, [R4+0x254] ;  /* 0x0002540004097984 */ /* 0x000f620000000800 */
[----:B0-----:R-:W-:Y:S02]  /*2570*/  ISETP.NE.AND P0, PT, R15, RZ, PT ;  /* 0x000000ff0f00720c */ /* 0x001fe40003f05270 */
[----:B------:R-:W-:Y:S01]  /*2580*/  SHF.R.U32.HI R2, RZ, 0x2, R33 ;  /* 0x00000002ff027819 */ /* 0x000fe20000011621 */
[----:B------:R-:W0:Y:S01]  /*2590*/  LDS R7, [R4+0x25c] ;  /* 0x00025c0004077984 */ /* 0x000e220000000800 */
[----:B------:R-:W-:-:S03]  /*25a0*/  @!P1 FADD.FTZ R23, R23, R20 ;  /* 0x0000001417179221 */ /* 0x000fc60000010000 */
[----:B------:R-:W0:Y:S01]  /*25b0*/  LDS R8, [R4+0x260] ;  /* 0x0002600004087984 */ /* 0x000e220000000800 */
[----:B------:R-:W-:Y:S01]  /*25c0*/  @!P1 FADD.FTZ R24, R24, R21 ;  /* 0x0000001518189221 */ /* 0x000fe20000010000 */
[----:B------:R-:W-:Y:S01]  /*25d0*/  IMAD.HI.U32 R2, R2, 0x24924925, RZ ;  /* 0x2492492502027827 */ /* 0x000fe200078e00ff */
[----:B-1----:R-:W-:-:S03]  /*25e0*/  ISETP.NE.AND P1, PT, R12, RZ, PT ;  /* 0x000000ff0c00720c */ /* 0x002fc60003f25270 */
[----:B--2---:R-:W-:Y:S02]  /*25f0*/  IMAD R11, R2, -0x1c, R33 ;  /* 0xffffffe4020b7824 */ /* 0x004fe400078e0221 */
[----:B---3--:R-:W-:Y:S02]  /*2600*/  @!P2 FADD.FTZ R26, R26, R23 ;  /* 0x000000171a1aa221 */ /* 0x008fe40000010000 */
[----:B------:R-:W-:Y:S02]  /*2610*/  IMAD R2, R11, 0xc, R18 ;  /* 0x0000000c0b027824 */ /* 0x000fe400078e0212 */
[----:B----4-:R-:W-:Y:S01]  /*2620*/  @!P2 FADD.FTZ R31, R31, R24 ;  /* 0x000000181f1fa221 */ /* 0x010fe20000010000 */
[----:B-----5:R-:W-:Y:S01]  /*2630*/  IADD3 R16, PT, PT, R22, R19, R16 ;  /* 0x0000001316107210 */ /* 0x020fe20007ffe010 */
[----:B------:R-:W-:-:S03]  /*2640*/  @!P3 FADD.FTZ R13, R13, R26 ;  /* 0x0000001a0d0db221 */ /* 0x000fc60000010000 */
[----:B------:R-:W-:Y:S01]  /*2650*/  IADD3 R16, PT, PT, R30, R16, R25 ;  /* 0x000000101e107210 */ /* 0x000fe20007ffe019 */
[----:B------:R-:W-:Y:S01]  /*2660*/  @!P3 FADD.FTZ R14, R14, R31 ;  /* 0x0000001f0e0eb221 */ /* 0x000fe20000010000 */
[----:B------:R-:W-:Y:S02]  /*2670*/  @!P0 FADD.FTZ R10, R10, R13 ;  /* 0x0000000d0a0a8221 */ /* 0x000fe40000010000 */
[----:B------:R-:W-:Y:S01]  /*2680*/  IADD3 R13, PT, PT, R12, R16, R15 ;  /* 0x000000100c0d7210 */ /* 0x000fe20007ffe00f */
[----:B------:R-:W-:-:S04]  /*2690*/  @!P0 FADD.FTZ R9, R9, R14 ;  /* 0x0000000e09098221 */ /* 0x000fc80000010000 */
[----:B------:R1:W-:Y:S01]  /*26a0*/  STS [R2+0xc0], R13 ;  /* 0x0000c00d02007388 */ /* 0x0003e20000000800 */
[----:B0-----:R-:W-:Y:S01]  /*26b0*/  @!P1 FADD.FTZ R7, R7, R10 ;  /* 0x0000000a07079221 */ /* 0x001fe20000010000 */
[----:B------:R-:W-:-:S04]  /*26c0*/  @!P1 FADD.FTZ R8, R8, R9 ;  /* 0x0000000908089221 */ /* 0x000fc80000010000 */
[----:B------:R1:W-:Y:S01]  /*26d0*/  STS [R2+0xc4], R7 ;  /* 0x0000c40702007388 */ /* 0x0003e20000000800 */
[----:B------:R-:W-:-:S03]  /*26e0*/  MOV R9, 0xfffffff ;  /* 0x0fffffff00097802 */ /* 0x000fc60000000f00 */
[----:B------:R1:W-:Y:S01]  /*26f0*/  STS [R2+0xc8], R8 ;  /* 0x0000c80802007388 */ /* 0x0003e20000000800 */
[----:B------:R-:W-:-:S13]  /*2700*/  R2UR UR6, R9 ;  /* 0x00000000090672ca */ /* 0x000fda00000e0000 */
[----:B-1----:R-:W-:Y:S05]  /*2710*/  BRA.DIV UR6, `(.L_x_1453) ;  /* 0x0000000e06887947 */ /* 0x002fea000b800000 */
[----:B------:R-:W-:Y:S01]  /*2720*/  ISETP.NE.AND P1, PT, R11, RZ, PT ;  /* 0x000000ff0b00720c */ /* 0x000fe20003f25270 */
[----:B------:R-:W-:Y:S01]  /*2730*/  NOP ;  /* 0x0000000000007918 */ /* 0x000fe20000000000 */
[----:B------:R-:W-:-:S11]  /*2740*/  PLOP3.LUT P0, PT, PT, PT, PT, 0x80, 0x8 ;  /* 0x000000000008781c */ /* 0x000fd60003f0f070 */
[----:B------:R-:W0:Y:S01]  /*2750*/  @P1 LDS R10, [R2+0xb4] ;  /* 0x0000b400020a1984 */ /* 0x000e220000000800 */
[----:B------:R-:W-:-:S03]  /*2760*/  @P1 ISETP.NE.AND P2, PT, R13, RZ, PT ;  /* 0x000000ff0d00120c */ /* 0x000fc60003f45270 */
[----:B------:R-:W1:Y:S01]  /*2770*/  @P1 LDS R12, [R2+0xb8] ;  /* 0x0000b800020c1984 */ /* 0x000e620000000800 */
[----:B------:R-:W-:-:S03]  /*2780*/  @P1 PLOP3.LUT P0, PT, P2, PT, PT, 0x80, 0x8 ;  /* 0x000000000008181c */ /* 0x000fc6000170f070 */
[----:B------:R-:W2:Y:S01]  /*2790*/  @P1 LDS R15, [R2+0xbc] ;  /* 0x0000bc00020f1984 */ /* 0x000ea20000000800 */
[----:B0-----:R-:W-:-:S09]  /*27a0*/  @P1 IADD3 R10, PT, PT, R13, R10, RZ ;  /* 0x0000000a0d0a1210 */ /* 0x001fd20007ffe0ff */
[----:B-1----:R-:W-:Y:S01]  /*27b0*/  @!P0 FADD.FTZ R7, R7, R12 ;  /* 0x0000000c07078221 */ /* 0x002fe20000010000 */
[----:B------:R-:W-:Y:S01]  /*27c0*/  @P1 IMAD.MOV.U32 R13, RZ, RZ, R10 ;  /* 0x000000ffff0d1224 */ /* 0x000fe200078e000a */
[----:B------:R-:W-:Y:S01]  /*27d0*/  ISETP.GE.U32.AND P1, PT, R11, 0x2, PT ;  /* 0x000000020b00780c */ /* 0x000fe20003f26070 */
[----:B------:R-:W-:Y:S01]  /*27e0*/  NOP ;  /* 0x0000000000007918 */ /* 0x000fe20000000000 */
[----:B--2---:R-:W-:Y:S02]  /*27f0*/  @!P0 FADD.FTZ R8, R8, R15 ;  /* 0x0000000f08088221 */ /* 0x004fe40000010000 */
[----:B------:R-:W-:Y:S01]  /*2800*/  STS [R2+0xc0], R13 ;  /* 0x0000c00d02007388 */ /* 0x000fe20000000800 */
[----:B------:R-:W-:-:S03]  /*2810*/  PLOP3.LUT P0, PT, PT, PT, PT, 0x80, 0x8 ;  /* 0x000000000008781c */ /* 0x000fc60003f0f070 */
[----:B------:R-:W-:Y:S05]  /*2820*/  STS [R2+0xc4], R7 ;  /* 0x0000c40702007388 */ /* 0x000fea0000000800 */
[----:B------:R-:W-:Y:S01]  /*2830*/  @P1 ISETP.NE.AND P2, PT, R13, RZ, PT ;  /* 0x000000ff0d00120c */ /* 0x000fe20003f45270 */
[----:B------:R-:W-:Y:S01]  /*2840*/  STS [R2+0xc8], R8 ;  /* 0x0000c80802007388 */ /* 0x000fe20000000800 */
[----:B------:R-:W-:-:S03]  /*2850*/  NOP ;  /* 0x0000000000007918 */ /* 0x000fc60000000000 */
[----:B------:R-:W0:Y:S01]  /*2860*/  @P1 LDS R10, [R2+0xa8] ;  /* 0x0000a800020a1984 */ /* 0x000e220000000800 */
[----:B------:R-:W-:-:S03]  /*2870*/  @P1 PLOP3.LUT P0, PT, P2, PT, PT, 0x80, 0x8 ;  /* 0x000000000008181c */ /* 0x000fc6000170f070 */
[----:B------:R-:W1:Y:S04]  /*2880*/  @P1 LDS R12, [R2+0xac] ;  /* 0x0000ac00020c1984 */ /* 0x000e680000000800 */
[----:B------:R-:W2:Y:S01]  /*2890*/  @P1 LDS R15, [R2+0xb0] ;  /* 0x0000b000020f1984 */ /* 0x000ea20000000800 */
[----:B0-----:R-:W-:-:S04]  /*28a0*/  @P1 IADD3 R10, PT, PT, R13, R10, RZ ;  /* 0x0000000a0d0a1210 */ /* 0x001fc80007ffe0ff */
[----:B------:R-:W-:Y:S01]  /*28b0*/  @P1 MOV R13, R10 ;  /* 0x0000000a000d1202 */ /* 0x000fe20000000f00 */
[----:B-1----:R-:W-:Y:S01]  /*28c0*/  @!P0 FADD.FTZ R7, R7, R12 ;  /* 0x0000000c07078221 */ /* 0x002fe20000010000 */
[----:B------:R-:W-:Y:S01]  /*28d0*/  ISETP.GE.U32.AND P1, PT, R11, 0x4, PT ;  /* 0x000000040b00780c */ /* 0x000fe20003f26070 */
[----:B------:R-:W-:Y:S01]  /*28e0*/  NOP ;  /* 0x0000000000007918 */ /* 0x000fe20000000000 */
[----:B--2---:R-:W-:Y:S01]  /*28f0*/  @!P0 FADD.FTZ R8, R8, R15 ;  /* 0x0000000f08088221 */ /* 0x004fe20000010000 */
[----:B------:R-:W-:Y:S01]  /*2900*/  STS [R2+0xc0], R13 ;  /* 0x0000c00d02007388 */ /* 0x000fe20000000800 */
[----:B------:R-:W-:-:S03]  /*2910*/  PLOP3.LUT P0, PT, PT, PT, PT, 0x80, 0x8 ;  /* 0x000000000008781c */ /* 0x000fc60003f0f070 */
[----:B------:R-:W-:Y:S06]  /*2920*/  STS [R2+0xc4], R7 ;  /* 0x0000c40702007388 */ /* 0x000fec0000000800 */
        /* <DEDUP_REMOVED lines=20> */
[----:B------:R-:W-:Y:S02]  /*2a70*/  @P1 PLOP3.LUT P0, PT, P2, PT, PT, 0x80, 0x8 ;  /* 0x000000000008181c */ /* 0x000fe4000170f070 */
[----:B------:R-:W-:Y:S01]  /*2a80*/  ISETP.GE.U32.AND P2, PT, R11, 0x10, PT ;  /* 0x000000100b00780c */ /* 0x000fe20003f46070 */
[----:B------:R-:W1:Y:S04]  /*2a90*/  @P1 LDS R12, [R2+0x64] ;  /* 0x00006400020c1984 */ /* 0x000e680000000800 */
[----:B------:R-:W2:Y:S01]  /*2aa0*/  @P1 LDS R15, [R2+0x68] ;  /* 0x00006800020f1984 */ /* 0x000ea20000000800 */
[----:B0-----:R-:W-:-:S05]  /*2ab0*/  @P1 IADD3 R10, PT, PT, R13, R10, RZ ;  /* 0x0000000a0d0a1210 */ /* 0x001fca0007ffe0ff */
[----:B-1----:R-:W-:Y:S01]  /*2ac0*/  @!P0 FADD.FTZ R7, R7, R12 ;  /* 0x0000000c07078221 */ /* 0x002fe20000010000 */
[----:B------:R-:W-:Y:S01]  /*2ad0*/  @P1 IMAD.MOV.U32 R13, RZ, RZ, R10 ;  /* 0x000000ffff0d1224 */ /* 0x000fe200078e000a */
[----:B------:R-:W-:Y:S01]  /*2ae0*/  NOP ;  /* 0x0000000000007918 */ /* 0x000fe20000000000 */
[----:B--2---:R-:W-:-:S03]  /*2af0*/  @!P0 FADD.FTZ R8, R8, R15 ;  /* 0x0000000f08088221 */ /* 0x004fc60000010000 */
[----:B------:R-:W-:Y:S01]  /*2b00*/  STS [R2+0xc0], R13 ;  /* 0x0000c00d02007388 */ /* 0x000fe20000000800 */
[----:B------:R-:W-:Y:S02]  /*2b10*/  @P2 ISETP.NE.AND P1, PT, R13, RZ, PT ;  /* 0x000000ff0d00220c */ /* 0x000fe40003f25270 */
[----:B------:R-:W-:Y:S01]  /*2b20*/  PLOP3.LUT P0, PT, PT, PT, PT, 0x80, 0x8 ;  /* 0x000000000008781c */ /* 0x000fe20003f0f070 */
[----:B------:R-:W-:Y:S01]  /*2b30*/  STS [R2+0xc4], R7 ;  /* 0x0000c40702007388 */ /* 0x000fe20000000800 */
[----:B------:R-:W-:-:S03]  /*2b40*/  @P2 PLOP3.LUT P0, PT, P1, PT, PT, 0x80, 0x8 ;  /* 0x000000000008281c */ /* 0x000fc60000f0f070 */
[----:B------:R-:W-:Y:S01]  /*2b50*/  STS [R2+0xc8], R8 ;  /* 0x0000c80802007388 */ /* 0x000fe20000000800 */
[----:B------:R-:W-:-:S03]  /*2b60*/  NOP ;  /* 0x0000000000007918 */ /* 0x000fc60000000000 */
[----:B------:R-:W0:Y:S04]  /*2b70*/  @P2 LDS R10, [R2] ;  /* 0x00000000020a2984 */ /* 0x000e280000000800 */
[----:B------:R-:W1:Y:S04]  /*2b80*/  @P2 LDS R12, [R2+0x4] ;  /* 0x00000400020c2984 */ /* 0x000e680000000800 */
[----:B------:R-:W2:Y:S01]  /*2b90*/  @P2 LDS R11, [R2+0x8] ;  /* 0x00000800020b2984 */ /* 0x000ea20000000800 */
[----:B0-----:R-:W-:-:S04]  /*2ba0*/  @P2 IADD3 R10, PT, PT, R13, R10, RZ ;  /* 0x0000000a0d0a2210 */ /* 0x001fc80007ffe0ff */
[----:B------:R-:W-:Y:S01]  /*2bb0*/  @P2 MOV R13, R10 ;  /* 0x0000000a000d2202 */ /* 0x000fe20000000f00 */
[----:B-1----:R-:W-:Y:S01]  /*2bc0*/  @!P0 FADD.FTZ R7, R7, R12 ;  /* 0x0000000c07078221 */ /* 0x002fe20000010000 */
[----:B------:R-:W-:Y:S01]  /*2bd0*/  NOP ;  /* 0x0000000000007918 */ /* 0x000fe20000000000 */
[----:B--2---:R-:W-:Y:S02]  /*2be0*/  @!P0 FADD.FTZ R8, R8, R11 ;  /* 0x0000000b08088221 */ /* 0x004fe40000010000 */
[----:B------:R0:W-:Y:S04]  /*2bf0*/  STS [R2+0xc0], R13 ;  /* 0x0000c00d02007388 */ /* 0x0001e80000000800 */
[----:B------:R0:W-:Y:S04]  /*2c00*/  STS [R2+0xc4], R7 ;  /* 0x0000c40702007388 */ /* 0x0001e80000000800 */
[----:B------:R0:W-:Y:S01]  /*2c10*/  STS [R2+0xc8], R8 ;  /* 0x0000c80802007388 */ /* 0x0001e20000000800 */
[----:B------:R-:W-:Y:S01]  /*2c20*/  NOP ;  /* 0x0000000000007918 */ /* 0x000fe20000000000 */
.L_x_1467:
[----:B------:R-:W1:Y:S01]  /*2c30*/  LDS R31, [R4+0x210] ;  /* 0x00021000041f7984 */ /* 0x000e620000000800 */
[----:B------:R-:W-:Y:S02]  /*2c40*/  ISETP.NE.AND P1, PT, R0, RZ, PT ;  /* 0x000000ff0000720c */ /* 0x000fe40003f25270 */
[----:B------:R-:W-:Y:S01]  /*2c50*/  PLOP3.LUT P0, PT, PT, PT, PT, 0x80, 0x8 ;  /* 0x000000000008781c */ /* 0x000fe20003f0f070 */
[----:B0-----:R-:W0:Y:S04]  /*2c60*/  LDS R8, [R2+0xb4] ;  /* 0x0000b40002087984 */ /* 0x001e280000000800 */
[----:B------:R-:W-:Y:S04]  /*2c70*/  LDS R9, [R4+0x214] ;  /* 0x0002140004097984 */ /* 0x000fe80000000800 */
[----:B------:R-:W-:Y:S04]  /*2c80*/  LDS R10, [R2+0xb8] ;  /* 0x0000b800020a7984 */ /* 0x000fe80000000800 */
[----:B------:R-:W2:Y:S04]  /*2c90*/  LDS R11, [R4+0x21c] ;  /* 0x00021c00040b7984 */ /* 0x000ea80000000800 */
[----:B------:R-:W3:Y:S04]  /*2ca0*/  LDS R14, [R4+0x228] ;  /* 0x00022800040e7984 */ /* 0x000ee80000000800 */
[----:B------:R-:W4:Y:S04]  /*2cb0*/  LDS R16, [R4+0x234] ;  /* 0x0002340004107984 */ /* 0x000f280000000800 */
[----:B------:R-:W-:Y:S04]  /*2cc0*/  LDS R7, [R4+0x218] ;  /* 0x0002180004077984 */ /* 0x000fe80000000800 */
[----:B------:R-:W5:Y:S04]  /*2cd0*/  LDS R12, [R2+0xbc] ;  /* 0x0000bc00020c7984 */ /* 0x000f680000000800 */
[----:B------:R-:W5:Y:S04]  /*2ce0*/  LDS R18, [R4+0x240] ;  /* 0x0002400004127984 */ /* 0x000f680000000800 */
[----:B------:R-:W5:Y:S01]  /*2cf0*/  LDS R0, [R4+0x220] ;  /* 0x0002200004007984 */ /* 0x000f620000000800 */
[----:B-1----:R-:W-:-:S03]  /*2d00*/  @P1 ISETP.NE.AND P2, PT, R31, RZ, PT ;  /* 0x000000ff1f00120c */ /* 0x002fc60003f45270 */
[----:B------:R-:W1:Y:S01]  /*2d10*/  LDS R13, [R4+0x224] ;  /* 0x00022400040d7984 */ /* 0x000e620000000800 */
[----:B------:R-:W-:Y:S02]  /*2d20*/  @P1 PLOP3.LUT P0, PT, P2, PT, PT, 0x80, 0x8 ;  /* 0x000000000008181c */ /* 0x000fe4000170f070 */
[----:B0-----:R-:W-:Y:S01]  /*2d30*/  @P1 IADD3 R31, PT, PT, R8, R31, RZ ;  /* 0x0000001f081f1210 */ /* 0x001fe20007ffe0ff */
[----:B------:R-:W0:Y:S04]  /*2d40*/  LDS R21, [R4+0x24c] ;  /* 0x00024c0004157984 */ /* 0x000e280000000800 */
[----:B------:R-:W0:Y:S04]  /*2d50*/  LDS R15, [R4+0x22c] ;  /* 0x00022c00040f7984 */ /* 0x000e280000000800 */
[----:B------:R-:W0:Y:S01]  /*2d60*/  LDS R2, [R4+0x230] ;  /* 0x0002300004027984 */ /* 0x000e220000000800 */
[C---:B--2---:R-:W-:Y:S01]  /*2d70*/  ISETP.NE.AND P5, PT, R11.reuse, RZ, PT ;  /* 0x000000ff0b00720c */ /* 0x044fe20003fa5270 */
[----:B------:R-:W-:Y:S01]  /*2d80*/  @!P0 FADD.FTZ R9, R10, R9 ;  /* 0x000000090a098221 */ /* 0x000fe20000010000 */
[----:B------:R-:W-:Y:S01]  /*2d90*/  IADD3 R33, PT, PT, R11, R31, RZ ;  /* 0x0000001f0b217210 */ /* 0x000fe20007ffe0ff */
[----:B------:R-:W2:Y:S01]  /*2da0*/  LDS R22, [R4+0x258] ;  /* 0x0002580004167984 */ /* 0x000ea20000000800 */
[----:B---3--:R-:W-:-:S02]  /*2db0*/  ISETP.NE.AND P4, PT, R14, RZ, PT ;  /* 0x000000ff0e00720c */ /* 0x008fc40003f85270 */
[----:B------:R-:W-:Y:S01]  /*2dc0*/  IADD3 R35, PT, PT, R14, R33, RZ ;  /* 0x000000210e237210 */ /* 0x000fe20007ffe0ff */
[----:B------:R-:W3:Y:S01]  /*2dd0*/  LDS R17, [R4+0x238] ;  /* 0x0002380004117984 */ /* 0x000ee20000000800 */
[----:B----4-:R-:W-:-:S03]  /*2de0*/  ISETP.NE.AND P3, PT, R16, RZ, PT ;  /* 0x000000ff1000720c */ /* 0x010fc60003f65270 */
[----:B------:R-:W4:Y:S01]  /*2df0*/  LDS R19, [R4+0x23c] ;  /* 0x00023c0004137984 */ /* 0x000f220000000800 */
[----:B------:R-:W-:-:S03]  /*2e00*/  IMAD.IADD R11, R16, 0x1, R35 ;  /* 0x00000001100b7824 */ /* 0x000fc600078e0223 */
[----:B------:R-:W4:Y:S01]  /*2e10*/  LDS R8, [R4+0x244] ;  /* 0x0002440004087984 */ /* 0x000f220000000800 */
[----:B-----5:R-:W-:-:S03]  /*2e20*/  @!P0 FADD.FTZ R7, R12, R7 ;  /* 0x000000070c078221 */ /* 0x020fc60000010000 */
[----:B------:R-:W5:Y:S01]  /*2e30*/  LDS R20, [R4+0x248] ;  /* 0x0002480004147984 */ /* 0x000f620000000800 */
[C---:B------:R-:W-:Y:S02]  /*2e40*/  ISETP.NE.AND P2, PT, R18.reuse, RZ, PT ;  /* 0x000000ff1200720c */ /* 0x040fe40003f45270 */
[----:B------:R-:W-:Y:S01]  /*2e50*/  IADD3 R12, PT, PT, R18, R11, RZ ;  /* 0x0000000b120c7210 */ /* 0x000fe20007ffe0ff */
[----:B------:R-:W5:Y:S01]  /*2e60*/  LDS R23, [R4+0x250] ;  /* 0x0002500004177984 */ /* 0x000f620000000800 */
[----:B------:R-:W-:-:S03]  /*2e70*/  @!P5 FADD.FTZ R0, R0, R9 ;  /* 0x000000090000d221 */ /* 0x000fc60000010000 */
[----:B------:R-:W5:Y:S01]  /*2e80*/  LDS R25, [R4+0x254] ;  /* 0x0002540004197984 */ /* 0x000f620000000800 */
[----:B-1----:R-:W-:-:S03]  /*2e90*/  @!P5 FADD.FTZ R13, R13, R7 ;  /* 0x000000070d0dd221 */ /* 0x002fc60000010000 */
[----:B------:R-:W1:Y:S01]  /*2ea0*/  LDS R10, [R4+0x25c] ;  /* 0x00025c00040a7984 */ /* 0x000e620000000800 */
[C---:B0-----:R-:W-:Y:S02]  /*2eb0*/  ISETP.NE.AND P0, PT, R21.reuse, RZ, PT ;  /* 0x000000ff1500720c */ /* 0x041fe40003f05270 */
[----:B------:R-:W-:Y:S01]  /*2ec0*/  IADD3 R21, PT, PT, R21, R12, RZ ;  /* 0x0000000c15157210 */ /* 0x000fe20007ffe0ff */
[----:B------:R-:W0:Y:S01]  /*2ed0*/  LDS R24, [R4+0x260] ;  /* 0x0002600004187984 */ /* 0x000e220000000800 */
[----:B------:R-:W-:Y:S01]  /*2ee0*/  @!P4 FADD.FTZ R15, R15, R0 ;  /* 0x000000000f0fc221 */ /* 0x000fe20000010000 */
[----:B------:R-:W-:Y:S02]  /*2ef0*/  @!P4 FADD.FTZ R2, R2, R13 ;  /* 0x0000000d0202c221 */ /* 0x000fe40000010000 */
[----:B------:R4:W-:Y:S01]  /*2f00*/  STS [R4+0x234], R11 ;  /* 0x0002340b04007388 */ /* 0x0009e20000000800 */
[----:B--2---:R-:W-:-:S03]  /*2f10*/  ISETP.NE.AND P1, PT, R22, RZ, PT ;  /* 0x000000ff1600720c */ /* 0x004fc60003f25270 */
[----:B------:R2:W-:Y:S01]  /*2f20*/  STS [R4+0x210], R31 ;  /* 0x0002101f04007388 */ /* 0x0005e20000000800 */
[----:B---3--:R-:W-:-:S03]  /*2f30*/  @!P3 FADD.FTZ R17, R17, R15 ;  /* 0x0000000f1111b221 */ /* 0x008fc60000010000 */
[----:B------:R2:W-:Y:S01]  /*2f40*/  STS [R4+0x21c], R33 ;  /* 0x00021c2104007388 */ /* 0x0005e20000000800 */
[----:B----4-:R-:W-:Y:S01]  /*2f50*/  IADD3 R11, PT, PT, R22, R21, RZ ;  /* 0x00000015160b7210 */ /* 0x010fe20007ffe0ff */
[----:B------:R-:W-:Y:S02]  /*2f60*/  @!P3 FADD.FTZ R19, R19, R2 ;  /* 0x000000021313b221 */ /* 0x000fe40000010000 */
[----:B------:R2:W-:Y:S01]  /*2f70*/  STS [R4+0x228], R35 ;  /* 0x0002282304007388 */ /* 0x0005e20000000800 */
[----:B------:R-:W-:-:S03]  /*2f80*/  @!P2 FADD.FTZ R8, R8, R17 ;  /* 0x000000110808a221 */ /* 0x000fc60000010000 */
[----:B------:R2:W-:Y:S01]  /*2f90*/  STS [R4+0x240], R12 ;  /* 0x0002400c04007388 */ /* 0x0005e20000000800 */
[----:B-----5:R-:W-:-:S03]  /*2fa0*/  @!P2 FADD.FTZ R20, R20, R19 ;  /* 0x000000131414a221 */ /* 0x020fc60000010000 */
[----:B------:R2:W-:Y:S01]  /*2fb0*/  STS [R4+0x214], R9 ;  /* 0x0002140904007388 */ /* 0x0005e20000000800 */
[----:B------:R-:W-:-:S03]  /*2fc0*/  @!P0 FADD.FTZ R23, R23, R8 ;  /* 0x0000000817178221 */ /* 0x000fc60000010000 */
[----:B------:R2:W-:Y:S01]  /*2fd0*/  STS [R4+0x218], R7 ;  /* 0x0002180704007388 */ /* 0x0005e20000000800 */
[----:B------:R-:W-:-:S03]  /*2fe0*/  @!P0 FADD.FTZ R25, R25, R20 ;  /* 0x0000001419198221 */ /* 0x000fc60000010000 */
[----:B------:R2:W-:Y:S01]  /*2ff0*/  STS [R4+0x24c], R21 ;  /* 0x00024c1504007388 */ /* 0x0005e20000000800 */
[----:B-1----:R-:W-:-:S03]  /*3000*/  @!P1 FADD.FTZ R10, R10, R23 ;  /* 0x000000170a0a9221 */ /* 0x002fc60000010000 */
[----:B------:R2:W-:Y:S01]  /*3010*/  STS [R4+0x258], R11 ;  /* 0x0002580b04007388 */ /* 0x0005e20000000800 */
[----:B0-----:R-:W-:-:S03]  /*3020*/  @!P1 FADD.FTZ R24, R24, R25 ;  /* 0x0000001918189221 */ /* 0x001fc60000010000 */
[----:B------:R2:W-:Y:S04]  /*3030*/  STS [R4+0x220], R0 ;  /* 0x0002200004007388 */ /* 0x0005e80000000800 */
        /* <DEDUP_REMOVED lines=10> */
[----:B------:R2:W-:Y:S02]  /*30e0*/  STS [R4+0x260], R24 ;  /* 0x0002601804007388 */ /* 0x0005e40000000800 */
.L_x_1452:
[----:B0-2---:R-:W0:Y:S01]  /*30f0*/  S2R R15, SR_TID.X ;  /* 0x00000000000f7919 */ /* 0x005e220000002100 */
[----:B------:R-:W2:Y:S01]  /*3100*/  LDC R0, c[0x0][0x424] ;  /* 0x00010900ff007b82 */ /* 0x000ea20000000800 */
[----:B------:R-:W-:Y:S05]  /*3110*/  WARPSYNC.ALL ;  /* 0x0000000000007948 */ /* 0x000fea0003800000 */
[----:B-1----:R-:W1:Y:S01]  /*3120*/  S2R R13, SR_CgaCtaId ;  /* 0x00000000000d7919 */ /* 0x002e620000008800 */
[----:B------:R-:W-:Y:S01]  /*3130*/  MOV R10, 0x400 ;  /* 0x00000400000a7802 */ /* 0x000fe20000000f00 */
[----:B--2---:R-:W-:-:S05]  /*3140*/  IMAD R2, R3, R0, RZ ;  /* 0x0000000003027224 */ /* 0x004fca00078e02ff */
[----:B0-----:R-:W-:Y:S01]  /*3150*/  LEA R7, R15, -R2, 0x1 ;  /* 0x800000020f077211 */ /* 0x001fe200078e08ff */
[----:B------:R-:W-:Y:S01]  /*3160*/  BAR.SYNC.DEFER_BLOCKING 0x0 ;  /* 0x0000000000007b1d */ /* 0x000fe20000010000 */
[----:B------:R-:W-:-:S04]  /*3170*/  IADD3 R0, PT, PT, R0, -0x2, RZ ;  /* 0xfffffffe00007810 */ /* 0x000fc80007ffe0ff */
[----:B------:R-:W-:-:S03]  /*3180*/  ISETP.NE.AND P2, PT, R7, R0, PT ;  /* 0x000000000700720c */ /* 0x000fc60003f45270 */
[----:B------:R-:W0:Y:S01]  /*3190*/  S2UR UR6, SR_CTAID.X ;  /* 0x00000000000679c3 */ /* 0x000e220000002500 */
[----:B------:R-:W2:Y:S01]  /*31a0*/  LDCU.64 UR10, c[0x0][0x3f8] ;  /* 0x00007f00ff0a77ac */ /* 0x000ea20008000a00 */
[----:B------:R-:W-:Y:S06]  /*31b0*/  BSSY.RECONVERGENT B0, `(.L_x_1454) ;  /* 0x0000021000007945 */ /* 0x000fec0003800200 */
[----:B------:R-:W0:Y:S02]  /*31c0*/  LDC R4, c[0x0][0x420] ;  /* 0x00010800ff047b82 */ /* 0x000e240000000800 */
[----:B------:R-:W-:-:S06]  /*31d0*/  @!P2 VIADD R2, R10, 0xb50 ;  /* 0x00000b500a02a836 */ /* 0x000fcc0000000000 */
[----:B------:R-:W3:Y:S01]  /*31e0*/  LDC R12, c[0x0][0x410] ;  /* 0x00010400ff0c7b82 */ /* 0x000ee20000000800 */
[----:B-1----:R-:W-:Y:S01]  /*31f0*/  @!P2 LEA R2, R13, R2, 0x18 ;  /* 0x000000020d02a211 */ /* 0x002fe200078ec0ff */
[----:B------:R-:W-:Y:S03]  /*3200*/  @!P2 LDS R9, [R5+0x218] ;  /* 0x000218000509a984 */ /* 0x000fe60000000800 */
[----:B------:R-:W-:Y:S01]  /*3210*/  @!P2 LEA R2, R3, R2, 0x3 ;  /* 0x000000020302a211 */ /* 0x000fe200078e18ff */
[----:B------:R-:W1:Y:S02]  /*3220*/  @!P2 LDS R8, [R5+0x214] ;  /* 0x000214000508a984 */ /* 0x000e640000000800 */
[----:B------:R-:W4:Y:S01]  /*3230*/  LDC R11, c[0x0][0x428] ;  /* 0x00010a00ff0b7b82 */ /* 0x000f220000000800 */
[----:B0-----:R-:W-:-:S05]  /*3240*/  IMAD R7, R4, UR6, R15 ;  /* 0x0000000604077c24 */ /* 0x001fca000f8e020f */
[----:B---3--:R-:W-:-:S04]  /*3250*/  ISETP.GE.AND P0, PT, R7, R12, PT ;  /* 0x0000000c0700720c */ /* 0x008fc80003f06270 */
[----:B------:R-:W-:Y:S01]  /*3260*/  ISETP.GE.U32.OR P0, PT, R15, R4, P0 ;  /* 0x000000040f00720c */ /* 0x000fe20000706470 */
[----:B----4-:R-:W-:-:S05]  /*3270*/  IMAD R11, R11, UR6, R15 ;  /* 0x000000060b0b7c24 */ /* 0x010fca000f8e020f */
[----:B--2---:R-:W-:Y:S02]  /*3280*/  ISETP.GE.U32.AND P1, PT, R11, UR10, PT ;  /* 0x0000000a0b007c0c */ /* 0x004fe4000bf26070 */
[----:B------:R-:W-:-:S04]  /*3290*/  SHF.R.S32.HI R0, RZ, 0x1f, R11 ;  /* 0x0000001fff007819 */ /* 0x000fc8000001140b */
[----:B------:R-:W-:Y:S01]  /*32a0*/  ISETP.GE.AND.EX P1, PT, R0, UR11, PT, P1 ;  /* 0x0000000b00007c0c */ /* 0x000fe2000bf26310 */
[----:B-1----:R0:W-:Y:S01]  /*32b0*/  @!P2 STS.64 [R2], R8 ;  /* 0x000000080200a388 */ /* 0x0021e20000000a00 */
[----:B------:R-:W-:Y:S06]  /*32c0*/  BAR.SYNC.DEFER_BLOCKING 0x0 ;  /* 0x0000000000007b1d */ /* 0x000fec0000010000 */
[----:B------:R-:W-:Y:S05]  /*32d0*/  @P0 BRA `(.L_x_1455) ;  /* 0x0000000000380947 */ /* 0x000fea0003800000 */
[----:B0-----:R-:W-:Y:S01]  /*32e0*/  IADD3 R2, PT, PT, R10, 0xb50, RZ ;  /* 0x00000b500a027810 */ /* 0x001fe20007ffe0ff */
[----:B------:R-:W0:Y:S01]  /*32f0*/  S2R R3, SR_CTAID.Z ;  /* 0x0000000000037919 */ /* 0x000e220000002700 */
[----:B------:R-:W1:Y:S02]  /*3300*/  LDC.64 R4, c[0x0][0x3d8] ;  /* 0x0000f600ff047b82 */ /* 0x000e640000000a00 */
[----:B------:R-:W-:-:S04]  /*3310*/  LEA R2, R13, R2, 0x18 ;  /* 0x000000020d027211 */ /* 0x000fc800078ec0ff */
[----:B------:R-:W-:-:S06]  /*3320*/  LEA R8, R15, R2, 0x3 ;  /* 0x000000020f087211 */ /* 0x000fcc00078e18ff */
[----:B------:R-:W2:Y:S01]  /*3330*/  LDS.64 R8, [R8] ;  /* 0x0000000008087984 */ /* 0x000ea20000000a00 */
[----:B0-----:R-:W-:-:S05]  /*3340*/  SHF.L.U32 R2, R3, 0x1, RZ ;  /* 0x0000000103027819 */ /* 0x001fca00000006ff */
[CC--:B------:R-:W-:Y:S02]  /*3350*/  IMAD R10, R2.reuse, R12.reuse, R12 ;  /* 0x0000000c020a7224 */ /* 0x0c0fe400078e020c */
[----:B------:R-:W-:-:S03]  /*3360*/  IMAD R3, R2, R12, R7 ;  /* 0x0000000c02037224 */ /* 0x000fc600078e0207 */
[----:B------:R-:W-:Y:S01]  /*3370*/  IADD3 R7, PT, PT, R7, R10, RZ ;  /* 0x0000000a07077210 */ /* 0x000fe20007ffe0ff */
[----:B-1----:R-:W-:-:S04]  /*3380*/  IMAD.WIDE R2, R3, 0x4, R4 ;  /* 0x0000000403027825 */ /* 0x002fc800078e0204 */
[----:B------:R-:W-:Y:S01]  /*3390*/  IMAD.WIDE R4, R7, 0x4, R4 ;  /* 0x0000000407047825 */ /* 0x000fe200078e0204 */
[----:B--2---:R1:W-:Y:S04]  /*33a0*/  REDG.E.ADD.F32.FTZ.RN.STRONG.GPU desc[UR4][R2.64], R8 ;  /* 0x00000008020079a6 */ /* 0x0043e8000c12f304 */
[----:B------:R1:W-:Y:S02]  /*33b0*/  REDG.E.ADD.F32.FTZ.RN.STRONG.GPU desc[UR4][R4.64], R9 ;  /* 0x00000009040079a6 */ /* 0x0003e4000c12f304 */
.L_x_1455:
[----:B------:R-:W-:Y:S05]  /*33c0*/  BSYNC.RECONVERGENT B0 ;  /* 0x0000000000007941 */ /* 0x000fea0003800200 */
.L_x_1454:
[----:B------:R-:W-:Y:S05]  /*33d0*/  @P1 EXIT ;  /* 0x000000000000194d */ /* 0x000fea0003800000 */
[----:B------:R-:W0:Y:S01]  /*33e0*/  LDCU UR6, c[0x0][0x3e0] ;  /* 0x00007c00ff0677ac */ /* 0x000e220008000800 */
[----:B-1----:R-:W1:Y:S01]  /*33f0*/  LDC R5, c[0x0][0x360] ;  /* 0x0000d800ff057b82 */ /* 0x002e620000000800 */
[----:B------:R-:W2:Y:S01]  /*3400*/  LDCU.64 UR8, c[0x0][0x3d8] ;  /* 0x00007b00ff0877ac */ /* 0x000ea20008000a00 */
[----:B------:R-:W-:Y:S01]  /*3410*/  USHF.L.U64.HI UR7, UR10, 0x2, UR11 ;  /* 0x000000020a077899 */ /* 0x000fe2000801020b */
[----:B0-----:R-:W-:Y:S01]  /*3420*/  IMAD R2, R12, UR6, RZ ;  /* 0x000000060c027c24 */ /* 0x001fe2000f8e02ff */
[----:B------:R-:W-:-:S03]  /*3430*/  USHF.L.U32 UR6, UR10, 0x2, URZ ;  /* 0x000000020a067899 */ /* 0x000fc600080006ff */
[----:B------:R-:W-:-:S05]  /*3440*/  IMAD.SHL.U32 R2, R2, 0x2, RZ ;  /* 0x0000000202027824 */ /* 0x000fca00078e00ff */
[----:B------:R-:W-:-:S04]  /*3450*/  IADD3 R11, P0, PT, R11, R2, RZ ;  /* 0x000000020b0b7210 */ /* 0x000fc80007f1e0ff */
[----:B------:R-:W-:Y:S02]  /*3460*/  LEA.HI.X.SX32 R0, R2, R0, 0x1, P0 ;  /* 0x0000000002007211 */ /* 0x000fe400000f0eff */
[----:B--2---:R-:W-:-:S04]  /*3470*/  LEA R2, P0, R11, UR8, 0x2 ;  /* 0x000000080b027c11 */ /* 0x004fc8000f8010ff */
[----:B------:R-:W-:Y:S02]  /*3480*/  LEA.HI.X R3, R11, UR9, R0, 0x2, P0 ;  /* 0x000000090b037c11 */ /* 0x000fe400080f1400 */
[----:B-1----:R-:W-:Y:S02]  /*3490*/  LEA R4, P0, R5, R2, 0x2 ;  /* 0x0000000205047211 */ /* 0x002fe400078010ff */
[----:B------:R-:W-:Y:S01]  /*34a0*/  IADD3 R8, P1, PT, R2, UR6, RZ ;  /* 0x0000000602087c10 */ /* 0x000fe2000ff3e0ff */
[----:B------:R-:W-:Y:S01]  /*34b0*/  REDG.E.ADD.F32.FTZ.RN.STRONG.GPU desc[UR4][R2.64], R29 ;  /* 0x0000001d020079a6 */ /* 0x000fe2000c12f304 */
[----:B------:R-:W-:Y:S02]  /*34c0*/  IADD3.X R5, PT, PT, RZ, R3, RZ, P0, !PT ;  /* 0x00000003ff057210 */ /* 0x000fe400007fe4ff */
[----:B------:R-:W-:Y:S02]  /*34d0*/  IADD3 R10, P0, PT, R4, UR6, RZ ;  /* 0x00000006040a7c10 */ /* 0x000fe4000ff1e0ff */
[----:B------:R-:W-:Y:S01]  /*34e0*/  IADD3.X R9, PT, PT, R3, UR7, RZ, P1, !PT ;  /* 0x0000000703097c10 */ /* 0x000fe20008ffe4ff */
[----:B------:R-:W-:Y:S01]  /*34f0*/  REDG.E.ADD.F32.FTZ.RN.STRONG.GPU desc[UR4][R4.64], R6 ;  /* 0x00000006040079a6 */ /* 0x000fe2000c12f304 */
[----:B------:R-:W-:-:S03]  /*3500*/  IADD3.X R11, PT, PT, R5, UR7, RZ, P0, !PT ;  /* 0x00000007050b7c10 */ /* 0x000fc600087fe4ff */
[----:B------:R-:W-:Y:S04]  /*3510*/  REDG.E.ADD.F32.FTZ.RN.STRONG.GPU desc[UR4][R8.64], R27 ;  /* 0x0000001b080079a6 */ /* 0x000fe8000c12f304 */
[----:B------:R-:W-:Y:S01]  /*3520*/  REDG.E.ADD.F32.FTZ.RN.STRONG.GPU desc[UR4][R10.64], R28 ;  /* 0x0000001c0a0079a6 */ /* 0x000fe2000c12f304 */
[----:B------:R-:W-:Y:S05]  /*3530*/  EXIT ;  /* 0x000000000000794d */ /* 0x000fea0003800000 */
.L_x_1453:
[----:B------:R-:W-:Y:S05]  /*3540*/  WARPSYNC.COLLECTIVE R9, `(.L_x_1456) ;  /* 0x0000000009087348 */ /* 0x000fea0003c00000 */
[----:B------:R-:W-:Y:S01]  /*3550*/  NOP ;  /* 0x0000000000007918 */ /* 0x000fe20000000000 */
[----:B------:R-:W-:Y:S05]  /*3560*/  ENDCOLLECTIVE ;  /* 0x000000000000791b */ /* 0x000fea0003800000 */
.L_x_1456:
[----:B------:R-:W-:Y:S02]  /*3570*/  ISETP.NE.AND P1, PT, R11, RZ, PT ;  /* 0x000000ff0b00720c */ /* 0x000fe40003f25270 */
[----:B------:R-:W-:-:S11]  /*3580*/  PLOP3.LUT P0, PT, PT, PT, PT, 0x80, 0x8 ;  /* 0x000000000008781c */ /* 0x000fd60003f0f070 */
[----:B------:R-:W0:Y:S01]  /*3590*/  @P1 LDS R10, [R2+0xb4] ;  /* 0x0000b400020a1984 */ /* 0x000e220000000800 */
[----:B------:R-:W-:-:S03]  /*35a0*/  @P1 ISETP.NE.AND P2, PT, R13, RZ, PT ;  /* 0x000000ff0d00120c */ /* 0x000fc60003f45270 */
[----:B------:R-:W1:Y:S01]  /*35b0*/  @P1 LDS R12, [R2+0xb8] ;  /* 0x0000b800020c1984 */ /* 0x000e620000000800 */
[----:B------:R-:W-:-:S03]  /*35c0*/  @P1 PLOP3.LUT P0, PT, P2, PT, PT, 0x80, 0x8 ;  /* 0x000000000008181c */ /* 0x000fc6000170f070 */
[----:B------:R2:W3:Y:S01]  /*35d0*/  @P1 LDS R15, [R2+0xbc] ;  /* 0x0000bc00020f1984 */ /* 0x0004e20000000800 */
[----:B0-----:R-:W-:-:S04]  /*35e0*/  @P1 IADD3 R10, PT, PT, R13, R10, RZ ;  /* 0x0000000a0d0a1210 */ /* 0x001fc80007ffe0ff */
[----:B------:R-:W-:-:S05]  /*35f0*/  @P1 MOV R13, R10 ;  /* 0x0000000a000d1202 */ /* 0x000fca0000000f00 */
[----:B-12---:R-:W-:-:S07]  /*3600*/  @!P0 FADD.FTZ R7, R7, R12 ;  /* 0x0000000c07078221 */ /* 0x006fce0000010000 */
[----:B---3--:R-:W-:Y:S05]  /*3610*/  WARPSYNC.COLLECTIVE R9, `(.L_x_1457) ;  /* 0x0000000009087348 */ /* 0x008fea0003c00000 */
[----:B------:R-:W-:Y:S01]  /*3620*/  NOP ;  /* 0x0000000000007918 */ /* 0x000fe20000000000 */
[----:B---3--:R-:W-:Y:S05]  /*3630*/  ENDCOLLECTIVE ;  /* 0x000000000000791b */ /* 0x008fea0003800000 */
.L_x_1457:
[----:B------:R-:W-:Y:S01]  /*3640*/  ISETP.GE.U32.AND P1, PT, R11, 0x2, PT ;  /* 0x000000020b00780c */ /* 0x000fe20003f26070 */
[----:B------:R-:W-:Y:S01]  /*3650*/  @!P0 FADD.FTZ R8, R8, R15 ;  /* 0x0000000f08088221 */ /* 0x000fe20000010000 */
[----:B------:R0:W-:Y:S01]  /*3660*/  STS [R2+0xc0], R13 ;  /* 0x0000c00d02007388 */ /* 0x0001e20000000800 */
[----:B------:R-:W-:-:S03]  /*3670*/  PLOP3.LUT P0, PT, PT, PT, PT, 0x80, 0x8 ;  /* 0x000000000008781c */ /* 0x000fc60003f0f070 */
[----:B------:R0:W-:Y:S04]  /*3680*/  STS [R2+0xc4], R7 ;  /* 0x0000c40702007388 */ /* 0x0001e80000000800 */
[----:B------:R0:W-:Y:S06]  /*3690*/  STS [R2+0xc8], R8 ;  /* 0x0000c80802007388 */ /* 0x0001ec0000000800 */
[----:B0-----:R-:W-:Y:S05]  /*36a0*/  WARPSYNC.COLLECTIVE R9, `(.L_x_1458) ;  /* 0x0000000009087348 */ /* 0x001fea0003c00000 */
[----:B------:R-:W-:Y:S01]  /*36b0*/  NOP ;  /* 0x0000000000007918 */ /* 0x000fe20000000000 */
[----:B0-----:R-:W-:Y:S05]  /*36c0*/  ENDCOLLECTIVE ;  /* 0x000000000000791b */ /* 0x001fea0003800000 */
.L_x_1458:
        /* <DEDUP_REMOVED lines=11> */
.L_x_1459:
        /* <DEDUP_REMOVED lines=9> */
.L_x_1460:
[----:B------:R-:W0:Y:S01]  /*3810*/  @P1 LDS R10, [R2+0x90] ;  /* 0x00009000020a1984 */ /* 0x000e220000000800 */
[----:B------:R-:W-:-:S03]  /*3820*/  @P1 ISETP.NE.AND P2, PT, R13, RZ, PT ;  /* 0x000000ff0d00120c */ /* 0x000fc60003f45270 */
[----:B------:R-:W1:Y:S01]  /*3830*/  @P1 LDS R12, [R2+0x94] ;  /* 0x00009400020c1984 */ /* 0x000e620000000800 */
[----:B------:R-:W-:-:S03]  /*3840*/  @P1 PLOP3.LUT P0, PT, P2, PT, PT, 0x80, 0x8 ;  /* 0x000000000008181c */ /* 0x000fc6000170f070 */
[----:B------:R2:W3:Y:S01]  /*3850*/  @P1 LDS R15, [R2+0x98] ;  /* 0x00009800020f1984 */ /* 0x0004e20000000800 */
[----:B0-----:R-:W-:-:S09]  /*3860*/  @P1 IMAD.IADD R10, R13, 0x1, R10 ;  /* 0x000000010d0a1824 */ /* 0x001fd200078e020a */
[----:B-1----:R-:W-:Y:S01]  /*3870*/  @!P0 FADD.FTZ R7, R7, R12 ;  /* 0x0000000c07078221 */ /* 0x002fe20000010000 */
[----:B--2---:R-:W-:-:S07]  /*3880*/  @P1 MOV R13, R10 ;  /* 0x0000000a000d1202 */ /* 0x004fce0000000f00 */
[----:B---3--:R-:W-:Y:S05]  /*3890*/  WARPSYNC.COLLECTIVE R9, `(.L_x_1461) ;  /* 0x0000000009087348 */ /* 0x008fea0003c00000 */
[----:B------:R-:W-:Y:S01]  /*38a0*/  NOP ;  /* 0x0000000000007918 */ /* 0x000fe20000000000 */
[----:B---3--:R-:W-:Y:S05]  /*38b0*/  ENDCOLLECTIVE ;  /* 0x000000000000791b */ /* 0x008fea0003800000 */
.L_x_1461:
        /* <DEDUP_REMOVED lines=9> */
.L_x_1462:
[----:B------:R-:W0:Y:S01]  /*3950*/  @P1 LDS R10, [R2+0x60] ;  /* 0x00006000020a1984 */ /* 0x000e220000000800 */
[----:B------:R-:W-:-:S03]  /*3960*/  @P1 ISETP.NE.AND P2, PT, R13, RZ, PT ;  /* 0x000000ff0d00120c */ /* 0x000fc60003f45270 */
[----:B------:R-:W1:Y:S01]  /*3970*/  @P1 LDS R12, [R2+0x64] ;  /* 0x00006400020c1984 */ /* 0x000e620000000800 */
[----:B------:R-:W-:Y:S02]  /*3980*/  @P1 PLOP3.LUT P0, PT, P2, PT, PT, 0x80, 0x8 ;  /* 0x000000000008181c */ /* 0x000fe4000170f070 */
[----:B------:R-:W-:Y:S01]  /*3990*/  ISETP.GE.U32.AND P2, PT, R11, 0x10, PT ;  /* 0x000000100b00780c */ /* 0x000fe20003f46070 */
[----:B------:R2:W3:Y:S01]  /*39a0*/  @P1 LDS R15, [R2+0x68] ;  /* 0x00006800020f1984 */ /* 0x0004e20000000800 */
[----:B0-----:R-:W-:-:S04]  /*39b0*/  @P1 IADD3 R10, PT, PT, R13, R10, RZ ;  /* 0x0000000a0d0a1210 */ /* 0x001fc80007ffe0ff */
[----:B------:R-:W-:-:S05]  /*39c0*/  @P1 MOV R13, R10 ;  /* 0x0000000a000d1202 */ /* 0x000fca0000000f00 */
[----:B-12---:R-:W-:-:S07]  /*39d0*/  @!P0 FADD.FTZ R7, R7, R12 ;  /* 0x0000000c07078221 */ /* 0x006fce0000010000 */
[----:B---3--:R-:W-:Y:S05]  /*39e0*/  WARPSYNC.COLLECTIVE R9, `(.L_x_1463) ;  /* 0x0000000009087348 */ /* 0x008fea0003c00000 */
[----:B------:R-:W-:Y:S01]  /*39f0*/  NOP ;  /* 0x0000000000007918 */ /* 0x000fe20000000000 */
[----:B---3--:R-:W-:Y:S05]  /*3a00*/  ENDCOLLECTIVE ;  /* 0x000000000000791b */ /* 0x008fea0003800000 */
.L_x_1463:
[----:B------:R-:W-:Y:S01]  /*3a10*/  @!P0 FADD.FTZ R8, R8, R15 ;  /* 0x0000000f08088221 */ /* 0x000fe20000010000 */
[----:B------:R0:W-:Y:S01]  /*3a20*/  STS [R2+0xc0], R13 ;  /* 0x0000c00d02007388 */ /* 0x0001e20000000800 */
[----:B------:R-:W-:Y:S02]  /*3a30*/  @P2 ISETP.NE.AND P1, PT, R13, RZ, PT ;  /* 0x000000ff0d00220c */ /* 0x000fe40003f25270 */
[----:B------:R-:W-:Y:S01]  /*3a40*/  PLOP3.LUT P0, PT, PT, PT, PT, 0x80, 0x8 ;  /* 0x000000000008781c */ /* 0x000fe20003f0f070 */
[----:B------:R0:W-:Y:S01]  /*3a50*/  STS [R2+0xc4], R7 ;  /* 0x0000c40702007388 */ /* 0x0001e20000000800 */
[----:B------:R-:W-:-:S03]  /*3a60*/  @P2 PLOP3.LUT P0, PT, P1, PT, PT, 0x80, 0x8 ;  /* 0x000000000008281c */ /* 0x000fc60000f0f070 */
[----:B------:R0:W-:Y:S10]  /*3a70*/  STS [R2+0xc8], R8 ;  /* 0x0000c80802007388 */ /* 0x0001f40000000800 */
[----:B0-----:R-:W-:Y:S05]  /*3a80*/  WARPSYNC.COLLECTIVE R9, `(.L_x_1464) ;  /* 0x0000000009087348 */ /* 0x001fea0003c00000 */
[----:B------:R-:W-:Y:S01]  /*3a90*/  NOP ;  /* 0x0000000000007918 */ /* 0x000fe20000000000 */
[----:B0-----:R-:W-:Y:S05]  /*3aa0*/  ENDCOLLECTIVE ;  /* 0x000000000000791b */ /* 0x001fea0003800000 */
.L_x_1464:
[----:B------:R-:W0:Y:S04]  /*3ab0*/  @P2 LDS R10, [R2] ;  /* 0x00000000020a2984 */ /* 0x000e280000000800 */
[----:B------:R-:W1:Y:S04]  /*3ac0*/  @P2 LDS R12, [R2+0x4] ;  /* 0x00000400020c2984 */ /* 0x000e680000000800 */
[----:B------:R2:W3:Y:S01]  /*3ad0*/  @P2 LDS R11, [R2+0x8] ;  /* 0x00000800020b2984 */ /* 0x0004e20000000800 */
[----:B0-----:R-:W-:-:S04]  /*3ae0*/  @P2 IADD3 R10, PT, PT, R13, R10, RZ ;  /* 0x0000000a0d0a2210 */ /* 0x001fc80007ffe0ff */
[----:B------:R-:W-:Y:S01]  /*3af0*/  @P2 MOV R13, R10 ;  /* 0x0000000a000d2202 */ /* 0x000fe20000000f00 */
[----:B-12---:R-:W-:-:S07]  /*3b00*/  @!P0 FADD.FTZ R7, R7, R12 ;  /* 0x0000000c07078221 */ /* 0x006fce0000010000 */
[----:B---3--:R-:W-:Y:S05]  /*3b10*/  WARPSYNC.COLLECTIVE R9, `(.L_x_1465) ;  /* 0x0000000009087348 */ /* 0x008fea0003c00000 */
[----:B------:R-:W-:Y:S01]  /*3b20*/  NOP ;  /* 0x0000000000007918 */ /* 0x000fe20000000000 */
[----:B---3--:R-:W-:Y:S05]  /*3b30*/  ENDCOLLECTIVE ;  /* 0x000000000000791b */ /* 0x008fea0003800000 */
.L_x_1465:
[----:B------:R-:W-:Y:S01]  /*3b40*/  @!P0 FADD.FTZ R8, R8, R11 ;  /* 0x0000000b08088221 */ /* 0x000fe20000010000 */
[----:B------:R0:W-:Y:S04]  /*3b50*/  STS [R2+0xc0], R13 ;  /* 0x0000c00d02007388 */ /* 0x0001e80000000800 */
[----:B------:R0:W-:Y:S04]  /*3b60*/  STS [R2+0xc4], R7 ;  /* 0x0000c40702007388 */ /* 0x0001e80000000800 */
[----:B------:R0:W-:Y:S02]  /*3b70*/  STS [R2+0xc8], R8 ;  /* 0x0000c80802007388 */ /* 0x0001e40000000800 */
[----:B0-----:R-:W-:Y:S05]  /*3b80*/  WARPSYNC.COLLECTIVE R9, `(.L_x_1466) ;  /* 0x0000000009087348 */ /* 0x001fea0003c00000 */
[----:B------:R-:W-:Y:S01]  /*3b90*/  NOP ;  /* 0x0000000000007918 */ /* 0x000fe20000000000 */
[----:B0-----:R-:W-:Y:S05]  /*3ba0*/  ENDCOLLECTIVE ;  /* 0x000000000000791b */ /* 0x001fea0003800000 */
.L_x_1466:
[----:B------:R-:W-:Y:S05]  /*3bb0*/  BRA `(.L_x_1467) ;  /* 0xfffffff0001c7947 */ /* 0x000fea000383ffff */
.L_x_1468:
        /* <DEDUP_REMOVED lines=12> */
.L_x_4430:


//--------------------- .text._Z30group_norm_nhwc_bwd_sum_kernelI11Fp32IOFp32WLi168EEv26Group_norm_nhwc_bwd_params --------------------------
	.section	.text._Z30group_norm_nhwc_bwd_sum_kernelI11Fp32IOFp32WLi168EEv26Group_norm_nhwc_bwd_params,"ax",@progbits
	.align	128
        .global         _Z30group_norm_nhwc_bwd_sum_kernelI11Fp32IOFp32WLi168EEv26Group_norm_nhwc_bwd_params
        .type           _Z30group_norm_nhwc_bwd_sum_kernelI11Fp32IOFp32WLi168EEv26Group_norm_nhwc_bwd_params,@function
        .size           _Z30group_norm_nhwc_bwd_sum_kernelI11Fp32IOFp32WLi168EEv26Group_norm_nhwc_bwd_params,(.L_x_4431 - _Z30group_norm_nhwc_bwd_sum_kernelI11Fp32IOFp32WLi168EEv26Group_norm_nhwc_bwd_params)
        .other          _Z30group_norm_nhwc_bwd_sum_kernelI11Fp32IOFp32WLi168EEv26Group_norm_nhwc_bwd_params,@"STO_CUDA_ENTRY STV_DEFAULT"
_Z30group_norm_nhwc_bwd_sum_kernelI11Fp32IOFp32WLi168EEv26Group_norm_nhwc_bwd_params:
.text._Z30group_norm_nhwc_bwd_sum_kernelI11Fp32IOFp32WLi168EEv26Group_norm_nhwc_bwd_params:
[----:B------:R-:W-:Y:S08]  /*0000*/  LDC R1, c[0x0][0x37c] ;  /* 0x0000df00ff017b82 */ /* 0x000ff00000000800 */
[----:B------:R-:W0:Y:S01]  /*0010*/  LDC R5, c[0x0][0x424] ;  /* 0x00010900ff057b82 */ /* 0x000e220000000800 */
[----:B------:R-:W1:Y:S01]  /*0020*/  S2R R0, SR_TID.X ;  /* 0x0000000000007919 */ /* 0x000e620000002100 */
[----:B------:R-:W2:Y:S01]  /*0030*/  LDCU.64 UR14, c[0x0][0x358] ;  /* 0x00006b00ff0e77ac */ /* 0x000ea20008000a00 */
[----:B------:R-:W3:Y:S05]  /*0040*/  LDCU.64 UR10, c[0x0][0x3f8] ;  /* 0x00007f00ff0a77ac */ /* 0x000eea0008000a00 */
[----:B------:R-:W4:Y:S08]  /*0050*/  S2UR UR4, SR_CTAID.X ;  /* 0x00000000000479c3 */ /* 0x000f300000002500 */
[----:B------:R-:W4:Y:S01]  /*0060*/  LDC R27, c[0x0][0x428] ;  /* 0x00010a00ff1b7b82 */ /* 0x000f220000000800 */
[----:B0-----:R-:W-:-:S07]  /*0070*/  IABS R7, R5 ;  /* 0x0000000500077213 */ /* 0x001fce0000000000 */
[----:B------:R-:W0:Y:S01]  /*0080*/  S2UR UR6, SR_CTAID.Z ;  /* 0x00000000000679c3 */ /* 0x000e220000002700 */
[----:B------:R-:W5:Y:S01]  /*0090*/  I2F.RP R4, R7 ;  /* 0x0000000700047306 */ /* 0x000f620000209400 */
[----:B-1----:R-:W-:-:S05]  /*00a0*/  SHF.L.U32 R0, R0, 0x1, RZ ;  /* 0x0000000100007819 */ /* 0x002fca00000006ff */
[----:B----4-:R-:W-:Y:S02]  /*00b0*/  IMAD R26, R27, UR4, R0 ;  /* 0x000000041b1a7c24 */ /* 0x010fe4000f8e0200 */
[----:B-----5:R-:W1:Y:S02]  /*00c0*/  MUFU.RCP R4, R4 ;  /* 0x0000000400047308 */ /* 0x020e640000001000 */
[----:B-1----:R-:W-:-:S06]  /*00d0*/  IADD3 R2, PT, PT, R4, 0xffffffe, RZ ;  /* 0x0ffffffe04027810 */ /* 0x002fcc0007ffe0ff */
[----:B------:R1:W4:Y:S02]  /*00e0*/  F2I.FTZ.U32.TRUNC.NTZ R3, R2 ;  /* 0x0000000200037305 */ /* 0x000324000021f000 */
[----:B-1----:R-:W-:Y:S01]  /*00f0*/  HFMA2 R2, -RZ, RZ, 0, 0 ;  /* 0x00000000ff027431 */ /* 0x002fe200000001ff */
[----:B----4-:R-:W-:-:S05]  /*0100*/  IADD3 R6, PT, PT, RZ, -R3, RZ ;  /* 0x80000003ff067210 */ /* 0x010fca0007ffe0ff */
[----:B------:R-:W-:Y:S01]  /*0110*/  IMAD R9, R6, R7, RZ ;  /* 0x0000000706097224 */ /* 0x000fe200078e02ff */
[----:B------:R-:W-:-:S03]  /*0120*/  IABS R6, R26 ;  /* 0x0000001a00067213 */ /* 0x000fc60000000000 */
[----:B------:R-:W-:-:S06]  /*0130*/  IMAD.HI.U32 R3, R3, R9, R2 ;  /* 0x0000000903037227 */ /* 0x000fcc00078e0002 */
[----:B------:R-:W-:-:S05]  /*0140*/  IMAD.HI.U32 R4, R3, R6, RZ ;  /* 0x0000000603047227 */ /* 0x000fca00078e00ff */
[----:B------:R-:W-:-:S05]  /*0150*/  IADD3 R2, PT, PT, -R4, RZ, RZ ;  /* 0x000000ff04027210 */ /* 0x000fca0007ffe1ff */
        /* <DEDUP_REMOVED lines=8> */
[----:B------:R-:W1:Y:S05]  /*01e0*/  LDC.64 R2, c[0x0][0x3b8] ;  /* 0x0000ee00ff027b82 */ /* 0x000e6a0000000a00 */
[----:B------:R-:W-:Y:S02]  /*01f0*/  @P0 IADD3 R4, PT, PT, R4, 0x1, RZ ;  /* 0x0000000104040810 */ /* 0x000fe40007ffe0ff */
[----:B------:R-:W-:-:S03]  /*0200*/  ISETP.NE.AND P0, PT, R5, RZ, PT ;  /* 0x000000ff0500720c */ /* 0x000fc60003f05270 */
[----:B------:R-:W-:Y:S01]  /*0210*/  IMAD.MOV.U32 R7, RZ, RZ, R4 ;  /* 0x000000ffff077224 */ /* 0x000fe200078e0004 */
[----:B------:R-:W-:-:S04]  /*0220*/  LOP3.LUT R4, RZ, R5, RZ, 0x33, !PT ;  /* 0x00000005ff047212 */ /* 0x000fc800078e33ff */
[----:B------:R-:W-:-:S04]  /*0230*/  @!P2 IADD3 R7, PT, PT, -R7, RZ, RZ ;  /* 0x000000ff0707a210 */ /* 0x000fc80007ffe1ff */
[----:B------:R-:W-:-:S05]  /*0240*/  SEL R7, R4, R7, !P0 ;  /* 0x0000000704077207 */ /* 0x000fca0004000000 */
[----:B0-----:R-:W-:-:S04]  /*0250*/  IMAD R7, R6, UR6, R7 ;  /* 0x0000000606077c24 */ /* 0x001fc8000f8e0207 */
[----:B-1----:R-:W-:-:S06]  /*0260*/  IMAD.WIDE R2, R7, 0x8, R2 ;  /* 0x0000000807027825 */ /* 0x002fcc00078e0202 */
[----:B--2---:R-:W2:Y:S01]  /*0270*/  LDG.E.64 R2, desc[UR14][R2.64] ;  /* 0x0000000e02027981 */ /* 0x004ea2000c1e1b00 */
[----:B------:R-:W0:Y:S01]  /*0280*/  I2F.U32.RP R8, R5 ;  /* 0x0000000500087306 */ /* 0x000e220000209000 */
[----:B---3--:R-:W-:Y:S01]  /*0290*/  ISETP.GE.U32.AND P0, PT, R26, UR10, PT ;  /* 0x0000000a1a007c0c */ /* 0x008fe2000bf06070 */
[----:B------:R-:W-:Y:S01]  /*02a0*/  BSSY.RECONVERGENT B0, `(.L_x_1469) ;  /* 0x000001c000007945 */ /* 0x000fe20003800200 */
[----:B------:R-:W-:Y:S02]  /*02b0*/  SHF.R.S32.HI R27, RZ, 0x1f, R26 ;  /* 0x0000001fff1b7819 */ /* 0x000fe4000001141a */
[----:B------:R-:W-:Y:S02]  /*02c0*/  CS2R R12, SRZ ;  /* 0x00000000000c7805 */ /* 0x000fe4000001ff00 */
[----:B------:R-:W-:Y:S01]  /*02d0*/  ISETP.GE.AND.EX P0, PT, R27, UR11, PT, P0 ;  /* 0x0000000b1b007c0c */ /* 0x000fe2000bf06300 */
[----:B0-----:R-:W0:Y:S02]  /*02e0*/  MUFU.RCP R8, R8 ;  /* 0x0000000800087308 */ /* 0x001e240000001000 */
[----:B0-----:R-:W-:-:S06]  /*02f0*/  IADD3 R6, PT, PT, R8, 0xffffffe, RZ ;  /* 0x0ffffffe08067810 */ /* 0x001fcc0007ffe0ff */
[----:B------:R0:W1:Y:S02]  /*0300*/  F2I.FTZ.U32.TRUNC.NTZ R7, R6 ;  /* 0x0000000600077305 */ /* 0x000064000021f000 */
[----:B0-----:R-:W-:Y:S02]  /*0310*/  MOV R6, RZ ;  /* 0x000000ff00067202 */ /* 0x001fe40000000f00 */
[----:B-1----:R-:W-:-:S05]  /*0320*/  IADD3 R10, PT, PT, RZ, -R7, RZ ;  /* 0x80000007ff0a7210 */ /* 0x002fca0007ffe0ff */
[----:B------:R-:W-:Y:S01]  /*0330*/  IMAD R9, R10, R5, RZ ;  /* 0x000000050a097224 */ /* 0x000fe200078e02ff */
[----:B------:R-:W-:-:S03]  /*0340*/  CS2R R10, SRZ ;  /* 0x00000000000a7805 */ /* 0x000fc6000001ff00 */
[----:B------:R-:W-:-:S04]  /*0350*/  IMAD.HI.U32 R7, R7, R9, R6 ;  /* 0x0000000907077227 */ /* 0x000fc800078e0006 */
[----:B--2---:R-:W-:Y:S02]  /*0360*/  FFMA.FTZ R17, -R2, R2, R3 ;  /* 0x0000000202117223 */ /* 0x004fe40000010103 */
[----:B------:R-:W-:-:S03]  /*0370*/  IMAD.HI.U32 R3, R7, R0, RZ ;  /* 0x0000000007037227 */ /* 0x000fc600078e00ff */
[----:B------:R-:W-:Y:S01]  /*0380*/  FSETP.GTU.FTZ.AND P1, PT, R17, RZ, PT ;  /* 0x000000ff1100720b */ /* 0x000fe20003f3c000 */
[----:B------:R-:W-:-:S12]  /*0390*/  @P0 BRA `(.L_x_1470) ;  /* 0x0000000000300947 */ /* 0x000fd80003800000 */
[----:B------:R-:W0:Y:S01]  /*03a0*/  LDCU.U8 UR4, c[0x0][0x414] ;  /* 0x00008280ff0477ac */ /* 0x000e220008000000 */
[C---:B------:R-:W-:Y:S02]  /*03b0*/  SHF.L.U32 R7, R26.reuse, 0x2, RZ ;  /* 0x000000021a077819 */ /* 0x040fe400000006ff */
[----:B------:R-:W-:Y:S02]  /*03c0*/  SHF.L.U64.HI R8, R26, 0x2, R27 ;  /* 0x000000021a087819 */ /* 0x000fe4000001021b */
[----:B0-----:R-:W-:Y:S01]  /*03d0*/  ISETP.NE.AND P2, PT, RZ, UR4, PT ;  /* 0x00000004ff007c0c */ /* 0x001fe2000bf45270 */
[----:B------:R-:W0:-:S12]  /*03e0*/  LDCU.64 UR4, c[0x0][0x3a8] ;  /* 0x00007500ff0477ac */ /* 0x000e180008000a00 */
[----:B------:R-:W1:Y:S01]  /*03f0*/  @P2 LDC.64 R14, c[0x0][0x3b0] ;  /* 0x0000ec00ff0e2b82 */ /* 0x000e620000000a00 */
[----:B0-----:R-:W-:-:S04]  /*0400*/  IADD3 R12, P3, PT, R7, UR4, RZ ;  /* 0x00000004070c7c10 */ /* 0x001fc8000ff7e0ff */
[----:B------:R-:W-:-:S06]  /*0410*/  IADD3.X R13, PT, PT, R8, UR5, RZ, P3, !PT ;  /* 0x00000005080d7c10 */ /* 0x000fcc0009ffe4ff */
[----:B------:R-:W5:Y:S01]  /*0420*/  LDG.E.64 R12, desc[UR14][R12.64] ;  /* 0x0000000e0c0c7981 */ /* 0x000f62000c1e1b00 */
[----:B-1----:R-:W-:-:S04]  /*0430*/  @P2 IADD3 R6, P4, PT, R7, R14, RZ ;  /* 0x0000000e07062210 */ /* 0x002fc80007f9e0ff */
[----:B------:R-:W-:-:S05]  /*0440*/  @P2 IADD3.X R7, PT, PT, R8, R15, RZ, P4, !PT ;  /* 0x0000000f08072210 */ /* 0x000fca00027fe4ff */
[----:B------:R0:W5:Y:S04]  /*0450*/  @P2 LDG.E.64 R10, desc[UR14][R6.64] ;  /* 0x0000000e060a2981 */ /* 0x000168000c1e1b00 */
.L_x_1470:
[----:B------:R-:W-:Y:S05]  /*0460*/  BSYNC.RECONVERGENT B0 ;  /* 0x0000000000007941 */ /* 0x000fea0003800200 */
.L_x_1469:
[----:B------:R-:W1:Y:S01]  /*0470*/  S2UR UR4, SR_CTAID.Y ;  /* 0x00000000000479c3 */ /* 0x000e620000002600 */
[----:B------:R-:W1:Y:S01]  /*0480*/  LDCU UR5, c[0x0][0x41c] ;  /* 0x00008380ff0577ac */ /* 0x000e620008000800 */
[----:B0-----:R-:W-:Y:S01]  /*0490*/  IADD3 R6, PT, PT, -R3, RZ, RZ ;  /* 0x000000ff03067210 */ /* 0x001fe20007ffe1ff */
[----:B------:R-:W-:Y:S01]  /*04a0*/  HFMA2 R22, -RZ, RZ, 1.875, 0 ;  /* 0x3f800000ff167431 */ /* 0x000fe200000001ff */
[----:B------:R-:W-:Y:S01]  /*04b0*/  CS2R R8, SRZ ;  /* 0x0000000000087805 */ /* 0x000fe2000001ff00 */
[----:B------:R-:W0:Y:S02]  /*04c0*/  LDCU.64 UR12, c[0x0][0x400] ;  /* 0x00008000ff0c77ac */ /* 0x000e240008000a00 */
[----:B------:R-:W-:Y:S01]  /*04d0*/  IMAD R0, R5, R6, R0 ;  /* 0x0000000605007224 */ /* 0x000fe200078e0200 */
[----:B------:R-:W2:Y:S01]  /*04e0*/  @P1 LDC R14, c[0x0][0x3c0] ;  /* 0x0000f000ff0e1b82 */ /* 0x000ea20000000800 */
[----:B------:R-:W-:-:S03]  /*04f0*/  CS2R R6, SRZ ;  /* 0x0000000000067805 */ /* 0x000fc6000001ff00 */
[----:B------:R-:W-:Y:S01]  /*0500*/  ISETP.GE.U32.AND P2, PT, R0, R5, PT ;  /* 0x000000050000720c */ /* 0x000fe20003f46070 */
[----:B-1----:R-:W-:-:S12]  /*0510*/  UIMAD UR4, UR4, UR5, URZ ;  /* 0x00000005040472a4 */ /* 0x002fd8000f8e02ff */
[----:B------:R-:W-:Y:S01]  /*0520*/  @P2 IMAD.IADD R0, R0, 0x1, -R5 ;  /* 0x0000000100002824 */ /* 0x000fe200078e0a05 */
[----:B------:R-:W-:Y:S01]  /*0530*/  @P2 IADD3 R3, PT, PT, R3, 0x1, RZ ;  /* 0x0000000103032810 */ /* 0x000fe20007ffe0ff */
[----:B------:R-:W-:Y:S01]  /*0540*/  USHF.R.S32.HI UR7, URZ, 0x1f, UR4 ;  /* 0x0000001fff077899 */ /* 0x000fe20008011404 */
[----:B------:R-:W-:Y:S01]  /*0550*/  ISETP.NE.U32.AND P2, PT, R5, RZ, PT ;  /* 0x000000ff0500720c */ /* 0x000fe20003f45070 */
[----:B------:R-:W-:Y:S01]  /*0560*/  UIADD3 UR8, UP0, UPT, UR4, UR5, URZ ;  /* 0x0000000504087290 */ /* 0x000fe2000ff1e0ff */
[----:B------:R-:W-:Y:S01]  /*0570*/  ISETP.GE.U32.AND P3, PT, R0, R5, PT ;  /* 0x000000050000720c */ /* 0x000fe20003f66070 */
[----:B--2---:R-:W-:Y:S02]  /*0580*/  @P1 FADD.FTZ R14, R17, R14 ;  /* 0x0000000e110e1221 */ /* 0x004fe40000010000 */
[----:B------:R-:W-:Y:S02]  /*0590*/  ULEA.HI.X.SX32 UR5, UR5, UR7, 0x1, UP0 ;  /* 0x0000000705057291 */ /* 0x000fe400080f0eff */
[----:B0-----:R-:W-:Y:S01]  /*05a0*/  UISETP.LT.U32.AND UP0, UPT, UR8, UR12, UPT ;  /* 0x0000000c0800728c */ /* 0x001fe2000bf01070 */
[----:B------:R0:W1:Y:S03]  /*05b0*/  @P1 MUFU.RSQ R22, R14 ;  /* 0x0000000e00161308 */ /* 0x0000660000001400 */
[----:B------:R-:W-:-:S04]  /*05c0*/  UISETP.LT.AND.EX UP0, UPT, UR5, UR13, UPT, UP0 ;  /* 0x0000000d0500728c */ /* 0x000fc8000bf01300 */
[----:B------:R-:W-:Y:S01]  /*05d0*/  USEL UR8, UR8, UR12, UP0 ;  /* 0x0000000c08087287 */ /* 0x000fe20008000000 */
[----:B------:R-:W-:-:S03]  /*05e0*/  @P3 IADD3 R3, PT, PT, R3, 0x1, RZ ;  /* 0x0000000103033810 */ /* 0x000fc60007ffe0ff */
[----:B------:R-:W-:Y:S01]  /*05f0*/  UISETP.GT.AND UP0, UPT, UR8, UR4, UPT ;  /* 0x000000040800728c */ /* 0x000fe2000bf04270 */
[----:B------:R-:W-:Y:S01]  /*0600*/  SEL R0, R4, R3, !P2 ;  /* 0x0000000304007207 */ /* 0x000fe20005000000 */
[----:B------:R-:W-:Y:S01]  /*0610*/  HFMA2 R3, -RZ, RZ, 0, 0 ;  /* 0x00000000ff037431 */ /* 0x000fe200000001ff */
[----:B------:R-:W-:-:S06]  /*0620*/  MOV R4, RZ ;  /* 0x000000ff00047202 */ /* 0x000fcc0000000f00 */
[----:B01----:R-:W-:Y:S05]  /*0630*/  BRA.U !UP0, `(.L_x_1471) ;  /* 0x0000001d08447547 */ /* 0x003fea000b800000 */
[----:B------:R-:W0:Y:S01]  /*0640*/  LDCU.U8 UR5, c[0x0][0x414] ;  /* 0x00008280ff0577ac */ /* 0x000e220008000000 */
[----:B------:R-:W1:Y:S01]  /*0650*/  LDC.64 R4, c[0x0][0x408] ;  /* 0x00010200ff047b82 */ /* 0x000e620000000a00 */
[----:B0-----:R-:W-:Y:S01]  /*0660*/  UISETP.NE.AND UP0, UPT, UR5, URZ, UPT ;  /* 0x000000ff0500728c */ /* 0x001fe2000bf05270 */
[----:B-1----:R-:W-:-:S04]  /*0670*/  IMAD.WIDE.U32 R24, R4, UR6, R26 ;  /* 0x0000000604187c25 */ /* 0x002fc8000f8e001a */
[----:B------:R-:W-:-:S04]  /*0680*/  IMAD R5, R5, UR6, R25 ;  /* 0x0000000605057c24 */ /* 0x000fc8000f8e0219 */
[----:B------:R-:W-:Y:S05]  /*0690*/  BRA.U UP0, `(.L_x_1472) ;  /* 0x00000011006c7547 */ /* 0x000fea000b800000 */
[----:B------:R-:W-:Y:S01]  /*06a0*/  UIADD3 UR5, UPT, UPT, UR4, -UR8, URZ ;  /* 0x8000000804057290 */ /* 0x000fe2000fffe0ff */
[----:B------:R-:W-:Y:S01]  /*06b0*/  HFMA2 R4, -RZ, RZ, 0, 0 ;  /* 0x00000000ff047431 */ /* 0x000fe200000001ff */
[----:B------:R-:W-:Y:S02]  /*06c0*/  CS2R R6, SRZ ;  /* 0x0000000000067805 */ /* 0x000fe4000001ff00 */
[----:B------:R-:W-:Y:S01]  /*06d0*/  MOV R3, RZ ;  /* 0x000000ff00037202 */ /* 0x000fe20000000f00 */
[----:B------:R-:W-:Y:S01]  /*06e0*/  UISETP.GT.U32.AND UP0, UPT, UR5, -0x4, UPT ;  /* 0xfffffffc0500788c */ /* 0x000fe2000bf04070 */
[----:B------:R-:W-:Y:S01]  /*06f0*/  CS2R R8, SRZ ;  /* 0x0000000000087805 */ /* 0x000fe2000001ff00 */
[----:B------:R-:W-:-:S07]  /*0700*/  UIADD3 UR8, UPT, UPT, -UR4, UR8, URZ ;  /* 0x0000000804087290 */ /* 0x000fce000fffe1ff */
[----:B------:R-:W-:Y:S05]  /*0710*/  BRA.U UP0, `(.L_x_1473) ;  /* 0x0000000900607547 */ /* 0x000fea000b800000 */
[----:B------:R-:W-:Y:S01]  /*0720*/  ULOP3.LUT UR5, UR8, 0xfffffffc, URZ, 0xc0, !UPT ;  /* 0xfffffffc08057892 */ /* 0x000fe2000f8ec0ff */
[----:B------:R-:W-:Y:S01]  /*0730*/  IMAD.MOV.U32 R7, RZ, RZ, RZ ;  /* 0x000000ffff077224 */ /* 0x000fe200078e00ff */
[----:B------:R-:W-:Y:S02]  /*0740*/  UIADD3 UR4, UPT, UPT, UR4, 0x1, URZ ;  /* 0x0000000104047890 */ /* 0x000fe4000fffe0ff */
[----:B------:R-:W-:-:S12]  /*0750*/  UIADD3 UR5, UPT, UPT, -UR5, URZ, URZ ;  /* 0x000000ff05057290 */ /* 0x000fd8000fffe1ff */
.L_x_1474:
[----:B------:R-:W0:Y:S01]  /*0760*/  @!P0 LDC.64 R16, c[0x0][0x3f8] ;  /* 0x0000fe00ff108b82 */ /* 0x000e220000000a00 */
[----:B-----5:R-:W-:Y:S02]  /*0770*/  MOV R11, UR4 ;  /* 0x00000004000b7c02 */ /* 0x020fe40008000f00 */
[----:B------:R-:W-:Y:S02]  /*0780*/  @!P0 MOV R18, R24 ;  /* 0x0000001800128202 */ /* 0x000fe40000000f00 */
[----:B------:R-:W-:Y:S02]  /*0790*/  @!P0 SHF.R.S32.HI R11, RZ, 0x1f, R11 ;  /* 0x0000001fff0b8819 */ /* 0x000fe4000001140b */
[----:B------:R-:W-:Y:S01]  /*07a0*/  @!P0 MOV R19, R5 ;  /* 0x0000000500138202 */ /* 0x000fe20000000f00 */
[----:B------:R-:W1:Y:S02]  /*07b0*/  @!P0 LDC.64 R14, c[0x0][0x3a0] ;  /* 0x0000e800ff0e8b82 */ /* 0x000e640000000a00 */
[----:B0-----:R-:W-:-:S06]  /*07c0*/  @!P0 IMAD R28, R11, R16, RZ ;  /* 0x000000100b1c8224 */ /* 0x001fcc00078e02ff */
[----:B------:R-:W0:Y:S01]  /*07d0*/  @!P0 LDC.64 R10, c[0x0][0x398] ;  /* 0x0000e600ff0a8b82 */ /* 0x000e220000000a00 */
[----:B------:R-:W-:-:S04]  /*07e0*/  @!P0 IMAD.WIDE.U32 R20, R16, UR4, R18 ;  /* 0x0000000410148c25 */ /* 0x000fc8000f8e0012 */
[----:B------:R-:W-:Y:S01]  /*07f0*/  @!P0 IMAD R17, R17, UR4, R28 ;  /* 0x0000000411118c24 */ /* 0x000fe2000f8e021c */
[----:B------:R-:W-:-:S04]  /*0800*/  @!P0 SHF.L.U32 R23, R20, 0x2, RZ ;  /* 0x0000000214178819 */ /* 0x000fc800000006ff */
[----:B------:R-:W-:Y:S02]  /*0810*/  @!P0 IADD3 R17, PT, PT, R21, R17, RZ ;  /* 0x0000001115118210 */ /* 0x000fe40007ffe0ff */
[----:B-1----:R-:W-:Y:S02]  /*0820*/  @!P0 IADD3 R18, P1, PT, R23, R14, RZ ;  /* 0x0000000e17128210 */ /* 0x002fe40007f3e0ff */
[----:B------:R-:W-:Y:S02]  /*0830*/  @!P0 SHF.L.U64.HI R20, R20, 0x2, R17 ;  /* 0x0000000214148819 */ /* 0x000fe40000010211 */
[----:B------:R-:W1:Y:S02]  /*0840*/  @!P0 LDC.64 R16, c[0x0][0x3f8] ;  /* 0x0000fe00ff108b82 */ /* 0x000e640000000a00 */
[----:B------:R-:W-:Y:S02]  /*0850*/  @!P0 IADD3.X R19, PT, PT, R20, R15, RZ, P1, !PT ;  /* 0x0000000f14138210 */ /* 0x000fe40000ffe4ff */
[----:B------:R-:W-:-:S02]  /*0860*/  CS2R R14, SRZ ;  /* 0x00000000000e7805 */ /* 0x000fc4000001ff00 */
[----:B------:R-:W-:-:S04]  /*0870*/  MOV R21, UR4 ;  /* 0x0000000400157c02 */ /* 0x000fc80008000f00 */
[----:B------:R0:W2:Y:S01]  /*0880*/  @!P0 LDG.E.64 R14, desc[UR14][R18.64] ;  /* 0x0000000e120e8981 */ /* 0x0000a2000c1e1b00 */
[----:B------:R-:W-:Y:S01]  /*0890*/  @!P0 VIADD R21, R21, 0xffffffff ;  /* 0xffffffff15158836 */ /* 0x000fe20000000000 */
[----:B0-----:R-:W-:-:S04]  /*08a0*/  @!P0 IADD3 R18, P1, PT, R23, R10, RZ ;  /* 0x0000000a17128210 */ /* 0x001fc80007f3e0ff */
[----:B------:R-:W-:Y:S02]  /*08b0*/  @!P0 SHF.R.S32.HI R23, RZ, 0x1f, R21 ;  /* 0x0000001fff178819 */ /* 0x000fe40000011415 */
[----:B------:R-:W-:Y:S02]  /*08c0*/  @!P0 IADD3.X R19, PT, PT, R20, R11, RZ, P1, !PT ;  /* 0x0000000b14138210 */ /* 0x000fe40000ffe4ff */
[----:B------:R-:W-:Y:S01]  /*08d0*/  CS2R R10, SRZ ;  /* 0x00000000000a7805 */ /* 0x000fe2000001ff00 */
[----:B-1----:R-:W-:-:S05]  /*08e0*/  @!P0 IMAD R20, R23, R16, RZ ;  /* 0x0000001017148224 */ /* 0x002fca00078e02ff */
[----:B------:R0:W3:Y:S01]  /*08f0*/  @!P0 LDG.E.64 R10, desc[UR14][R18.64] ;  /* 0x0000000e120a8981 */ /* 0x0000e2000c1e1b00 */
[----:B------:R-:W-:Y:S01]  /*0900*/  @!P0 IMAD R23, R21, R17, R20 ;  /* 0x0000001115178224 */ /* 0x000fe200078e0214 */
[----:B0-----:R-:W-:Y:S02]  /*0910*/  @!P0 MOV R18, R24 ;  /* 0x0000001800128202 */ /* 0x001fe40000000f00 */
[----:B------:R-:W-:-:S03]  /*0920*/  @!P0 MOV R19, R5 ;  /* 0x0000000500138202 */ /* 0x000fc60000000f00 */
[----:B------:R-:W-:-:S03]  /*0930*/  @!P0 IMAD.WIDE.U32 R16, R21, R16, R18 ;  /* 0x0000001015108225 */ /* 0x000fc600078e0012 */
[----:B------:R-:W0:Y:S02]  /*0940*/  @!P0 LDC.64 R18, c[0x0][0x398] ;  /* 0x0000e600ff128b82 */ /* 0x000e240000000a00 */
[----:B------:R-:W-:Y:S02]  /*0950*/  @!P0 IADD3 R23, PT, PT, R17, R23, RZ ;  /* 0x0000001711178210 */ /* 0x000fe40007ffe0ff */
[C---:B------:R-:W-:Y:S02]  /*0960*/  @!P0 SHF.L.U32 R21, R16.reuse, 0x2, RZ ;  /* 0x0000000210158819 */ /* 0x040fe400000006ff */
[----:B------:R-:W-:Y:S02]  /*0970*/  @!P0 SHF.L.U64.HI R23, R16, 0x2, R23 ;  /* 0x0000000210178819 */ /* 0x000fe40000010217 */
[----:B------:R-:W1:Y:S01]  /*0980*/  @!P0 LDC.64 R16, c[0x0][0x3a0] ;  /* 0x0000e800ff108b82 */ /* 0x000e620000000a00 */
[----:B0-----:R-:W-:-:S04]  /*0990*/  @!P0 IADD3 R18, P2, PT, R21, R18, RZ ;  /* 0x0000001215128210 */ /* 0x001fc80007f5e0ff */
[----:B------:R-:W-:Y:S02]  /*09a0*/  @!P0 IADD3.X R19, PT, PT, R23, R19, RZ, P2, !PT ;  /* 0x0000001317138210 */ /* 0x000fe400017fe4ff */
[----:B-1----:R-:W-:-:S04]  /*09b0*/  @!P0 IADD3 R20, P1, PT, R21, R16, RZ ;  /* 0x0000001015148210 */ /* 0x002fc80007f3e0ff */
[----:B------:R-:W-:Y:S02]  /*09c0*/  @!P0 IADD3.X R21, PT, PT, R23, R17, RZ, P1, !PT ;  /* 0x0000001117158210 */ /* 0x000fe40000ffe4ff */
[----:B------:R-:W-:-:S06]  /*09d0*/  CS2R R16, SRZ ;  /* 0x0000000000107805 */ /* 0x000fcc000001ff00 */
[----:B------:R0:W4:Y:S02]  /*09e0*/  @!P0 LDG.E.64 R16, desc[UR14][R18.64] ;  /* 0x0000000e12108981 */ /* 0x000124000c1e1b00 */
[----:B0-----:R-:W-:-:S06]  /*09f0*/  CS2R R18, SRZ ;  /* 0x0000000000127805 */ /* 0x001fcc000001ff00 */
[----:B------:R0:W2:Y:S02]  /*0a00*/  @!P0 LDG.E.64 R18, desc[UR14][R20.64] ;  /* 0x0000000e14128981 */ /* 0x0000a4000c1e1b00 */
[----:B0-----:R-:W0:Y:S01]  /*0a10*/  @!P0 LDC.64 R20, c[0x0][0x3f8] ;  /* 0x0000fe00ff148b82 */ /* 0x001e220000000a00 */
[----:B----4-:R-:W-:Y:S01]  /*0a20*/  FADD.FTZ R8, R16, R8 ;  /* 0x0000000810087221 */ /* 0x010fe20000010000 */
[----:B------:R-:W-:Y:S01]  /*0a30*/  FADD.FTZ R9, R17, R9 ;  /* 0x0000000911097221 */ /* 0x000fe20000010000 */
[----:B--2---:R-:W-:-:S04]  /*0a40*/  FADD.FTZ R23, -R2, R18 ;  /* 0x0000001202177221 */ /* 0x004fc80000010100 */
[----:B------:R-:W-:-:S04]  /*0a50*/  FMUL.FTZ R23, R23, R22 ;  /* 0x0000001617177220 */ /* 0x000fc80000410000 */
[----:B------:R-:W-:Y:S01]  /*0a60*/  FFMA.FTZ R6, R23, R16, R6 ;  /* 0x0000001017067223 */ /* 0x000fe20000010006 */
[----:B------:R-:W-:-:S04]  /*0a70*/  FMUL.FTZ R16, R16, R12 ;  /* 0x0000000c10107220 */ /* 0x000fc80000410000 */
[----:B------:R-:W-:Y:S01]  /*0a80*/  FFMA.FTZ R23, R23, R16, R3 ;  /* 0x0000001017177223 */ /* 0x000fe20000010003 */
[----:B------:R-:W-:Y:S01]  /*0a90*/  FADD.FTZ R3, R16, R7 ;  /* 0x0000000710037221 */ /* 0x000fe20000010000 */
[----:B------:R-:W-:Y:S01]  /*0aa0*/  FADD.FTZ R7, -R2, R19 ;  /* 0x0000001302077221 */ /* 0x000fe20000010100 */
[----:B------:R-:W-:Y:S01]  /*0ab0*/  MOV R19, UR4 ;  /* 0x0000000400137c02 */ /* 0x000fe20008000f00 */
[----:B------:R-:W-:Y:S02]  /*0ac0*/  FMUL.FTZ R16, R17, R13 ;  /* 0x0000000d11107220 */ /* 0x000fe40000410000 */
[----:B------:R-:W-:Y:S02]  /*0ad0*/  FMUL.FTZ R7, R7, R22 ;  /* 0x0000001607077220 */ /* 0x000fe40000410000 */
[----:B------:R-:W-:Y:S02]  /*0ae0*/  @!P0 VIADD R19, R19, 0x1 ;  /* 0x0000000113138836 */ /* 0x000fe40000000000 */
[----:B------:R-:W-:Y:S01]  /*0af0*/  FADD.FTZ R3, R16, R3 ;  /* 0x0000000310037221 */ /* 0x000fe20000010000 */
[C---:B------:R-:W-:Y:S01]  /*0b00*/  FFMA.FTZ R4, R7.reuse, R17, R4 ;  /* 0x0000001107047223 */ /* 0x040fe20000010004 */
[----:B------:R-:W-:Y:S01]  /*0b10*/  FFMA.FTZ R23, R7, R16, R23 ;  /* 0x0000001007177223 */ /* 0x000fe20000010017 */
[----:B------:R-:W-:-:S02]  /*0b20*/  @!P0 MOV R16, R24 ;  /* 0x0000001800108202 */ /* 0x000fc40000000f00 */
[----:B------:R-:W-:-:S05]  /*0b30*/  @!P0 SHF.R.S32.HI R17, RZ, 0x1f, R19 ;  /* 0x0000001fff118819 */ /* 0x000fca0000011413 */
[----:B0-----:R-:W-:Y:S01]  /*0b40*/  @!P0 IMAD R18, R17, R20, RZ ;  /* 0x0000001411128224 */ /* 0x001fe200078e02ff */
[----:B------:R-:W-:-:S03]  /*0b50*/  @!P0 MOV R17, R5 ;  /* 0x0000000500118202 */ /* 0x000fc60000000f00 */
[C---:B------:R-:W-:Y:S02]  /*0b60*/  @!P0 IMAD R7, R19.reuse, R21, R18 ;  /* 0x0000001513078224 */ /* 0x040fe400078e0212 */
[----:B------:R-:W-:Y:S02]  /*0b70*/  @!P0 IMAD.WIDE.U32 R18, R19, R20, R16 ;  /* 0x0000001413128225 */ /* 0x000fe400078e0010 */
[----:B------:R-:W0:Y:S03]  /*0b80*/  @!P0 LDC.64 R16, c[0x0][0x3a0] ;  /* 0x0000e800ff108b82 */ /* 0x000e260000000a00 */
[----:B------:R-:W-:Y:S02]  /*0b90*/  @!P0 IADD3 R7, PT, PT, R19, R7, RZ ;  /* 0x0000000713078210 */ /* 0x000fe40007ffe0ff */
[C---:B------:R-:W-:Y:S02]  /*0ba0*/  @!P0 SHF.L.U32 R20, R18.reuse, 0x2, RZ ;  /* 0x0000000212148819 */ /* 0x040fe400000006ff */
[----:B------:R-:W-:-:S02]  /*0bb0*/  @!P0 SHF.L.U64.HI R7, R18, 0x2, R7 ;  /* 0x0000000212078819 */ /* 0x000fc40000010207 */
[----:B0-----:R-:W-:-:S04]  /*0bc0*/  @!P0 IADD3 R18, P1, PT, R20, R16, RZ ;  /* 0x0000001014128210 */ /* 0x001fc80007f3e0ff */
[----:B------:R-:W-:Y:S02]  /*0bd0*/  @!P0 IADD3.X R19, PT, PT, R7, R17, RZ, P1, !PT ;  /* 0x0000001107138210 */ /* 0x000fe40000ffe4ff */
[----:B------:R-:W-:-:S06]  /*0be0*/  CS2R R16, SRZ ;  /* 0x0000000000107805 */ /* 0x000fcc000001ff00 */
[----:B------:R0:W2:Y:S02]  /*0bf0*/  @!P0 LDG.E.64 R16, desc[UR14][R18.64] ;  /* 0x0000000e12108981 */ /* 0x0000a4000c1e1b00 */
[----:B0-----:R-:W0:Y:S01]  /*0c00*/  @!P0 LDC.64 R18, c[0x0][0x398] ;  /* 0x0000e600ff128b82 */ /* 0x001e220000000a00 */
[----:B---3--:R-:W-:Y:S01]  /*0c10*/  FADD.FTZ R8, R8, R10 ;  /* 0x0000000a08087221 */ /* 0x008fe20000010000 */
[----:B0-----:R-:W-:-:S04]  /*0c20*/  @!P0 IADD3 R20, P1, PT, R20, R18, RZ ;  /* 0x0000001214148210 */ /* 0x001fc80007f3e0ff */
[----:B------:R-:W-:Y:S01]  /*0c30*/  @!P0 IADD3.X R21, PT, PT, R7, R19, RZ, P1, !PT ;  /* 0x0000001307158210 */ /* 0x000fe20000ffe4ff */
[----:B------:R-:W-:Y:S01]  /*0c40*/  FADD.FTZ R7, -R2, R14 ;  /* 0x0000000e02077221 */ /* 0x000fe20000010100 */
[----:B------:R-:W-:-:S03]  /*0c50*/  CS2R R18, SRZ ;  /* 0x0000000000127805 */ /* 0x000fc6000001ff00 */
[----:B------:R-:W-:Y:S01]  /*0c60*/  FMUL.FTZ R29, R7, R22 ;  /* 0x00000016071d7220 */ /* 0x000fe20000410000 */
[----:B------:R-:W-:Y:S02]  /*0c70*/  FADD.FTZ R15, -R2, R15 ;  /* 0x0000000f020f7221 */ /* 0x000fe40000010100 */
[----:B------:R0:W3:Y:S01]  /*0c80*/  @!P0 LDG.E.64 R18, desc[UR14][R20.64] ;  /* 0x0000000e14128981 */ /* 0x0000e2000c1e1b00 */
[----:B------:R-:W-:Y:S01]  /*0c90*/  FFMA.FTZ R14, R29, R10, R6 ;  /* 0x0000000a1d0e7223 */ /* 0x000fe20000010006 */
[----:B------:R-:W-:Y:S01]  /*0ca0*/  FMUL.FTZ R10, R10, R12 ;  /* 0x0000000c0a0a7220 */ /* 0x000fe20000410000 */
[----:B------:R-:W1:Y:S01]  /*0cb0*/  @!P0 LDC.64 R6, c[0x0][0x3f8] ;  /* 0x0000fe00ff068b82 */ /* 0x000e620000000a00 */
[----:B------:R-:W-:Y:S01]  /*0cc0*/  FMUL.FTZ R15, R15, R22 ;  /* 0x000000160f0f7220 */ /* 0x000fe20000410000 */
[----:B------:R-:W-:Y:S01]  /*0cd0*/  FADD.FTZ R9, R9, R11 ;  /* 0x0000000b09097221 */ /* 0x000fe20000010000 */
[----:B------:R-:W-:Y:S01]  /*0ce0*/  FFMA.FTZ R23, R29, R10, R23 ;  /* 0x0000000a1d177223 */ /* 0x000fe20000010017 */
[----:B------:R-:W-:Y:S01]  /*0cf0*/  FADD.FTZ R3, R3, R10 ;  /* 0x0000000a03037221 */ /* 0x000fe20000010000 */
[----:B------:R-:W-:Y:S01]  /*0d00*/  MOV R10, UR4 ;  /* 0x00000004000a7c02 */ /* 0x000fe20008000f00 */
[----:B------:R-:W-:-:S03]  /*0d10*/  FFMA.FTZ R4, R15, R11, R4 ;  /* 0x0000000b0f047223 */ /* 0x000fc60000010004 */
[----:B0-----:R-:W-:Y:S01]  /*0d20*/  @!P0 IADD3 R21, PT, PT, R10, 0x2, RZ ;  /* 0x000000020a158810 */ /* 0x001fe20007ffe0ff */
[----:B------:R-:W-:-:S03]  /*0d30*/  FMUL.FTZ R10, R11, R13 ;  /* 0x0000000d0b0a7220 */ /* 0x000fc60000410000 */
[----:B------:R-:W-:Y:S01]  /*0d40*/  @!P0 SHF.R.S32.HI R11, RZ, 0x1f, R21 ;  /* 0x0000001fff0b8819 */ /* 0x000fe20000011415 */
[----:B------:R-:W-:Y:S01]  /*0d50*/  FFMA.FTZ R15, R15, R10, R23 ;  /* 0x0000000a0f0f7223 */ /* 0x000fe20000010017 */
[----:B------:R-:W-:Y:S01]  /*0d60*/  FADD.FTZ R3, R10, R3 ;  /* 0x000000030a037221 */ /* 0x000fe20000010000 */
[----:B------:R-:W-:Y:S02]  /*0d70*/  @!P0 IMAD.MOV.U32 R10, RZ, RZ, R24 ;  /* 0x000000ffff0a8224 */ /* 0x000fe400078e0018 */
[----:B-1----:R-:W-:Y:S01]  /*0d80*/  @!P0 IMAD R20, R11, R6, RZ ;  /* 0x000000060b148224 */ /* 0x002fe200078e02ff */
[----:B------:R-:W-:-:S03]  /*0d90*/  @!P0 MOV R11, R5 ;  /* 0x00000005000b8202 */ /* 0x000fc60000000f00 */
[C---:B------:R-:W-:Y:S02]  /*0da0*/  @!P0 IMAD R23, R21.reuse, R7, R20 ;  /* 0x0000000715178224 */ /* 0x040fe400078e0214 */
[----:B------:R-:W-:Y:S02]  /*0db0*/  @!P0 IMAD.WIDE.U32 R10, R21, R6, R10 ;  /* 0x00000006150a8225 */ /* 0x000fe400078e000a */
[----:B------:R-:W0:Y:S03]  /*0dc0*/  @!P0 LDC.64 R6, c[0x0][0x3a0] ;  /* 0x0000e800ff068b82 */ /* 0x000e260000000a00 */
[----:B------:R-:W-:Y:S02]  /*0dd0*/  @!P0 IADD3 R21, PT, PT, R11, R23, RZ ;  /* 0x000000170b158210 */ /* 0x000fe40007ffe0ff */
[C---:B------:R-:W-:Y:S02]  /*0de0*/  @!P0 SHF.L.U32 R20, R10.reuse, 0x2, RZ ;  /* 0x000000020a148819 */ /* 0x040fe400000006ff */
[----:B------:R-:W-:-:S02]  /*0df0*/  @!P0 SHF.L.U64.HI R21, R10, 0x2, R21 ;  /* 0x000000020a158819 */ /* 0x000fc40000010215 */
[----:B------:R-:W-:Y:S02]  /*0e00*/  CS2R R10, SRZ ;  /* 0x00000000000a7805 */ /* 0x000fe4000001ff00 */
[----:B0-----:R-:W-:-:S04]  /*0e10*/  @!P0 IADD3 R6, P1, PT, R20, R6, RZ ;  /* 0x0000000614068210 */ /* 0x001fc80007f3e0ff */
[----:B------:R-:W-:-:S05]  /*0e20*/  @!P0 IADD3.X R7, PT, PT, R21, R7, RZ, P1, !PT ;  /* 0x0000000715078210 */ /* 0x000fca0000ffe4ff */
[----:B------:R0:W4:Y:S02]  /*0e30*/  @!P0 LDG.E.64 R10, desc[UR14][R6.64] ;  /* 0x0000000e060a8981 */ /* 0x000124000c1e1b00 */
[----:B0-----:R-:W0:Y:S02]  /*0e40*/  @!P0 LDC.64 R6, c[0x0][0x398] ;  /* 0x0000e600ff068b82 */ /* 0x001e240000000a00 */
[----:B0-----:R-:W-:-:S04]  /*0e50*/  @!P0 IADD3 R20, P1, PT, R20, R6, RZ ;  /* 0x0000000614148210 */ /* 0x001fc80007f3e0ff */
[----:B------:R-:W-:Y:S02]  /*0e60*/  @!P0 IADD3.X R21, PT, PT, R21, R7, RZ, P1, !PT ;  /* 0x0000000715158210 */ /* 0x000fe40000ffe4ff */
[----:B------:R-:W-:-:S06]  /*0e70*/  CS2R R6, SRZ ;  /* 0x0000000000067805 */ /* 0x000fcc000001ff00 */
[----:B------:R-:W4:Y:S01]  /*0e80*/  @!P0 LDG.E.64 R6, desc[UR14][R20.64] ;  /* 0x0000000e14068981 */ /* 0x000f22000c1e1b00 */
[----:B------:R-:W-:Y:S02]  /*0e90*/  UIADD3 UR5, UPT, UPT, UR5, 0x4, URZ ;  /* 0x0000000405057890 */ /* 0x000fe4000fffe0ff */
[----:B------:R-:W-:Y:S02]  /*0ea0*/  UIADD3 UR4, UPT, UPT, UR4, 0x4, URZ ;  /* 0x0000000404047890 */ /* 0x000fe4000fffe0ff */
[----:B------:R-:W-:Y:S01]  /*0eb0*/  UISETP.NE.AND UP0, UPT, UR5, URZ, UPT ;  /* 0x000000ff0500728c */ /* 0x000fe2000bf05270 */
[C---:B--2---:R-:W-:Y:S01]  /*0ec0*/  FADD.FTZ R23, -R2.reuse, R16 ;  /* 0x0000001002177221 */ /* 0x044fe20000010100 */
[----:B------:R-:W-:-:S03]  /*0ed0*/  FADD.FTZ R17, -R2, R17 ;  /* 0x0000001102117221 */ /* 0x000fc60000010100 */
[-C--:B------:R-:W-:Y:S01]  /*0ee0*/  FMUL.FTZ R16, R23, R22.reuse ;  /* 0x0000001617107220 */ /* 0x080fe20000410000 */
[----:B------:R-:W-:Y:S01]  /*0ef0*/  FMUL.FTZ R17, R17, R22 ;  /* 0x0000001611117220 */ /* 0x000fe20000410000 */
[----:B---3--:R-:W-:Y:S02]  /*0f00*/  FADD.FTZ R29, R8, R18 ;  /* 0x00000012081d7221 */ /* 0x008fe40000010000 */
[----:B------:R-:W-:Y:S01]  /*0f10*/  FFMA.FTZ R23, R16, R18, R14 ;  /* 0x0000001210177223 */ /* 0x000fe2000001000e */
[----:B------:R-:W-:Y:S01]  /*0f20*/  FMUL.FTZ R18, R18, R12 ;  /* 0x0000000c12127220 */ /* 0x000fe20000410000 */
[----:B------:R-:W-:Y:S01]  /*0f30*/  FMUL.FTZ R8, R19, R13 ;  /* 0x0000000d13087220 */ /* 0x000fe20000410000 */
[----:B------:R-:W-:Y:S02]  /*0f40*/  FFMA.FTZ R4, R17, R19, R4 ;  /* 0x0000001311047223 */ /* 0x000fe40000010004 */
[----:B------:R-:W-:Y:S01]  /*0f50*/  FADD.FTZ R3, R3, R18 ;  /* 0x0000001203037221 */ /* 0x000fe20000010000 */
[----:B------:R-:W-:-:S03]  /*0f60*/  FFMA.FTZ R15, R16, R18, R15 ;  /* 0x00000012100f7223 */ /* 0x000fc6000001000f */
[----:B------:R-:W-:Y:S01]  /*0f70*/  FADD.FTZ R16, R8, R3 ;  /* 0x0000000308107221 */ /* 0x000fe20000010000 */
[----:B------:R-:W-:Y:S01]  /*0f80*/  FFMA.FTZ R17, R17, R8, R15 ;  /* 0x0000000811117223 */ /* 0x000fe2000001000f */
[C---:B----4-:R-:W-:Y:S01]  /*0f90*/  FADD.FTZ R14, -R2.reuse, R10 ;  /* 0x0000000a020e7221 */ /* 0x050fe20000010100 */
[----:B------:R-:W-:Y:S01]  /*0fa0*/  FADD.FTZ R11, -R2, R11 ;  /* 0x0000000b020b7221 */ /* 0x000fe20000010100 */
[----:B------:R-:W-:Y:S02]  /*0fb0*/  FADD.FTZ R10, R9, R19 ;  /* 0x00000013090a7221 */ /* 0x000fe40000010000 */
[-C--:B------:R-:W-:Y:S01]  /*0fc0*/  FMUL.FTZ R14, R14, R22.reuse ;  /* 0x000000160e0e7220 */ /* 0x080fe20000410000 */
[----:B------:R-:W-:Y:S01]  /*0fd0*/  FMUL.FTZ R11, R11, R22 ;  /* 0x000000160b0b7220 */ /* 0x000fe20000410000 */
[----:B------:R-:W-:Y:S01]  /*0fe0*/  FMUL.FTZ R3, R6, R12 ;  /* 0x0000000c06037220 */ /* 0x000fe20000410000 */
[----:B------:R-:W-:Y:S01]  /*0ff0*/  FADD.FTZ R8, R29, R6 ;  /* 0x000000061d087221 */ /* 0x000fe20000010000 */
[----:B------:R-:W-:Y:S01]  /*1000*/  FFMA.FTZ R6, R14, R6, R23 ;  /* 0x000000060e067223 */ /* 0x000fe20000010017 */
[----:B------:R-:W-:Y:S01]  /*1010*/  FADD.FTZ R9, R10, R7 ;  /* 0x000000070a097221 */ /* 0x000fe20000010000 */
[----:B------:R-:W-:Y:S01]  /*1020*/  FADD.FTZ R15, R16, R3 ;  /* 0x00000003100f7221 */ /* 0x000fe20000010000 */
[----:B------:R-:W-:Y:S01]  /*1030*/  FFMA.FTZ R3, R14, R3, R17 ;  /* 0x000000030e037223 */ /* 0x000fe20000010011 */
[----:B------:R-:W-:Y:S01]  /*1040*/  FMUL.FTZ R14, R7, R13 ;  /* 0x0000000d070e7220 */ /* 0x000fe20000410000 */
[----:B------:R-:W-:-:S03]  /*1050*/  FFMA.FTZ R4, R11, R7, R4 ;  /* 0x000000070b047223 */ /* 0x000fc60000010004 */
[----:B------:R-:W-:Y:S01]  /*1060*/  FADD.FTZ R7, R14, R15 ;  /* 0x0000000f0e077221 */ /* 0x000fe20000010000 */
[----:B------:R-:W-:Y:S01]  /*1070*/  FFMA.FTZ R3, R11, R14, R3 ;  /* 0x0000000e0b037223 */ /* 0x000fe20000010003 */
[----:B------:R-:W-:Y:S06]  /*1080*/  BRA.U UP0, `(.L_x_1474) ;  /* 0xfffffff500b47547 */ /* 0x000fec000b83ffff */
[----:B------:R-:W-:-:S12]  /*1090*/  UIADD3 UR4, UPT, UPT, UR4, -0x1, URZ ;  /* 0xffffffff04047890 */ /* 0x000fd8000fffe0ff */
.L_x_1473:
[----:B------:R-:W-:-:S09]  /*10a0*/  ULOP3.LUT UP0, UR6, UR8, 0x3, URZ, 0xc0, !UPT ;  /* 0x0000000308067892 */ /* 0x000fd2000f80c0ff */
[----:B------:R-:W-:Y:S05]  /*10b0*/  BRA.U !UP0, `(.L_x_1471) ;  /* 0x0000001108a47547 */ /* 0x000fea000b800000 */
[----:B------:R-:W-:Y:S02]  /*10c0*/  UISETP.NE.AND UP1, UPT, UR6, 0x1, UPT ;  /* 0x000000010600788c */ /* 0x000fe4000bf25270 */
[----:B------:R-:W-:-:S04]  /*10d0*/  ULOP3.LUT UR5, UR8, 0x1, URZ, 0xc0, !UPT ;  /* 0x0000000108057892 */ /* 0x000fc8000f8ec0ff */
[----:B------:R-:W-:-:S03]  /*10e0*/  UISETP.NE.U32.AND UP0, UPT, UR5, 0x1, UPT ;  /* 0x000000010500788c */ /* 0x000fc6000bf05070 */
[----:B------:R-:W-:Y:S08]  /*10f0*/  BRA.U !UP1, `(.L_x_1475) ;  /* 0x00000005092c7547 */ /* 0x000ff0000b800000 */
[----:B------:R-:W0:Y:S01]  /*1100*/  LDCU.64 UR6, c[0x0][0x3f8] ;  /* 0x00007f00ff0677ac */ /* 0x000e220008000a00 */
[----:B------:R-:W-:Y:S02]  /*1110*/  MOV R29, UR4 ;  /* 0x00000004001d7c02 */ /* 0x000fe40008000f00 */
[----:B0-----:R-:W-:Y:S02]  /*1120*/  ISETP.GE.U32.AND P0, PT, R26, UR6, PT ;  /* 0x000000061a007c0c */ /* 0x001fe4000bf06070 */
[----:B------:R-:W-:Y:S02]  /*1130*/  MOV R17, UR6 ;  /* 0x0000000600117c02 */ /* 0x000fe40008000f00 */
[----:B------:R-:W-:-:S13]  /*1140*/  ISETP.GE.AND.EX P0, PT, R27, UR7, PT, P0 ;  /* 0x000000071b007c0c */ /* 0x000fda000bf06300 */
[----:B------:R-:W-:Y:S01]  /*1150*/  VOTEU.ALL UP1, P0 ;  /* 0x0000000000ff7886 */ /* 0x000fe20000020000 */
[----:B------:R-:W0:Y:S01]  /*1160*/  @!P0 LDC.64 R14, c[0x0][0x3a0] ;  /* 0x0000e800ff0e8b82 */ /* 0x000e220000000a00 */
[----:B-----5:R-:W-:Y:S02]  /*1170*/  @!P0 MOV R10, R24 ;  /* 0x00000018000a8202 */ /* 0x020fe40000000f00 */
[----:B------:R-:W-:Y:S01]  /*1180*/  @!P0 MOV R11, R5 ;  /* 0x00000005000b8202 */ /* 0x000fe20000000f00 */
[----:B------:R-:W-:Y:S01]  /*1190*/  @!UP1 USHF.R.S32.HI UR5, URZ, 0x1f, UR4 ;  /* 0x0000001fff059899 */ /* 0x000fe20008011404 */
[----:B------:R-:W-:-:S03]  /*11a0*/  @!P0 IADD3 R29, PT, PT, R29, 0x1, RZ ;  /* 0x000000011d1d8810 */ /* 0x000fc60007ffe0ff */
[----:B------:R-:W-:Y:S01]  /*11b0*/  @!UP1 UIMAD UR5, UR5, UR6, URZ ;  /* 0x00000006050592a4 */ /* 0x000fe2000f8e02ff */
[----:B------:R-:W-:Y:S01]  /*11c0*/  @!P0 IMAD.WIDE.U32 R16, R17, UR4, R10 ;  /* 0x0000000411108c25 */ /* 0x000fe2000f8e000a */
[----:B------:R-:W-:Y:S01]  /*11d0*/  @!P0 SHF.R.S32.HI R20, RZ, 0x1f, R29 ;  /* 0x0000001fff148819 */ /* 0x000fe2000001141d */
[----:B------:R-:W1:Y:S01]  /*11e0*/  @!P0 LDC.64 R10, c[0x0][0x398] ;  /* 0x0000e600ff0a8b82 */ /* 0x000e620000000a00 */
[----:B------:R-:W-:Y:S01]  /*11f0*/  @!UP1 UIMAD UR5, UR4, UR7, UR5 ;  /* 0x00000007040592a4 */ /* 0x000fe2000f8e0205 */
[----:B------:R-:W2:Y:S01]  /*1200*/  LDCU.64 UR6, c[0x0][0x3f8] ;  /* 0x00007f00ff0677ac */ /* 0x000ea20008000a00 */
[----:B------:R-:W-:-:S04]  /*1210*/  @!P0 SHF.L.U32 R18, R16, 0x2, RZ ;  /* 0x0000000210128819 */ /* 0x000fc800000006ff */
[----:B------:R-:W-:-:S05]  /*1220*/  @!P0 VIADD R19, R17, UR5 ;  /* 0x0000000511138c36 */ /* 0x000fca0008000000 */
[----:B------:R-:W-:Y:S02]  /*1230*/  @!P0 SHF.L.U64.HI R19, R16, 0x2, R19 ;  /* 0x0000000210138819 */ /* 0x000fe40000010213 */
[----:B------:R-:W-:Y:S02]  /*1240*/  CS2R R16, SRZ ;  /* 0x0000000000107805 */ /* 0x000fe4000001ff00 */
[----:B0-----:R-:W-:-:S04]  /*1250*/  @!P0 IADD3 R14, P1, PT, R18, R14, RZ ;  /* 0x0000000e120e8210 */ /* 0x001fc80007f3e0ff */
[----:B------:R-:W-:Y:S01]  /*1260*/  @!P0 IADD3.X R15, PT, PT, R19, R15, RZ, P1, !PT ;  /* 0x0000000f130f8210 */ /* 0x000fe20000ffe4ff */
[----:B--2---:R-:W-:-:S04]  /*1270*/  @!P0 IMAD R20, R20, UR6, RZ ;  /* 0x0000000614148c24 */ /* 0x004fc8000f8e02ff */
[----:B------:R0:W2:Y:S01]  /*1280*/  @!P0 LDG.E.64 R16, desc[UR14][R14.64] ;  /* 0x0000000e0e108981 */ /* 0x0000a2000c1e1b00 */
[----:B-1----:R-:W-:Y:S01]  /*1290*/  @!P0 IADD3 R18, P1, PT, R18, R10, RZ ;  /* 0x0000000a12128210 */ /* 0x002fe20007f3e0ff */
[----:B------:R-:W-:-:S04]  /*12a0*/  @!P0 IMAD R20, R29, UR7, R20 ;  /* 0x000000071d148c24 */ /* 0x000fc8000f8e0214 */
[----:B------:R-:W-:Y:S01]  /*12b0*/  @!P0 IMAD.X R19, R19, 0x1, R11, P1 ;  /* 0x0000000113138824 */ /* 0x000fe200008e060b */
[----:B------:R-:W-:Y:S02]  /*12c0*/  CS2R R10, SRZ ;  /* 0x00000000000a7805 */ /* 0x000fe4000001ff00 */
[----:B0-----:R-:W-:Y:S02]  /*12d0*/  @!P0 MOV R14, R24 ;  /* 0x00000018000e8202 */ /* 0x001fe40000000f00 */
[----:B------:R-:W-:Y:S02]  /*12e0*/  @!P0 MOV R15, R5 ;  /* 0x00000005000f8202 */ /* 0x000fe40000000f00 */
[----:B------:R0:W3:Y:S01]  /*12f0*/  @!P0 LDG.E.64 R10, desc[UR14][R18.64] ;  /* 0x0000000e120a8981 */ /* 0x0000e2000c1e1b00 */
[----:B------:R-:W-:-:S03]  /*1300*/  @!P0 IMAD.WIDE.U32 R28, R29, UR6, R14 ;  /* 0x000000061d1c8c25 */ /* 0x000fc6000f8e000e */
[----:B------:R-:W0:Y:S02]  /*1310*/  @!P0 LDC.64 R14, c[0x0][0x3a0] ;  /* 0x0000e800ff0e8b82 */ /* 0x000e240000000a00 */
[----:B------:R-:W-:-:S04]  /*1320*/  @!P0 IADD3 R21, PT, PT, R29, R20, RZ ;  /* 0x000000141d158210 */ /* 0x000fc80007ffe0ff */
[C---:B------:R-:W-:Y:S02]  /*1330*/  @!P0 SHF.L.U64.HI R20, R28.reuse, 0x2, R21 ;  /* 0x000000021c148819 */ /* 0x040fe40000010215 */
[----:B------:R-:W-:-:S04]  /*1340*/  @!P0 SHF.L.U32 R28, R28, 0x2, RZ ;  /* 0x000000021c1c8819 */ /* 0x000fc800000006ff */
[----:B0-----:R-:W-:-:S04]  /*1350*/  @!P0 IADD3 R18, P1, PT, R28, R14, RZ ;  /* 0x0000000e1c128210 */ /* 0x001fc80007f3e0ff */
[----:B------:R-:W-:Y:S02]  /*1360*/  @!P0 IADD3.X R19, PT, PT, R20, R15, RZ, P1, !PT ;  /* 0x0000000f14138210 */ /* 0x000fe40000ffe4ff */
[----:B------:R-:W-:-:S06]  /*1370*/  CS2R R14, SRZ ;  /* 0x00000000000e7805 */ /* 0x000fcc000001ff00 */
[----:B------:R0:W4:Y:S02]  /*1380*/  @!P0 LDG.E.64 R14, desc[UR14][R18.64] ;  /* 0x0000000e120e8981 */ /* 0x000124000c1e1b00 */
[----:B0-----:R-:W0:Y:S02]  /*1390*/  @!P0 LDC.64 R18, c[0x0][0x398] ;  /* 0x0000e600ff128b82 */ /* 0x001e240000000a00 */
[----:B0-----:R-:W-:-:S04]  /*13a0*/  @!P0 IADD3 R28, P1, PT, R28, R18, RZ ;  /* 0x000000121c1c8210 */ /* 0x001fc80007f3e0ff */
[----:B------:R-:W-:Y:S02]  /*13b0*/  @!P0 IADD3.X R29, PT, PT, R20, R19, RZ, P1, !PT ;  /* 0x00000013141d8210 */ /* 0x000fe40000ffe4ff */
[----:B------:R-:W-:-:S06]  /*13c0*/  CS2R R18, SRZ ;  /* 0x0000000000127805 */ /* 0x000fcc000001ff00 */
[----:B------:R-:W4:Y:S01]  /*13d0*/  @!P0 LDG.E.64 R18, desc[UR14][R28.64] ;  /* 0x0000000e1c128981 */ /* 0x000f22000c1e1b00 */
[----:B------:R-:W-:Y:S01]  /*13e0*/  UIADD3 UR4, UPT, UPT, UR4, 0x2, URZ ;  /* 0x0000000204047890 */ /* 0x000fe2000fffe0ff */
[----:B--2---:R-:W-:-:S04]  /*13f0*/  FADD.FTZ R21, -R2, R16 ;  /* 0x0000001002157221 */ /* 0x004fc80000010100 */
[----:B------:R-:W-:Y:S01]  /*1400*/  FMUL.FTZ R16, R21, R22 ;  /* 0x0000001615107220 */ /* 0x000fe20000410000 */
[----:B------:R-:W-:-:S04]  /*1410*/  FADD.FTZ R17, -R2, R17 ;  /* 0x0000001102117221 */ /* 0x000fc80000010100 */
[----:B------:R-:W-:Y:S01]  /*1420*/  FMUL.FTZ R17, R17, R22 ;  /* 0x0000001611117220 */ /* 0x000fe20000410000 */
[----:B---3--:R-:W-:Y:S01]  /*1430*/  FADD.FTZ R21, R8, R10 ;  /* 0x0000000a08157221 */ /* 0x008fe20000010000 */
[----:B------:R-:W-:Y:S01]  /*1440*/  FFMA.FTZ R23, R16, R10, R6 ;  /* 0x0000000a10177223 */ /* 0x000fe20000010006 */
[----:B------:R-:W-:Y:S01]  /*1450*/  FMUL.FTZ R10, R10, R12 ;  /* 0x0000000c0a0a7220 */ /* 0x000fe20000410000 */
[----:B------:R-:W-:-:S03]  /*1460*/  FMUL.FTZ R6, R11, R13 ;  /* 0x0000000d0b067220 */ /* 0x000fc60000410000 */
[----:B------:R-:W-:Y:S01]  /*1470*/  FFMA.FTZ R3, R16, R10, R3 ;  /* 0x0000000a10037223 */ /* 0x000fe20000010003 */
[----:B------:R-:W-:Y:S01]  /*1480*/  FADD.FTZ R7, R7, R10 ;  /* 0x0000000a07077221 */ /* 0x000fe20000010000 */
[C---:B------:R-:W-:Y:S02]  /*1490*/  FFMA.FTZ R4, R17.reuse, R11, R4 ;  /* 0x0000000b11047223 */ /* 0x040fe40000010004 */
[----:B------:R-:W-:Y:S01]  /*14a0*/  FFMA.FTZ R17, R17, R6, R3 ;  /* 0x0000000611117223 */ /* 0x000fe20000010003 */
[----:B------:R-:W-:Y:S01]  /*14b0*/  FADD.FTZ R20, R6, R7 ;  /* 0x0000000706147221 */ /* 0x000fe20000010000 */
[----:B------:R-:W-:Y:S01]  /*14c0*/  FADD.FTZ R10, R9, R11 ;  /* 0x0000000b090a7221 */ /* 0x000fe20000010000 */
[C---:B----4-:R-:W-:Y:S01]  /*14d0*/  FADD.FTZ R14, -R2.reuse, R14 ;  /* 0x0000000e020e7221 */ /* 0x050fe20000010100 */
[----:B------:R-:W-:-:S03]  /*14e0*/  FADD.FTZ R15, -R2, R15 ;  /* 0x0000000f020f7221 */ /* 0x000fc60000010100 */
[-C--:B------:R-:W-:Y:S01]  /*14f0*/  FMUL.FTZ R14, R14, R22.reuse ;  /* 0x000000160e0e7220 */ /* 0x080fe20000410000 */
[----:B------:R-:W-:Y:S01]  /*1500*/  FMUL.FTZ R15, R15, R22 ;  /* 0x000000160f0f7220 */ /* 0x000fe20000410000 */
[----:B------:R-:W-:Y:S01]  /*1510*/  FMUL.FTZ R3, R18, R12 ;  /* 0x0000000c12037220 */ /* 0x000fe20000410000 */
[----:B------:R-:W-:-:S03]  /*1520*/  FMUL.FTZ R16, R19, R13 ;  /* 0x0000000d13107220 */ /* 0x000fc60000410000 */
[----:B------:R-:W-:Y:S01]  /*1530*/  FADD.FTZ R7, R20, R3 ;  /* 0x0000000314077221 */ /* 0x000fe20000010000 */
[C---:B------:R-:W-:Y:S01]  /*1540*/  FFMA.FTZ R3, R14.reuse, R3, R17 ;  /* 0x000000030e037223 */ /* 0x040fe20000010011 */
[----:B------:R-:W-:Y:S01]  /*1550*/  FADD.FTZ R8, R21, R18 ;  /* 0x0000001215087221 */ /* 0x000fe20000010000 */
[----:B------:R-:W-:Y:S01]  /*1560*/  FFMA.FTZ R6, R14, R18, R23 ;  /* 0x000000120e067223 */ /* 0x000fe20000010017 */
[----:B------:R-:W-:Y:S01]  /*1570*/  FADD.FTZ R9, R10, R19 ;  /* 0x000000130a097221 */ /* 0x000fe20000010000 */
[C---:B------:R-:W-:Y:S01]  /*1580*/  FFMA.FTZ R4, R15.reuse, R19, R4 ;  /* 0x000000130f047223 */ /* 0x040fe20000010004 */
[----:B------:R-:W-:Y:S01]  /*1590*/  FADD.FTZ R7, R16, R7 ;  /* 0x0000000710077221 */ /* 0x000fe20000010000 */
[----:B------:R-:W-:-:S07]  /*15a0*/  FFMA.FTZ R3, R15, R16, R3 ;  /* 0x000000100f037223 */ /* 0x000fce0000010003 */
.L_x_1475:
[----:B------:R-:W-:Y:S05]  /*15b0*/  BRA.U UP0, `(.L_x_1471) ;  /* 0x0000000d00647547 */ /* 0x000fea000b800000 */
[----:B------:R-:W0:Y:S01]  /*15c0*/  LDCU.64 UR6, c[0x0][0x3f8] ;  /* 0x00007f00ff0677ac */ /* 0x000e220008000a00 */
[----:B------:R-:W-:Y:S01]  /*15d0*/  MOV R16, R24 ;  /* 0x0000001800107202 */ /* 0x000fe20000000f00 */
[----:B------:R-:W-:Y:S01]  /*15e0*/  BSSY.RECONVERGENT B0, `(.L_x_1476) ;  /* 0x0000017000007945 */ /* 0x000fe20003800200 */
[----:B------:R-:W-:Y:S01]  /*15f0*/  MOV R17, R5 ;  /* 0x0000000500117202 */ /* 0x000fe20000000f00 */
[----:B------:R-:W-:Y:S01]  /*1600*/  USHF.R.S32.HI UR5, URZ, 0x1f, UR4 ;  /* 0x0000001fff057899 */ /* 0x000fe20008011404 */
[----:B------:R-:W-:Y:S02]  /*1610*/  CS2R R14, SRZ ;  /* 0x00000000000e7805 */ /* 0x000fe4000001ff00 */
[----:B0-----:R-:W-:Y:S01]  /*1620*/  ISETP.GE.U32.AND P0, PT, R26, UR6, PT ;  /* 0x000000061a007c0c */ /* 0x001fe2000bf06070 */
[----:B------:R-:W-:Y:S02]  /*1630*/  UIMAD UR5, UR5, UR6, URZ ;  /* 0x00000006050572a4 */ /* 0x000fe4000f8e02ff */
[----:B-----5:R-:W-:-:S02]  /*1640*/  MOV R11, UR6 ;  /* 0x00000006000b7c02 */ /* 0x020fc40008000f00 */
[----:B------:R-:W-:Y:S01]  /*1650*/  ISETP.GE.AND.EX P0, PT, R27, UR7, PT, P0 ;  /* 0x000000071b007c0c */ /* 0x000fe2000bf06300 */
[----:B------:R-:W-:Y:S02]  /*1660*/  UIMAD UR5, UR4, UR7, UR5 ;  /* 0x00000007040572a4 */ /* 0x000fe4000f8e0205 */
[----:B------:R-:W-:Y:S01]  /*1670*/  IMAD.WIDE.U32 R16, R11, UR4, R16 ;  /* 0x000000040b107c25 */ /* 0x000fe2000f8e0010 */
[----:B------:R-:W-:-:S09]  /*1680*/  CS2R R10, SRZ ;  /* 0x00000000000a7805 */ /* 0x000fd2000001ff00 */
[----:B------:R-:W-:Y:S05]  /*1690*/  @P0 BRA `(.L_x_1477) ;  /* 0x00000000002c0947 */ /* 0x000fea0003800000 */
[----:B------:R-:W0:Y:S01]  /*16a0*/  LDCU.64 UR6, c[0x0][0x3a0] ;  /* 0x00007400ff0677ac */ /* 0x000e220008000a00 */
[C---:B------:R-:W-:Y:S02]  /*16b0*/  SHF.L.U32 R14, R16.reuse, 0x2, RZ ;  /* 0x00000002100e7819 */ /* 0x040fe400000006ff */
[----:B------:R-:W-:Y:S01]  /*16c0*/  IADD3 R5, PT, PT, R17, UR5, RZ ;  /* 0x0000000511057c10 */ /* 0x000fe2000fffe0ff */
[----:B------:R-:W1:Y:S03]  /*16d0*/  LDCU.64 UR8, c[0x0][0x398] ;  /* 0x00007300ff0877ac */ /* 0x000e660008000a00 */
[----:B------:R-:W-:Y:S02]  /*16e0*/  SHF.L.U64.HI R16, R16, 0x2, R5 ;  /* 0x0000000210107819 */ /* 0x000fe40000010205 */
[C---:B0-----:R-:W-:Y:S02]  /*16f0*/  IADD3 R10, P0, PT, R14.reuse, UR6, RZ ;  /* 0x000000060e0a7c10 */ /* 0x041fe4000ff1e0ff */
[----:B-1----:R-:W-:-:S02]  /*1700*/  IADD3 R14, P1, PT, R14, UR8, RZ ;  /* 0x000000080e0e7c10 */ /* 0x002fc4000ff3e0ff */
[C---:B------:R-:W-:Y:S02]  /*1710*/  IADD3.X R11, PT, PT, R16.reuse, UR7, RZ, P0, !PT ;  /* 0x00000007100b7c10 */ /* 0x040fe400087fe4ff */
[----:B------:R-:W-:-:S04]  /*1720*/  IADD3.X R15, PT, PT, R16, UR9, RZ, P1, !PT ;  /* 0x00000009100f7c10 */ /* 0x000fc80008ffe4ff */
[----:B------:R-:W5:Y:S04]  /*1730*/  LDG.E.64 R10, desc[UR14][R10.64] ;  /* 0x0000000e0a0a7981 */ /* 0x000f68000c1e1b00 */
[----:B------:R-:W5:Y:S02]  /*1740*/  LDG.E.64 R14, desc[UR14][R14.64] ;  /* 0x0000000e0e0e7981 */ /* 0x000f64000c1e1b00 */
.L_x_1477:
[----:B------:R-:W-:Y:S05]  /*1750*/  BSYNC.RECONVERGENT B0 ;  /* 0x0000000000007941 */ /* 0x000fea0003800200 */
.L_x_1476:
[C---:B-----5:R-:W-:Y:S01]  /*1760*/  FADD.FTZ R5, -R2.reuse, R10 ;  /* 0x0000000a02057221 */ /* 0x060fe20000010100 */
[----:B------:R-:W-:Y:S01]  /*1770*/  FADD.FTZ R11, -R2, R11 ;  /* 0x0000000b020b7221 */ /* 0x000fe20000010100 */
[----:B------:R-:W-:Y:S01]  /*1780*/  FMUL.FTZ R12, R14, R12 ;  /* 0x0000000c0e0c7220 */ /* 0x000fe20000410000 */
[----:B------:R-:W-:Y:S01]  /*1790*/  FMUL.FTZ R2, R15, R13 ;  /* 0x0000000d0f027220 */ /* 0x000fe20000410000 */
[-C--:B------:R-:W-:Y:S01]  /*17a0*/  FMUL.FTZ R5, R5, R22.reuse ;  /* 0x0000001605057220 */ /* 0x080fe20000410000 */
[----:B------:R-:W-:Y:S01]  /*17b0*/  FMUL.FTZ R11, R11, R22 ;  /* 0x000000160b0b7220 */ /* 0x000fe20000410000 */
[----:B------:R-:W-:Y:S01]  /*17c0*/  FADD.FTZ R7, R7, R12 ;  /* 0x0000000c07077221 */ /* 0x000fe20000010000 */
        /* <DEDUP_REMOVED lines=8> */
.L_x_1472:
[----:B------:R-:W-:Y:S01]  /*1850*/  UIADD3 UR5, UPT, UPT, -UR4, UR8, URZ ;  /* 0x0000000804057290 */ /* 0x000fe2000fffe1ff */
[----:B------:R-:W-:Y:S01]  /*1860*/  HFMA2 R3, -RZ, RZ, 0, 0 ;  /* 0x00000000ff037431 */ /* 0x000fe200000001ff */
[----:B------:R-:W-:Y:S01]  /*1870*/  UIADD3 UR9, UPT, UPT, UR8, -0x1, URZ ;  /* 0xffffffff08097890 */ /* 0x000fe2000fffe0ff */
[----:B------:R-:W-:Y:S01]  /*1880*/  CS2R R6, SRZ ;  /* 0x0000000000067805 */ /* 0x000fe2000001ff00 */
[----:B------:R-:W-:Y:S01]  /*1890*/  ULOP3.LUT UR5, UR5, 0x1, URZ, 0xc0, !UPT ;  /* 0x0000000105057892 */ /* 0x000fe2000f8ec0ff */
[----:B------:R-:W-:Y:S01]  /*18a0*/  CS2R R8, SRZ ;  /* 0x0000000000087805 */ /* 0x000fe2000001ff00 */
[----:B------:R-:W-:Y:S01]  /*18b0*/  IMAD.MOV.U32 R4, RZ, RZ, RZ ;  /* 0x000000ffff047224 */ /* 0x000fe200078e00ff */
[----:B------:R-:W-:Y:S01]  /*18c0*/  UMOV UR6, UR4 ;  /* 0x0000000400067c82 */ /* 0x000fe20008000000 */
[----:B------:R-:W-:Y:S02]  /*18d0*/  UISETP.NE.U32.AND UP1, UPT, UR5, 0x1, UPT ;  /* 0x000000010500788c */ /* 0x000fe4000bf25070 */
[----:B------:R-:W-:-:S07]  /*18e0*/  UISETP.NE.AND UP0, UPT, UR4, UR9, UPT ;  /* 0x000000090400728c */ /* 0x000fce000bf05270 */
[----:B------:R-:W-:Y:S05]  /*18f0*/  BRA.U UP1, `(.L_x_1478) ;  /* 0x0000000101d07547 */ /* 0x000fea000b800000 */
[----:B------:R-:W0:Y:S01]  /*1900*/  @!P0 LDC.64 R6, c[0x0][0x3a0] ;  /* 0x0000e800ff068b82 */ /* 0x000e220000000a00 */
[----:B------:R-:W-:Y:S01]  /*1910*/  VOTEU.ALL UP1, P0 ;  /* 0x0000000000ff7886 */ /* 0x000fe20000020000 */
[----:B------:R-:W-:Y:S02]  /*1920*/  MOV R9, UR10 ;  /* 0x0000000a00097c02 */ /* 0x000fe40008000f00 */
[----:B------:R-:W-:Y:S02]  /*1930*/  CS2R R14, SRZ ;  /* 0x00000000000e7805 */ /* 0x000fe4000001ff00 */
[----:B------:R-:W-:Y:S01]  /*1940*/  @!P0 MOV R4, R24 ;  /* 0x0000001800048202 */ /* 0x000fe20000000f00 */
[----:B------:R-:W-:Y:S01]  /*1950*/  @!UP1 UIMAD UR7, UR7, UR10, URZ ;  /* 0x0000000a070792a4 */ /* 0x000fe2000f8e02ff */
[----:B------:R-:W1:Y:S03]  /*1960*/  @!P0 LDC.64 R20, c[0x0][0x398] ;  /* 0x0000e600ff148b82 */ /* 0x000e660000000a00 */
[----:B------:R-:W-:Y:S01]  /*1970*/  @!P0 IMAD.WIDE.U32 R8, R9, UR4, R4 ;  /* 0x0000000409088c25 */ /* 0x000fe2000f8e0004 */
[----:B------:R-:W-:-:S02]  /*1980*/  @!UP1 UIMAD UR7, UR4, UR11, UR7 ;  /* 0x0000000b040792a4 */ /* 0x000fc4000f8e0207 */
[----:B------:R-:W-:-:S04]  /*1990*/  @!P0 SHF.L.U32 R19, R8, 0x2, RZ ;  /* 0x0000000208138819 */ /* 0x000fc800000006ff */
[----:B------:R-:W-:-:S04]  /*19a0*/  @!P0 IADD3 R3, PT, PT, R9, UR7, RZ ;  /* 0x0000000709038c10 */ /* 0x000fc8000fffe0ff */
[----:B------:R-:W-:Y:S02]  /*19b0*/  @!P0 SHF.L.U64.HI R8, R8, 0x2, R3 ;  /* 0x0000000208088819 */ /* 0x000fe40000010203 */
[----:B0-----:R-:W-:-:S04]  /*19c0*/  @!P0 IADD3 R16, P1, PT, R19, R6, RZ ;  /* 0x0000000613108210 */ /* 0x001fc80007f3e0ff */
[----:B------:R-:W-:-:S05]  /*19d0*/  @!P0 IADD3.X R17, PT, PT, R8, R7, RZ, P1, !PT ;  /* 0x0000000708118210 */ /* 0x000fca0000ffe4ff */
[----:B------:R-:W2:Y:S01]  /*19e0*/  @!P0 LDG.E.64 R14, desc[UR14][R16.64] ;  /* 0x0000000e100e8981 */ /* 0x000ea2000c1e1b00 */
[----:B-1----:R-:W-:Y:S02]  /*19f0*/  @!P0 IADD3 R18, P1, PT, R19, R20, RZ ;  /* 0x0000001413128210 */ /* 0x002fe40007f3e0ff */
[----:B------:R-:W-:Y:S02]  /*1a00*/  CS2R R6, SRZ ;  /* 0x0000000000067805 */ /* 0x000fe4000001ff00 */
[----:B------:R-:W-:-:S05]  /*1a10*/  @!P0 IADD3.X R19, PT, PT, R8, R21, RZ, P1, !PT ;  /* 0x0000001508138210 */ /* 0x000fca0000ffe4ff */
[----:B------:R0:W3:Y:S01]  /*1a20*/  @!P0 LDG.E.64 R6, desc[UR14][R18.64] ;  /* 0x0000000e12068981 */ /* 0x0000e2000c1e1b00 */
[----:B------:R-:W-:Y:S01]  /*1a30*/  UIADD3 UR6, UPT, UPT, UR4, 0x1, URZ ;  /* 0x0000000104067890 */ /* 0x000fe2000fffe0ff */
        /* <DEDUP_REMOVED lines=18> */
[----:B------:R-:W-:-:S03]  /*1b60*/  FMUL.FTZ R7, R18, R7 ;  /* 0x0000000712077220 */ /* 0x000fc60000410000 */
[----:B------:R-:W-:Y:S01]  /*1b70*/  FFMA.FTZ R14, R8, R19, 1 ;  /* 0x3f800000080e7423 */ /* 0x000fe20000010013 */
[----:B------:R-:W-:-:S03]  /*1b80*/  FMUL.FTZ R8, R6, R3 ;  /* 0x0000000306087220 */ /* 0x000fc60000410000 */
[----:B------:R-:W-:Y:S01]  /*1b90*/  FMUL.FTZ R14, R7, R14 ;  /* 0x0000000e070e7220 */ /* 0x000fe20000410000 */
[----:B------:R-:W-:-:S03]  /*1ba0*/  FMUL.FTZ R6, R8, R12 ;  /* 0x0000000c08067220 */ /* 0x000fc60000410000 */
[----:B------:R-:W-:Y:S01]  /*1bb0*/  FMUL.FTZ R7, R14, R13 ;  /* 0x0000000d0e077220 */ /* 0x000fe20000410000 */
[----:B------:R-:W-:Y:S01]  /*1bc0*/  FFMA.FTZ R3, R9, R6, RZ ;  /* 0x0000000609037223 */ /* 0x000fe200000100ff */
[----:B------:R-:W-:-:S03]  /*1bd0*/  FADD.FTZ R6, RZ, R6 ;  /* 0x00000006ff067221 */ /* 0x000fc60000010000 */
[C---:B------:R-:W-:Y:S01]  /*1be0*/  FFMA.FTZ R3, R4.reuse, R7, R3 ;  /* 0x0000000704037223 */ /* 0x040fe20000010003 */
[----:B------:R-:W-:Y:S01]  /*1bf0*/  FADD.FTZ R7, R7, R6 ;  /* 0x0000000607077221 */ /* 0x000fe20000010000 */
[----:B------:R-:W-:Y:S01]  /*1c00*/  FFMA.FTZ R6, R9, R8, RZ ;  /* 0x0000000809067223 */ /* 0x000fe200000100ff */
[----:B------:R-:W-:Y:S01]  /*1c10*/  FADD.FTZ R8, RZ, R8 ;  /* 0x00000008ff087221 */ /* 0x000fe20000010000 */
[----:B------:R-:W-:Y:S01]  /*1c20*/  FFMA.FTZ R4, R4, R14, RZ ;  /* 0x0000000e04047223 */ /* 0x000fe200000100ff */
[----:B------:R-:W-:-:S07]  /*1c30*/  FADD.FTZ R9, RZ, R14 ;  /* 0x0000000eff097221 */ /* 0x000fce0000010000 */
.L_x_1478:
[----:B------:R-:W-:Y:S05]  /*1c40*/  BRA.U !UP0, `(.L_x_1471) ;  /* 0x0000000508c07547 */ /* 0x000fea000b800000 */
[----:B------:R-:W-:-:S12]  /*1c50*/  UIADD3 UR4, UPT, UPT, UR6, -UR8, URZ ;  /* 0x8000000806047290 */ /* 0x000fd8000fffe0ff */
.L_x_1479:
[----:B------:R-:W0:Y:S01]  /*1c60*/  @!P0 LDC.64 R16, c[0x0][0x3f8] ;  /* 0x0000fe00ff108b82 */ /* 0x000e220000000a00 */
[----:B------:R-:W-:Y:S02]  /*1c70*/  MOV R19, UR6 ;  /* 0x0000000600137c02 */ /* 0x000fe40008000f00 */
[----:B------:R-:W-:Y:S02]  /*1c80*/  @!P0 MOV R18, R24 ;  /* 0x0000001800128202 */ /* 0x000fe40000000f00 */
[----:B------:R-:W-:-:S03]  /*1c90*/  @!P0 SHF.R.S32.HI R19, RZ, 0x1f, R19 ;  /* 0x0000001fff138819 */ /* 0x000fc60000011413 */
[----:B------:R-:W1:Y:S02]  /*1ca0*/  @!P0 LDC.64 R14, c[0x0][0x3a0] ;  /* 0x0000e800ff0e8b82 */ /* 0x000e640000000a00 */
[----:B0-----:R-:W-:Y:S02]  /*1cb0*/  @!P0 IMAD R20, R19, R16, RZ ;  /* 0x0000001013148224 */ /* 0x001fe400078e02ff */
[----:B------:R-:W-:Y:S02]  /*1cc0*/  @!P0 IMAD.MOV.U32 R19, RZ, RZ, R5 ;  /* 0x000000ffff138224 */ /* 0x000fe400078e0005 */
[----:B------:R-:W-:Y:S02]  /*1cd0*/  @!P0 IMAD R17, R17, UR6, R20 ;  /* 0x0000000611118c24 */ /* 0x000fe4000f8e0214 */
[----:B------:R-:W-:-:S03]  /*1ce0*/  @!P0 IMAD.WIDE.U32 R18, R16, UR6, R18 ;  /* 0x0000000610128c25 */ /* 0x000fc6000f8e0012 */
[C---:B------:R-:W-:Y:S02]  /*1cf0*/  @!P0 SHF.L.U32 R21, R18.reuse, 0x2, RZ ;  /* 0x0000000212158819 */ /* 0x040fe400000006ff */
[----:B------:R-:W-:Y:S02]  /*1d00*/  @!P0 IADD3 R17, PT, PT, R19, R17, RZ ;  /* 0x0000001113118210 */ /* 0x000fe40007ffe0ff */
[----:B-1----:R-:W-:Y:S02]  /*1d10*/  @!P0 IADD3 R14, P1, PT, R21, R14, RZ ;  /* 0x0000000e150e8210 */ /* 0x002fe40007f3e0ff */
[----:B------:R-:W-:Y:S02]  /*1d20*/  @!P0 SHF.L.U64.HI R26, R18, 0x2, R17 ;  /* 0x00000002121a8819 */ /* 0x000fe40000010211 */
[----:B------:R-:W-:Y:S01]  /*1d30*/  CS2R R18, SRZ ;  /* 0x0000000000127805 */ /* 0x000fe2000001ff00 */
[----:B------:R-:W0:Y:S01]  /*1d40*/  @!P0 LDC.64 R16, c[0x0][0x3f8] ;  /* 0x0000fe00ff108b82 */ /* 0x000e220000000a00 */
[----:B------:R-:W-:-:S05]  /*1d50*/  @!P0 IADD3.X R15, PT, PT, R26, R15, RZ, P1, !PT ;  /* 0x0000000f1a0f8210 */ /* 0x000fca0000ffe4ff */
[----:B------:R1:W2:Y:S02]  /*1d60*/  @!P0 LDG.E.64 R18, desc[UR14][R14.64] ;  /* 0x0000000e0e128981 */ /* 0x0002a4000c1e1b00 */
[----:B-1----:R-:W1:Y:S01]  /*1d70*/  @!P0 LDC.64 R14, c[0x0][0x398] ;  /* 0x0000e600ff0e8b82 */ /* 0x002e620000000a00 */
[----:B------:R-:W-:Y:S02]  /*1d80*/  MOV R23, UR6 ;  /* 0x0000000600177c02 */ /* 0x000fe40008000f00 */
[----:B-1----:R-:W-:-:S04]  /*1d90*/  @!P0 IADD3 R20, P1, PT, R21, R14, RZ ;  /* 0x0000000e15148210 */ /* 0x002fc80007f3e0ff */
[----:B------:R-:W-:Y:S02]  /*1da0*/  @!P0 IADD3.X R21, PT, PT, R26, R15, RZ, P1, !PT ;  /* 0x0000000f1a158210 */ /* 0x000fe40000ffe4ff */
[----:B------:R-:W-:-:S06]  /*1db0*/  CS2R R14, SRZ ;  /* 0x00000000000e7805 */ /* 0x000fcc000001ff00 */
[----:B------:R1:W3:Y:S01]  /*1dc0*/  @!P0 LDG.E.64 R14, desc[UR14][R20.64] ;  /* 0x0000000e140e8981 */ /* 0x0002e2000c1e1b00 */
[----:B------:R-:W-:-:S04]  /*1dd0*/  @!P0 IADD3 R23, PT, PT, R23, 0x1, RZ ;  /* 0x0000000117178810 */ /* 0x000fc80007ffe0ff */
[----:B------:R-:W-:Y:S02]  /*1de0*/  @!P0 SHF.R.S32.HI R27, RZ, 0x1f, R23 ;  /* 0x0000001fff1b8819 */ /* 0x000fe40000011417 */
[----:B-1----:R-:W-:-:S03]  /*1df0*/  @!P0 MOV R20, R24 ;  /* 0x0000001800148202 */ /* 0x002fc60000000f00 */
[----:B0-----:R-:W-:Y:S01]  /*1e00*/  @!P0 IMAD R26, R27, R16, RZ ;  /* 0x000000101b1a8224 */ /* 0x001fe200078e02ff */
[----:B------:R-:W-:-:S03]  /*1e10*/  @!P0 MOV R21, R5 ;  /* 0x0000000500158202 */ /* 0x000fc60000000f00 */
[C---:B------:R-:W-:Y:S02]  /*1e20*/  @!P0 IMAD R27, R23.reuse, R17, R26 ;  /* 0x00000011171b8224 */ /* 0x040fe400078e021a */
[----:B------:R-:W-:Y:S02]  /*1e30*/  @!P0 IMAD.WIDE.U32 R20, R23, R16, R20 ;  /* 0x0000001017148225 */ /* 0x000fe400078e0014 */
[----:B------:R-:W0:Y:S02]  /*1e40*/  @!P0 LDC.64 R16, c[0x0][0x3a0] ;  /* 0x0000e800ff108b82 */ /* 0x000e240000000a00 */
[----:B------:R-:W-:Y:S01]  /*1e50*/  @!P0 IMAD.IADD R23, R21, 0x1, R27 ;  /* 0x0000000115178824 */ /* 0x000fe200078e021b */
[----:B------:R-:W-:-:S04]  /*1e60*/  @!P0 SHF.L.U32 R26, R20, 0x2, RZ ;  /* 0x00000002141a8819 */ /* 0x000fc800000006ff */
[----:B------:R-:W-:Y:S02]  /*1e70*/  @!P0 SHF.L.U64.HI R23, R20, 0x2, R23 ;  /* 0x0000000214178819 */ /* 0x000fe40000010217 */
        /* <DEDUP_REMOVED lines=8> */
[----:B------:R0:W4:Y:S01]  /*1f00*/  @!P0 LDG.E.64 R20, desc[UR14][R26.64] ;  /* 0x0000000e1a148981 */ /* 0x000122000c1e1b00 */
[----:B------:R-:W-:Y:S02]  /*1f10*/  UIADD3 UR4, UPT, UPT, UR4, 0x2, URZ ;  /* 0x0000000204047890 */ /* 0x000fe4000fffe0ff */
[----:B------:R-:W-:Y:S02]  /*1f20*/  UIADD3 UR6, UPT, UPT, UR6, 0x2, URZ ;  /* 0x0000000206067890 */ /* 0x000fe4000fffe0ff */
[----:B------:R-:W-:Y:S01]  /*1f30*/  UISETP.NE.AND UP0, UPT, UR4, URZ, UPT ;  /* 0x000000ff0400728c */ /* 0x000fe2000bf05270 */
[C---:B--2---:R-:W-:Y:S01]  /*1f40*/  FADD.FTZ R23, -R2.reuse, R18 ;  /* 0x0000001202177221 */ /* 0x044fe20000010100 */
[----:B------:R-:W-:-:S03]  /*1f50*/  FADD.FTZ R19, -R2, R19 ;  /* 0x0000001302137221 */ /* 0x000fc60000010100 */
[----:B------:R-:W-:-:S04]  /*1f60*/  FMUL.FTZ R23, R23, R22 ;  /* 0x0000001617177220 */ /* 0x000fc80000410000 */
[----:B-----5:R-:W-:-:S04]  /*1f70*/  FFMA.FTZ R18, R23, R12, R10 ;  /* 0x0000000c17127223 */ /* 0x020fc8000001000a */
[----:B------:R-:W-:-:S06]  /*1f80*/  FMUL.FTZ R29, R18, -1.4426950216293334961 ;  /* 0xbfb8aa3b121d7820 */ /* 0x000fcc0000410000 */
[----:B------:R-:W1:Y:S02]  /*1f90*/  MUFU.EX2 R29, R29 ;  /* 0x0000001d001d7308 */ /* 0x000e640000000800 */
[----:B-1----:R-:W-:-:S06]  /*1fa0*/  FADD.FTZ R29, R29, 1 ;  /* 0x3f8000001d1d7421 */ /* 0x002fcc0000010000 */
[----:B------:R-:W3:Y:S02]  /*1fb0*/  MUFU.RCP R29, R29 ;  /* 0x0000001d001d7308 */ /* 0x000ee40000001000 */
[C---:B---3--:R-:W-:Y:S01]  /*1fc0*/  FMUL.FTZ R28, R29.reuse, R14 ;  /* 0x0000000e1d1c7220 */ /* 0x048fe20000410000 */
[----:B------:R-:W-:-:S04]  /*1fd0*/  FADD.FTZ R14, -R29, 1 ;  /* 0x3f8000001d0e7421 */ /* 0x000fc80000010100 */
[----:B0-----:R-:W-:Y:S01]  /*1fe0*/  FFMA.FTZ R27, R18, R14, 1 ;  /* 0x3f800000121b7423 */ /* 0x001fe2000001000e */
[----:B------:R-:W-:-:S03]  /*1ff0*/  FMUL.FTZ R14, R19, R22 ;  /* 0x00000016130e7220 */ /* 0x000fc60000410000 */
[----:B------:R-:W-:Y:S01]  /*2000*/  FMUL.FTZ R19, R28, R27 ;  /* 0x0000001b1c137220 */ /* 0x000fe20000410000 */
[----:B------:R-:W-:-:S03]  /*2010*/  FFMA.FTZ R18, R14, R13, R11 ;  /* 0x0000000d0e127223 */ /* 0x000fc6000001000b */
[----:B------:R-:W-:Y:S01]  /*2020*/  FADD.FTZ R8, R19, R8 ;  /* 0x0000000813087221 */ /* 0x000fe20000010000 */
[----:B------:R-:W-:Y:S01]  /*2030*/  FMUL.FTZ R26, R18, -1.4426950216293334961 ;  /* 0xbfb8aa3b121a7820 */ /* 0x000fe20000410000 */
[----:B------:R-:W-:-:S05]  /*2040*/  FFMA.FTZ R6, R23, R19, R6 ;  /* 0x0000001317067223 */ /* 0x000fca0000010006 */
[----:B------:R-:W0:Y:S02]  /*2050*/  MUFU.EX2 R26, R26 ;  /* 0x0000001a001a7308 */ /* 0x000e240000000800 */
[----:B0-----:R-:W-:Y:S01]  /*2060*/  FADD.FTZ R28, R26, 1 ;  /* 0x3f8000001a1c7421 */ /* 0x001fe20000010000 */
[C---:B----4-:R-:W-:Y:S01]  /*2070*/  FADD.FTZ R29, -R2.reuse, R16 ;  /* 0x00000010021d7221 */ /* 0x050fe20000010100 */
[----:B------:R-:W-:-:S04]  /*2080*/  FADD.FTZ R17, -R2, R17 ;  /* 0x0000001102117221 */ /* 0x000fc80000010100 */
[----:B------:R-:W0:Y:S01]  /*2090*/  MUFU.RCP R28, R28 ;  /* 0x0000001c001c7308 */ /* 0x000e220000001000 */
[----:B------:R-:W-:-:S04]  /*20a0*/  FMUL.FTZ R26, R17, R22 ;  /* 0x00000016111a7220 */ /* 0x000fc80000410000 */
[----:B------:R-:W-:Y:S01]  /*20b0*/  FFMA.FTZ R17, R26, R13, R11 ;  /* 0x0000000d1a117223 */ /* 0x000fe2000001000b */
[C---:B0-----:R-:W-:Y:S01]  /*20c0*/  FADD.FTZ R27, -R28.reuse, 1 ;  /* 0x3f8000001c1b7421 */ /* 0x041fe20000010100 */
[----:B------:R-:W-:Y:S02]  /*20d0*/  FMUL.FTZ R15, R28, R15 ;  /* 0x0000000f1c0f7220 */ /* 0x000fe40000410000 */
[----:B------:R-:W-:Y:S01]  /*20e0*/  FMUL.FTZ R28, R17, -1.4426950216293334961 ;  /* 0xbfb8aa3b111c7820 */ /* 0x000fe20000410000 */
[----:B------:R-:W-:Y:S01]  /*20f0*/  FFMA.FTZ R18, R18, R27, 1 ;  /* 0x3f80000012127423 */ /* 0x000fe2000001001b */
[----:B------:R-:W-:-:S03]  /*2100*/  FMUL.FTZ R27, R29, R22 ;  /* 0x000000161d1b7220 */ /* 0x000fc60000410000 */
[----:B------:R-:W-:Y:S01]  /*2110*/  FMUL.FTZ R15, R15, R18 ;  /* 0x000000120f0f7220 */ /* 0x000fe20000410000 */
[----:B------:R-:W-:Y:S01]  /*2120*/  FFMA.FTZ R16, R27, R12, R10 ;  /* 0x0000000c1b107223 */ /* 0x000fe2000001000a */
[----:B------:R-:W-:Y:S02]  /*2130*/  MUFU.EX2 R28, R28 ;  /* 0x0000001c001c7308 */ /* 0x000fe40000000800 */
[----:B------:R-:W-:Y:S01]  /*2140*/  FADD.FTZ R9, R15, R9 ;  /* 0x000000090f097221 */ /* 0x000fe20000010000 */
[----:B------:R-:W-:-:S06]  /*2150*/  FMUL.FTZ R18, R16, -1.4426950216293334961 ;  /* 0xbfb8aa3b10127820 */ /* 0x000fcc0000410000 */
[----:B------:R-:W0:Y:S02]  /*2160*/  MUFU.EX2 R18, R18 ;  /* 0x0000001200127308 */ /* 0x000e240000000800 */
[----:B0-----:R-:W-:Y:S01]  /*2170*/  FADD.FTZ R29, R18, 1 ;  /* 0x3f800000121d7421 */ /* 0x001fe20000010000 */
[----:B------:R-:W-:-:S04]  /*2180*/  FMUL.FTZ R18, R19, R12 ;  /* 0x0000000c13127220 */ /* 0x000fc80000410000 */
[----:B------:R-:W-:Y:S01]  /*2190*/  FFMA.FTZ R3, R23, R18, R3 ;  /* 0x0000001217037223 */ /* 0x000fe20000010003 */
[----:B------:R-:W0:Y:S01]  /*21a0*/  MUFU.RCP R29, R29 ;  /* 0x0000001d001d7308 */ /* 0x000e220000001000 */
[----:B------:R-:W-:Y:S01]  /*21b0*/  FADD.FTZ R7, R18, R7 ;  /* 0x0000000712077221 */ /* 0x000fe20000010000 */
[----:B------:R-:W-:Y:S01]  /*21c0*/  FFMA.FTZ R23, R14, R15, R4 ;  /* 0x0000000f0e177223 */ /* 0x000fe20000010004 */
[----:B------:R-:W-:-:S04]  /*21d0*/  FMUL.FTZ R4, R15, R13 ;  /* 0x0000000d0f047220 */ /* 0x000fc80000410000 */
[----:B------:R-:W-:Y:S01]  /*21e0*/  FFMA.FTZ R3, R14, R4, R3 ;  /* 0x000000040e037223 */ /* 0x000fe20000010003 */
[----:B------:R-:W-:Y:S01]  /*21f0*/  FADD.FTZ R7, R4, R7 ;  /* 0x0000000704077221 */ /* 0x000fe20000010000 */
[C---:B0-----:R-:W-:Y:S01]  /*2200*/  FADD.FTZ R19, -R29.reuse, 1 ;  /* 0x3f8000001d137421 */ /* 0x041fe20000010100 */
[----:B------:R-:W-:-:S03]  /*2210*/  FMUL.FTZ R20, R29, R20 ;  /* 0x000000141d147220 */ /* 0x000fc60000410000 */
[----:B------:R-:W-:Y:S01]  /*2220*/  FFMA.FTZ R19, R16, R19, 1 ;  /* 0x3f80000010137423 */ /* 0x000fe20000010013 */
[----:B------:R-:W-:-:S03]  /*2230*/  FADD.FTZ R16, R28, 1 ;  /* 0x3f8000001c107421 */ /* 0x000fc60000010000 */
[----:B------:R-:W-:-:S03]  /*2240*/  FMUL.FTZ R19, R20, R19 ;  /* 0x0000001314137220 */ /* 0x000fc60000410000 */
[----:B------:R-:W0:Y:S01]  /*2250*/  MUFU.RCP R16, R16 ;  /* 0x0000001000107308 */ /* 0x000e220000001000 */
[----:B------:R-:W-:Y:S01]  /*2260*/  FMUL.FTZ R4, R19, R12 ;  /* 0x0000000c13047220 */ /* 0x000fe20000410000 */
[----:B------:R-:W-:Y:S01]  /*2270*/  FADD.FTZ R8, R8, R19 ;  /* 0x0000001308087221 */ /* 0x000fe20000010000 */
[C---:B------:R-:W-:Y:S02]  /*2280*/  FFMA.FTZ R6, R27.reuse, R19, R6 ;  /* 0x000000131b067223 */ /* 0x040fe40000010006 */
[----:B------:R-:W-:Y:S01]  /*2290*/  FFMA.FTZ R14, R27, R4, R3 ;  /* 0x000000041b0e7223 */ /* 0x000fe20000010003 */
[C---:B0-----:R-:W-:Y:S01]  /*22a0*/  FADD.FTZ R18, -R16.reuse, 1 ;  /* 0x3f80000010127421 */ /* 0x041fe20000010100 */
[----:B------:R-:W-:Y:S01]  /*22b0*/  FMUL.FTZ R21, R16, R21 ;  /* 0x0000001510157220 */ /* 0x000fe20000410000 */
[----:B------:R-:W-:Y:S02]  /*22c0*/  FADD.FTZ R16, R7, R4 ;  /* 0x0000000407107221 */ /* 0x000fe40000010000 */
[----:B------:R-:W-:-:S04]  /*22d0*/  FFMA.FTZ R18, R17, R18, 1 ;  /* 0x3f80000011127423 */ /* 0x000fc80000010012 */
[----:B------:R-:W-:-:S04]  /*22e0*/  FMUL.FTZ R18, R21, R18 ;  /* 0x0000001215127220 */ /* 0x000fc80000410000 */
[----:B------:R-:W-:Y:S01]  /*22f0*/  FMUL.FTZ R7, R18, R13 ;  /* 0x0000000d12077220 */ /* 0x000fe20000410000 */
[----:B------:R-:W-:Y:S01]  /*2300*/  FADD.FTZ R9, R9, R18 ;  /* 0x0000001209097221 */ /* 0x000fe20000010000 */
[C---:B------:R-:W-:Y:S02]  /*2310*/  FFMA.FTZ R4, R26.reuse, R18, R23 ;  /* 0x000000121a047223 */ /* 0x040fe40000010017 */
[----:B------:R-:W-:Y:S01]  /*2320*/  FFMA.FTZ R3, R26, R7, R14 ;  /* 0x000000071a037223 */ /* 0x000fe2000001000e */
[----:B------:R-:W-:Y:S01]  /*2330*/  FADD.FTZ R7, R7, R16 ;  /* 0x0000001007077221 */ /* 0x000fe20000010000 */
[----:B------:R-:W-:Y:S06]  /*2340*/  BRA.U UP0, `(.L_x_1479) ;  /* 0xfffffff900447547 */ /* 0x000fec000b83ffff */
.L_x_1471:
[----:B-----5:R-:W0:Y:S01]  /*2350*/  S2R R11, SR_TID.X ;  /* 0x00000000000b7919 */ /* 0x020e220000002100 */
[----:B------:R-:W1:Y:S01]  /*2360*/  S2UR UR6, SR_CgaCtaId ;  /* 0x00000000000679c3 */ /* 0x000e620000008800 */
[----:B------:R-:W2:Y:S01]  /*2370*/  LDCU UR7, c[0x0][0x424] ;  /* 0x00008480ff0777ac */ /* 0x000ea20008000800 */
[----:B------:R-:W-:Y:S01]  /*2380*/  MOV R10, RZ ;  /* 0x000000ff000a7202 */ /* 0x000fe20000000f00 */
[----:B------:R-:W-:Y:S01]  /*2390*/  UMOV UR5, 0x400 ;  /* 0x0000040000057882 */ /* 0x000fe20000000000 */
[----:B--2---:R-:W-:Y:S01]  /*23a0*/  IMAD R5, R0, UR7, RZ ;  /* 0x0000000700057c24 */ /* 0x004fe2000f8e02ff */
[----:B-1----:R-:W-:-:S06]  /*23b0*/  ULEA UR4, UR6, UR5, 0x18 ;  /* 0x0000000506047291 */ /* 0x002fcc000f8ec0ff */
[----:B------:R-:W-:Y:S01]  /*23c0*/  MOV R23, UR4 ;  /* 0x0000000400177c02 */ /* 0x000fe20008000f00 */
[C---:B0-----:R-:W-:Y:S01]  /*23d0*/  IMAD.HI.U32 R2, R11.reuse, 0x2aaaaaab, R10 ;  /* 0x2aaaaaab0b027827 */ /* 0x041fe200078e000a */
[----:B------:R-:W-:-:S03]  /*23e0*/  LEA R5, R11, -R5, 0x1 ;  /* 0x800000050b057211 */ /* 0x000fc600078e08ff */
[----:B------:R-:W-:Y:S01]  /*23f0*/  IMAD R12, R2, 0xc, R23 ;  /* 0x0000000c020c7824 */ /* 0x000fe200078e0217 */
[----:B------:R-:W-:-:S04]  /*2400*/  ISETP.NE.AND P0, PT, R5, RZ, PT ;  /* 0x000000ff0500720c */ /* 0x000fc80003f05270 */
[----:B------:R-:W-:Y:S01]  /*2410*/  SEL R2, RZ, 0x1, P0 ;  /* 0x00000001ff027807 */ /* 0x000fe20000000000 */
[----:B------:R0:W-:Y:S01]  /*2420*/  STS [R12+0x214], R3 ;  /* 0x000214030c007388 */ /* 0x0001e20000000800 */
[----:B------:R-:W-:-:S03]  /*2430*/  ISETP.GT.U32.AND P0, PT, R11, 0x1b, PT ;  /* 0x0000001b0b00780c */ /* 0x000fc60003f04070 */
[----:B------:R0:W-:Y:S04]  /*2440*/  STS [R12+0x218], R7 ;  /* 0x000218070c007388 */ /* 0x0001e80000000800 */
[----:B------:R0:W-:Y:S01]  /*2450*/  STS [R12+0x210], R2 ;  /* 0x000210020c007388 */ /* 0x0001e20000000800 */
[----:B------:R-:W-:Y:S06]  /*2460*/  BAR.SYNC.DEFER_BLOCKING 0x0 ;  /* 0x0000000000007b1d */ /* 0x000fec0000010000 */
[----:B------:R-:W-:Y:S05]  /*2470*/  @P0 BRA `(.L_x_1480) ;  /* 0x0000000c001c0947 */ /* 0x000fea0003800000 */
[C---:B------:R-:W-:Y:S02]  /*2480*/  IMAD R23, R11.reuse, 0x54, R23 ;  /* 0x000000540b177824 */ /* 0x040fe400078e0217 */
[----:B0-----:R-:W-:Y:S01]  /*2490*/  HFMA2 R3, -RZ, RZ, 0, 5.0067901611328125e-06 ;  /* 0x00000054ff037431 */ /* 0x001fe200000001ff */
[----:B------:R-:W-:Y:S01]  /*24a0*/  ULEA UR7, UR6, UR5, 0x18 ;  /* 0x0000000506077291 */ /* 0x000fe2000f8ec0ff */
[----:B------:R-:W0:Y:S01]  /*24b0*/  S2R R16, SR_LANEID ;  /* 0x0000000000107919 */ /* 0x000e220000000000 */
[----:B------:R-:W1:Y:S04]  /*24c0*/  LDS R28, [R23+0x21c] ;  /* 0x00021c00171c7984 */ /* 0x000e680000000800 */
[----:B------:R-:W2:Y:S01]  /*24d0*/  LDS R27, [R23+0x228] ;  /* 0x00022800171b7984 */ /* 0x000ea20000000800 */
[----:B------:R-:W-:-:S03]  /*24e0*/  IMAD R2, R11, R3, UR7 ;  /* 0x000000070b027e24 */ /* 0x000fc6000f8e0203 */
[----:B------:R-:W3:Y:S04]  /*24f0*/  LDS R22, [R23+0x234] ;  /* 0x0002340017167984 */ /* 0x000ee80000000800 */
[----:B------:R-:W4:Y:S04]  /*2500*/  LDS R17, [R23+0x240] ;  /* 0x0002400017117984 */ /* 0x000f280000000800 */
[----:B------:R-:W-:Y:S04]  /*2510*/  LDS R26, [R23+0x214] ;  /* 0x00021400171a7984 */ /* 0x000fe80000000800 */
[----:B------:R-:W5:Y:S04]  /*2520*/  LDS R21, [R23+0x220] ;  /* 0x0002200017157984 */ /* 0x000f680000000800 */
[----:B------:R-:W-:Y:S04]  /*2530*/  LDS R24, [R23+0x218] ;  /* 0x0002180017187984 */ /* 0x000fe80000000800 */
[----:B------:R-:W0:Y:S04]  /*2540*/  LDS R19, [R23+0x224] ;  /* 0x0002240017137984 */ /* 0x000e280000000800 */
[----:B------:R-:W0:Y:S04]  /*2550*/  LDS R25, [R23+0x210] ;  /* 0x0002100017197984 */ /* 0x000e280000000800 */
[----:B------:R-:W0:Y:S04]  /*2560*/  LDS R13, [R23+0x24c] ;  /* 0x00024c00170d7984 */ /* 0x000e280000000800 */
[----:B------:R-:W0:Y:S01]  /*2570*/  LDS R18, [R23+0x22c] ;  /* 0x00022c0017127984 */ /* 0x000e220000000800 */
[----:B-1----:R-:W-:-:S03]  /*2580*/  ISETP.NE.AND P0, PT, R28, RZ, PT ;  /* 0x000000ff1c00720c */ /* 0x002fc60003f05270 */
[----:B------:R-:W1:Y:S01]  /*2590*/  LDS R20, [R23+0x230] ;  /* 0x0002300017147984 */ /* 0x000e620000000800 */
[----:B--2---:R-:W-:-:S03]  /*25a0*/  ISETP.NE.AND P1, PT, R27, RZ, PT ;  /* 0x000000ff1b00720c */ /* 0x004fc60003f25270 */
[----:B------:R-:W2:Y:S01]  /*25b0*/  LDS R7, [R23+0x238] ;  /* 0x0002380017077984 */ /* 0x000ea20000000800 */
[----:B---3--:R-:W-:-:S03]  /*25c0*/  ISETP.NE.AND P2, PT, R22, RZ, PT ;  /* 0x000000ff1600720c */ /* 0x008fc60003f45270 */
[----:B------:R-:W3:Y:S01]  /*25d0*/  LDS R15, [R23+0x23c] ;  /* 0x00023c00170f7984 */ /* 0x000ee20000000800 */
[----:B----4-:R-:W-:-:S03]  /*25e0*/  ISETP.NE.AND P3, PT, R17, RZ, PT ;  /* 0x000000ff1100720c */ /* 0x010fc60003f65270 */
[----:B------:R-:W4:Y:S04]  /*25f0*/  LDS R12, [R23+0x244] ;  /* 0x00024400170c7984 */ /* 0x000f280000000800 */
[----:B------:R-:W4:Y:S01]  /*2600*/  LDS R14, [R23+0x248] ;  /* 0x00024800170e7984 */ /* 0x000f220000000800 */
[----:B-----5:R-:W-:-:S03]  /*2610*/  @!P0 FADD.FTZ R21, R26, R21 ;  /* 0x000000151a158221 */ /* 0x020fc60000010000 */
[----:B------:R-:W5:Y:S04]  /*2620*/  LDS R5, [R23+0x250] ;  /* 0x0002500017057984 */ /* 0x000f680000000800 */
[----:B------:R-:W5:Y:S01]  /*2630*/  LDS R3, [R2+0x254] ;  /* 0x0002540002037984 */ /* 0x000f620000000800 */
[----:B0-----:R-:W-:Y:S01]  /*2640*/  @!P0 FADD.FTZ R19, R24, R19 ;  /* 0x0000001318138221 */ /* 0x001fe20000010000 */
[----:B------:R-:W-:Y:S02]  /*2650*/  SHF.R.U32.HI R24, RZ, 0x2, R16 ;  /* 0x00000002ff187819 */ /* 0x000fe40000011610 */
[----:B------:R-:W-:Y:S02]  /*2660*/  IADD3 R25, PT, PT, R27, R28, R25 ;  /* 0x0000001c1b197210 */ /* 0x000fe40007ffe019 */
[----:B------:R-:W-:-:S02]  /*2670*/  ISETP.NE.AND P0, PT, R13, RZ, PT ;  /* 0x000000ff0d00720c */ /* 0x000fc40003f05270 */
[----:B------:R-:W-:Y:S01]  /*2680*/  IADD3 R22, PT, PT, R17, R25, R22 ;  /* 0x0000001911167210 */ /* 0x000fe20007ffe016 */
[----:B------:R-:W-:-:S04]  /*2690*/  IMAD.HI.U32 R17, R24, 0x24924925, RZ ;  /* 0x2492492518117827 */ /* 0x000fc800078e00ff */
[----:B------:R-:W-:Y:S01]  /*26a0*/  @!P1 FADD.FTZ R18, R18, R21 ;  /* 0x0000001512129221 */ /* 0x000fe20000010000 */
[----:B------:R-:W-:Y:S02]  /*26b0*/  IMAD R17, R17, -0x1c, R16 ;  /* 0xffffffe411117824 */ /* 0x000fe400078e0210 */
[----:B-1----:R-:W-:Y:S01]  /*26c0*/  @!P1 FADD.FTZ R20, R20, R19 ;  /* 0x0000001314149221 */ /* 0x002fe20000010000 */
[----:B------:R-:W-:Y:S02]  /*26d0*/  IMAD.IADD R13, R13, 0x1, R22 ;  /* 0x000000010d0d7824 */ /* 0x000fe400078e0216 */
[----:B--2---:R-:W-:Y:S01]  /*26e0*/  @!P2 FADD.FTZ R7, R7, R18 ;  /* 0x000000120707a221 */ /* 0x004fe20000010000 */
[----:B------:R-:W-:Y:S01]  /*26f0*/  MOV R18, 0xc ;  /* 0x0000000c00127802 */ /* 0x000fe20000000f00 */
[----:B---3--:R-:W-:-:S04]  /*2700*/  @!P2 FADD.FTZ R15, R15, R20 ;  /* 0x000000140f0fa221 */ /* 0x008fc80000010000 */
[----:B------:R-:W-:Y:S02]  /*2710*/  IMAD R16, R17, R18, UR7 ;  /* 0x0000000711107e24 */ /* 0x000fe4000f8e0212 */
[----:B----4-:R-:W-:Y:S01]  /*2720*/  @!P3 FADD.FTZ R12, R12, R7 ;  /* 0x000000070c0cb221 */ /* 0x010fe20000010000 */
[----:B------:R-:W-:Y:S02]  /*2730*/  MOV R7, 0xfffffff ;  /* 0x0fffffff00077802 */ /* 0x000fe40000000f00 */
[----:B------:R0:W-:Y:S01]  /*2740*/  STS [R16+0xc0], R13 ;  /* 0x0000c00d10007388 */ /* 0x0001e20000000800 */
[----:B------:R-:W-:Y:S01]  /*2750*/  @!P3 FADD.FTZ R14, R14, R15 ;  /* 0x0000000f0e0eb221 */ /* 0x000fe20000010000 */
[----:B------:R-:W-:Y:S01]  /*2760*/  R2UR UR7, R7 ;  /* 0x00000000070772ca */ /* 0x000fe200000e0000 */
[----:B-----5:R-:W-:Y:S02]  /*2770*/  @!P0 FADD.FTZ R5, R5, R12 ;  /* 0x0000000c05058221 */ /* 0x020fe40000010000 */
[----:B------:R-:W-:-:S03]  /*2780*/  @!P0 FADD.FTZ R3, R3, R14 ;  /* 0x0000000e03038221 */ /* 0x000fc60000010000 */
[----:B------:R0:W-:Y:S04]  /*2790*/  STS [R16+0xc4], R5 ;  /* 0x0000c40510007388 */ /* 0x0001e80000000800 */
[----:B------:R0:W-:Y:S03]  /*27a0*/  STS [R16+0xc8], R3 ;  /* 0x0000c80310007388 */ /* 0x0001e60000000800 */
[----:B------:R-:W-:Y:S05]  /*27b0*/  BRA.DIV UR7, `(.L_x_1481) ;  /* 0x0000000e07707947 */ /* 0x000fea000b800000 */
[----:B------:R-:W-:Y:S01]  /*27c0*/  ISETP.NE.AND P1, PT, R17, RZ, PT ;  /* 0x000000ff1100720c */ /* 0x000fe20003f25270 */
[----:B------:R-:W-:Y:S01]  /*27d0*/  NOP ;  /* 0x0000000000007918 */ /* 0x000fe20000000000 */
[----:B------:R-:W-:-:S11]  /*27e0*/  PLOP3.LUT P0, PT, PT, PT, PT, 0x80, 0x8 ;  /* 0x000000000008781c */ /* 0x000fd60003f0f070 */
[----:B------:R-:W1:Y:S01]  /*27f0*/  @P1 LDS R12, [R16+0xb4] ;  /* 0x0000b400100c1984 */ /* 0x000e620000000800 */
[----:B------:R-:W-:-:S03]  /*2800*/  @P1 ISETP.NE.AND P2, PT, R13, RZ, PT ;  /* 0x000000ff0d00120c */ /* 0x000fc60003f45270 */
[----:B------:R-:W2:Y:S01]  /*2810*/  @P1 LDS R14, [R16+0xb8] ;  /* 0x0000b800100e1984 */ /* 0x000ea20000000800 */
[----:B------:R-:W-:-:S03]  /*2820*/  @P1 PLOP3.LUT P0, PT, P2, PT, PT, 0x80, 0x8 ;  /* 0x000000000008181c */ /* 0x000fc6000170f070 */
[----:B------:R-:W3:Y:S01]  /*2830*/  @P1 LDS R18, [R16+0xbc] ;  /* 0x0000bc0010121984 */ /* 0x000ee20000000800 */
[----:B-1----:R-:W-:-:S04]  /*2840*/  @P1 IADD3 R12, PT, PT, R13, R12, RZ ;  /* 0x0000000c0d0c1210 */ /* 0x002fc80007ffe0ff */
[----:B0-----:R-:W-:-:S05]  /*2850*/  @P1 MOV R13, R12 ;  /* 0x0000000c000d1202 */ /* 0x001fca0000000f00 */
[----:B--2---:R-:W-:Y:S01]  /*2860*/  @!P0 FADD.FTZ R5, R5, R14 ;  /* 0x0000000e05058221 */ /* 0x004fe20000010000 */
[----:B------:R-:W-:Y:S01]  /*2870*/  ISETP.GE.U32.AND P1, PT, R17, 0x2, PT ;  /* 0x000000021100780c */ /* 0x000fe20003f26070 */
[----:B------:R-:W-:Y:S01]  /*2880*/  NOP ;  /* 0x0000000000007918 */ /* 0x000fe20000000000 */
[----:B---3--:R-:W-:Y:S01]  /*2890*/  @!P0 FADD.FTZ R3, R3, R18 ;  /* 0x0000001203038221 */ /* 0x008fe20000010000 */
        /* <DEDUP_REMOVED lines=67> */
.L_x_1495:
[----:B0-----:R-:W0:Y:S01]  /*2cd0*/  LDS R5, [R2+0x210] ;  /* 0x0002100002057984 */ /* 0x001e220000000800 */
[----:B------:R-:W-:Y:S02]  /*2ce0*/  ISETP.NE.AND P1, PT, R11, RZ, PT ;  /* 0x000000ff0b00720c */ /* 0x000fe40003f25270 */
[----:B------:R-:W-:Y:S01]  /*2cf0*/  PLOP3.LUT P0, PT, PT, PT, PT, 0x80, 0x8 ;  /* 0x000000000008781c */ /* 0x000fe20003f0f070 */
[----:B------:R-:W1:Y:S04]  /*2d00*/  LDS R22, [R16+0xb4] ;  /* 0x0000b40010167984 */ /* 0x000e680000000800 */
[----:B------:R-:W2:Y:S04]  /*2d10*/  LDS R10, [R2+0x21c] ;  /* 0x00021c00020a7984 */ /* 0x000ea80000000800 */
[----:B------:R-:W3:Y:S04]  /*2d20*/  LDS R11, [R2+0x228] ;  /* 0x00022800020b7984 */ /* 0x000ee80000000800 */
[----:B------:R-:W-:Y:S04]  /*2d30*/  LDS R24, [R16+0xb8] ;  /* 0x0000b80010187984 */ /* 0x000fe80000000800 */
[----:B------:R-:W4:Y:S04]  /*2d40*/  LDS R21, [R2+0x234] ;  /* 0x0002340002157984 */ /* 0x000f280000000800 */
[----:B------:R-:W5:Y:S04]  /*2d50*/  LDS R3, [R2+0x214] ;  /* 0x0002140002037984 */ /* 0x000f680000000800 */
[----:B------:R-:W-:Y:S04]  /*2d60*/  LDS R7, [R2+0x218] ;  /* 0x0002180002077984 */ /* 0x000fe80000000800 */
[----:B------:R-:W5:Y:S04]  /*2d70*/  LDS R26, [R16+0xbc] ;  /* 0x0000bc00101a7984 */ /* 0x000f680000000800 */
[----:B------:R-:W5:Y:S04]  /*2d80*/  LDS R20, [R2+0x240] ;  /* 0x0002400002147984 */ /* 0x000f680000000800 */
[----:B------:R-:W5:Y:S01]  /*2d90*/  LDS R19, [R2+0x220] ;  /* 0x0002200002137984 */ /* 0x000f620000000800 */
[----:B0-----:R-:W-:-:S03]  /*2da0*/  @P1 ISETP.NE.AND P2, PT, R5, RZ, PT ;  /* 0x000000ff0500120c */ /* 0x001fc60003f45270 */
[----:B------:R-:W0:Y:S01]  /*2db0*/  LDS R17, [R2+0x224] ;  /* 0x0002240002117984 */ /* 0x000e220000000800 */
[----:B-1----:R-:W-:Y:S02]  /*2dc0*/  @P1 IADD3 R5, PT, PT, R22, R5, RZ ;  /* 0x0000000516051210 */ /* 0x002fe40007ffe0ff */
[----:B------:R-:W-:Y:S01]  /*2dd0*/  @P1 PLOP3.LUT P0, PT, P2, PT, PT, 0x80, 0x8 ;  /* 0x000000000008181c */ /* 0x000fe2000170f070 */
[----:B------:R-:W1:Y:S01]  /*2de0*/  LDS R18, [R2+0x24c] ;  /* 0x00024c0002127984 */ /* 0x000e620000000800 */
[----:B--2---:R-:W-:-:S03]  /*2df0*/  ISETP.NE.AND P2, PT, R10, RZ, PT ;  /* 0x000000ff0a00720c */ /* 0x004fc60003f45270 */
[----:B------:R-:W2:Y:S01]  /*2e00*/  LDS R14, [R2+0x22c] ;  /* 0x00022c00020e7984 */ /* 0x000ea20000000800 */
[----:B---3--:R-:W-:-:S03]  /*2e10*/  ISETP.NE.AND P4, PT, R11, RZ, PT ;  /* 0x000000ff0b00720c */ /* 0x008fc60003f85270 */
[----:B------:R-:W3:Y:S04]  /*2e20*/  LDS R12, [R2+0x230] ;  /* 0x00023000020c7984 */ /* 0x000ee80000000800 */
[----:B------:R-:W3:Y:S01]  /*2e30*/  LDS R15, [R2+0x238] ;  /* 0x00023800020f7984 */ /* 0x000ee20000000800 */
[----:B----4-:R-:W-:-:S03]  /*2e40*/  ISETP.NE.AND P3, PT, R21, RZ, PT ;  /* 0x000000ff1500720c */ /* 0x010fc60003f65270 */
[----:B------:R-:W4:Y:S01]  /*2e50*/  LDS R13, [R2+0x23c] ;  /* 0x00023c00020d7984 */ /* 0x000f220000000800 */
[----:B-----5:R-:W-:Y:S01]  /*2e60*/  @!P0 FADD.FTZ R3, R24, R3 ;  /* 0x0000000318038221 */ /* 0x020fe20000010000 */
[----:B------:R-:W-:Y:S02]  /*2e70*/  IADD3 R24, PT, PT, R10, R5, RZ ;  /* 0x000000050a187210 */ /* 0x000fe40007ffe0ff */
[----:B------:R-:W5:Y:S02]  /*2e80*/  LDS R22, [R2+0x244] ;  /* 0x0002440002167984 */ /* 0x000f640000000800 */
[----:B------:R-:W-:Y:S02]  /*2e90*/  IADD3 R10, PT, PT, R11, R24, RZ ;  /* 0x000000180b0a7210 */ /* 0x000fe40007ffe0ff */
[----:B------:R-:W5:Y:S01]  /*2ea0*/  LDS R16, [R2+0x248] ;  /* 0x0002480002107984 */ /* 0x000f620000000800 */
[----:B------:R-:W-:Y:S01]  /*2eb0*/  @!P0 FADD.FTZ R7, R26, R7 ;  /* 0x000000071a078221 */ /* 0x000fe20000010000 */
[----:B------:R-:W-:-:S02]  /*2ec0*/  IADD3 R11, PT, PT, R21, R10, RZ ;  /* 0x0000000a150b7210 */ /* 0x000fc40007ffe0ff */
[----:B------:R-:W5:Y:S01]  /*2ed0*/  LDS R25, [R2+0x250] ;  /* 0x0002500002197984 */ /* 0x000f620000000800 */
[----:B------:R-:W-:-:S03]  /*2ee0*/  ISETP.NE.AND P0, PT, R20, RZ, PT ;  /* 0x000000ff1400720c */ /* 0x000fc60003f05270 */
[----:B------:R-:W5:Y:S01]  /*2ef0*/  LDS R23, [R2+0x254] ;  /* 0x0002540002177984 */ /* 0x000f620000000800 */
[----:B------:R-:W-:Y:S01]  /*2f00*/  @!P2 FADD.FTZ R19, R19, R3 ;  /* 0x000000031313a221 */ /* 0x000fe20000010000 */
[----:B0-----:R-:W-:Y:S02]  /*2f10*/  @!P2 FADD.FTZ R17, R17, R7 ;  /* 0x000000071111a221 */ /* 0x001fe40000010000 */
[----:B------:R0:W-:Y:S01]  /*2f20*/  STS [R2+0x210], R5 ;  /* 0x0002100502007388 */ /* 0x0001e20000000800 */
[----:B-1----:R-:W-:-:S03]  /*2f30*/  ISETP.NE.AND P1, PT, R18, RZ, PT ;  /* 0x000000ff1200720c */ /* 0x002fc60003f25270 */
[----:B------:R1:W-:Y:S01]  /*2f40*/  STS [R2+0x21c], R24 ;  /* 0x00021c1802007388 */ /* 0x0003e20000000800 */
[----:B--2---:R-:W-:-:S03]  /*2f50*/  @!P4 FADD.FTZ R14, R14, R19 ;  /* 0x000000130e0ec221 */ /* 0x004fc60000010000 */
[----:B------:R1:W-:Y:S01]  /*2f60*/  STS [R2+0x228], R10 ;  /* 0x0002280a02007388 */ /* 0x0003e20000000800 */
[----:B0-----:R-:W-:Y:S01]  /*2f70*/  IADD3 R5, PT, PT, R20, R11, RZ ;  /* 0x0000000b14057210 */ /* 0x001fe20007ffe0ff */
[----:B---3--:R-:W-:Y:S02]  /*2f80*/  @!P4 FADD.FTZ R12, R12, R17 ;  /* 0x000000110c0cc221 */ /* 0x008fe40000010000 */
[----:B------:R1:W-:Y:S01]  /*2f90*/  STS [R2+0x234], R11 ;  /* 0x0002340b02007388 */ /* 0x0003e20000000800 */
[----:B------:R-:W-:Y:S01]  /*2fa0*/  IADD3 R21, PT, PT, R18, R5, RZ ;  /* 0x0000000512157210 */ /* 0x000fe20007ffe0ff */
[----:B------:R-:W-:Y:S02]  /*2fb0*/  @!P3 FADD.FTZ R15, R15, R14 ;  /* 0x0000000e0f0fb221 */ /* 0x000fe40000010000 */
[----:B------:R1:W-:Y:S01]  /*2fc0*/  STS [R2+0x214], R3 ;  /* 0x0002140302007388 */ /* 0x0003e20000000800 */
[----:B----4-:R-:W-:-:S03]  /*2fd0*/  @!P3 FADD.FTZ R13, R13, R12 ;  /* 0x0000000c0d0db221 */ /* 0x010fc60000010000 */
[----:B------:R1:W-:Y:S01]  /*2fe0*/  STS [R2+0x218], R7 ;  /* 0x0002180702007388 */ /* 0x0003e20000000800 */
[----:B-----5:R-:W-:-:S03]  /*2ff0*/  @!P0 FADD.FTZ R22, R22, R15 ;  /* 0x0000000f16168221 */ /* 0x020fc60000010000 */
[----:B------:R1:W-:Y:S01]  /*3000*/  STS [R2+0x240], R5 ;  /* 0x0002400502007388 */ /* 0x0003e20000000800 */
[----:B------:R-:W-:-:S03]  /*3010*/  @!P0 FADD.FTZ R16, R16, R13 ;  /* 0x0000000d10108221 */ /* 0x000fc60000010000 */
[----:B------:R1:W-:Y:S01]  /*3020*/  STS [R2+0x24c], R21 ;  /* 0x00024c1502007388 */ /* 0x0003e20000000800 */
[----:B------:R-:W-:-:S03]  /*3030*/  @!P1 FADD.FTZ R25, R25, R22 ;  /* 0x0000001619199221 */ /* 0x000fc60000010000 */
[----:B------:R1:W-:Y:S01]  /*3040*/  STS [R2+0x220], R19 ;  /* 0x0002201302007388 */ /* 0x0003e20000000800 */
[----:B------:R-:W-:-:S03]  /*3050*/  @!P1 FADD.FTZ R23, R23, R16 ;  /* 0x0000001017179221 */ /* 0x000fc60000010000 */
        /* <DEDUP_REMOVED lines=9> */
.L_x_1480:
[----:B01----:R-:W0:Y:S01]  /*30f0*/  S2R R3, SR_TID.X ;  /* 0x0000000000037919 */ /* 0x003e220000002100 */
[----:B------:R-:W1:Y:S01]  /*3100*/  LDC R5, c[0x0][0x424] ;  /* 0x00010900ff057b82 */ /* 0x000e620000000800 */
[----:B------:R-:W-:Y:S01]  /*3110*/  HFMA2 R2, -RZ, RZ, 0, 0 ;  /* 0x00000000ff027431 */ /* 0x000fe200000001ff */
[----:B------:R-:W-:-:S06]  /*3120*/  ULEA UR7, UR6, UR5, 0x18 ;  /* 0x0000000506077291 */ /* 0x000fcc000f8ec0ff */
[----:B------:R-:W-:Y:S01]  /*3130*/  IMAD.U32 R14, RZ, RZ, UR7 ;  /* 0x00000007ff0e7e24 */ /* 0x000fe2000f8e00ff */
[----:B------:R-:W-:Y:S05]  /*3140*/  WARPSYNC.ALL ;  /* 0x0000000000007948 */ /* 0x000fea0003800000 */
[----:B-1----:R-:W-:Y:S02]  /*3150*/  IMAD R7, R0, R5, RZ ;  /* 0x0000000500077224 */ /* 0x002fe400078e02ff */
[----:B0-----:R-:W-:-:S03]  /*3160*/  IMAD.HI.U32 R11, R3, 0x2aaaaaab, R2 ;  /* 0x2aaaaaab030b7827 */ /* 0x001fc600078e0002 */
[----:B------:R-:W-:Y:S01]  /*3170*/  LEA R10, R3, -R7, 0x1 ;  /* 0x80000007030a7211 */ /* 0x000fe200078e08ff */
[----:B------:R-:W-:Y:S01]  /*3180*/  IMAD R14, R11, 0xc, R14 ;  /* 0x0000000c0b0e7824 */ /* 0x000fe200078e020e */
[----:B------:R-:W-:Y:S01]  /*3190*/  BAR.SYNC.DEFER_BLOCKING 0x0 ;  /* 0x0000000000007b1d */ /* 0x000fe20000010000 */
[----:B------:R-:W-:-:S04]  /*31a0*/  IADD3 R5, PT, PT, R5, -0x2, RZ ;  /* 0xfffffffe05057810 */ /* 0x000fc80007ffe0ff */
[----:B------:R-:W-:-:S03]  /*31b0*/  ISETP.NE.AND P2, PT, R10, R5, PT ;  /* 0x000000050a00720c */ /* 0x000fc60003f45270 */
[----:B------:R-:W0:Y:S01]  /*31c0*/  S2UR UR7, SR_CTAID.X ;  /* 0x00000000000779c3 */ /* 0x000e220000002500 */
[----:B------:R-:W1:Y:S01]  /*31d0*/  LDCU.64 UR8, c[0x0][0x3f8] ;  /* 0x00007f00ff0877ac */ /* 0x000e620008000a00 */
[----:B------:R-:W-:Y:S06]  /*31e0*/  BSSY.RECONVERGENT B0, `(.L_x_1482) ;  /* 0x0000022000007945 */ /* 0x000fec0003800200 */
[----:B------:R-:W0:Y:S02]  /*31f0*/  LDC R15, c[0x0][0x420] ;  /* 0x00010800ff0f7b82 */ /* 0x000e240000000800 */
[----:B------:R-:W-:-:S06]  /*3200*/  VOTEU.ALL UP0, P2 ;  /* 0x0000000000ff7886 */ /* 0x000fcc0001000000 */
[----:B------:R-:W2:Y:S01]  /*3210*/  LDC R12, c[0x0][0x410] ;  /* 0x00010400ff0c7b82 */ /* 0x000ea20000000800 */
[----:B------:R-:W-:Y:S01]  /*3220*/  @!UP0 UIADD3 UR4, UPT, UPT, UR5, 0xb50, URZ ;  /* 0x00000b5005048890 */ /* 0x000fe2000fffe0ff */
[----:B------:R-:W-:Y:S03]  /*3230*/  @!P2 LDS R11, [R14+0x218] ;  /* 0x000218000e0ba984 */ /* 0x000fe60000000800 */
[----:B------:R-:W-:Y:S01]  /*3240*/  @!UP0 ULEA UR4, UR6, UR4, 0x18 ;  /* 0x0000000406048291 */ /* 0x000fe2000f8ec0ff */
[----:B------:R-:W3:Y:S02]  /*3250*/  @!P2 LDS R10, [R14+0x214] ;  /* 0x000214000e0aa984 */ /* 0x000ee40000000800 */
[----:B------:R-:W4:Y:S03]  /*3260*/  LDC R7, c[0x0][0x428] ;  /* 0x00010a00ff077b82 */ /* 0x000f260000000800 */
[----:B------:R-:W-:Y:S01]  /*3270*/  @!P2 LEA R0, R0, UR4, 0x3 ;  /* 0x000000040000ac11 */ /* 0x000fe2000f8e18ff */
[----:B0-----:R-:W-:-:S05]  /*3280*/  IMAD R13, R15, UR7, R3 ;  /* 0x000000070f0d7c24 */ /* 0x001fca000f8e0203 */
[----:B--2---:R-:W-:-:S04]  /*3290*/  ISETP.GE.AND P0, PT, R13, R12, PT ;  /* 0x0000000c0d00720c */ /* 0x004fc80003f06270 */
[----:B------:R-:W-:Y:S01]  /*32a0*/  ISETP.GE.U32.OR P0, PT, R3, R15, P0 ;  /* 0x0000000f0300720c */ /* 0x000fe20000706470 */
[----:B----4-:R-:W-:-:S05]  /*32b0*/  IMAD R7, R7, UR7, R3 ;  /* 0x0000000707077c24 */ /* 0x010fca000f8e0203 */
[----:B-1----:R-:W-:Y:S02]  /*32c0*/  ISETP.GE.U32.AND P1, PT, R7, UR8, PT ;  /* 0x0000000807007c0c */ /* 0x002fe4000bf26070 */
[----:B------:R-:W-:-:S04]  /*32d0*/  SHF.R.S32.HI R5, RZ, 0x1f, R7 ;  /* 0x0000001fff057819 */ /* 0x000fc80000011407 */
[----:B------:R-:W-:Y:S01]  /*32e0*/  ISETP.GE.AND.EX P1, PT, R5, UR9, PT, P1 ;  /* 0x0000000905007c0c */ /* 0x000fe2000bf26310 */
[----:B---3--:R0:W-:Y:S01]  /*32f0*/  @!P2 STS.64 [R0], R10 ;  /* 0x0000000a0000a388 */ /* 0x0081e20000000a00 */
[----:B------:R-:W-:Y:S06]  /*3300*/  BAR.SYNC.DEFER_BLOCKING 0x0 ;  /* 0x0000000000007b1d */ /* 0x000fec0000010000 */
[----:B------:R-:W-:Y:S05]  /*3310*/  @P0 BRA `(.L_x_1483) ;  /* 0x0000000000380947 */ /* 0x000fea0003800000 */
[----:B------:R-:W-:Y:S01]  /*3320*/  UIADD3 UR4, UPT, UPT, UR5, 0xb50, URZ ;  /* 0x00000b5005047890 */ /* 0x000fe2000fffe0ff */
[----:B------:R-:W1:Y:S01]  /*3330*/  S2R R15, SR_CTAID.Z ;  /* 0x00000000000f7919 */ /* 0x000e620000002700 */
[----:B0-----:R-:W0:Y:S02]  /*3340*/  LDC.64 R10, c[0x0][0x3d8] ;  /* 0x0000f600ff0a7b82 */ /* 0x001e240000000a00 */
[----:B------:R-:W-:-:S06]  /*3350*/  ULEA UR4, UR6, UR4, 0x18 ;  /* 0x0000000406047291 */ /* 0x000fcc000f8ec0ff */
[----:B------:R-:W-:-:S06]  /*3360*/  LEA R2, R3, UR4, 0x3 ;  /* 0x0000000403027c11 */ /* 0x000fcc000f8e18ff */
[----:B------:R-:W2:Y:S01]  /*3370*/  LDS.64 R2, [R2] ;  /* 0x0000000002027984 */ /* 0x000ea20000000a00 */
[----:B-1----:R-:W-:-:S05]  /*3380*/  SHF.L.U32 R15, R15, 0x1, RZ ;  /* 0x000000010f0f7819 */ /* 0x002fca00000006ff */
[CC--:B------:R-:W-:Y:S02]  /*3390*/  IMAD R0, R15.reuse, R12.reuse, R12 ;  /* 0x0000000c0f007224 */ /* 0x0c0fe400078e020c */
[----:B------:R-:W-:-:S03]  /*33a0*/  IMAD R15, R15, R12, R13 ;  /* 0x0000000c0f0f7224 */ /* 0x000fc600078e020d */
[----:B------:R-:W-:Y:S01]  /*33b0*/  IADD3 R13, PT, PT, R13, R0, RZ ;  /* 0x000000000d0d7210 */ /* 0x000fe20007ffe0ff */
[----:B0-----:R-:W-:-:S04]  /*33c0*/  IMAD.WIDE R14, R15, 0x4, R10 ;  /* 0x000000040f0e7825 */ /* 0x001fc800078e020a */
[----:B------:R-:W-:Y:S01]  /*33d0*/  IMAD.WIDE R10, R13, 0x4, R10 ;  /* 0x000000040d0a7825 */ /* 0x000fe200078e020a */
[----:B--2---:R1:W-:Y:S04]  /*33e0*/  REDG.E.ADD.F32.FTZ.RN.STRONG.GPU desc[UR14][R14.64], R2 ;  /* 0x000000020e0079a6 */ /* 0x0043e8000c12f30e */
[----:B------:R1:W-:Y:S02]  /*33f0*/  REDG.E.ADD.F32.FTZ.RN.STRONG.GPU desc[UR14][R10.64], R3 ;  /* 0x000000030a0079a6 */ /* 0x0003e4000c12f30e */
.L_x_1483:
[----:B------:R-:W-:Y:S05]  /*3400*/  BSYNC.RECONVERGENT B0 ;  /* 0x0000000000007941 */ /* 0x000fea0003800200 */
.L_x_1482:
[----:B------:R-:W-:Y:S05]  /*3410*/  @P1 EXIT ;  /* 0x000000000000194d */ /* 0x000fea0003800000 */
[----:B------:R-:W2:Y:S01]  /*3420*/  LDCU UR4, c[0x0][0x3e0] ;  /* 0x00007c00ff0477ac */ /* 0x000ea20008000800 */
[----:B01----:R-:W0:Y:S01]  /*3430*/  LDC R11, c[0x0][0x360] ;  /* 0x0000d800ff0b7b82 */ /* 0x003e220000000800 */
[----:B------:R-:W1:Y:S01]  /*3440*/  LDCU.64 UR6, c[0x0][0x3d8] ;  /* 0x00007b00ff0677ac */ /* 0x000e620008000a00 */
[----:B------:R-:W-:Y:S01]  /*3450*/  USHF.L.U64.HI UR5, UR8, 0x2, UR9 ;  /* 0x0000000208057899 */ /* 0x000fe20008010209 */
[----:B--2---:R-:W-:Y:S01]  /*3460*/  IMAD R12, R12, UR4, RZ ;  /* 0x000000040c0c7c24 */ /* 0x004fe2000f8e02ff */
[----:B------:R-:W-:-:S04]  /*3470*/  USHF.L.U32 UR4, UR8, 0x2, URZ ;  /* 0x0000000208047899 */ /* 0x000fc800080006ff */
[----:B------:R-:W-:-:S04]  /*3480*/  SHF.L.U32 R12, R12, 0x1, RZ ;  /* 0x000000010c0c7819 */ /* 0x000fc800000006ff */
[----:B------:R-:W-:-:S04]  /*3490*/  IADD3 R7, P0, PT, R7, R12, RZ ;  /* 0x0000000c07077210 */ /* 0x000fc80007f1e0ff */
[----:B------:R-:W-:Y:S02]  /*34a0*/  LEA.HI.X.SX32 R12, R12, R5, 0x1, P0 ;  /* 0x000000050c0c7211 */ /* 0x000fe400000f0eff */
[----:B-1----:R-:W-:-:S04]  /*34b0*/  LEA R2, P0, R7, UR6, 0x2 ;  /* 0x0000000607027c11 */ /* 0x002fc8000f8010ff */
[----:B------:R-:W-:Y:S02]  /*34c0*/  LEA.HI.X R3, R7, UR7, R12, 0x2, P0 ;  /* 0x0000000707037c11 */ /* 0x000fe400080f140c */
[----:B0-----:R-:W-:Y:S02]  /*34d0*/  LEA R10, P0, R11, R2, 0x2 ;  /* 0x000000020b0a7211 */ /* 0x001fe400078010ff */
        /* <DEDUP_REMOVED lines=10> */
.L_x_1481:
[----:B0-----:R-:W-:Y:S05]  /*3580*/  WARPSYNC.COLLECTIVE R7, `(.L_x_1484) ;  /* 0x0000000007087348 */ /* 0x001fea0003c00000 */
[----:B------:R-:W-:Y:S01]  /*3590*/  NOP ;  /* 0x0000000000007918 */ /* 0x000fe20000000000 */
[----:B0-----:R-:W-:Y:S05]  /*35a0*/  ENDCOLLECTIVE ;  /* 0x000000000000791b */ /* 0x001fea0003800000 */
.L_x_1484:
[----:B------:R-:W-:Y:S02]  /*35b0*/  ISETP.NE.AND P1, PT, R17, RZ, PT ;  /* 0x000000ff1100720c */ /* 0x000fe40003f25270 */
[----:B------:R-:W-:-:S11]  /*35c0*/  PLOP3.LUT P0, PT, PT, PT, PT, 0x80, 0x8 ;  /* 0x000000000008781c */ /* 0x000fd60003f0f070 */
[----:B------:R-:W0:Y:S01]  /*35d0*/  @P1 LDS R12, [R16+0xb4] ;  /* 0x0000b400100c1984 */ /* 0x000e220000000800 */
[----:B------:R-:W-:-:S03]  /*35e0*/  @P1 ISETP.NE.AND P2, PT, R13, RZ, PT ;  /* 0x000000ff0d00120c */ /* 0x000fc60003f45270 */
[----:B------:R-:W1:Y:S01]  /*35f0*/  @P1 LDS R14, [R16+0xb8] ;  /* 0x0000b800100e1984 */ /* 0x000e620000000800 */
[----:B------:R-:W-:-:S03]  /*3600*/  @P1 PLOP3.LUT P0, PT, P2, PT, PT, 0x80, 0x8 ;  /* 0x000000000008181c */ /* 0x000fc6000170f070 */
[----:B------:R2:W3:Y:S01]  /*3610*/  @P1 LDS R18, [R16+0xbc] ;  /* 0x0000bc0010121984 */ /* 0x0004e20000000800 */
[----:B0-----:R-:W-:-:S09]  /*3620*/  @P1 IADD3 R12, PT, PT, R13, R12, RZ ;  /* 0x0000000c0d0c1210 */ /* 0x001fd20007ffe0ff */
[----:B-1----:R-:W-:Y:S01]  /*3630*/  @!P0 FADD.FTZ R5, R5, R14 ;  /* 0x0000000e05058221 */ /* 0x002fe20000010000 */
[----:B--2---:R-:W-:-:S07]  /*3640*/  @P1 IMAD.MOV.U32 R13, RZ, RZ, R12 ;  /* 0x000000ffff0d1224 */ /* 0x004fce00078e000c */
[----:B---3--:R-:W-:Y:S05]  /*3650*/  WARPSYNC.COLLECTIVE R7, `(.L_x_1485) ;  /* 0x0000000007087348 */ /* 0x008fea0003c00000 */
[----:B------:R-:W-:Y:S01]  /*3660*/  NOP ;  /* 0x0000000000007918 */ /* 0x000fe20000000000 */
[----:B---3--:R-:W-:Y:S05]  /*3670*/  ENDCOLLECTIVE ;  /* 0x000000000000791b */ /* 0x008fea0003800000 */
.L_x_1485:
        /* <DEDUP_REMOVED lines=9> */
.L_x_1486:
        /* <DEDUP_REMOVED lines=11> */
.L_x_1487:
        /* <DEDUP_REMOVED lines=9> */
.L_x_1488:
        /* <DEDUP_REMOVED lines=11> */
.L_x_1489:
        /* <DEDUP_REMOVED lines=9> */
.L_x_1490:
        /* <DEDUP_REMOVED lines=12> */
.L_x_1491:
        /* <DEDUP_REMOVED lines=10> */
.L_x_1492:
        /* <DEDUP_REMOVED lines=9> */
.L_x_1493:
[----:B------:R-:W-:Y:S01]  /*3b80*/  @!P0 FADD.FTZ R3, R3, R18 ;  /* 0x0000001203038221 */ /* 0x000fe20000010000 */
[----:B------:R0:W-:Y:S04]  /*3b90*/  STS [R16+0xc0], R13 ;  /* 0x0000c00d10007388 */ /* 0x0001e80000000800 */
[----:B------:R0:W-:Y:S04]  /*3ba0*/  STS [R16+0xc4], R5 ;  /* 0x0000c40510007388 */ /* 0x0001e80000000800 */
[----:B------:R0:W-:Y:S02]  /*3bb0*/  STS [R16+0xc8], R3 ;  /* 0x0000c80310007388 */ /* 0x0001e40000000800 */
[----:B0-----:R-:W-:Y:S05]  /*3bc0*/  WARPSYNC.COLLECTIVE R7, `(.L_x_1494) ;  /* 0x0000000007087348 */ /* 0x001fea0003c00000 */
[----:B------:R-:W-:Y:S01]  /*3bd0*/  NOP ;  /* 0x0000000000007918 */ /* 0x000fe20000000000 */
[----:B0-----:R-:W-:Y:S05]  /*3be0*/  ENDCOLLECTIVE ;  /* 0x000000000000791b */ /* 0x001fea0003800000 */
.L_x_1494:
[----:B------:R-:W-:Y:S05]  /*3bf0*/  BRA `(.L_x_1495) ;  /* 0xfffffff000347947 */ /* 0x000fea000383ffff */
.L_x_1496:
        /* <DEDUP_REMOVED lines=16> */
.L_x_4431:


//--------------------- .text._Z30group_norm_nhwc_bwd_sum_kernelI11Fp32IOFp32WLi64EEv26Group_norm_nhwc_bwd_params --------------------------
	.section	.text._Z30group_norm_nhwc_bwd_sum_kernelI11Fp32IOFp32WLi64EEv26Group_norm_nhwc_bwd_params,"ax",@progbits
	.align	128
        .global         _Z30group_norm_nhwc_bwd_sum_kernelI11Fp32IOFp32WLi64EEv26Group_norm_nhwc_bwd_params
        .type           _Z30group_norm_nhwc_bwd_sum_kernelI11Fp32IOFp32WLi64EEv26Group_norm_nhwc_bwd_params,@function
        .size           _Z30group_norm_nhwc_bwd_sum_kernelI11Fp32IOFp32WLi64EEv26Group_norm_nhwc_bwd_params,(.L_x_4432 - _Z30group_norm_nhwc_bwd_sum_kernelI11Fp32IOFp32WLi64EEv26Group_norm_nhwc_bwd_params)
        .other          _Z30group_norm_nhwc_bwd_sum_kernelI11Fp32IOFp32WLi64EEv26Group_norm_nhwc_bwd_params,@"STO_CUDA_ENTRY STV_DEFAULT"
_Z30group_norm_nhwc_bwd_sum_kernelI11Fp32IOFp32WLi64EEv26Group_norm_nhwc_bwd_params:
.text._Z30group_norm_nhwc_bwd_sum_kernelI11Fp32IOFp32WLi64EEv26Group_norm_nhwc_bwd_params:
        /* <DEDUP_REMOVED lines=15> */
[----:B-1----:R-:W-:Y:S01]  /*00f0*/  IMAD.MOV.U32 R2, RZ, RZ, RZ ;  /* 0x000000ffff027224 */ /* 0x002fe200078e00ff */
        /* <DEDUP_REMOVED lines=15> */
[----:B------:R-:W-:Y:S01]  /*01f0*/  @P0 VIADD R4, R4, 0x1 ;  /* 0x0000000104040836 */ /* 0x000fe20000000000 */
[----:B------:R-:W-:-:S04]  /*0200*/  ISETP.NE.AND P0, PT, R5, RZ, PT ;  /* 0x000000ff0500720c */ /* 0x000fc80003f05270 */
[----:B------:R-:W-:Y:S02]  /*0210*/  MOV R7, R4 ;  /* 0x0000000400077202 */ /* 0x000fe40000000f00 */
[----:B------:R-:W-:Y:S02]  /*0220*/  LOP3.LUT R4, RZ, R5, RZ, 0x33, !PT ;  /* 0x00000005ff047212 */ /* 0x000fe400078e33ff */
        /* <DEDUP_REMOVED lines=14> */
[----:B0-----:R-:W-:Y:S02]  /*0310*/  HFMA2 R6, -RZ, RZ, 0, 0 ;  /* 0x00000000ff067431 */ /* 0x001fe400000001ff */
[----:B-1----:R-:W-:-:S04]  /*0320*/  IMAD.MOV R10, RZ, RZ, -R7 ;  /* 0x000000ffff0a7224 */ /* 0x002fc800078e0a07 */
        /* <DEDUP_REMOVED lines=19> */
.L_x_1498:
[----:B------:R-:W-:Y:S05]  /*0460*/  BSYNC.RECONVERGENT B0 ;  /* 0x0000000000007941 */ /* 0x000fea0003800200 */
.L_x_1497:
[----:B------:R-:W1:Y:S01]  /*0470*/  S2UR UR4, SR_CTAID.Y ;  /* 0x00000000000479c3 */ /* 0x000e620000002600 */
[----:B------:R-:W1:Y:S01]  /*0480*/  LDCU UR5, c[0x0][0x41c] ;  /* 0x00008380ff0577ac */ /* 0x000e620008000800 */
[----:B0-----:R-:W-:Y:S01]  /*0490*/  IMAD.MOV R6, RZ, RZ, -R3 ;  /* 0x000000ffff067224 */ /* 0x001fe200078e0a03 */
[----:B------:R-:W-:Y:S02]  /*04a0*/  MOV R22, 0x3f800000 ;  /* 0x3f80000000167802 */ /* 0x000fe40000000f00 */
[----:B------:R-:W-:Y:S01]  /*04b0*/  CS2R R8, SRZ ;  /* 0x0000000000087805 */ /* 0x000fe2000001ff00 */
[----:B------:R-:W0:Y:S01]  /*04c0*/  LDCU.64 UR12, c[0x0][0x400] ;  /* 0x00008000ff0c77ac */ /* 0x000e220008000a00 */
[----:B------:R-:W-:Y:S01]  /*04d0*/  IMAD R0, R5, R6, R0 ;  /* 0x0000000605007224 */ /* 0x000fe200078e0200 */
[----:B------:R-:W-:Y:S01]  /*04e0*/  CS2R R6, SRZ ;  /* 0x0000000000067805 */ /* 0x000fe2000001ff00 */
[----:B------:R-:W2:Y:S03]  /*04f0*/  @P1 LDC R14, c[0x0][0x3c0] ;  /* 0x0000f000ff0e1b82 */ /* 0x000ea60000000800 */
[----:B------:R-:W-:Y:S01]  /*0500*/  ISETP.GE.U32.AND P2, PT, R0, R5, PT ;  /* 0x000000050000720c */ /* 0x000fe20003f46070 */
[----:B-1----:R-:W-:-:S12]  /*0510*/  UIMAD UR4, UR4, UR5, URZ ;  /* 0x00000005040472a4 */ /* 0x002fd8000f8e02ff */
[-C--:B------:R-:W-:Y:S02]  /*0520*/  @P2 IADD3 R0, PT, PT, R0, -R5.reuse, RZ ;  /* 0x8000000500002210 */ /* 0x080fe40007ffe0ff */
[----:B------:R-:W-:Y:S01]  /*0530*/  @P2 IADD3 R3, PT, PT, R3, 0x1, RZ ;  /* 0x0000000103032810 */ /* 0x000fe20007ffe0ff */
[----:B------:R-:W-:Y:S01]  /*0540*/  USHF.R.S32.HI UR7, URZ, 0x1f, UR4 ;  /* 0x0000001fff077899 */ /* 0x000fe20008011404 */
[----:B------:R-:W-:Y:S01]  /*0550*/  ISETP.GE.U32.AND P3, PT, R0, R5, PT ;  /* 0x000000050000720c */ /* 0x000fe20003f66070 */
[----:B------:R-:W-:Y:S01]  /*0560*/  UIADD3 UR8, UP0, UPT, UR4, UR5, URZ ;  /* 0x0000000504087290 */ /* 0x000fe2000ff1e0ff */
[----:B------:R-:W-:Y:S01]  /*0570*/  ISETP.NE.U32.AND P2, PT, R5, RZ, PT ;  /* 0x000000ff0500720c */ /* 0x000fe20003f45070 */
[----:B--2---:R-:W-:Y:S02]  /*0580*/  @P1 FADD.FTZ R14, R17, R14 ;  /* 0x0000000e110e1221 */ /* 0x004fe40000010000 */
[----:B------:R-:W-:Y:S02]  /*0590*/  ULEA.HI.X.SX32 UR5, UR5, UR7, 0x1, UP0 ;  /* 0x0000000705057291 */ /* 0x000fe400080f0eff */
[----:B0-----:R-:W-:Y:S01]  /*05a0*/  UISETP.LT.U32.AND UP0, UPT, UR8, UR12, UPT ;  /* 0x0000000c0800728c */ /* 0x001fe2000bf01070 */
[----:B------:R0:W1:Y:S03]  /*05b0*/  @P1 MUFU.RSQ R22, R14 ;  /* 0x0000000e00161308 */ /* 0x0000660000001400 */
[----:B------:R-:W-:-:S02]  /*05c0*/  UISETP.LT.AND.EX UP0, UPT, UR5, UR13, UPT, UP0 ;  /* 0x0000000d0500728c */ /* 0x000fc4000bf01300 */
[----:B------:R-:W-:Y:S02]  /*05d0*/  @P3 VIADD R3, R3, 0x1 ;  /* 0x0000000103033836 */ /* 0x000fe40000000000 */
[----:B------:R-:W-:-:S03]  /*05e0*/  USEL UR8, UR8, UR12, UP0 ;  /* 0x0000000c08087287 */ /* 0x000fc60008000000 */
[----:B------:R-:W-:Y:S01]  /*05f0*/  SEL R0, R4, R3, !P2 ;  /* 0x0000000304007207 */ /* 0x000fe20005000000 */
[----:B------:R-:W-:Y:S01]  /*0600*/  UISETP.GT.AND UP0, UPT, UR8, UR4, UPT ;  /* 0x000000040800728c */ /* 0x000fe2000bf04270 */
[----:B------:R-:W-:Y:S01]  /*0610*/  HFMA2 R4, -RZ, RZ, 0, 0 ;  /* 0x00000000ff047431 */ /* 0x000fe200000001ff */
[----:B------:R-:W-:-:S07]  /*0620*/  MOV R3, RZ ;  /* 0x000000ff00037202 */ /* 0x000fce0000000f00 */
        /* <DEDUP_REMOVED lines=10> */
[----:B------:R-:W-:Y:S01]  /*06d0*/  CS2R R8, SRZ ;  /* 0x0000000000087805 */ /* 0x000fe2000001ff00 */
[----:B------:R-:W-:Y:S01]  /*06e0*/  UISETP.GT.U32.AND UP0, UPT, UR5, -0x4, UPT ;  /* 0xfffffffc0500788c */ /* 0x000fe2000bf04070 */
[----:B------:R-:W-:Y:S01]  /*06f0*/  IMAD.MOV.U32 R4, RZ, RZ, RZ ;  /* 0x000000ffff047224 */ /* 0x000fe200078e00ff */
[----:B------:R-:W-:-:S07]  /*0700*/  UIADD3 UR8, UPT, UPT, -UR4, UR8, URZ ;  /* 0x0000000804087290 */ /* 0x000fce000fffe1ff */
[----:B------:R-:W-:Y:S05]  /*0710*/  BRA.U UP0, `(.L_x_1501) ;  /* 0x0000000900607547 */ /* 0x000fea000b800000 */
[----:B------:R-:W-:Y:S01]  /*0720*/  ULOP3.LUT UR5, UR8, 0xfffffffc, URZ, 0xc0, !UPT ;  /* 0xfffffffc08057892 */ /* 0x000fe2000f8ec0ff */
[----:B------:R-:W-:Y:S01]  /*0730*/  MOV R7, RZ ;  /* 0x000000ff00077202 */ /* 0x000fe20000000f00 */
[----:B------:R-:W-:Y:S02]  /*0740*/  UIADD3 UR4, UPT, UPT, UR4, 0x1, URZ ;  /* 0x0000000104047890 */ /* 0x000fe4000fffe0ff */
[----:B------:R-:W-:-:S12]  /*0750*/  UIADD3 UR5, UPT, UPT, -UR5, URZ, URZ ;  /* 0x000000ff05057290 */ /* 0x000fd8000fffe1ff */
.L_x_1502:
[----:B------:R-:W0:Y:S01]  /*0760*/  @!P0 LDC.64 R16, c[0x0][0x3f8] ;  /* 0x0000fe00ff108b82 */ /* 0x000e220000000a00 */
[----:B-----5:R-:W-:Y:S01]  /*0770*/  MOV R11, UR4 ;  /* 0x00000004000b7c02 */ /* 0x020fe20008000f00 */
[----:B------:R-:W-:Y:S01]  /*0780*/  @!P0 IMAD.MOV.U32 R19, RZ, RZ, R5 ;  /* 0x000000ffff138224 */ /* 0x000fe200078e0005 */
[----:B------:R-:W-:Y:S02]  /*0790*/  @!P0 MOV R18, R24 ;  /* 0x0000001800128202 */ /* 0x000fe40000000f00 */
[----:B------:R-:W-:-:S03]  /*07a0*/  @!P0 SHF.R.S32.HI R11, RZ, 0x1f, R11 ;  /* 0x0000001fff0b8819 */ /* 0x000fc6000001140b */
        /* <DEDUP_REMOVED lines=11> */
[----:B------:R-:W-:Y:S01]  /*0860*/  CS2R R14, SRZ ;  /* 0x00000000000e7805 */ /* 0x000fe2000001ff00 */
[----:B------:R-:W-:-:S05]  /*0870*/  IMAD.U32 R21, RZ, RZ, UR4 ;  /* 0x00000004ff157e24 */ /* 0x000fca000f8e00ff */
[----:B------:R0:W2:Y:S01]  /*0880*/  @!P0 LDG.E.64 R14, desc[UR14][R18.64] ;  /* 0x0000000e120e8981 */ /* 0x0000a2000c1e1b00 */
[----:B------:R-:W-:Y:S02]  /*0890*/  @!P0 IADD3 R21, PT, PT, R21, -0x1, RZ ;  /* 0xffffffff15158810 */ /* 0x000fe40007ffe0ff */
[----:B0-----:R-:W-:Y:S02]  /*08a0*/  @!P0 IADD3 R18, P1, PT, R23, R10, RZ ;  /* 0x0000000a17128210 */ /* 0x001fe40007f3e0ff */
[----:B------:R-:W-:Y:S02]  /*08b0*/  @!P0 SHF.R.S32.HI R23, RZ, 0x1f, R21 ;  /* 0x0000001fff178819 */ /* 0x000fe40000011415 */
[----:B------:R-:W-:Y:S02]  /*08c0*/  @!P0 IADD3.X R19, PT, PT, R20, R11, RZ, P1, !PT ;  /* 0x0000000b14138210 */ /* 0x000fe40000ffe4ff */
[----:B------:R-:W-:Y:S01]  /*08d0*/  CS2R R10, SRZ ;  /* 0x00000000000a7805 */ /* 0x000fe2000001ff00 */
[----:B-1----:R-:W-:-:S05]  /*08e0*/  @!P0 IMAD R20, R23, R16, RZ ;  /* 0x0000001017148224 */ /* 0x002fca00078e02ff */
[----:B------:R0:W3:Y:S01]  /*08f0*/  @!P0 LDG.E.64 R10, desc[UR14][R18.64] ;  /* 0x0000000e120a8981 */ /* 0x0000e2000c1e1b00 */
[----:B------:R-:W-:Y:S01]  /*0900*/  @!P0 IMAD R23, R21, R17, R20 ;  /* 0x0000001115178224 */ /* 0x000fe200078e0214 */
[----:B0-----:R-:W-:Y:S01]  /*0910*/  @!P0 MOV R18, R24 ;  /* 0x0000001800128202 */ /* 0x001fe20000000f00 */
[----:B------:R-:W-:-:S04]  /*0920*/  @!P0 IMAD.MOV.U32 R19, RZ, RZ, R5 ;  /* 0x000000ffff138224 */ /* 0x000fc800078e0005 */
[----:B------:R-:W-:Y:S02]  /*0930*/  @!P0 IMAD.WIDE.U32 R16, R21, R16, R18 ;  /* 0x0000001015108225 */ /* 0x000fe400078e0012 */
[----:B------:R-:W0:Y:S03]  /*0940*/  @!P0 LDC.64 R18, c[0x0][0x398] ;  /* 0x0000e600ff128b82 */ /* 0x000e260000000a00 */
[----:B------:R-:W-:Y:S02]  /*0950*/  @!P0 IADD3 R23, PT, PT, R17, R23, RZ ;  /* 0x0000001711178210 */ /* 0x000fe40007ffe0ff */
[C---:B------:R-:W-:Y:S02]  /*0960*/  @!P0 SHF.L.U32 R21, R16.reuse, 0x2, RZ ;  /* 0x0000000210158819 */ /* 0x040fe400000006ff */
[----:B------:R-:W-:Y:S02]  /*0970*/  @!P0 SHF.L.U64.HI R23, R16, 0x2, R23 ;  /* 0x0000000210178819 */ /* 0x000fe40000010217 */
[----:B------:R-:W1:Y:S01]  /*0980*/  @!P0 LDC.64 R16, c[0x0][0x3a0] ;  /* 0x0000e800ff108b82 */ /* 0x000e620000000a00 */
[----:B0-----:R-:W-:-:S05]  /*0990*/  @!P0 IADD3 R18, P2, PT, R21, R18, RZ ;  /* 0x0000001215128210 */ /* 0x001fca0007f5e0ff */
[----:B------:R-:W-:Y:S01]  /*09a0*/  @!P0 IMAD.X R19, R23, 0x1, R19, P2 ;  /* 0x0000000117138824 */ /* 0x000fe200010e0613 */
        /* <DEDUP_REMOVED lines=18> */
[----:B------:R-:W-:Y:S01]  /*0ad0*/  FMUL.FTZ R7, R7, R22 ;  /* 0x0000001607077220 */ /* 0x000fe20000410000 */
[----:B------:R-:W-:Y:S01]  /*0ae0*/  @!P0 IADD3 R19, PT, PT, R19, 0x1, RZ ;  /* 0x0000000113138810 */ /* 0x000fe20007ffe0ff */
[----:B------:R-:W-:Y:S02]  /*0af0*/  FADD.FTZ R3, R16, R3 ;  /* 0x0000000310037221 */ /* 0x000fe40000010000 */
[C---:B------:R-:W-:Y:S01]  /*0b00*/  FFMA.FTZ R4, R7.reuse, R17, R4 ;  /* 0x0000001107047223 */ /* 0x040fe20000010004 */
[----:B------:R-:W-:Y:S01]  /*0b10*/  @!P0 SHF.R.S32.HI R17, RZ, 0x1f, R19 ;  /* 0x0000001fff118819 */ /* 0x000fe20000011413 */
[----:B------:R-:W-:Y:S01]  /*0b20*/  FFMA.FTZ R23, R7, R16, R23 ;  /* 0x0000001007177223 */ /* 0x000fe20000010017 */
[----:B------:R-:W-:-:S03]  /*0b30*/  @!P0 MOV R16, R24 ;  /* 0x0000001800108202 */ /* 0x000fc60000000f00 */
[-C--:B0-----:R-:W-:Y:S02]  /*0b40*/  @!P0 IMAD R18, R17, R20.reuse, RZ ;  /* 0x0000001411128224 */ /* 0x081fe400078e02ff */
[----:B------:R-:W-:Y:S02]  /*0b50*/  @!P0 IMAD.MOV.U32 R17, RZ, RZ, R5 ;  /* 0x000000ffff118224 */ /* 0x000fe400078e0005 */
[C---:B------:R-:W-:Y:S02]  /*0b60*/  @!P0 IMAD R7, R19.reuse, R21, R18 ;  /* 0x0000001513078224 */ /* 0x040fe400078e0212 */
[----:B------:R-:W-:Y:S02]  /*0b70*/  @!P0 IMAD.WIDE.U32 R18, R19, R20, R16 ;  /* 0x0000001413128225 */ /* 0x000fe400078e0010 */
[----:B------:R-:W0:Y:S03]  /*0b80*/  @!P0 LDC.64 R16, c[0x0][0x3a0] ;  /* 0x0000e800ff108b82 */ /* 0x000e260000000a00 */
[----:B------:R-:W-:-:S02]  /*0b90*/  @!P0 IADD3 R7, PT, PT, R19, R7, RZ ;  /* 0x0000000713078210 */ /* 0x000fc40007ffe0ff */
[C---:B------:R-:W-:Y:S02]  /*0ba0*/  @!P0 SHF.L.U32 R20, R18.reuse, 0x2, RZ ;  /* 0x0000000212148819 */ /* 0x040fe400000006ff */
[----:B------:R-:W-:Y:S02]  /*0bb0*/  @!P0 SHF.L.U64.HI R7, R18, 0x2, R7 ;  /* 0x0000000212078819 */ /* 0x000fe40000010207 */
[----:B0-----:R-:W-:-:S04]  /*0bc0*/  @!P0 IADD3 R18, P1, PT, R20, R16, RZ ;  /* 0x0000001014128210 */ /* 0x001fc80007f3e0ff */
[----:B------:R-:W-:Y:S02]  /*0bd0*/  @!P0 IADD3.X R19, PT, PT, R7, R17, RZ, P1, !PT ;  /* 0x0000001107138210 */ /* 0x000fe40000ffe4ff */
[----:B------:R-:W-:-:S06]  /*0be0*/  CS2R R16, SRZ ;  /* 0x0000000000107805 */ /* 0x000fcc000001ff00 */
[----:B------:R0:W2:Y:S02]  /*0bf0*/  @!P0 LDG.E.64 R16, desc[UR14][R18.64] ;  /* 0x0000000e12108981 */ /* 0x0000a4000c1e1b00 */
[----:B0-----:R-:W0:Y:S01]  /*0c00*/  @!P0 LDC.64 R18, c[0x0][0x398] ;  /* 0x0000e600ff128b82 */ /* 0x001e220000000a00 */
[----:B---3--:R-:W-:Y:S01]  /*0c10*/  FADD.FTZ R8, R8, R10 ;  /* 0x0000000a08087221 */ /* 0x008fe20000010000 */
[----:B0-----:R-:W-:-:S05]  /*0c20*/  @!P0 IADD3 R20, P1, PT, R20, R18, RZ ;  /* 0x0000001214148210 */ /* 0x001fca0007f3e0ff */
[----:B------:R-:W-:Y:S02]  /*0c30*/  @!P0 IMAD.X R21, R7, 0x1, R19, P1 ;  /* 0x0000000107158824 */ /* 0x000fe400008e0613 */
        /* <DEDUP_REMOVED lines=19> */
[----:B------:R-:W-:Y:S02]  /*0d70*/  @!P0 MOV R10, R24 ;  /* 0x00000018000a8202 */ /* 0x000fe40000000f00 */
[-C--:B-1----:R-:W-:Y:S02]  /*0d80*/  @!P0 IMAD R20, R11, R6.reuse, RZ ;  /* 0x000000060b148224 */ /* 0x082fe400078e02ff */
[----:B------:R-:W-:Y:S02]  /*0d90*/  @!P0 IMAD.MOV.U32 R11, RZ, RZ, R5 ;  /* 0x000000ffff0b8224 */ /* 0x000fe400078e0005 */
[C---:B------:R-:W-:Y:S02]  /*0da0*/  @!P0 IMAD R23, R21.reuse, R7, R20 ;  /* 0x0000000715178224 */ /* 0x040fe400078e0214 */
[----:B------:R-:W-:-:S02]  /*0db0*/  @!P0 IMAD.WIDE.U32 R10, R21, R6, R10 ;  /* 0x00000006150a8225 */ /* 0x000fc400078e000a */
[----:B------:R-:W0:Y:S03]  /*0dc0*/  @!P0 LDC.64 R6, c[0x0][0x3a0] ;  /* 0x0000e800ff068b82 */ /* 0x000e260000000a00 */
[----:B------:R-:W-:Y:S02]  /*0dd0*/  @!P0 IADD3 R21, PT, PT, R11, R23, RZ ;  /* 0x000000170b158210 */ /* 0x000fe40007ffe0ff */
[C---:B------:R-:W-:Y:S02]  /*0de0*/  @!P0 SHF.L.U32 R20, R10.reuse, 0x2, RZ ;  /* 0x000000020a148819 */ /* 0x040fe400000006ff */
[----:B------:R-:W-:Y:S02]  /*0df0*/  @!P0 SHF.L.U64.HI R21, R10, 0x2, R21 ;  /* 0x000000020a158819 */ /* 0x000fe40000010215 */
[----:B------:R-:W-:Y:S02]  /*0e00*/  CS2R R10, SRZ ;  /* 0x00000000000a7805 */ /* 0x000fe4000001ff00 */
[----:B0-----:R-:W-:-:S04]  /*0e10*/  @!P0 IADD3 R6, P1, PT, R20, R6, RZ ;  /* 0x0000000614068210 */ /* 0x001fc80007f3e0ff */
[----:B------:R-:W-:-:S05]  /*0e20*/  @!P0 IADD3.X R7, PT, PT, R21, R7, RZ, P1, !PT ;  /* 0x0000000715078210 */ /* 0x000fca0000ffe4ff */
[----:B------:R0:W4:Y:S02]  /*0e30*/  @!P0 LDG.E.64 R10, desc[UR14][R6.64] ;  /* 0x0000000e060a8981 */ /* 0x000124000c1e1b00 */
[----:B0-----:R-:W0:Y:S02]  /*0e40*/  @!P0 LDC.64 R6, c[0x0][0x398] ;  /* 0x0000e600ff068b82 */ /* 0x001e240000000a00 */
[----:B0-----:R-:W-:-:S05]  /*0e50*/  @!P0 IADD3 R20, P1, PT, R20, R6, RZ ;  /* 0x0000000614148210 */ /* 0x001fca0007f3e0ff */
[----:B------:R-:W-:Y:S01]  /*0e60*/  @!P0 IMAD.X R21, R21, 0x1, R7, P1 ;  /* 0x0000000115158824 */ /* 0x000fe200008e0607 */
        /* <DEDUP_REMOVED lines=35> */
.L_x_1501:
        /* <DEDUP_REMOVED lines=19> */
[----:B------:R-:W1:Y:S01]  /*11d0*/  LDCU UR6, c[0x0][0x3f8] ;  /* 0x00007f00ff0677ac */ /* 0x000e620008000800 */
[----:B------:R-:W2:Y:S01]  /*11e0*/  @!P0 LDC.64 R10, c[0x0][0x398] ;  /* 0x0000e600ff0a8b82 */ /* 0x000ea20000000a00 */
[----:B------:R-:W-:Y:S01]  /*11f0*/  @!P0 SHF.R.S32.HI R20, RZ, 0x1f, R29 ;  /* 0x0000001fff148819 */ /* 0x000fe2000001141d */
[----:B------:R-:W-:Y:S01]  /*1200*/  @!UP1 UIMAD UR5, UR4, UR7, UR5 ;  /* 0x00000007040592a4 */ /* 0x000fe2000f8e0205 */
[----:B------:R-:W-:-:S05]  /*1210*/  @!P0 SHF.L.U32 R18, R16, 0x2, RZ ;  /* 0x0000000210128819 */ /* 0x000fca00000006ff */
[----:B------:R-:W-:Y:S01]  /*1220*/  @!P0 VIADD R19, R17, UR5 ;  /* 0x0000000511138c36 */ /* 0x000fe20008000000 */
[----:B0-----:R-:W-:-:S04]  /*1230*/  @!P0 IADD3 R14, P1, PT, R18, R14, RZ ;  /* 0x0000000e120e8210 */ /* 0x001fc80007f3e0ff */
[----:B------:R-:W-:Y:S02]  /*1240*/  @!P0 SHF.L.U64.HI R19, R16, 0x2, R19 ;  /* 0x0000000210138819 */ /* 0x000fe40000010213 */
[----:B------:R-:W-:-:S03]  /*1250*/  CS2R R16, SRZ ;  /* 0x0000000000107805 */ /* 0x000fc6000001ff00 */
[----:B------:R-:W-:Y:S02]  /*1260*/  @!P0 IMAD.X R15, R19, 0x1, R15, P1 ;  /* 0x00000001130f8824 */ /* 0x000fe400008e060f */
[----:B-1----:R-:W-:-:S03]  /*1270*/  @!P0 IMAD R20, R20, UR6, RZ ;  /* 0x0000000614148c24 */ /* 0x002fc6000f8e02ff */
[----:B------:R0:W3:Y:S01]  /*1280*/  @!P0 LDG.E.64 R16, desc[UR14][R14.64] ;  /* 0x0000000e0e108981 */ /* 0x0000e2000c1e1b00 */
[----:B------:R-:W-:Y:S01]  /*1290*/  @!P0 IMAD R20, R29, UR7, R20 ;  /* 0x000000071d148c24 */ /* 0x000fe2000f8e0214 */
[----:B--2---:R-:W-:-:S04]  /*12a0*/  @!P0 IADD3 R18, P1, PT, R18, R10, RZ ;  /* 0x0000000a12128210 */ /* 0x004fc80007f3e0ff */
[----:B------:R-:W-:Y:S02]  /*12b0*/  @!P0 IADD3.X R19, PT, PT, R19, R11, RZ, P1, !PT ;  /* 0x0000000b13138210 */ /* 0x000fe40000ffe4ff */
[----:B------:R-:W-:Y:S02]  /*12c0*/  CS2R R10, SRZ ;  /* 0x00000000000a7805 */ /* 0x000fe4000001ff00 */
[----:B0-----:R-:W-:Y:S02]  /*12d0*/  @!P0 MOV R14, R24 ;  /* 0x00000018000e8202 */ /* 0x001fe40000000f00 */
[----:B------:R-:W-:Y:S02]  /*12e0*/  @!P0 MOV R15, R5 ;  /* 0x00000005000f8202 */ /* 0x000fe40000000f00 */
[----:B------:R0:W2:Y:S01]  /*12f0*/  @!P0 LDG.E.64 R10, desc[UR14][R18.64] ;  /* 0x0000000e120a8981 */ /* 0x0000a2000c1e1b00 */
[----:B------:R-:W-:-:S03]  /*1300*/  @!P0 IMAD.WIDE.U32 R28, R29, UR6, R14 ;  /* 0x000000061d1c8c25 */ /* 0x000fc6000f8e000e */
[----:B------:R-:W0:Y:S02]  /*1310*/  @!P0 LDC.64 R14, c[0x0][0x3a0] ;  /* 0x0000e800ff0e8b82 */ /* 0x000e240000000a00 */
[----:B------:R-:W-:-:S04]  /*1320*/  @!P0 IADD3 R21, PT, PT, R29, R20, RZ ;  /* 0x000000141d158210 */ /* 0x000fc80007ffe0ff */
[C---:B------:R-:W-:Y:S01]  /*1330*/  @!P0 SHF.L.U64.HI R20, R28.reuse, 0x2, R21 ;  /* 0x000000021c148819 */ /* 0x040fe20000010215 */
[----:B------:R-:W-:-:S05]  /*1340*/  @!P0 IMAD.SHL.U32 R28, R28, 0x4, RZ ;  /* 0x000000041c1c8824 */ /* 0x000fca00078e00ff */
        /* <DEDUP_REMOVED lines=10> */
[----:B---3--:R-:W-:-:S04]  /*13f0*/  FADD.FTZ R21, -R2, R16 ;  /* 0x0000001002157221 */ /* 0x008fc80000010100 */
[----:B------:R-:W-:Y:S01]  /*1400*/  FMUL.FTZ R16, R21, R22 ;  /* 0x0000001615107220 */ /* 0x000fe20000410000 */
[----:B------:R-:W-:-:S04]  /*1410*/  FADD.FTZ R17, -R2, R17 ;  /* 0x0000001102117221 */ /* 0x000fc80000010100 */
[----:B------:R-:W-:Y:S01]  /*1420*/  FMUL.FTZ R17, R17, R22 ;  /* 0x0000001611117220 */ /* 0x000fe20000410000 */
[----:B--2---:R-:W-:Y:S01]  /*1430*/  FADD.FTZ R21, R8, R10 ;  /* 0x0000000a08157221 */ /* 0x004fe20000010000 */
        /* <DEDUP_REMOVED lines=23> */
.L_x_1503:
[----:B------:R-:W-:Y:S05]  /*15b0*/  BRA.U UP0, `(.L_x_1499) ;  /* 0x0000000d00647547 */ /* 0x000fea000b800000 */
[----:B------:R-:W0:Y:S01]  /*15c0*/  LDCU.64 UR6, c[0x0][0x3f8] ;  /* 0x00007f00ff0677ac */ /* 0x000e220008000a00 */
[----:B------:R-:W-:Y:S01]  /*15d0*/  MOV R17, R5 ;  /* 0x0000000500117202 */ /* 0x000fe20000000f00 */
[----:B------:R-:W-:Y:S01]  /*15e0*/  IMAD.MOV.U32 R16, RZ, RZ, R24 ;  /* 0x000000ffff107224 */ /* 0x000fe200078e0018 */
[----:B------:R-:W-:Y:S01]  /*15f0*/  BSSY.RECONVERGENT B0, `(.L_x_1504) ;  /* 0x0000016000007945 */ /* 0x000fe20003800200 */
        /* <DEDUP_REMOVED lines=21> */
.L_x_1505:
[----:B------:R-:W-:Y:S05]  /*1750*/  BSYNC.RECONVERGENT B0 ;  /* 0x0000000000007941 */ /* 0x000fea0003800200 */
.L_x_1504:
        /* <DEDUP_REMOVED lines=15> */
.L_x_1500:
        /* <DEDUP_REMOVED lines=23> */
[----:B0-----:R-:W-:-:S05]  /*19c0*/  @!P0 IADD3 R16, P1, PT, R19, R6, RZ ;  /* 0x0000000613108210 */ /* 0x001fca0007f3e0ff */
[----:B------:R-:W-:-:S05]  /*19d0*/  @!P0 IMAD.X R17, R8, 0x1, R7, P1 ;  /* 0x0000000108118824 */ /* 0x000fca00008e0607 */
        /* <DEDUP_REMOVED lines=38> */
.L_x_1506:
[----:B------:R-:W-:Y:S05]  /*1c40*/  BRA.U !UP0, `(.L_x_1499) ;  /* 0x0000000508c07547 */ /* 0x000fea000b800000 */
[----:B------:R-:W-:-:S12]  /*1c50*/  UIADD3 UR4, UPT, UPT, UR6, -UR8, URZ ;  /* 0x8000000806047290 */ /* 0x000fd8000fffe0ff */
.L_x_1507:
[----:B------:R-:W0:Y:S01]  /*1c60*/  @!P0 LDC.64 R16, c[0x0][0x3f8] ;  /* 0x0000fe00ff108b82 */ /* 0x000e220000000a00 */
[----:B------:R-:W-:Y:S02]  /*1c70*/  MOV R19, UR6 ;  /* 0x0000000600137c02 */ /* 0x000fe40008000f00 */
[----:B------:R-:W-:Y:S02]  /*1c80*/  @!P0 MOV R18, R24 ;  /* 0x0000001800128202 */ /* 0x000fe40000000f00 */
[----:B------:R-:W-:-:S03]  /*1c90*/  @!P0 SHF.R.S32.HI R19, RZ, 0x1f, R19 ;  /* 0x0000001fff138819 */ /* 0x000fc60000011413 */
[----:B------:R-:W1:Y:S02]  /*1ca0*/  @!P0 LDC.64 R14, c[0x0][0x3a0] ;  /* 0x0000e800ff0e8b82 */ /* 0x000e640000000a00 */
[----:B0-----:R-:W-:Y:S01]  /*1cb0*/  @!P0 IMAD R20, R19, R16, RZ ;  /* 0x0000001013148224 */ /* 0x001fe200078e02ff */
[----:B------:R-:W-:-:S03]  /*1cc0*/  @!P0 MOV R19, R5 ;  /* 0x0000000500138202 */ /* 0x000fc60000000f00 */
[----:B------:R-:W-:Y:S02]  /*1cd0*/  @!P0 IMAD R17, R17, UR6, R20 ;  /* 0x0000000611118c24 */ /* 0x000fe4000f8e0214 */
[----:B------:R-:W-:-:S04]  /*1ce0*/  @!P0 IMAD.WIDE.U32 R18, R16, UR6, R18 ;  /* 0x0000000610128c25 */ /* 0x000fc8000f8e0012 */
[----:B------:R-:W-:Y:S01]  /*1cf0*/  @!P0 IMAD.SHL.U32 R21, R18, 0x4, RZ ;  /* 0x0000000412158824 */ /* 0x000fe200078e00ff */
[----:B------:R-:W-:-:S04]  /*1d00*/  @!P0 IADD3 R17, PT, PT, R19, R17, RZ ;  /* 0x0000001113118210 */ /* 0x000fc80007ffe0ff */
        /* <DEDUP_REMOVED lines=12> */
[----:B------:R-:W-:-:S05]  /*1dd0*/  @!P0 VIADD R23, R23, 0x1 ;  /* 0x0000000117178836 */ /* 0x000fca0000000000 */
[----:B------:R-:W-:Y:S02]  /*1de0*/  @!P0 SHF.R.S32.HI R27, RZ, 0x1f, R23 ;  /* 0x0000001fff1b8819 */ /* 0x000fe40000011417 */
[----:B-1----:R-:W-:-:S03]  /*1df0*/  @!P0 MOV R20, R24 ;  /* 0x0000001800148202 */ /* 0x002fc60000000f00 */
        /* <DEDUP_REMOVED lines=8> */
[----:B0-----:R-:W-:-:S05]  /*1e80*/  @!P0 IADD3 R20, P1, PT, R26, R16, RZ ;  /* 0x000000101a148210 */ /* 0x001fca0007f3e0ff */
[----:B------:R-:W-:Y:S01]  /*1e90*/  @!P0 IMAD.X R21, R23, 0x1, R17, P1 ;  /* 0x0000000117158824 */ /* 0x000fe200008e0611 */
        /* <DEDUP_REMOVED lines=29> */
[----:B----4-:R-:W-:-:S05]  /*2070*/  FADD.FTZ R29, -R2, R16 ;  /* 0x00000010021d7221 */ /* 0x010fca0000010100 */
[----:B------:R-:W0:Y:S01]  /*2080*/  MUFU.RCP R28, R28 ;  /* 0x0000001c001c7308 */ /* 0x000e220000001000 */
[----:B------:R-:W-:-:S04]  /*2090*/  FADD.FTZ R17, -R2, R17 ;  /* 0x0000001102117221 */ /* 0x000fc80000010100 */
        /* <DEDUP_REMOVED lines=43> */
.L_x_1499:
[----:B------:R-:W0:Y:S01]  /*2350*/  S2R R5, SR_TID.X ;  /* 0x0000000000057919 */ /* 0x000e220000002100 */
[----:B------:R-:W1:Y:S01]  /*2360*/  LDCU UR4, c[0x0][0x424] ;  /* 0x00008480ff0477ac */ /* 0x000e620008000800 */
[----:B------:R-:W2:Y:S01]  /*2370*/  S2UR UR7, SR_CgaCtaId ;  /* 0x00000000000779c3 */ /* 0x000ea20000008800 */
[----:B------:R-:W-:Y:S01]  /*2380*/  UMOV UR5, 0x400 ;  /* 0x0000040000057882 */ /* 0x000fe20000000000 */
[----:B-1----:R-:W-:Y:S01]  /*2390*/  IMAD R2, R0, UR4, RZ ;  /* 0x0000000400027c24 */ /* 0x002fe2000f8e02ff */
[----:B--2---:R-:W-:-:S04]  /*23a0*/  ULEA UR6, UR7, UR5, 0x18 ;  /* 0x0000000507067291 */ /* 0x004fc8000f8ec0ff */
[----:B0-----:R-:W-:Y:S02]  /*23b0*/  LEA R15, R5, -R2, 0x1 ;  /* 0x80000002050f7211 */ /* 0x001fe400078e08ff */
[----:B------:R-:W-:Y:S02]  /*23c0*/  MOV R14, UR6 ;  /* 0x00000006000e7c02 */ /* 0x000fe40008000f00 */
[----:B------:R-:W-:-:S03]  /*23d0*/  ISETP.NE.AND P0, PT, R15, RZ, PT ;  /* 0x000000ff0f00720c */ /* 0x000fc60003f05270 */
[C---:B------:R-:W-:Y:S01]  /*23e0*/  IMAD R14, R5.reuse, 0xc, R14 ;  /* 0x0000000c050e7824 */ /* 0x040fe200078e020e */
[----:B-----5:R-:W-:Y:S02]  /*23f0*/  SEL R11, RZ, 0x1, P0 ;  /* 0x00000001ff0b7807 */ /* 0x020fe40000000000 */
[----:B------:R-:W-:Y:S02]  /*2400*/  ISETP.GT.U32.AND P0, PT, R5, 0x1f, PT ;  /* 0x0000001f0500780c */ /* 0x000fe40003f04070 */
[----:B------:R0:W-:Y:S04]  /*2410*/  STS [R14+0x14], R3 ;  /* 0x000014030e007388 */ /* 0x0001e80000000800 */
[----:B------:R0:W-:Y:S04]  /*2420*/  STS [R14+0x18], R7 ;  /* 0x000018070e007388 */ /* 0x0001e80000000800 */
[----:B------:R0:W-:Y:S01]  /*2430*/  STS [R14+0x10], R11 ;  /* 0x0000100b0e007388 */ /* 0x0001e20000000800 */
[----:B------:R-:W-:Y:S06]  /*2440*/  BAR.SYNC.DEFER_BLOCKING 0x0 ;  /* 0x0000000000007b1d */ /* 0x000fec0000010000 */
[----:B------:R-:W-:Y:S05]  /*2450*/  @P0 BRA `(.L_x_1508) ;  /* 0x0000000400580947 */ /* 0x000fea0003800000 */
[C---:B------:R-:W-:Y:S01]  /*2460*/  IMAD R21, R5.reuse, 0xc, R14 ;  /* 0x0000000c05157824 */ /* 0x040fe200078e020e */
[----:B------:R-:W1:Y:S01]  /*2470*/  S2R R16, SR_LANEID ;  /* 0x0000000000107919 */ /* 0x000e620000000000 */
[----:B------:R-:W-:Y:S01]  /*2480*/  IADD3 R18, PT, PT, R14, 0x10, RZ ;  /* 0x000000100e127810 */ /* 0x000fe20007ffe0ff */
[----:B------:R-:W-:Y:S02]  /*2490*/  UMOV UR6, 0xffffffff ;  /* 0xffffffff00067882 */ /* 0x000fe40000000000 */
[----:B------:R-:W2:Y:S02]  /*24a0*/  LDS.64 R12, [R21+0x18] ;  /* 0x00001800150c7984 */ /* 0x000ea40000000a00 */
[----:B0-----:R-:W-:Y:S02]  /*24b0*/  IMAD R7, R5, 0xc, R18 ;  /* 0x0000000c05077824 */ /* 0x001fe400078e0212 */
[----:B------:R-:W0:Y:S04]  /*24c0*/  LDS.64 R10, [R21+0x10] ;  /* 0x00001000150a7984 */ /* 0x000e280000000a00 */
[----:B------:R-:W3:Y:S01]  /*24d0*/  LDS.64 R2, [R21+0x20] ;  /* 0x0000200015027984 */ /* 0x000ee20000000a00 */
[----:B--2---:R-:W-:Y:S01]  /*24e0*/  ISETP.NE.AND P1, PT, R13, RZ, PT ;  /* 0x000000ff0d00720c */ /* 0x004fe20003f25270 */
[----:B0-----:R-:W-:-:S02]  /*24f0*/  IMAD.IADD R19, R10, 0x1, R13 ;  /* 0x000000010a137824 */ /* 0x001fc400078e020d */
[----:B---3--:R-:W-:Y:S01]  /*2500*/  FADD.FTZ R17, R11, R2 ;  /* 0x000000020b117221 */ /* 0x008fe20000010000 */
[----:B------:R-:W-:-:S04]  /*2510*/  FADD.FTZ R20, R12, R3 ;  /* 0x000000030c147221 */ /* 0x000fc80000010000 */
[----:B------:R-:W-:Y:S02]  /*2520*/  FSEL R17, R17, R2, !P1 ;  /* 0x0000000211117208 */ /* 0x000fe40004800000 */
[----:B------:R-:W-:Y:S01]  /*2530*/  FSEL R18, R20, R3, !P1 ;  /* 0x0000000314127208 */ /* 0x000fe20004800000 */
[----:B-1----:R-:W-:Y:S06]  /*2540*/  BRA.DIV UR6, `(.L_x_1509) ;  /* 0x0000000a061c7947 */ /* 0x002fec000b800000 */
[----:B------:R-:W0:Y:S01]  /*2550*/  SHFL.UP PT, R24, R17, 0x1, RZ ;  /* 0x0420000011187989 */ /* 0x000e2200000e00ff */
[----:B------:R-:W-:Y:S02]  /*2560*/  ISETP.GE.AND P2, PT, R16, 0x1, PT ;  /* 0x000000011000780c */ /* 0x000fe40003f46270 */
[----:B------:R-:W-:Y:S01]  /*2570*/  ISETP.NE.AND P0, PT, R19, RZ, PT ;  /* 0x000000ff1300720c */ /* 0x000fe20003f05270 */
[----:B------:R-:W1:Y:S04]  /*2580*/  SHFL.UP PT, R25, R18, 0x1, RZ ;  /* 0x0420000012197989 */ /* 0x000e6800000e00ff */
[----:B------:R-:W2:Y:S01]  /*2590*/  SHFL.UP PT, R20, R19, 0x1, RZ ;  /* 0x0420000013147989 */ /* 0x000ea200000e00ff */
[----:B0-----:R-:W-:Y:S01]  /*25a0*/  FADD.FTZ R24, R17, R24 ;  /* 0x0000001811187221 */ /* 0x001fe20000010000 */
[----:B-1----:R-:W-:-:S04]  /*25b0*/  FADD.FTZ R25, R18, R25 ;  /* 0x0000001912197221 */ /* 0x002fc80000010000 */
[----:B------:R-:W-:Y:S02]  /*25c0*/  @P2 FSEL R17, R24, R17, !P0 ;  /* 0x0000001118112208 */ /* 0x000fe40004000000 */
[----:B--2---:R-:W-:Y:S02]  /*25d0*/  SEL R20, R20, RZ, P2 ;  /* 0x000000ff14147207 */ /* 0x004fe40001000000 */
[----:B------:R-:W-:Y:S01]  /*25e0*/  @P2 FSEL R18, R25, R18, !P0 ;  /* 0x0000001219122208 */ /* 0x000fe20004000000 */
[----:B------:R-:W0:Y:S01]  /*25f0*/  SHFL.UP PT, R24, R17, 0x2, RZ ;  /* 0x0440000011187989 */ /* 0x000e2200000e00ff */
[----:B------:R-:W-:Y:S02]  /*2600*/  IADD3 R20, PT, PT, R19, R20, RZ ;  /* 0x0000001413147210 */ /* 0x000fe40007ffe0ff */
[----:B------:R-:W-:Y:S01]  /*2610*/  ISETP.GE.AND P2, PT, R16, 0x2, PT ;  /* 0x000000021000780c */ /* 0x000fe20003f46270 */
[----:B------:R-:W1:Y:S01]  /*2620*/  SHFL.UP PT, R25, R18, 0x2, RZ ;  /* 0x0440000012197989 */ /* 0x000e6200000e00ff */
[----:B------:R-:W-:-:S03]  /*2630*/  ISETP.NE.AND P0, PT, R20, RZ, PT ;  /* 0x000000ff1400720c */ /* 0x000fc60003f05270 */
[----:B------:R-:W2:Y:S01]  /*2640*/  SHFL.UP PT, R19, R20, 0x2, RZ ;  /* 0x0440000014137989 */ /* 0x000ea200000e00ff */
[----:B0-----:R-:W-:Y:S01]  /*2650*/  FADD.FTZ R24, R17, R24 ;  /* 0x0000001811187221 */ /* 0x001fe20000010000 */
[----:B-1----:R-:W-:-:S06]  /*2660*/  FADD.FTZ R25, R18, R25 ;  /* 0x0000001912197221 */ /* 0x002fcc0000010000 */
        /* <DEDUP_REMOVED lines=36> */
[----:B------:R0:W1:Y:S02]  /*28b0*/  SHFL.UP PT, R16, R17, 0x1, RZ ;  /* 0x0420000011107989 */ /* 0x00006400000e00ff */
[----:B------:R-:W-:Y:S02]  /*28c0*/  IMAD.IADD R20, R19, 0x1, R20 ;  /* 0x0000000113147824 */ /* 0x000fe400078e0214 */
[----:B------:R0:W2:Y:S04]  /*28d0*/  SHFL.UP PT, R25, R18, 0x1, RZ ;  /* 0x0420000012197989 */ /* 0x0000a800000e00ff */
[----:B------:R0:W3:Y:S02]  /*28e0*/  SHFL.UP PT, R19, R20, 0x1, RZ ;  /* 0x0420000014137989 */ /* 0x0000e400000e00ff */
.L_x_1530:
[----:B------:R-:W-:Y:S02]  /*28f0*/  ISETP.NE.AND P2, PT, R5, RZ, PT ;  /* 0x000000ff0500720c */ /* 0x000fe40003f45270 */
[----:B------:R-:W-:-:S11]  /*2900*/  PLOP3.LUT P0, PT, PT, PT, PT, 0x80, 0x8 ;  /* 0x000000000008781c */ /* 0x000fd60003f0f070 */
[----:B------:R-:W-:Y:S02]  /*2910*/  @P2 ISETP.NE.AND P3, PT, R10, RZ, PT ;  /* 0x000000ff0a00220c */ /* 0x000fe40003f65270 */
[----:B---3--:R-:W-:Y:S02]  /*2920*/  @P2 IADD3 R10, PT, PT, R19, R10, RZ ;  /* 0x0000000a130a2210 */ /* 0x008fe40007ffe0ff */
[----:B------:R-:W-:Y:S02]  /*2930*/  @P2 PLOP3.LUT P0, PT, P3, PT, PT, 0x80, 0x8 ;  /* 0x000000000008281c */ /* 0x000fe40001f0f070 */
[----:B------:R-:W-:-:S11]  /*2940*/  IADD3 R13, PT, PT, R13, R10, RZ ;  /* 0x0000000a0d0d7210 */ /* 0x000fd60007ffe0ff */
[----:B-1----:R-:W-:Y:S01]  /*2950*/  @!P0 FADD.FTZ R11, R16, R11 ;  /* 0x0000000b100b8221 */ /* 0x002fe20000010000 */
[----:B--2---:R-:W-:-:S03]  /*2960*/  @!P0 FADD.FTZ R12, R25, R12 ;  /* 0x0000000c190c8221 */ /* 0x004fc60000010000 */
[----:B------:R-:W-:Y:S01]  /*2970*/  @!P1 FADD.FTZ R2, R2, R11 ;  /* 0x0000000b02029221 */ /* 0x000fe20000010000 */
[----:B------:R-:W-:Y:S01]  /*2980*/  @!P1 FADD.FTZ R3, R3, R12 ;  /* 0x0000000c03039221 */ /* 0x000fe20000010000 */
[----:B------:R1:W-:Y:S04]  /*2990*/  STS.64 [R7], R10 ;  /* 0x0000000a07007388 */ /* 0x0003e80000000a00 */
[----:B------:R1:W-:Y:S04]  /*29a0*/  STS.64 [R7+0x8], R12 ;  /* 0x0000080c07007388 */ /* 0x0003e80000000a00 */
[----:B------:R1:W-:Y:S02]  /*29b0*/  STS.64 [R7+0x10], R2 ;  /* 0x0000100207007388 */ /* 0x0003e40000000a00 */
.L_x_1508:
[----:B------:R-:W-:Y:S05]  /*29c0*/  WARPSYNC.ALL ;  /* 0x0000000000007948 */ /* 0x000fea0003800000 */
[----:B------:R-:W-:Y:S01]  /*29d0*/  BAR.SYNC.DEFER_BLOCKING 0x0 ;  /* 0x0000000000007b1d */ /* 0x000fe20000010000 */
[----:B------:R-:W-:-:S07]  /*29e0*/  UIADD3 UR4, UPT, UPT, UR4, -0x2, URZ ;  /* 0xfffffffe04047890 */ /* 0x000fce000fffe0ff */
[----:B------:R-:W2:Y:S01]  /*29f0*/  S2UR UR6, SR_CTAID.X ;  /* 0x00000000000679c3 */ /* 0x000ea20000002500 */
[----:B------:R-:W-:Y:S01]  /*2a00*/  ISETP.NE.AND P2, PT, R15, UR4, PT ;  /* 0x000000040f007c0c */ /* 0x000fe2000bf45270 */
[----:B------:R-:W3:Y:S01]  /*2a10*/  LDCU.64 UR8, c[0x0][0x3f8] ;  /* 0x00007f00ff0877ac */ /* 0x000ee20008000a00 */
[----:B------:R-:W-:Y:S05]  /*2a20*/  BSSY.RECONVERGENT B0, `(.L_x_1510) ;  /* 0x0000022000007945 */ /* 0x000fea0003800200 */
[----:B-1----:R-:W2:Y:S06]  /*2a30*/  LDC R10, c[0x0][0x420] ;  /* 0x00010800ff0a7b82 */ /* 0x002eac0000000800 */
[----:B------:R-:W-:-:S02]  /*2a40*/  VOTEU.ALL UP0, P2 ;  /* 0x0000000000ff7886 */ /* 0x000fc40001000000 */
[----:B------:R-:W1:Y:S01]  /*2a50*/  LDC R13, c[0x0][0x410] ;  /* 0x00010400ff0d7b82 */ /* 0x000e620000000800 */
[----:B0-----:R-:W-:Y:S02]  /*2a60*/  @!P2 LDS R3, [R14+0x18] ;  /* 0x000018000e03a984 */ /* 0x001fe40000000800 */
[----:B------:R-:W-:Y:S02]  /*2a70*/  @!UP0 UIADD3 UR4, UPT, UPT, UR5, 0x320, URZ ;  /* 0x0000032005048890 */ /* 0x000fe4000fffe0ff */
[----:B------:R-:W0:Y:S02]  /*2a80*/  @!P2 LDS R2, [R14+0x14] ;  /* 0x000014000e02a984 */ /* 0x000e240000000800 */
[----:B------:R-:W-:Y:S01]  /*2a90*/  @!UP0 ULEA UR4, UR7, UR4, 0x18 ;  /* 0x0000000407048291 */ /* 0x000fe2000f8ec0ff */
[----:B------:R-:W4:Y:S05]  /*2aa0*/  LDC R12, c[0x0][0x428] ;  /* 0x00010a00ff0c7b82 */ /* 0x000f2a0000000800 */
[----:B------:R-:W-:Y:S01]  /*2ab0*/  @!P2 LEA R0, R0, UR4, 0x3 ;  /* 0x000000040000ac11 */ /* 0x000fe2000f8e18ff */
[----:B--2---:R-:W-:-:S05]  /*2ac0*/  IMAD R16, R10, UR6, R5 ;  /* 0x000000060a107c24 */ /* 0x004fca000f8e0205 */
[----:B-1----:R-:W-:-:S04]  /*2ad0*/  ISETP.GE.AND P0, PT, R16, R13, PT ;  /* 0x0000000d1000720c */ /* 0x002fc80003f06270 */
[----:B------:R-:W-:Y:S01]  /*2ae0*/  ISETP.GE.U32.OR P0, PT, R5, R10, P0 ;  /* 0x0000000a0500720c */ /* 0x000fe20000706470 */
[----:B----4-:R-:W-:-:S05]  /*2af0*/  IMAD R12, R12, UR6, R5 ;  /* 0x000000060c0c7c24 */ /* 0x010fca000f8e0205 */
[----:B---3--:R-:W-:Y:S02]  /*2b00*/  ISETP.GE.U32.AND P1, PT, R12, UR8, PT ;  /* 0x000000080c007c0c */ /* 0x008fe4000bf26070 */
[----:B------:R-:W-:-:S04]  /*2b10*/  SHF.R.S32.HI R7, RZ, 0x1f, R12 ;  /* 0x0000001fff077819 */ /* 0x000fc8000001140c */
[----:B------:R-:W-:Y:S01]  /*2b20*/  ISETP.GE.AND.EX P1, PT, R7, UR9, PT, P1 ;  /* 0x0000000907007c0c */ /* 0x000fe2000bf26310 */
[----:B0-----:R0:W-:Y:S01]  /*2b30*/  @!P2 STS.64 [R0], R2 ;  /* 0x000000020000a388 */ /* 0x0011e20000000a00 */
[----:B------:R-:W-:Y:S06]  /*2b40*/  BAR.SYNC.DEFER_BLOCKING 0x0 ;  /* 0x0000000000007b1d */ /* 0x000fec0000010000 */
[----:B------:R-:W-:Y:S05]  /*2b50*/  @P0 BRA `(.L_x_1511) ;  /* 0x0000000000380947 */ /* 0x000fea0003800000 */
[----:B------:R-:W-:Y:S01]  /*2b60*/  UIADD3 UR4, UPT, UPT, UR5, 0x320, URZ ;  /* 0x0000032005047890 */ /* 0x000fe2000fffe0ff */
[----:B0-----:R-:W0:Y:S01]  /*2b70*/  S2R R0, SR_CTAID.Z ;  /* 0x0000000000007919 */ /* 0x001e220000002700 */
[----:B------:R-:W1:Y:S02]  /*2b80*/  LDC.64 R10, c[0x0][0x3d8] ;  /* 0x0000f600ff0a7b82 */ /* 0x000e640000000a00 */
[----:B------:R-:W-:-:S06]  /*2b90*/  ULEA UR4, UR7, UR4, 0x18 ;  /* 0x0000000407047291 */ /* 0x000fcc000f8ec0ff */
[----:B------:R-:W-:-:S06]  /*2ba0*/  LEA R2, R5, UR4, 0x3 ;  /* 0x0000000405027c11 */ /* 0x000fcc000f8e18ff */
        /* <DEDUP_REMOVED lines=9> */
.L_x_1511:
[----:B------:R-:W-:Y:S05]  /*2c40*/  BSYNC.RECONVERGENT B0 ;  /* 0x0000000000007941 */ /* 0x000fea0003800200 */
.L_x_1510:
[----:B------:R-:W-:Y:S05]  /*2c50*/  @P1 EXIT ;  /* 0x000000000000194d */ /* 0x000fea0003800000 */
[----:B------:R-:W2:Y:S01]  /*2c60*/  LDCU UR4, c[0x0][0x3e0] ;  /* 0x00007c00ff0477ac */ /* 0x000ea20008000800 */
[----:B-1----:R-:W1:Y:S01]  /*2c70*/  LDC R11, c[0x0][0x360] ;  /* 0x0000d800ff0b7b82 */ /* 0x002e620000000800 */
[----:B------:R-:W0:Y:S01]  /*2c80*/  LDCU.64 UR6, c[0x0][0x3d8] ;  /* 0x00007b00ff0677ac */ /* 0x000e220008000a00 */
[----:B------:R-:W-:Y:S01]  /*2c90*/  USHF.L.U64.HI UR5, UR8, 0x2, UR9 ;  /* 0x0000000208057899 */ /* 0x000fe20008010209 */
[----:B--2---:R-:W-:Y:S01]  /*2ca0*/  IMAD R13, R13, UR4, RZ ;  /* 0x000000040d0d7c24 */ /* 0x004fe2000f8e02ff */
[----:B------:R-:W-:-:S03]  /*2cb0*/  USHF.L.U32 UR4, UR8, 0x2, URZ ;  /* 0x0000000208047899 */ /* 0x000fc600080006ff */
[----:B------:R-:W-:-:S05]  /*2cc0*/  IMAD.SHL.U32 R13, R13, 0x2, RZ ;  /* 0x000000020d0d7824 */ /* 0x000fca00078e00ff */
[----:B------:R-:W-:-:S04]  /*2cd0*/  IADD3 R12, P0, PT, R12, R13, RZ ;  /* 0x0000000d0c0c7210 */ /* 0x000fc80007f1e0ff */
[----:B------:R-:W-:Y:S02]  /*2ce0*/  LEA.HI.X.SX32 R7, R13, R7, 0x1, P0 ;  /* 0x000000070d077211 */ /* 0x000fe400000f0eff */
[----:B0-----:R-:W-:-:S04]  /*2cf0*/  LEA R2, P0, R12, UR6, 0x2 ;  /* 0x000000060c027c11 */ /* 0x001fc8000f8010ff */
        /* <DEDUP_REMOVED lines=12> */
.L_x_1509:
[----:B------:R-:W-:Y:S01]  /*2dc0*/  HFMA2 R21, -RZ, RZ, 0, 5.9604644775390625e-08 ;  /* 0x00000001ff157431 */ /* 0x000fe200000001ff */
[----:B------:R-:W-:Y:S01]  /*2dd0*/  MOV R26, R19 ;  /* 0x00000013001a7202 */ /* 0x000fe20000000f00 */
[----:B------:R-:W-:Y:S01]  /*2de0*/  IMAD.MOV.U32 R23, RZ, RZ, -0x1 ;  /* 0xffffffffff177424 */ /* 0x000fe200078e00ff */
[----:B------:R-:W-:Y:S02]  /*2df0*/  MOV R22, RZ ;  /* 0x000000ff00167202 */ /* 0x000fe40000000f00 */
[----:B------:R-:W-:Y:S02]  /*2e00*/  ISETP.GE.AND P3, PT, R16, 0x1, PT ;  /* 0x000000011000780c */ /* 0x000fe40003f66270 */
[----:B------:R-:W-:-:S13]  /*2e10*/  ISETP.NE.AND P2, PT, R19, RZ, PT ;  /* 0x000000ff1300720c */ /* 0x000fda0003f45270 */
[----:B------:R-:W-:Y:S05]  /*2e20*/  WARPSYNC.COLLECTIVE R23, `(.L_x_1512) ;  /* 0x0000000017087348 */ /* 0x000fea0003c00000 */
[----:B------:R0:W1:Y:S02]  /*2e30*/  SHFL.UP P0, R25, R26, R21, R22 ;  /* 0x040000151a197389 */ /* 0x0000640000000016 */
[----:B01----:R-:W-:Y:S05]  /*2e40*/  ENDCOLLECTIVE ;  /* 0x000000000000791b */ /* 0x003fea0003800000 */
.L_x_1512:
[----:B------:R-:W-:Y:S02]  /*2e50*/  ISETP.GE.AND P4, PT, R16, 0x8, PT ;  /* 0x000000081000780c */ /* 0x000fe40003f86270 */
[----:B------:R-:W-:Y:S02]  /*2e60*/  MOV R26, R17 ;  /* 0x00000011001a7202 */ /* 0x000fe40000000f00 */
[----:B------:R-:W-:-:S09]  /*2e70*/  MOV R20, R25 ;  /* 0x0000001900147202 */ /* 0x000fd20000000f00 */
[----:B------:R-:W-:Y:S05]  /*2e80*/  WARPSYNC.COLLECTIVE R23, `(.L_x_1513) ;  /* 0x0000000017087348 */ /* 0x000fea0003c00000 */
[----:B------:R0:W1:Y:S02]  /*2e90*/  SHFL.UP P0, R25, R26, R21, R22 ;  /* 0x040000151a197389 */ /* 0x0000640000000016 */
[----:B01----:R-:W-:Y:S05]  /*2ea0*/  ENDCOLLECTIVE ;  /* 0x000000000000791b */ /* 0x003fea0003800000 */
.L_x_1513:
[----:B------:R-:W-:-:S04]  /*2eb0*/  SEL R20, R20, RZ, P3 ;  /* 0x000000ff14147207 */ /* 0x000fc80001800000 */
[----:B------:R-:W-:Y:S01]  /*2ec0*/  IADD3 R20, PT, PT, R19, R20, RZ ;  /* 0x0000001413147210 */ /* 0x000fe20007ffe0ff */
[----:B------:R-:W-:Y:S01]  /*2ed0*/  IMAD.MOV.U32 R26, RZ, RZ, R18 ;  /* 0x000000ffff1a7224 */ /* 0x000fe200078e0012 */
[----:B------:R-:W-:-:S07]  /*2ee0*/  MOV R24, R25 ;  /* 0x0000001900187202 */ /* 0x000fce0000000f00 */
[----:B------:R-:W-:Y:S05]  /*2ef0*/  WARPSYNC.COLLECTIVE R23, `(.L_x_1514) ;  /* 0x0000000017087348 */ /* 0x000fea0003c00000 */
[----:B------:R0:W1:Y:S02]  /*2f00*/  SHFL.UP P0, R25, R26, R21, R22 ;  /* 0x040000151a197389 */ /* 0x0000640000000016 */
[----:B01----:R-:W-:Y:S05]  /*2f10*/  ENDCOLLECTIVE ;  /* 0x000000000000791b */ /* 0x003fea0003800000 */
.L_x_1514:
[----:B------:R-:W-:-:S05]  /*2f20*/  FADD.FTZ R24, R17, R24 ;  /* 0x0000001811187221 */ /* 0x000fca0000010000 */
[----:B------:R-:W-:Y:S01]  /*2f30*/  @P3 FSEL R17, R24, R17, !P2 ;  /* 0x0000001118113208 */ /* 0x000fe20005000000 */
[----:B------:R-:W-:Y:S01]  /*2f40*/  HFMA2 R21, -RZ, RZ, 0, 1.1920928955078125e-07 ;  /* 0x00000002ff157431 */ /* 0x000fe200000001ff */
[----:B------:R-:W-:Y:S01]  /*2f50*/  MOV R26, R20 ;  /* 0x00000014001a7202 */ /* 0x000fe20000000f00 */
[----:B------:R-:W-:-:S05]  /*2f60*/  FADD.FTZ R25, R18, R25 ;  /* 0x0000001912197221 */ /* 0x000fca0000010000 */
[----:B------:R-:W-:-:S07]  /*2f70*/  @P3 FSEL R18, R25, R18, !P2 ;  /* 0x0000001219123208 */ /* 0x000fce0005000000 */
[----:B------:R-:W-:Y:S05]  /*2f80*/  WARPSYNC.COLLECTIVE R23, `(.L_x_1515) ;  /* 0x0000000017087348 */ /* 0x000fea0003c00000 */
[----:B------:R0:W1:Y:S02]  /*2f90*/  SHFL.UP P0, R25, R26, R21, R22 ;  /* 0x040000151a197389 */ /* 0x0000640000000016 */
[----:B01----:R-:W-:Y:S05]  /*2fa0*/  ENDCOLLECTIVE ;  /* 0x000000000000791b */ /* 0x003fea0003800000 */
.L_x_1515:
[----:B------:R-:W-:Y:S02]  /*2fb0*/  ISETP.GE.AND P3, PT, R16, 0x2, PT ;  /* 0x000000021000780c */ /* 0x000fe40003f66270 */
[----:B------:R-:W-:Y:S01]  /*2fc0*/  ISETP.NE.AND P2, PT, R20, RZ, PT ;  /* 0x000000ff1400720c */ /* 0x000fe20003f45270 */
[----:B------:R-:W-:Y:S01]  /*2fd0*/  IMAD.MOV.U32 R26, RZ, RZ, R17 ;  /* 0x000000ffff1a7224 */ /* 0x000fe200078e0011 */
[----:B------:R-:W-:-:S11]  /*2fe0*/  MOV R19, R25 ;  /* 0x0000001900137202 */ /* 0x000fd60000000f00 */
[----:B------:R-:W-:Y:S05]  /*2ff0*/  WARPSYNC.COLLECTIVE R23, `(.L_x_1516) ;  /* 0x0000000017087348 */ /* 0x000fea0003c00000 */
[----:B------:R0:W1:Y:S02]  /*3000*/  SHFL.UP P0, R25, R26, R21, R22 ;  /* 0x040000151a197389 */ /* 0x0000640000000016 */
[----:B01----:R-:W-:Y:S05]  /*3010*/  ENDCOLLECTIVE ;  /* 0x000000000000791b */ /* 0x003fea0003800000 */
.L_x_1516:
[----:B------:R-:W-:-:S04]  /*3020*/  SEL R19, R19, RZ, P3 ;  /* 0x000000ff13137207 */ /* 0x000fc80001800000 */
[----:B------:R-:W-:Y:S02]  /*3030*/  IADD3 R19, PT, PT, R20, R19, RZ ;  /* 0x0000001314137210 */ /* 0x000fe40007ffe0ff */
[----:B------:R-:W-:Y:S02]  /*3040*/  MOV R26, R18 ;  /* 0x00000012001a7202 */ /* 0x000fe40000000f00 */
[----:B------:R-:W-:-:S07]  /*3050*/  MOV R24, R25 ;  /* 0x0000001900187202 */ /* 0x000fce0000000f00 */
[----:B------:R-:W-:Y:S05]  /*3060*/  WARPSYNC.COLLECTIVE R23, `(.L_x_1517) ;  /* 0x0000000017087348 */ /* 0x000fea0003c00000 */
[----:B------:R0:W1:Y:S02]  /*3070*/  SHFL.UP P0, R25, R26, R21, R22 ;  /* 0x040000151a197389 */ /* 0x0000640000000016 */
[----:B01----:R-:W-:Y:S05]  /*3080*/  ENDCOLLECTIVE ;  /* 0x000000000000791b */ /* 0x003fea0003800000 */
.L_x_1517:
[----:B------:R-:W-:-:S05]  /*3090*/  FADD.FTZ R24, R17, R24 ;  /* 0x0000001811187221 */ /* 0x000fca0000010000 */
[----:B------:R-:W-:Y:S01]  /*30a0*/  @P3 FSEL R17, R24, R17, !P2 ;  /* 0x0000001118113208 */ /* 0x000fe20005000000 */
[----:B------:R-:W-:Y:S01]  /*30b0*/  HFMA2 R21, -RZ, RZ, 0, 2.384185791015625e-07 ;  /* 0x00000004ff157431 */ /* 0x000fe200000001ff */
[----:B------:R-:W-:Y:S01]  /*30c0*/  MOV R26, R19 ;  /* 0x00000013001a7202 */ /* 0x000fe20000000f00 */
[----:B------:R-:W-:-:S05]  /*30d0*/  FADD.FTZ R25, R18, R25 ;  /* 0x0000001912197221 */ /* 0x000fca0000010000 */
[----:B------:R-:W-:-:S07]  /*30e0*/  @P3 FSEL R18, R25, R18, !P2 ;  /* 0x0000001219123208 */ /* 0x000fce0005000000 */
[----:B------:R-:W-:Y:S05]  /*30f0*/  WARPSYNC.COLLECTIVE R23, `(.L_x_1518) ;  /* 0x0000000017087348 */ /* 0x000fea0003c00000 */
[----:B------:R0:W1:Y:S02]  /*3100*/  SHFL.UP P0, R25, R26, R21, R22 ;  /* 0x040000151a197389 */ /* 0x0000640000000016 */
[----:B01----:R-:W-:Y:S05]  /*3110*/  ENDCOLLECTIVE ;  /* 0x000000000000791b */ /* 0x003fea0003800000 */
.L_x_1518:
[----:B------:R-:W-:Y:S02]  /*3120*/  ISETP.GE.AND P3, PT, R16, 0x4, PT ;  /* 0x000000041000780c */ /* 0x000fe40003f66270 */
[----:B------:R-:W-:Y:S02]  /*3130*/  ISETP.NE.AND P2, PT, R19, RZ, PT ;  /* 0x000000ff1300720c */ /* 0x000fe40003f45270 */
[----:B------:R-:W-:Y:S01]  /*3140*/  MOV R26, R17 ;  /* 0x00000011001a7202 */ /* 0x000fe20000000f00 */
[----:B------:R-:W-:-:S10]  /*3150*/  IMAD.MOV.U32 R20, RZ, RZ, R25 ;  /* 0x000000ffff147224 */ /* 0x000fd400078e0019 */
[----:B------:R-:W-:Y:S05]  /*3160*/  WARPSYNC.COLLECTIVE R23, `(.L_x_1519) ;  /* 0x0000000017087348 */ /* 0x000fea0003c00000 */
[----:B------:R0:W1:Y:S02]  /*3170*/  SHFL.UP P0, R25, R26, R21, R22 ;  /* 0x040000151a197389 */ /* 0x0000640000000016 */
[----:B01----:R-:W-:Y:S05]  /*3180*/  ENDCOLLECTIVE ;  /* 0x000000000000791b */ /* 0x003fea0003800000 */
.L_x_1519:
[----:B------:R-:W-:-:S04]  /*3190*/  SEL R20, R20, RZ, P3 ;  /* 0x000000ff14147207 */ /* 0x000fc80001800000 */
[----:B------:R-:W-:Y:S02]  /*31a0*/  IADD3 R20, PT, PT, R19, R20, RZ ;  /* 0x0000001413147210 */ /* 0x000fe40007ffe0ff */
[----:B------:R-:W-:Y:S02]  /*31b0*/  MOV R26, R18 ;  /* 0x00000012001a7202 */ /* 0x000fe40000000f00 */
[----:B------:R-:W-:-:S07]  /*31c0*/  MOV R24, R25 ;  /* 0x0000001900187202 */ /* 0x000fce0000000f00 */
[----:B------:R-:W-:Y:S05]  /*31d0*/  WARPSYNC.COLLECTIVE R23, `(.L_x_1520) ;  /* 0x0000000017087348 */ /* 0x000fea0003c00000 */
[----:B------:R0:W1:Y:S02]  /*31e0*/  SHFL.UP P0, R25, R26, R21, R22 ;  /* 0x040000151a197389 */ /* 0x0000640000000016 */
[----:B01----:R-:W-:Y:S05]  /*31f0*/  ENDCOLLECTIVE ;  /* 0x000000000000791b */ /* 0x003fea0003800000 */
.L_x_1520:
[----:B------:R-:W-:-:S05]  /*3200*/  FADD.FTZ R24, R17, R24 ;  /* 0x0000001811187221 */ /* 0x000fca0000010000 */
[----:B------:R-:W-:Y:S01]  /*3210*/  @P3 FSEL R17, R24, R17, !P2 ;  /* 0x0000001118113208 */ /* 0x000fe20005000000 */
[----:B------:R-:W-:Y:S02]  /*3220*/  HFMA2 R21, -RZ, RZ, 0, 4.76837158203125e-07 ;  /* 0x00000008ff157431 */ /* 0x000fe400000001ff */
[----:B------:R-:W-:Y:S02]  /*3230*/  IMAD.MOV.U32 R26, RZ, RZ, R20 ;  /* 0x000000ffff1a7224 */ /* 0x000fe400078e0014 */
[----:B------:R-:W-:-:S05]  /*3240*/  FADD.FTZ R25, R18, R25 ;  /* 0x0000001912197221 */ /* 0x000fca0000010000 */
[----:B------:R-:W-:-:S07]  /*3250*/  @P3 FSEL R18, R25, R18, !P2 ;  /* 0x0000001219123208 */ /* 0x000fce0005000000 */
[----:B------:R-:W-:Y:S05]  /*3260*/  WARPSYNC.COLLECTIVE R23, `(.L_x_1521) ;  /* 0x0000000017087348 */ /* 0x000fea0003c00000 */
[----:B------:R0:W1:Y:S02]  /*3270*/  SHFL.UP P0, R25, R26, R21, R22 ;  /* 0x040000151a197389 */ /* 0x0000640000000016 */
[----:B01----:R-:W-:Y:S05]  /*3280*/  ENDCOLLECTIVE ;  /* 0x000000000000791b */ /* 0x003fea0003800000 */
.L_x_1521:
[----:B------:R-:W-:Y:S02]  /*3290*/  ISETP.NE.AND P3, PT, R20, RZ, PT ;  /* 0x000000ff1400720c */ /* 0x000fe40003f65270 */
[----:B------:R-:W-:Y:S02]  /*32a0*/  ISETP.GE.AND P2, PT, R16, 0x10, PT ;  /* 0x000000101000780c */ /* 0x000fe40003f46270 */
[----:B------:R-:W-:Y:S02]  /*32b0*/  MOV R26, R17 ;  /* 0x00000011001a7202 */ /* 0x000fe40000000f00 */
[----:B------:R-:W-:-:S09]  /*32c0*/  MOV R19, R25 ;  /* 0x0000001900137202 */ /* 0x000fd20000000f00 */
[----:B------:R-:W-:Y:S05]  /*32d0*/  WARPSYNC.COLLECTIVE R23, `(.L_x_1522) ;  /* 0x0000000017087348 */ /* 0x000fea0003c00000 */
[----:B------:R0:W1:Y:S02]  /*32e0*/  SHFL.UP P0, R25, R26, R21, R22 ;  /* 0x040000151a197389 */ /* 0x0000640000000016 */
[----:B01----:R-:W-:Y:S05]  /*32f0*/  ENDCOLLECTIVE ;  /* 0x000000000000791b */ /* 0x003fea0003800000 */
.L_x_1522:
[----:B------:R-:W-:-:S04]  /*3300*/  SEL R19, R19, RZ, P4 ;  /* 0x000000ff13137207 */ /* 0x000fc80002000000 */
[----:B------:R-:W-:Y:S02]  /*3310*/  IADD3 R19, PT, PT, R20, R19, RZ ;  /* 0x0000001314137210 */ /* 0x000fe40007ffe0ff */
[----:B------:R-:W-:Y:S01]  /*3320*/  MOV R26, R18 ;  /* 0x00000012001a7202 */ /* 0x000fe20000000f00 */
[----:B------:R-:W-:-:S07]  /*3330*/  IMAD.MOV.U32 R24, RZ, RZ, R25 ;  /* 0x000000ffff187224 */ /* 0x000fce00078e0019 */
[----:B------:R-:W-:Y:S05]  /*3340*/  WARPSYNC.COLLECTIVE R23, `(.L_x_1523) ;  /* 0x0000000017087348 */ /* 0x000fea0003c00000 */
[----:B------:R0:W1:Y:S02]  /*3350*/  SHFL.UP P0, R25, R26, R21, R22 ;  /* 0x040000151a197389 */ /* 0x0000640000000016 */
[----:B01----:R-:W-:Y:S05]  /*3360*/  ENDCOLLECTIVE ;  /* 0x000000000000791b */ /* 0x003fea0003800000 */
.L_x_1523:
[----:B------:R-:W-:-:S05]  /*3370*/  FADD.FTZ R24, R17, R24 ;  /* 0x0000001811187221 */ /* 0x000fca0000010000 */
[----:B------:R-:W-:Y:S01]  /*3380*/  @P4 FSEL R17, R24, R17, !P3 ;  /* 0x0000001118114208 */ /* 0x000fe20005800000 */
[----:B------:R-:W-:Y:S01]  /*3390*/  HFMA2 R21, -RZ, RZ, 0, 9.5367431640625e-07 ;  /* 0x00000010ff157431 */ /* 0x000fe200000001ff */
[----:B------:R-:W-:Y:S01]  /*33a0*/  MOV R26, R19 ;  /* 0x00000013001a7202 */ /* 0x000fe20000000f00 */
[----:B------:R-:W-:-:S05]  /*33b0*/  FADD.FTZ R25, R18, R25 ;  /* 0x0000001912197221 */ /* 0x000fca0000010000 */
[----:B------:R-:W-:-:S07]  /*33c0*/  @P4 FSEL R18, R25, R18, !P3 ;  /* 0x0000001219124208 */ /* 0x000fce0005800000 */
[----:B------:R-:W-:Y:S05]  /*33d0*/  WARPSYNC.COLLECTIVE R23, `(.L_x_1524) ;  /* 0x0000000017087348 */ /* 0x000fea0003c00000 */
[----:B------:R0:W1:Y:S02]  /*33e0*/  SHFL.UP P0, R25, R26, R21, R22 ;  /* 0x040000151a197389 */ /* 0x0000640000000016 */
[----:B01----:R-:W-:Y:S05]  /*33f0*/  ENDCOLLECTIVE ;  /* 0x000000000000791b */ /* 0x003fea0003800000 */
.L_x_1524:
[----:B------:R-:W-:Y:S02]  /*3400*/  ISETP.NE.AND P3, PT, R19, RZ, PT ;  /* 0x000000ff1300720c */ /* 0x000fe40003f65270 */
[----:B------:R-:W-:Y:S02]  /*3410*/  MOV R26, R17 ;  /* 0x00000011001a7202 */ /* 0x000fe40000000f00 */
[----:B------:R-:W-:-:S09]  /*3420*/  MOV R20, R25 ;  /* 0x0000001900147202 */ /* 0x000fd20000000f00 */
[----:B------:R-:W-:Y:S05]  /*3430*/  WARPSYNC.COLLECTIVE R23, `(.L_x_1525) ;  /* 0x0000000017087348 */ /* 0x000fea0003c00000 */
[----:B------:R0:W1:Y:S02]  /*3440*/  SHFL.UP P0, R25, R26, R21, R22 ;  /* 0x040000151a197389 */ /* 0x0000640000000016 */
[----:B01----:R-:W-:Y:S05]  /*3450*/  ENDCOLLECTIVE ;  /* 0x000000000000791b */ /* 0x003fea0003800000 */
.L_x_1525:
[----:B------:R-:W-:-:S05]  /*3460*/  SEL R20, R20, RZ, P2 ;  /* 0x000000ff14147207 */ /* 0x000fca0001000000 */
[----:B------:R-:W-:Y:S01]  /*3470*/  IMAD.IADD R20, R19, 0x1, R20 ;  /* 0x0000000113147824 */ /* 0x000fe200078e0214 */
[----:B------:R-:W-:Y:S02]  /*3480*/  MOV R26, R18 ;  /* 0x00000012001a7202 */ /* 0x000fe40000000f00 */
[----:B------:R-:W-:-:S07]  /*3490*/  MOV R24, R25 ;  /* 0x0000001900187202 */ /* 0x000fce0000000f00 */
[----:B------:R-:W-:Y:S05]  /*34a0*/  WARPSYNC.COLLECTIVE R23, `(.L_x_1526) ;  /* 0x0000000017087348 */ /* 0x000fea0003c00000 */
[----:B------:R0:W1:Y:S02]  /*34b0*/  SHFL.UP P0, R25, R26, R21, R22 ;  /* 0x040000151a197389 */ /* 0x0000640000000016 */
[----:B01----:R-:W-:Y:S05]  /*34c0*/  ENDCOLLECTIVE ;  /* 0x000000000000791b */ /* 0x003fea0003800000 */
.L_x_1526:
[----:B------:R-:W-:-:S05]  /*34d0*/  FADD.FTZ R24, R17, R24 ;  /* 0x0000001811187221 */ /* 0x000fca0000010000 */
[----:B------:R-:W-:Y:S02]  /*34e0*/  @P2 FSEL R17, R24, R17, !P3 ;  /* 0x0000001118112208 */ /* 0x000fe40005800000 */
[----:B------:R-:W-:Y:S01]  /*34f0*/  MOV R26, R20 ;  /* 0x00000014001a7202 */ /* 0x000fe20000000f00 */
[----:B------:R-:W-:Y:S02]  /*3500*/  IMAD.MOV.U32 R21, RZ, RZ, 0x1 ;  /* 0x00000001ff157424 */ /* 0x000fe400078e00ff */
[----:B------:R-:W-:-:S05]  /*3510*/  FADD.FTZ R25, R18, R25 ;  /* 0x0000001912197221 */ /* 0x000fca0000010000 */
[----:B------:R-:W-:-:S07]  /*3520*/  @P2 FSEL R18, R25, R18, !P3 ;  /* 0x0000001219122208 */ /* 0x000fce0005800000 */
[----:B------:R-:W-:Y:S05]  /*3530*/  WARPSYNC.COLLECTIVE R23, `(.L_x_1527) ;  /* 0x0000000017087348 */ /* 0x000fea0003c00000 */
[----:B------:R0:W1:Y:S02]  /*3540*/  SHFL.UP P0, R25, R26, R21, R22 ;  /* 0x040000151a197389 */ /* 0x0000640000000016 */
[----:B01----:R-:W-:Y:S05]  /*3550*/  ENDCOLLECTIVE ;  /* 0x000000000000791b */ /* 0x003fea0003800000 */
.L_x_1527:
[----:B------:R-:W-:Y:S02]  /*3560*/  MOV R26, R17 ;  /* 0x00000011001a7202 */ /* 0x000fe40000000f00 */
[----:B------:R-:W-:-:S07]  /*3570*/  MOV R19, R25 ;  /* 0x0000001900137202 */ /* 0x000fce0000000f00 */
[----:B------:R-:W-:Y:S05]  /*3580*/  WARPSYNC.COLLECTIVE R23, `(.L_x_1528) ;  /* 0x0000000017087348 */ /* 0x000fea0003c00000 */
[----:B------:R0:W1:Y:S02]  /*3590*/  SHFL.UP P0, R25, R26, R21, R22 ;  /* 0x040000151a197389 */ /* 0x0000640000000016 */
[----:B01----:R-:W-:Y:S05]  /*35a0*/  ENDCOLLECTIVE ;  /* 0x000000000000791b */ /* 0x003fea0003800000 */
.L_x_1528:
[----:B------:R-:W-:Y:S02]  /*35b0*/  MOV R26, R18 ;  /* 0x00000012001a7202 */ /* 0x000fe40000000f00 */
[----:B------:R-:W-:-:S07]  /*35c0*/  MOV R16, R25 ;  /* 0x0000001900107202 */ /* 0x000fce0000000f00 */
[----:B------:R-:W-:Y:S05]  /*35d0*/  WARPSYNC.COLLECTIVE R23, `(.L_x_1529) ;  /* 0x0000000017087348 */ /* 0x000fea0003c00000 */
[----:B------:R0:W1:Y:S02]  /*35e0*/  SHFL.UP P0, R25, R26, R21, R22 ;  /* 0x040000151a197389 */ /* 0x0000640000000016 */
[----:B01----:R-:W-:Y:S05]  /*35f0*/  ENDCOLLECTIVE ;  /* 0x000000000000791b */ /* 0x003fea0003800000 */
.L_x_1529:
[----:B------:R-:W-:Y:S05]  /*3600*/  BRA `(.L_x_1530) ;  /* 0xfffffff000b87947 */ /* 0x000fea000383ffff */
.L_x_1531:
        /* <DEDUP_REMOVED lines=15> */
.L_x_4432:


//--------------------- .text._Z30group_norm_nhwc_bwd_sum_kernelI11Fp32IOFp32WLi128EEv26Group_norm_nhwc_bwd_params --------------------------
	.section	.text._Z30group_norm_nhwc_bwd_sum_kernelI11Fp32IOFp32WLi128EEv26Group_norm_nhwc_bwd_params,"ax",@progbits
	.align	128
        .global         _Z30group_norm_nhwc_bwd_sum_kernelI11Fp32IOFp32WLi128EEv26Group_norm_nhwc_bwd_params
        .type           _Z30group_norm_nhwc_bwd_sum_kernelI11Fp32IOFp32WLi128EEv26Group_norm_nhwc_bwd_params,@function
        .size           _Z30group_norm_nhwc_bwd_sum_kernelI11Fp32IOFp32WLi128EEv26Group_norm_nhwc_bwd_params,(.L_x_4433 - _Z30group_norm_nhwc_bwd_sum_kernelI11Fp32IOFp32WLi128EEv26Group_norm_nhwc_bwd_params)
        .other          _Z30group_norm_nhwc_bwd_sum_kernelI11Fp32IOFp32WLi128EEv26Group_norm_nhwc_bwd_params,@"STO_CUDA_ENTRY STV_DEFAULT"
_Z30group_norm_nhwc_bwd_sum_kernelI11Fp32IOFp32WLi128EEv26Group_norm_nhwc_bwd_params:
.text._Z30group_norm_nhwc_bwd_sum_kernelI11Fp32IOFp32WLi128EEv26Group_norm_nhwc_bwd_params:
        /* <DEDUP_REMOVED lines=15> */
[----:B-1----:R-:W-:Y:S02]  /*00f0*/  HFMA2 R2, -RZ, RZ, 0, 0 ;  /* 0x00000000ff027431 */ /* 0x002fe400000001ff */
[----:B----4-:R-:W-:-:S04]  /*0100*/  IMAD.MOV R6, RZ, RZ, -R3 ;  /* 0x000000ffff067224 */ /* 0x010fc800078e0a03 */
        /* <DEDUP_REMOVED lines=8> */
[----:B------:R-:W-:Y:S01]  /*0190*/  @!P1 IMAD.IADD R2, R2, 0x1, -R7 ;  /* 0x0000000102029824 */ /* 0x000fe200078e0a07 */
[----:B------:R-:W-:-:S04]  /*01a0*/  @!P1 IADD3 R4, PT, PT, R4, 0x1, RZ ;  /* 0x0000000104049810 */ /* 0x000fc80007ffe0ff */
        /* <DEDUP_REMOVED lines=22> */
[----:B0-----:R-:W-:Y:S01]  /*0310*/  MOV R6, RZ ;  /* 0x000000ff00067202 */ /* 0x001fe20000000f00 */
        /* <DEDUP_REMOVED lines=20> */
.L_x_1533:
[----:B------:R-:W-:Y:S05]  /*0460*/  BSYNC.RECONVERGENT B0 ;  /* 0x0000000000007941 */ /* 0x000fea0003800200 */
.L_x_1532:
[----:B------:R-:W1:Y:S01]  /*0470*/  S2UR UR4, SR_CTAID.Y ;  /* 0x00000000000479c3 */ /* 0x000e620000002600 */
[----:B------:R-:W1:Y:S01]  /*0480*/  LDCU UR5, c[0x0][0x41c] ;  /* 0x00008380ff0577ac */ /* 0x000e620008000800 */
[----:B0-----:R-:W-:Y:S02]  /*0490*/  IMAD.MOV R6, RZ, RZ, -R3 ;  /* 0x000000ffff067224 */ /* 0x001fe400078e0a03 */
[----:B------:R-:W-:Y:S01]  /*04a0*/  HFMA2 R22, -RZ, RZ, 1.875, 0 ;  /* 0x3f800000ff167431 */ /* 0x000fe200000001ff */
        /* <DEDUP_REMOVED lines=32> */
[----:B------:R-:W-:Y:S02]  /*06b0*/  CS2R R6, SRZ ;  /* 0x0000000000067805 */ /* 0x000fe4000001ff00 */
[----:B------:R-:W-:Y:S02]  /*06c0*/  MOV R3, RZ ;  /* 0x000000ff00037202 */ /* 0x000fe40000000f00 */
[----:B------:R-:W-:Y:S01]  /*06d0*/  CS2R R8, SRZ ;  /* 0x0000000000087805 */ /* 0x000fe2000001ff00 */
[----:B------:R-:W-:Y:S01]  /*06e0*/  UISETP.GT.U32.AND UP0, UPT, UR5, -0x4, UPT ;  /* 0xfffffffc0500788c */ /* 0x000fe2000bf04070 */
[----:B------:R-:W-:Y:S01]  /*06f0*/  IMAD.MOV.U32 R4, RZ, RZ, RZ ;  /* 0x000000ffff047224 */ /* 0x000fe200078e00ff */
[----:B------:R-:W-:-:S07]  /*0700*/  UIADD3 UR8, UPT, UPT, -UR4, UR8, URZ ;  /* 0x0000000804087290 */ /* 0x000fce000fffe1ff */
[----:B------:R-:W-:Y:S05]  /*0710*/  BRA.U UP0, `(.L_x_1536) ;  /* 0x0000000900607547 */ /* 0x000fea000b800000 */
[----:B------:R-:W-:Y:S01]  /*0720*/  HFMA2 R7, -RZ, RZ, 0, 0 ;  /* 0x00000000ff077431 */ /* 0x000fe200000001ff */
[----:B------:R-:W-:Y:S02]  /*0730*/  ULOP3.LUT UR5, UR8, 0xfffffffc, URZ, 0xc0, !UPT ;  /* 0xfffffffc08057892 */ /* 0x000fe4000f8ec0ff */
[----:B------:R-:W-:Y:S02]  /*0740*/  UIADD3 UR4, UPT, UPT, UR4, 0x1, URZ ;  /* 0x0000000104047890 */ /* 0x000fe4000fffe0ff */
[----:B------:R-:W-:-:S12]  /*0750*/  UIADD3 UR5, UPT, UPT, -UR5, URZ, URZ ;  /* 0x000000ff05057290 */ /* 0x000fd8000fffe1ff */
.L_x_1537:
        /* <DEDUP_REMOVED lines=148> */
.L_x_1536:
        /* <DEDUP_REMOVED lines=27> */
[----:B0-----:R-:W-:-:S05]  /*1250*/  @!P0 IADD3 R14, P1, PT, R18, R14, RZ ;  /* 0x0000000e120e8210 */ /* 0x001fca0007f3e0ff */
[----:B------:R-:W-:Y:S02]  /*1260*/  @!P0 IMAD.X R15, R19, 0x1, R15, P1 ;  /* 0x00000001130f8824 */ /* 0x000fe400008e060f */
[----:B--2---:R-:W-:-:S03]  /*1270*/  @!P0 IMAD R20, R20, UR6, RZ ;  /* 0x0000000614148c24 */ /* 0x004fc6000f8e02ff */
[----:B------:R0:W2:Y:S01]  /*1280*/  @!P0 LDG.E.64 R16, desc[UR14][R14.64] ;  /* 0x0000000e0e108981 */ /* 0x0000a2000c1e1b00 */
[----:B------:R-:W-:Y:S01]  /*1290*/  @!P0 IMAD R20, R29, UR7, R20 ;  /* 0x000000071d148c24 */ /* 0x000fe2000f8e0214 */
[----:B-1----:R-:W-:-:S04]  /*12a0*/  @!P0 IADD3 R18, P1, PT, R18, R10, RZ ;  /* 0x0000000a12128210 */ /* 0x002fc80007f3e0ff */
[----:B------:R-:W-:Y:S02]  /*12b0*/  @!P0 IADD3.X R19, PT, PT, R19, R11, RZ, P1, !PT ;  /* 0x0000000b13138210 */ /* 0x000fe40000ffe4ff */
[----:B------:R-:W-:Y:S02]  /*12c0*/  CS2R R10, SRZ ;  /* 0x00000000000a7805 */ /* 0x000fe4000001ff00 */
[----:B0-----:R-:W-:Y:S02]  /*12d0*/  @!P0 MOV R14, R24 ;  /* 0x00000018000e8202 */ /* 0x001fe40000000f00 */
[----:B------:R-:W-:Y:S02]  /*12e0*/  @!P0 MOV R15, R5 ;  /* 0x00000005000f8202 */ /* 0x000fe40000000f00 */
[----:B------:R0:W3:Y:S01]  /*12f0*/  @!P0 LDG.E.64 R10, desc[UR14][R18.64] ;  /* 0x0000000e120a8981 */ /* 0x0000e2000c1e1b00 */
        /* <DEDUP_REMOVED lines=43> */
.L_x_1538:
        /* <DEDUP_REMOVED lines=8> */
[----:B-----5:R-:W-:Y:S01]  /*1630*/  IMAD.U32 R11, RZ, RZ, UR6 ;  /* 0x00000006ff0b7e24 */ /* 0x020fe2000f8e00ff */
[----:B------:R-:W-:Y:S02]  /*1640*/  UIMAD UR5, UR5, UR6, URZ ;  /* 0x00000006050572a4 */ /* 0x000fe4000f8e02ff */
[----:B------:R-:W-:Y:S01]  /*1650*/  ISETP.GE.AND.EX P0, PT, R27, UR7, PT, P0 ;  /* 0x000000071b007c0c */ /* 0x000fe2000bf06300 */
[----:B------:R-:W-:Y:S01]  /*1660*/  IMAD.WIDE.U32 R16, R11, UR4, R16 ;  /* 0x000000040b107c25 */ /* 0x000fe2000f8e0010 */
[----:B------:R-:W-:Y:S01]  /*1670*/  UIMAD UR5, UR4, UR7, UR5 ;  /* 0x00000007040572a4 */ /* 0x000fe2000f8e0205 */
[----:B------:R-:W-:-:S10]  /*1680*/  CS2R R10, SRZ ;  /* 0x00000000000a7805 */ /* 0x000fd4000001ff00 */
[----:B------:R-:W-:Y:S05]  /*1690*/  @P0 BRA `(.L_x_1540) ;  /* 0x00000000002c0947 */ /* 0x000fea0003800000 */
[----:B------:R-:W0:Y:S01]  /*16a0*/  LDCU.64 UR6, c[0x0][0x3a0] ;  /* 0x00007400ff0677ac */ /* 0x000e220008000a00 */
[C---:B------:R-:W-:Y:S01]  /*16b0*/  IMAD.SHL.U32 R14, R16.reuse, 0x4, RZ ;  /* 0x00000004100e7824 */ /* 0x040fe200078e00ff */
        /* <DEDUP_REMOVED lines=9> */
.L_x_1540:
[----:B------:R-:W-:Y:S05]  /*1750*/  BSYNC.RECONVERGENT B0 ;  /* 0x0000000000007941 */ /* 0x000fea0003800200 */
.L_x_1539:
        /* <DEDUP_REMOVED lines=15> */
.L_x_1535:
[----:B------:R-:W-:Y:S01]  /*1850*/  UIADD3 UR5, UPT, UPT, -UR4, UR8, URZ ;  /* 0x0000000804057290 */ /* 0x000fe2000fffe1ff */
[----:B------:R-:W-:Y:S01]  /*1860*/  HFMA2 R3, -RZ, RZ, 0, 0 ;  /* 0x00000000ff037431 */ /* 0x000fe200000001ff */
[----:B------:R-:W-:Y:S01]  /*1870*/  UIADD3 UR9, UPT, UPT, UR8, -0x1, URZ ;  /* 0xffffffff08097890 */ /* 0x000fe2000fffe0ff */
[----:B------:R-:W-:Y:S01]  /*1880*/  CS2R R6, SRZ ;  /* 0x0000000000067805 */ /* 0x000fe2000001ff00 */
[----:B------:R-:W-:Y:S01]  /*1890*/  ULOP3.LUT UR5, UR5, 0x1, URZ, 0xc0, !UPT ;  /* 0x0000000105057892 */ /* 0x000fe2000f8ec0ff */
[----:B------:R-:W-:Y:S02]  /*18a0*/  CS2R R8, SRZ ;  /* 0x0000000000087805 */ /* 0x000fe4000001ff00 */
[----:B------:R-:W-:Y:S01]  /*18b0*/  MOV R4, RZ ;  /* 0x000000ff00047202 */ /* 0x000fe20000000f00 */
[----:B------:R-:W-:Y:S01]  /*18c0*/  UMOV UR6, UR4 ;  /* 0x0000000400067c82 */ /* 0x000fe20008000000 */
[----:B------:R-:W-:Y:S02]  /*18d0*/  UISETP.NE.U32.AND UP1, UPT, UR5, 0x1, UPT ;  /* 0x000000010500788c */ /* 0x000fe4000bf25070 */
[----:B------:R-:W-:-:S07]  /*18e0*/  UISETP.NE.AND UP0, UPT, UR4, UR9, UPT ;  /* 0x000000090400728c */ /* 0x000fce000bf05270 */
[----:B------:R-:W-:Y:S05]  /*18f0*/  BRA.U UP1, `(.L_x_1541) ;  /* 0x0000000101d07547 */ /* 0x000fea000b800000 */
[----:B------:R-:W0:Y:S01]  /*1900*/  @!P0 LDC.64 R6, c[0x0][0x3a0] ;  /* 0x0000e800ff068b82 */ /* 0x000e220000000a00 */
[----:B------:R-:W-:Y:S01]  /*1910*/  VOTEU.ALL UP1, P0 ;  /* 0x0000000000ff7886 */ /* 0x000fe20000020000 */
[----:B------:R-:W-:Y:S01]  /*1920*/  MOV R9, UR10 ;  /* 0x0000000a00097c02 */ /* 0x000fe20008000f00 */
[----:B------:R-:W-:Y:S01]  /*1930*/  @!P0 IMAD.MOV.U32 R4, RZ, RZ, R24 ;  /* 0x000000ffff048224 */ /* 0x000fe200078e0018 */
[----:B------:R-:W-:Y:S02]  /*1940*/  CS2R R14, SRZ ;  /* 0x00000000000e7805 */ /* 0x000fe4000001ff00 */
[----:B------:R-:W-:Y:S01]  /*1950*/  @!UP1 UIMAD UR7, UR7, UR10, URZ ;  /* 0x0000000a070792a4 */ /* 0x000fe2000f8e02ff */
[----:B------:R-:W-:Y:S01]  /*1960*/  @!P0 IMAD.WIDE.U32 R8, R9, UR4, R4 ;  /* 0x0000000409088c25 */ /* 0x000fe2000f8e0004 */
[----:B------:R-:W1:Y:S02]  /*1970*/  @!P0 LDC.64 R20, c[0x0][0x398] ;  /* 0x0000e600ff148b82 */ /* 0x000e640000000a00 */
[----:B------:R-:W-:Y:S01]  /*1980*/  @!UP1 UIMAD UR7, UR4, UR11, UR7 ;  /* 0x0000000b040792a4 */ /* 0x000fe2000f8e0207 */
[----:B------:R-:W-:-:S05]  /*1990*/  @!P0 SHF.L.U32 R19, R8, 0x2, RZ ;  /* 0x0000000208138819 */ /* 0x000fca00000006ff */
[----:B------:R-:W-:-:S04]  /*19a0*/  @!P0 IADD3 R3, PT, PT, R9, UR7, RZ ;  /* 0x0000000709038c10 */ /* 0x000fc8000fffe0ff */
[----:B------:R-:W-:Y:S02]  /*19b0*/  @!P0 SHF.L.U64.HI R8, R8, 0x2, R3 ;  /* 0x0000000208088819 */ /* 0x000fe40000010203 */
[----:B0-----:R-:W-:-:S04]  /*19c0*/  @!P0 IADD3 R16, P1, PT, R19, R6, RZ ;  /* 0x0000000613108210 */ /* 0x001fc80007f3e0ff */
[----:B------:R-:W-:-:S05]  /*19d0*/  @!P0 IADD3.X R17, PT, PT, R8, R7, RZ, P1, !PT ;  /* 0x0000000708118210 */ /* 0x000fca0000ffe4ff */
[----:B------:R-:W2:Y:S01]  /*19e0*/  @!P0 LDG.E.64 R14, desc[UR14][R16.64] ;  /* 0x0000000e100e8981 */ /* 0x000ea2000c1e1b00 */
[----:B-1----:R-:W-:Y:S02]  /*19f0*/  @!P0 IADD3 R18, P1, PT, R19, R20, RZ ;  /* 0x0000001413128210 */ /* 0x002fe40007f3e0ff */
[----:B------:R-:W-:-:S03]  /*1a00*/  CS2R R6, SRZ ;  /* 0x0000000000067805 */ /* 0x000fc6000001ff00 */
[----:B------:R-:W-:-:S05]  /*1a10*/  @!P0 IMAD.X R19, R8, 0x1, R21, P1 ;  /* 0x0000000108138824 */ /* 0x000fca00008e0615 */
        /* <DEDUP_REMOVED lines=34> */
.L_x_1541:
[----:B------:R-:W-:Y:S05]  /*1c40*/  BRA.U !UP0, `(.L_x_1534) ;  /* 0x0000000508c07547 */ /* 0x000fea000b800000 */
[----:B------:R-:W-:-:S12]  /*1c50*/  UIADD3 UR4, UPT, UPT, UR6, -UR8, URZ ;  /* 0x8000000806047290 */ /* 0x000fd8000fffe0ff */
.L_x_1542:
        /* <DEDUP_REMOVED lines=18> */
[----:B------:R-:W-:Y:S01]  /*1d80*/  IMAD.U32 R23, RZ, RZ, UR6 ;  /* 0x00000006ff177e24 */ /* 0x000fe2000f8e00ff */
        /* <DEDUP_REMOVED lines=92> */
.L_x_1534:
[----:B------:R-:W0:Y:S01]  /*2350*/  S2R R2, SR_TID.X ;  /* 0x0000000000027919 */ /* 0x000e220000002100 */
[----:B------:R-:W1:Y:S01]  /*2360*/  LDCU UR4, c[0x0][0x424] ;  /* 0x00008480ff0477ac */ /* 0x000e620008000800 */
[----:B------:R-:W-:Y:S01]  /*2370*/  IMAD.MOV R5, RZ, RZ, -R0 ;  /* 0x000000ffff057224 */ /* 0x000fe200078e0a00 */
[----:B-----5:R-:W-:Y:S01]  /*2380*/  MOV R10, 0x400 ;  /* 0x00000400000a7802 */ /* 0x020fe20000000f00 */
[----:B------:R-:W2:Y:S01]  /*2390*/  S2R R11, SR_CgaCtaId ;  /* 0x00000000000b7919 */ /* 0x000ea20000008800 */
[----:B0-----:R-:W-:Y:S02]  /*23a0*/  SHF.L.U32 R12, R2, 0x1, RZ ;  /* 0x00000001020c7819 */ /* 0x001fe400000006ff */
[----:B--2---:R-:W-:-:S03]  /*23b0*/  LEA R11, R11, R10, 0x18 ;  /* 0x0000000a0b0b7211 */ /* 0x004fc600078ec0ff */
[----:B-1----:R-:W-:Y:S01]  /*23c0*/  IMAD R5, R5, UR4, R12 ;  /* 0x0000000405057c24 */ /* 0x002fe2000f8e020c */
[----:B------:R-:W-:-:S04]  /*23d0*/  LEA.HI R10, R2, R2, RZ, 0x1e ;  /* 0x00000002020a7211 */ /* 0x000fc800078ff0ff */
[----:B------:R-:W-:Y:S01]  /*23e0*/  ISETP.NE.AND P0, PT, R5, RZ, PT ;  /* 0x000000ff0500720c */ /* 0x000fe20003f05270 */
[----:B------:R-:W-:-:S03]  /*23f0*/  IMAD R10, R10, 0xc, R11 ;  /* 0x0000000c0a0a7824 */ /* 0x000fc600078e020b */
[----:B------:R-:W-:Y:S02]  /*2400*/  SEL R5, RZ, 0x1, P0 ;  /* 0x00000001ff057807 */ /* 0x000fe40000000000 */
[----:B------:R-:W-:Y:S01]  /*2410*/  ISETP.GT.U32.AND P0, PT, R2, 0x1f, PT ;  /* 0x0000001f0200780c */ /* 0x000fe20003f04070 */
[----:B------:R0:W-:Y:S04]  /*2420*/  STS [R10+0x14], R3 ;  /* 0x000014030a007388 */ /* 0x0001e80000000800 */
[----:B------:R0:W-:Y:S04]  /*2430*/  STS [R10+0x18], R7 ;  /* 0x000018070a007388 */ /* 0x0001e80000000800 */
[----:B------:R0:W-:Y:S01]  /*2440*/  STS [R10+0x10], R5 ;  /* 0x000010050a007388 */ /* 0x0001e20000000800 */
[----:B------:R-:W-:Y:S06]  /*2450*/  BAR.SYNC.DEFER_BLOCKING 0x0 ;  /* 0x0000000000007b1d */ /* 0x000fec0000010000 */
[----:B------:R-:W-:Y:S05]  /*2460*/  @P0 BRA `(.L_x_1543) ;  /* 0x0000000400ec0947 */ /* 0x000fea0003800000 */
[----:B0-----:R-:W-:Y:S01]  /*2470*/  IMAD R3, R2, 0x3c, R11 ;  /* 0x0000003c02037824 */ /* 0x001fe200078e020b */
[----:B------:R-:W0:Y:S01]  /*2480*/  S2R R7, SR_LANEID ;  /* 0x0000000000077919 */ /* 0x000e220000000000 */
[----:B------:R-:W-:-:S03]  /*2490*/  UMOV UR4, 0xffffffff ;  /* 0xffffffff00047882 */ /* 0x000fc60000000000 */
[----:B------:R-:W-:Y:S04]  /*24a0*/  LDS R18, [R3+0x14] ;  /* 0x0000140003127984 */ /* 0x000fe80000000800 */
[----:B------:R-:W1:Y:S04]  /*24b0*/  LDS R21, [R3+0x20] ;  /* 0x0000200003157984 */ /* 0x000e680000000800 */
[----:B------:R-:W2:Y:S04]  /*24c0*/  LDS R20, [R3+0x1c] ;  /* 0x00001c0003147984 */ /* 0x000ea80000000800 */
[----:B------:R-:W-:Y:S04]  /*24d0*/  LDS R19, [R3+0x18] ;  /* 0x0000180003137984 */ /* 0x000fe80000000800 */
[----:B------:R-:W3:Y:S04]  /*24e0*/  LDS R16, [R3+0x24] ;  /* 0x0000240003107984 */ /* 0x000ee80000000800 */
[----:B------:R-:W4:Y:S04]  /*24f0*/  LDS R14, [R3+0x2c] ;  /* 0x00002c00030e7984 */ /* 0x000f280000000800 */
[----:B------:R-:W5:Y:S04]  /*2500*/  LDS R15, [R3+0x30] ;  /* 0x00003000030f7984 */ /* 0x000f680000000800 */
[----:B------:R-:W0:Y:S04]  /*2510*/  LDS R17, [R3+0x28] ;  /* 0x0000280003117984 */ /* 0x000e280000000800 */
[----:B------:R-:W0:Y:S04]  /*2520*/  LDS R11, [R3+0x38] ;  /* 0x00003800030b7984 */ /* 0x000e280000000800 */
[----:B------:R-:W0:Y:S04]  /*2530*/  LDS R10, [R3+0x3c] ;  /* 0x00003c00030a7984 */ /* 0x000e280000000800 */
[----:B------:R-:W0:Y:S04]  /*2540*/  LDS R13, [R3+0x34] ;  /* 0x00003400030d7984 */ /* 0x000e280000000800 */
[----:B------:R0:W0:Y:S01]  /*2550*/  LDS R12, [R3+0x10] ;  /* 0x00001000030c7984 */ /* 0x0000220000000800 */
[----:B-1----:R-:W-:Y:S01]  /*2560*/  FADD.FTZ R22, R18, R21 ;  /* 0x0000001512167221 */ /* 0x002fe20000010000 */
[----:B--2---:R-:W-:-:S04]  /*2570*/  ISETP.NE.AND P1, PT, R20, RZ, PT ;  /* 0x000000ff1400720c */ /* 0x004fc80003f25270 */
[----:B------:R-:W-:Y:S01]  /*2580*/  FSEL R5, R22, R21, !P1 ;  /* 0x0000001516057208 */ /* 0x000fe20004800000 */
[----:B---3--:R-:W-:-:S04]  /*2590*/  FADD.FTZ R23, R19, R16 ;  /* 0x0000001013177221 */ /* 0x008fc80000010000 */
[----:B----4-:R-:W-:Y:S01]  /*25a0*/  FADD.FTZ R5, R14, R5 ;  /* 0x000000050e057221 */ /* 0x010fe20000010000 */
[----:B------:R-:W-:-:S05]  /*25b0*/  FSEL R22, R23, R16, !P1 ;  /* 0x0000001017167208 */ /* 0x000fca0004800000 */
[----:B-----5:R-:W-:Y:S01]  /*25c0*/  FADD.FTZ R24, R15, R22 ;  /* 0x000000160f187221 */ /* 0x020fe20000010000 */
[----:B0-----:R-:W-:-:S04]  /*25d0*/  ISETP.NE.AND P2, PT, R17, RZ, PT ;  /* 0x000000ff1100720c */ /* 0x001fc80003f45270 */
[----:B------:R-:W-:Y:S02]  /*25e0*/  FSEL R22, R5, R14, !P2 ;  /* 0x0000000e05167208 */ /* 0x000fe40005000000 */
[----:B------:R-:W-:-:S03]  /*25f0*/  FSEL R3, R24, R15, !P2 ;  /* 0x0000000f18037208 */ /* 0x000fc60005000000 */
[----:B------:R-:W-:Y:S02]  /*2600*/  FADD.FTZ R22, R11, R22 ;  /* 0x000000160b167221 */ /* 0x000fe40000010000 */
[----:B------:R-:W-:Y:S01]  /*2610*/  FADD.FTZ R3, R10, R3 ;  /* 0x000000030a037221 */ /* 0x000fe20000010000 */
[----:B------:R-:W-:Y:S02]  /*2620*/  ISETP.NE.AND P3, PT, R13, RZ, PT ;  /* 0x000000ff0d00720c */ /* 0x000fe40003f65270 */
[----:B------:R-:W-:Y:S02]  /*2630*/  IADD3 R24, PT, PT, R17, R20, R12 ;  /* 0x0000001411187210 */ /* 0x000fe40007ffe00c */
[----:B------:R-:W-:Y:S02]  /*2640*/  FSEL R5, R22, R11, !P3 ;  /* 0x0000000b16057208 */ /* 0x000fe40005800000 */
[----:B------:R-:W-:Y:S02]  /*2650*/  IADD3 R25, PT, PT, R13, R24, RZ ;  /* 0x000000180d197210 */ /* 0x000fe40007ffe0ff */
[----:B------:R-:W-:Y:S01]  /*2660*/  FSEL R3, R3, R10, !P3 ;  /* 0x0000000a03037208 */ /* 0x000fe20005800000 */
[----:B------:R-:W-:Y:S06]  /*2670*/  BRA.DIV UR4, `(.L_x_1544) ;  /* 0x0000000a04887947 */ /* 0x000fec000b800000 */
        /* <DEDUP_REMOVED lines=22> */
[----:B------:R-:W-:Y:S01]  /*27e0*/  ISETP.GE.AND P4, PT, R7, 0x4, PT ;  /* 0x000000040700780c */ /* 0x000fe20003f86270 */
[----:B------:R-:W-:Y:S02]  /*27f0*/  IMAD.IADD R28, R27, 0x1, R26 ;  /* 0x000000011b1c7824 */ /* 0x000fe400078e021a */
[----:B------:R-:W1:Y:S03]  /*2800*/  SHFL.UP PT, R22, R3, 0x4, RZ ;  /* 0x0480000003167989 */ /* 0x000e6600000e00ff */
[----:B------:R-:W-:Y:S01]  /*2810*/  ISETP.NE.AND P0, PT, R28, RZ, PT ;  /* 0x000000ff1c00720c */ /* 0x000fe20003f05270 */
        /* <DEDUP_REMOVED lines=27> */
[----:B------:R-:W-:Y:S02]  /*29d0*/  @P4 FSEL R3, R24, R3, !P0 ;  /* 0x0000000318034208 */ /* 0x000fe40004000000 */
[----:B------:R-:W0:Y:S01]  /*29e0*/  SHFL.UP PT, R5, R5, 0x1, RZ ;  /* 0x0420000005057989 */ /* 0x000e2200000e00ff */
[----:B------:R-:W-:-:S03]  /*29f0*/  IADD3 R7, PT, PT, R28, R7, RZ ;  /* 0x000000071c077210 */ /* 0x000fc60007ffe0ff */
[----:B------:R1:W2:Y:S04]  /*2a00*/  SHFL.UP PT, R26, R3, 0x1, RZ ;  /* 0x04200000031a7989 */ /* 0x0002a800000e00ff */
[----:B------:R-:W3:Y:S02]  /*2a10*/  SHFL.UP PT, R7, R7, 0x1, RZ ;  /* 0x0420000007077989 */ /* 0x000ee400000e00ff */
.L_x_1565:
[----:B------:R-:W-:Y:S01]  /*2a20*/  ISETP.NE.AND P4, PT, R2, RZ, PT ;  /* 0x000000ff0200720c */ /* 0x000fe20003f85270 */
[----:B------:R-:W4:Y:S01]  /*2a30*/  S2R R22, SR_CgaCtaId ;  /* 0x0000000000167919 */ /* 0x000f220000008800 */
[----:B------:R-:W-:Y:S02]  /*2a40*/  PLOP3.LUT P0, PT, PT, PT, PT, 0x80, 0x8 ;  /* 0x000000000008781c */ /* 0x000fe40003f0f070 */
[----:B-1----:R-:W-:-:S09]  /*2a50*/  MOV R3, 0x400 ;  /* 0x0000040000037802 */ /* 0x002fd20000000f00 */
[----:B------:R-:W-:Y:S01]  /*2a60*/  @P4 ISETP.NE.AND P5, PT, R12, RZ, PT ;  /* 0x000000ff0c00420c */ /* 0x000fe20003fa5270 */
[----:B---3--:R-:W-:-:S03]  /*2a70*/  @P4 IMAD.IADD R12, R7, 0x1, R12 ;  /* 0x00000001070c4824 */ /* 0x008fc600078e020c */
[----:B------:R-:W-:Y:S02]  /*2a80*/  @P4 PLOP3.LUT P0, PT, P5, PT, PT, 0x80, 0x8 ;  /* 0x000000000008481c */ /* 0x000fe40002f0f070 */
[----:B------:R-:W-:-:S11]  /*2a90*/  IADD3 R20, PT, PT, R20, R12, RZ ;  /* 0x0000000c14147210 */ /* 0x000fd60007ffe0ff */
[----:B0-----:R-:W-:Y:S01]  /*2aa0*/  @!P0 FADD.FTZ R18, R5, R18 ;  /* 0x0000001205128221 */ /* 0x001fe20000010000 */
[----:B--2---:R-:W-:Y:S01]  /*2ab0*/  @!P0 FADD.FTZ R19, R26, R19 ;  /* 0x000000131a138221 */ /* 0x004fe20000010000 */
[----:B----4-:R-:W-:Y:S02]  /*2ac0*/  LEA R3, R22, R3, 0x18 ;  /* 0x0000000316037211 */ /* 0x010fe400078ec0ff */
[----:B------:R-:W-:Y:S01]  /*2ad0*/  @!P1 FADD.FTZ R21, R21, R18 ;  /* 0x0000001215159221 */ /* 0x000fe20000010000 */
[----:B------:R-:W-:Y:S01]  /*2ae0*/  @!P1 FADD.FTZ R16, R16, R19 ;  /* 0x0000001310109221 */ /* 0x000fe20000010000 */
[----:B------:R-:W-:Y:S02]  /*2af0*/  IADD3 R22, PT, PT, R17, R20, RZ ;  /* 0x0000001411167210 */ /* 0x000fe40007ffe0ff */
[----:B------:R-:W-:Y:S01]  /*2b00*/  @!P2 FADD.FTZ R14, R14, R21 ;  /* 0x000000150e0ea221 */ /* 0x000fe20000010000 */
[----:B------:R-:W-:Y:S01]  /*2b10*/  @!P2 FADD.FTZ R15, R15, R16 ;  /* 0x000000100f0fa221 */ /* 0x000fe20000010000 */
[----:B------:R-:W-:Y:S01]  /*2b20*/  IMAD R3, R2, 0x3c, R3 ;  /* 0x0000003c02037824 */ /* 0x000fe200078e0203 */
[----:B------:R-:W-:Y:S01]  /*2b30*/  IADD3 R13, PT, PT, R13, R22, RZ ;  /* 0x000000160d0d7210 */ /* 0x000fe20007ffe0ff */
[----:B------:R-:W-:Y:S01]  /*2b40*/  @!P3 FADD.FTZ R11, R11, R14 ;  /* 0x0000000e0b0bb221 */ /* 0x000fe20000010000 */
[----:B------:R-:W-:-:S02]  /*2b50*/  @!P3 FADD.FTZ R10, R10, R15 ;  /* 0x0000000f0a0ab221 */ /* 0x000fc40000010000 */
        /* <DEDUP_REMOVED lines=12> */
.L_x_1543:
[----:B------:R-:W2:Y:S01]  /*2c20*/  S2R R17, SR_CgaCtaId ;  /* 0x0000000000117919 */ /* 0x000ea20000008800 */
[----:B0-----:R-:W0:Y:S01]  /*2c30*/  LDC R7, c[0x0][0x424] ;  /* 0x00010900ff077b82 */ /* 0x001e220000000800 */
[----:B-1----:R-:W-:Y:S01]  /*2c40*/  MOV R14, 0x400 ;  /* 0x00000400000e7802 */ /* 0x002fe20000000f00 */
[C---:B------:R-:W-:Y:S01]  /*2c50*/  IMAD.SHL.U32 R5, R2.reuse, 0x2, RZ ;  /* 0x0000000202057824 */ /* 0x040fe200078e00ff */
[----:B------:R-:W-:Y:S01]  /*2c60*/  LEA.HI R3, R2, R2, RZ, 0x1e ;  /* 0x0000000202037211 */ /* 0x000fe200078ff0ff */
[----:B------:R-:W-:Y:S05]  /*2c70*/  WARPSYNC.ALL ;  /* 0x0000000000007948 */ /* 0x000fea0003800000 */
[----:B------:R-:W-:-:S05]  /*2c80*/  IADD3 R12, PT, PT, -R0, RZ, RZ ;  /* 0x000000ff000c7210 */ /* 0x000fca0007ffe1ff */
[----:B0-----:R-:W-:Y:S01]  /*2c90*/  IMAD R12, R7, R12, R5 ;  /* 0x0000000c070c7224 */ /* 0x001fe200078e0205 */
[----:B--2---:R-:W-:-:S05]  /*2ca0*/  LEA R10, R17, R14, 0x18 ;  /* 0x0000000e110a7211 */ /* 0x004fca00078ec0ff */
        /* <DEDUP_REMOVED lines=8> */
[----:B------:R-:W-:-:S06]  /*2d30*/  @!P2 IADD3 R3, PT, PT, R14, 0x7a0, RZ ;  /* 0x000007a00e03a810 */ /* 0x000fcc0007ffe0ff */
[----:B------:R-:W2:Y:S01]  /*2d40*/  LDC R12, c[0x0][0x410] ;  /* 0x00010400ff0c7b82 */ /* 0x000ea20000000800 */
[----:B------:R-:W-:Y:S01]  /*2d50*/  @!P2 LEA R3, R17, R3, 0x18 ;  /* 0x000000031103a211 */ /* 0x000fe200078ec0ff */
[----:B------:R-:W-:Y:S04]  /*2d60*/  @!P2 LDS R11, [R16+0x18] ;  /* 0x00001800100ba984 */ /* 0x000fe80000000800 */
[----:B------:R-:W3:Y:S01]  /*2d70*/  @!P2 LDS R10, [R16+0x14] ;  /* 0x00001400100aa984 */ /* 0x000ee20000000800 */
[----:B------:R-:W-:Y:S01]  /*2d80*/  @!P2 IMAD R3, R0, 0x8, R3 ;  /* 0x000000080003a824 */ /* 0x000fe200078e0203 */
[----:B------:R-:W4:Y:S01]  /*2d90*/  LDC R7, c[0x0][0x428] ;  /* 0x00010a00ff077b82 */ /* 0x000f220000000800 */
        /* <DEDUP_REMOVED lines=10> */
[----:B------:R-:W-:Y:S01]  /*2e40*/  IADD3 R0, PT, PT, R14, 0x7a0, RZ ;  /* 0x000007a00e007810 */ /* 0x000fe20007ffe0ff */
[----:B------:R-:W1:Y:S01]  /*2e50*/  S2R R15, SR_CTAID.Z ;  /* 0x00000000000f7919 */ /* 0x000e620000002700 */
[----:B0-----:R-:W0:Y:S02]  /*2e60*/  LDC.64 R10, c[0x0][0x3d8] ;  /* 0x0000f600ff0a7b82 */ /* 0x001e240000000a00 */
[----:B------:R-:W-:-:S04]  /*2e70*/  LEA R3, R17, R0, 0x18 ;  /* 0x0000000011037211 */ /* 0x000fc800078ec0ff */
[----:B------:R-:W-:-:S06]  /*2e80*/  LEA R2, R2, R3, 0x3 ;  /* 0x0000000302027211 */ /* 0x000fcc00078e18ff */
[----:B------:R-:W2:Y:S01]  /*2e90*/  LDS.64 R2, [R2] ;  /* 0x0000000002027984 */ /* 0x000ea20000000a00 */
[----:B-1----:R-:W-:-:S05]  /*2ea0*/  SHF.L.U32 R15, R15, 0x1, RZ ;  /* 0x000000010f0f7819 */ /* 0x002fca00000006ff */
[CC--:B------:R-:W-:Y:S02]  /*2eb0*/  IMAD R0, R15.reuse, R12.reuse, R12 ;  /* 0x0000000c0f007224 */ /* 0x0c0fe400078e020c */
[----:B------:R-:W-:Y:S02]  /*2ec0*/  IMAD R15, R15, R12, R13 ;  /* 0x0000000c0f0f7224 */ /* 0x000fe400078e020d */
[----:B------:R-:W-:Y:S02]  /*2ed0*/  IMAD.IADD R13, R13, 0x1, R0 ;  /* 0x000000010d0d7824 */ /* 0x000fe400078e0200 */
[----:B0-----:R-:W-:-:S04]  /*2ee0*/  IMAD.WIDE R14, R15, 0x4, R10 ;  /* 0x000000040f0e7825 */ /* 0x001fc800078e020a */
[----:B------:R-:W-:Y:S01]  /*2ef0*/  IMAD.WIDE R10, R13, 0x4, R10 ;  /* 0x000000040d0a7825 */ /* 0x000fe200078e020a */
[----:B--2---:R1:W-:Y:S04]  /*2f00*/  REDG.E.ADD.F32.FTZ.RN.STRONG.GPU desc[UR14][R14.64], R2 ;  /* 0x000000020e0079a6 */ /* 0x0043e8000c12f30e */
[----:B------:R1:W-:Y:S02]  /*2f10*/  REDG.E.ADD.F32.FTZ.RN.STRONG.GPU desc[UR14][R10.64], R3 ;  /* 0x000000030a0079a6 */ /* 0x0003e4000c12f30e */
.L_x_1546:
[----:B------:R-:W-:Y:S05]  /*2f20*/  BSYNC.RECONVERGENT B0 ;  /* 0x0000000000007941 */ /* 0x000fea0003800200 */
.L_x_1545:
        /* <DEDUP_REMOVED lines=23> */
.L_x_1544:
[----:B------:R-:W-:Y:S02]  /*30a0*/  HFMA2 R24, -RZ, RZ, 0, 5.9604644775390625e-08 ;  /* 0x00000001ff187431 */ /* 0x000fe400000001ff */
[----:B------:R-:W-:Y:S01]  /*30b0*/  IMAD.MOV.U32 R23, RZ, RZ, RZ ;  /* 0x000000ffff177224 */ /* 0x000fe200078e00ff */
[----:B------:R-:W-:Y:S02]  /*30c0*/  MOV R22, 0xffffffff ;  /* 0xffffffff00167802 */ /* 0x000fe40000000f00 */
[----:B------:R-:W-:Y:S02]  /*30d0*/  ISETP.GE.AND P5, PT, R7, 0x1, PT ;  /* 0x000000010700780c */ /* 0x000fe40003fa6270 */
[----:B------:R-:W-:-:S13]  /*30e0*/  ISETP.NE.AND P4, PT, R25, RZ, PT ;  /* 0x000000ff1900720c */ /* 0x000fda0003f85270 */
[----:B------:R-:W-:Y:S05]  /*30f0*/  WARPSYNC.COLLECTIVE R22, `(.L_x_1547) ;  /* 0x0000000016087348 */ /* 0x000fea0003c00000 */
[----:B------:R0:W1:Y:S02]  /*3100*/  SHFL.UP P0, R26, R25, R24, R23 ;  /* 0x04000018191a7389 */ /* 0x0000640000000017 */
[----:B01----:R-:W-:Y:S05]  /*3110*/  ENDCOLLECTIVE ;  /* 0x000000000000791b */ /* 0x003fea0003800000 */
.L_x_1547:
[----:B------:R-:W-:Y:S02]  /*3120*/  ISETP.GE.AND P6, PT, R7, 0x8, PT ;  /* 0x000000080700780c */ /* 0x000fe40003fc6270 */
[----:B------:R-:W-:-:S04]  /*3130*/  SEL R26, R26, RZ, P5 ;  /* 0x000000ff1a1a7207 */ /* 0x000fc80002800000 */
[----:B------:R-:W-:Y:S02]  /*3140*/  IADD3 R27, PT, PT, R25, R26, RZ ;  /* 0x0000001a191b7210 */ /* 0x000fe40007ffe0ff */
[----:B------:R-:W-:-:S07]  /*3150*/  MOV R25, R5 ;  /* 0x0000000500197202 */ /* 0x000fce0000000f00 */
[----:B------:R-:W-:Y:S05]  /*3160*/  WARPSYNC.COLLECTIVE R22, `(.L_x_1548) ;  /* 0x0000000016087348 */ /* 0x000fea0003c00000 */
[----:B------:R0:W1:Y:S02]  /*3170*/  SHFL.UP P0, R26, R25, R24, R23 ;  /* 0x04000018191a7389 */ /* 0x0000640000000017 */
[----:B01----:R-:W-:Y:S05]  /*3180*/  ENDCOLLECTIVE ;  /* 0x000000000000791b */ /* 0x003fea0003800000 */
.L_x_1548:
[----:B------:R-:W-:Y:S01]  /*3190*/  MOV R25, R3 ;  /* 0x0000000300197202 */ /* 0x000fe20000000f00 */
[----:B------:R-:W-:-:S07]  /*31a0*/  IMAD.MOV.U32 R28, RZ, RZ, R26 ;  /* 0x000000ffff1c7224 */ /* 0x000fce00078e001a */
[----:B------:R-:W-:Y:S05]  /*31b0*/  WARPSYNC.COLLECTIVE R22, `(.L_x_1549) ;  /* 0x0000000016087348 */ /* 0x000fea0003c00000 */
[----:B------:R0:W1:Y:S02]  /*31c0*/  SHFL.UP P0, R26, R25, R24, R23 ;  /* 0x04000018191a7389 */ /* 0x0000640000000017 */
[----:B01----:R-:W-:Y:S05]  /*31d0*/  ENDCOLLECTIVE ;  /* 0x000000000000791b */ /* 0x003fea0003800000 */
.L_x_1549:
[----:B------:R-:W-:-:S05]  /*31e0*/  FADD.FTZ R28, R5, R28 ;  /* 0x0000001c051c7221 */ /* 0x000fca0000010000 */
[----:B------:R-:W-:Y:S02]  /*31f0*/  @P5 FSEL R5, R28, R5, !P4 ;  /* 0x000000051c055208 */ /* 0x000fe40006000000 */
[----:B------:R-:W-:Y:S01]  /*3200*/  MOV R25, R27 ;  /* 0x0000001b00197202 */ /* 0x000fe20000000f00 */
[----:B------:R-:W-:Y:S01]  /*3210*/  IMAD.MOV.U32 R24, RZ, RZ, 0x2 ;  /* 0x00000002ff187424 */ /* 0x000fe200078e00ff */
[----:B------:R-:W-:-:S05]  /*3220*/  MOV R29, R26 ;  /* 0x0000001a001d7202 */ /* 0x000fca0000000f00 */
[----:B------:R-:W-:-:S05]  /*3230*/  FADD.FTZ R26, R3, R29 ;  /* 0x0000001d031a7221 */ /* 0x000fca0000010000 */
[----:B------:R-:W-:-:S07]  /*3240*/  @P5 FSEL R3, R26, R3, !P4 ;  /* 0x000000031a035208 */ /* 0x000fce0006000000 */
[----:B------:R-:W-:Y:S05]  /*3250*/  WARPSYNC.COLLECTIVE R22, `(.L_x_1550) ;  /* 0x0000000016087348 */ /* 0x000fea0003c00000 */
[----:B------:R0:W1:Y:S02]  /*3260*/  SHFL.UP P0, R26, R25, R24, R23 ;  /* 0x04000018191a7389 */ /* 0x0000640000000017 */
[----:B01----:R-:W-:Y:S05]  /*3270*/  ENDCOLLECTIVE ;  /* 0x000000000000791b */ /* 0x003fea0003800000 */
.L_x_1550:
[----:B------:R-:W-:Y:S02]  /*3280*/  ISETP.GE.AND P5, PT, R7, 0x2, PT ;  /* 0x000000020700780c */ /* 0x000fe40003fa6270 */
[----:B------:R-:W-:Y:S02]  /*3290*/  ISETP.NE.AND P4, PT, R27, RZ, PT ;  /* 0x000000ff1b00720c */ /* 0x000fe40003f85270 */
[----:B------:R-:W-:Y:S02]  /*32a0*/  MOV R25, R5 ;  /* 0x0000000500197202 */ /* 0x000fe40000000f00 */
[----:B------:R-:W-:-:S04]  /*32b0*/  SEL R26, R26, RZ, P5 ;  /* 0x000000ff1a1a7207 */ /* 0x000fc80002800000 */
[----:B------:R-:W-:-:S07]  /*32c0*/  IADD3 R28, PT, PT, R27, R26, RZ ;  /* 0x0000001a1b1c7210 */ /* 0x000fce0007ffe0ff */
[----:B------:R-:W-:Y:S05]  /*32d0*/  WARPSYNC.COLLECTIVE R22, `(.L_x_1551) ;  /* 0x0000000016087348 */ /* 0x000fea0003c00000 */
[----:B------:R0:W1:Y:S02]  /*32e0*/  SHFL.UP P0, R26, R25, R24, R23 ;  /* 0x04000018191a7389 */ /* 0x0000640000000017 */
[----:B01----:R-:W-:Y:S05]  /*32f0*/  ENDCOLLECTIVE ;  /* 0x000000000000791b */ /* 0x003fea0003800000 */
.L_x_1551:
[----:B------:R-:W-:Y:S01]  /*3300*/  IMAD.MOV.U32 R25, RZ, RZ, R3 ;  /* 0x000000ffff197224 */ /* 0x000fe200078e0003 */
[----:B------:R-:W-:-:S05]  /*3310*/  MOV R29, R26 ;  /* 0x0000001a001d7202 */ /* 0x000fca0000000f00 */
[----:B------:R-:W-:-:S05]  /*3320*/  FADD.FTZ R26, R5, R29 ;  /* 0x0000001d051a7221 */ /* 0x000fca0000010000 */
[----:B------:R-:W-:-:S07]  /*3330*/  @P5 FSEL R5, R26, R5, !P4 ;  /* 0x000000051a055208 */ /* 0x000fce0006000000 */
[----:B------:R-:W-:Y:S05]  /*3340*/  WARPSYNC.COLLECTIVE R22, `(.L_x_1552) ;  /* 0x0000000016087348 */ /* 0x000fea0003c00000 */
[----:B------:R0:W1:Y:S02]  /*3350*/  SHFL.UP P0, R26, R25, R24, R23 ;  /* 0x04000018191a7389 */ /* 0x0000640000000017 */
[----:B01----:R-:W-:Y:S05]  /*3360*/  ENDCOLLECTIVE ;  /* 0x000000000000791b */ /* 0x003fea0003800000 */
.L_x_1552:
[----:B------:R-:W-:Y:S01]  /*3370*/  HFMA2 R24, -RZ, RZ, 0, 2.384185791015625e-07 ;  /* 0x00000004ff187431 */ /* 0x000fe200000001ff */
[----:B------:R-:W-:Y:S02]  /*3380*/  MOV R25, R28 ;  /* 0x0000001c00197202 */ /* 0x000fe40000000f00 */
[----:B------:R-:W-:-:S05]  /*3390*/  MOV R22, R26 ;  /* 0x0000001a00167202 */ /* 0x000fca0000000f00 */
[----:B------:R-:W-:Y:S01]  /*33a0*/  FADD.FTZ R26, R3, R22 ;  /* 0x00000016031a7221 */ /* 0x000fe20000010000 */
[----:B------:R-:W-:-:S04]  /*33b0*/  IMAD.MOV.U32 R22, RZ, RZ, -0x1 ;  /* 0xffffffffff167424 */ /* 0x000fc800078e00ff */
[----:B------:R-:W-:-:S07]  /*33c0*/  @P5 FSEL R3, R26, R3, !P4 ;  /* 0x000000031a035208 */ /* 0x000fce0006000000 */
[----:B------:R-:W-:Y:S05]  /*33d0*/  WARPSYNC.COLLECTIVE R22, `(.L_x_1553) ;  /* 0x0000000016087348 */ /* 0x000fea0003c00000 */
[----:B------:R0:W1:Y:S02]  /*33e0*/  SHFL.UP P0, R26, R25, R24, R23 ;  /* 0x04000018191a7389 */ /* 0x0000640000000017 */
[----:B01----:R-:W-:Y:S05]  /*33f0*/  ENDCOLLECTIVE ;  /* 0x000000000000791b */ /* 0x003fea0003800000 */
.L_x_1553:
[----:B------:R-:W-:Y:S02]  /*3400*/  ISETP.GE.AND P5, PT, R7, 0x4, PT ;  /* 0x000000040700780c */ /* 0x000fe40003fa6270 */
[----:B------:R-:W-:Y:S02]  /*3410*/  ISETP.NE.AND P4, PT, R28, RZ, PT ;  /* 0x000000ff1c00720c */ /* 0x000fe40003f85270 */
[----:B------:R-:W-:Y:S02]  /*3420*/  MOV R25, R5 ;  /* 0x0000000500197202 */ /* 0x000fe40000000f00 */
[----:B------:R-:W-:-:S09]  /*3430*/  SEL R27, R26, RZ, P5 ;  /* 0x000000ff1a1b7207 */ /* 0x000fd20002800000 */
[----:B------:R-:W-:Y:S05]  /*3440*/  WARPSYNC.COLLECTIVE R22, `(.L_x_1554) ;  /* 0x0000000016087348 */ /* 0x000fea0003c00000 */
[----:B------:R0:W1:Y:S02]  /*3450*/  SHFL.UP P0, R26, R25, R24, R23 ;  /* 0x04000018191a7389 */ /* 0x0000640000000017 */
[----:B01----:R-:W-:Y:S05]  /*3460*/  ENDCOLLECTIVE ;  /* 0x000000000000791b */ /* 0x003fea0003800000 */
.L_x_1554:
[----:B------:R-:W-:Y:S01]  /*3470*/  IADD3 R27, PT, PT, R28, R27, RZ ;  /* 0x0000001b1c1b7210 */ /* 0x000fe20007ffe0ff */
[----:B------:R-:W-:Y:S01]  /*3480*/  IMAD.MOV.U32 R25, RZ, RZ, R3 ;  /* 0x000000ffff197224 */ /* 0x000fe200078e0003 */
[----:B------:R-:W-:-:S05]  /*3490*/  MOV R29, R26 ;  /* 0x0000001a001d7202 */ /* 0x000fca0000000f00 */
[----:B------:R-:W-:-:S05]  /*34a0*/  FADD.FTZ R26, R5, R29 ;  /* 0x0000001d051a7221 */ /* 0x000fca0000010000 */
[----:B------:R-:W-:-:S07]  /*34b0*/  @P5 FSEL R5, R26, R5, !P4 ;  /* 0x000000051a055208 */ /* 0x000fce0006000000 */
[----:B------:R-:W-:Y:S05]  /*34c0*/  WARPSYNC.COLLECTIVE R22, `(.L_x_1555) ;  /* 0x0000000016087348 */ /* 0x000fea0003c00000 */
[----:B------:R0:W1:Y:S02]  /*34d0*/  SHFL.UP P0, R26, R25, R24, R23 ;  /* 0x04000018191a7389 */ /* 0x0000640000000017 */
[----:B01----:R-:W-:Y:S05]  /*34e0*/  ENDCOLLECTIVE ;  /* 0x000000000000791b */ /* 0x003fea0003800000 */
.L_x_1555:
[----:B------:R-:W-:Y:S01]  /*34f0*/  HFMA2 R24, -RZ, RZ, 0, 4.76837158203125e-07 ;  /* 0x00000008ff187431 */ /* 0x000fe200000001ff */
        /* <DEDUP_REMOVED lines=8> */
.L_x_1556:
[----:B------:R-:W-:Y:S02]  /*3580*/  ISETP.NE.AND P5, PT, R27, RZ, PT ;  /* 0x000000ff1b00720c */ /* 0x000fe40003fa5270 */
[----:B------:R-:W-:Y:S02]  /*3590*/  ISETP.GE.AND P4, PT, R7, 0x10, PT ;  /* 0x000000100700780c */ /* 0x000fe40003f86270 */
[----:B------:R-:W-:Y:S02]  /*35a0*/  MOV R25, R5 ;  /* 0x0000000500197202 */ /* 0x000fe40000000f00 */
[----:B------:R-:W-:-:S04]  /*35b0*/  SEL R26, R26, RZ, P6 ;  /* 0x000000ff1a1a7207 */ /* 0x000fc80003000000 */
[----:B------:R-:W-:-:S07]  /*35c0*/  IADD3 R28, PT, PT, R27, R26, RZ ;  /* 0x0000001a1b1c7210 */ /* 0x000fce0007ffe0ff */
[----:B------:R-:W-:Y:S05]  /*35d0*/  WARPSYNC.COLLECTIVE R22, `(.L_x_1557) ;  /* 0x0000000016087348 */ /* 0x000fea0003c00000 */
[----:B------:R0:W1:Y:S02]  /*35e0*/  SHFL.UP P0, R26, R25, R24, R23 ;  /* 0x04000018191a7389 */ /* 0x0000640000000017 */
[----:B01----:R-:W-:Y:S05]  /*35f0*/  ENDCOLLECTIVE ;  /* 0x000000000000791b */ /* 0x003fea0003800000 */
.L_x_1557:
[----:B------:R-:W-:Y:S01]  /*3600*/  IMAD.MOV.U32 R25, RZ, RZ, R3 ;  /* 0x000000ffff197224 */ /* 0x000fe200078e0003 */
[----:B------:R-:W-:-:S05]  /*3610*/  MOV R29, R26 ;  /* 0x0000001a001d7202 */ /* 0x000fca0000000f00 */
[----:B------:R-:W-:-:S05]  /*3620*/  FADD.FTZ R26, R5, R29 ;  /* 0x0000001d051a7221 */ /* 0x000fca0000010000 */
[----:B------:R-:W-:-:S07]  /*3630*/  @P6 FSEL R5, R26, R5, !P5 ;  /* 0x000000051a056208 */ /* 0x000fce0006800000 */
[----:B------:R-:W-:Y:S05]  /*3640*/  WARPSYNC.COLLECTIVE R22, `(.L_x_1558) ;  /* 0x0000000016087348 */ /* 0x000fea0003c00000 */
[----:B------:R0:W1:Y:S02]  /*3650*/  SHFL.UP P0, R26, R25, R24, R23 ;  /* 0x04000018191a7389 */ /* 0x0000640000000017 */
[----:B01----:R-:W-:Y:S05]  /*3660*/  ENDCOLLECTIVE ;  /* 0x000000000000791b */ /* 0x003fea0003800000 */
.L_x_1558:
[----:B------:R-:W-:Y:S01]  /*3670*/  HFMA2 R24, -RZ, RZ, 0, 9.5367431640625e-07 ;  /* 0x00000010ff187431 */ /* 0x000fe200000001ff */
        /* <DEDUP_REMOVED lines=8> */
.L_x_1559:
[----:B------:R-:W-:Y:S02]  /*3700*/  ISETP.NE.AND P5, PT, R28, RZ, PT ;  /* 0x000000ff1c00720c */ /* 0x000fe40003fa5270 */
[----:B------:R-:W-:Y:S02]  /*3710*/  MOV R25, R5 ;  /* 0x0000000500197202 */ /* 0x000fe40000000f00 */
[----:B------:R-:W-:-:S09]  /*3720*/  SEL R7, R26, RZ, P4 ;  /* 0x000000ff1a077207 */ /* 0x000fd20002000000 */
[----:B------:R-:W-:Y:S05]  /*3730*/  WARPSYNC.COLLECTIVE R22, `(.L_x_1560) ;  /* 0x0000000016087348 */ /* 0x000fea0003c00000 */
[----:B------:R0:W1:Y:S02]  /*3740*/  SHFL.UP P0, R26, R25, R24, R23 ;  /* 0x04000018191a7389 */ /* 0x0000640000000017 */
[----:B01----:R-:W-:Y:S05]  /*3750*/  ENDCOLLECTIVE ;  /* 0x000000000000791b */ /* 0x003fea0003800000 */
.L_x_1560:
        /* <DEDUP_REMOVED lines=8> */
.L_x_1561:
[----:B------:R-:W-:Y:S01]  /*37e0*/  HFMA2 R24, -RZ, RZ, 0, 5.9604644775390625e-08 ;  /* 0x00000001ff187431 */ /* 0x000fe200000001ff */
[----:B------:R-:W-:Y:S02]  /*37f0*/  MOV R25, R7 ;  /* 0x0000000700197202 */ /* 0x000fe40000000f00 */
[----:B------:R-:W-:-:S05]  /*3800*/  MOV R27, R26 ;  /* 0x0000001a001b7202 */ /* 0x000fca0000000f00 */
[----:B------:R-:W-:-:S05]  /*3810*/  FADD.FTZ R26, R3, R27 ;  /* 0x0000001b031a7221 */ /* 0x000fca0000010000 */
[----:B------:R-:W-:-:S07]  /*3820*/  @P4 FSEL R3, R26, R3, !P5 ;  /* 0x000000031a034208 */ /* 0x000fce0006800000 */
[----:B------:R-:W-:Y:S05]  /*3830*/  WARPSYNC.COLLECTIVE R22, `(.L_x_1562) ;  /* 0x0000000016087348 */ /* 0x000fea0003c00000 */
[----:B------:R0:W1:Y:S02]  /*3840*/  SHFL.UP P0, R26, R25, R24, R23 ;  /* 0x04000018191a7389 */ /* 0x0000640000000017 */
[----:B01----:R-:W-:Y:S05]  /*3850*/  ENDCOLLECTIVE ;  /* 0x000000000000791b */ /* 0x003fea0003800000 */
.L_x_1562:
[----:B------:R-:W-:Y:S01]  /*3860*/  MOV R25, R5 ;  /* 0x0000000500197202 */ /* 0x000fe20000000f00 */
[----:B------:R-:W-:-:S07]  /*3870*/  IMAD.MOV.U32 R7, RZ, RZ, R26 ;  /* 0x000000ffff077224 */ /* 0x000fce00078e001a */
[----:B------:R-:W-:Y:S05]  /*3880*/  WARPSYNC.COLLECTIVE R22, `(.L_x_1563) ;  /* 0x0000000016087348 */ /* 0x000fea0003c00000 */
[----:B------:R0:W1:Y:S02]  /*3890*/  SHFL.UP P0, R26, R25, R24, R23 ;  /* 0x04000018191a7389 */ /* 0x0000640000000017 */
[----:B01----:R-:W-:Y:S05]  /*38a0*/  ENDCOLLECTIVE ;  /* 0x000000000000791b */ /* 0x003fea0003800000 */
.L_x_1563:
[----:B------:R-:W-:Y:S02]  /*38b0*/  MOV R25, R3 ;  /* 0x0000000300197202 */ /* 0x000fe40000000f00 */
[----:B------:R-:W-:-:S07]  /*38c0*/  MOV R5, R26 ;  /* 0x0000001a00057202 */ /* 0x000fce0000000f00 */
[----:B------:R-:W-:Y:S05]  /*38d0*/  WARPSYNC.COLLECTIVE R22, `(.L_x_1564) ;  /* 0x0000000016087348 */ /* 0x000fea0003c00000 */
[----:B------:R0:W1:Y:S02]  /*38e0*/  SHFL.UP P0, R26, R25, R24, R23 ;  /* 0x04000018191a7389 */ /* 0x0000640000000017 */
[----:B01----:R-:W-:Y:S05]  /*38f0*/  ENDCOLLECTIVE ;  /* 0x000000000000791b */ /* 0x003fea0003800000 */
.L_x_1564:
[----:B------:R-:W-:Y:S05]  /*3900*/  BRA `(.L_x_1565) ;  /* 0xfffffff000447947 */ /* 0x000fea000383ffff */
.L_x_1566:
        /* <DEDUP_REMOVED lines=15> */
.L_x_4433:


//--------------------- .text._Z30group_norm_nhwc_bwd_sum_kernelI11Fp32IOFp32WLi192EEv26Group_norm_nhwc_bwd_params --------------------------
	.section	.text._Z30group_norm_nhwc_bwd_sum_kernelI11Fp32IOFp32WLi192EEv26Group_norm_nhwc_bwd_params,"ax",@progbits
	.align	128
        .global         _Z30group_norm_nhwc_bwd_sum_kernelI11Fp32IOFp32WLi192EEv26Group_norm_nhwc_bwd_params
        .type           _Z30group_norm_nhwc_bwd_sum_kernelI11Fp32IOFp32WLi192EEv26Group_norm_nhwc_bwd_params,@function
        .size           _Z30group_norm_nhwc_bwd_sum_kernelI11Fp32IOFp32WLi192EEv26Group_norm_nhwc_bwd_params,(.L_x_4434 - _Z30group_norm_nhwc_bwd_sum_kernelI11Fp32IOFp32WLi192EEv26Group_norm_nhwc_bwd_params)
        .other          _Z30group_norm_nhwc_bwd_sum_kernelI11Fp32IOFp32WLi192EEv26Group_norm_nhwc_bwd_params,@"STO_CUDA_ENTRY STV_DEFAULT"
_Z30group_norm_nhwc_bwd_sum_kernelI11Fp32IOFp32WLi192EEv26Group_norm_nhwc_bwd_params:
.text._Z30group_norm_nhwc_bwd_sum_kernelI11Fp32IOFp32WLi192EEv26Group_norm_nhwc_bwd_params:
        /* <DEDUP_REMOVED lines=12> */
[----:B------:R-:W3:Y:S01]  /*00c0*/  LDCU.64 UR4, c[0x0][0x358] ;  /* 0x00006b00ff0477ac */ /* 0x000ee20008000a00 */
[----:B----4-:R-:W4:Y:S02]  /*00d0*/  MUFU.RCP R2, R2 ;  /* 0x0000000200027308 */ /* 0x010f240000001000 */
[----:B----4-:R-:W-:Y:S02]  /*00e0*/  IADD3 R4, PT, PT, R2, 0xffffffe, RZ ;  /* 0x0ffffffe02047810 */ /* 0x010fe40007ffe0ff */
[----:B------:R-:W-:-:S04]  /*00f0*/  IABS R2, R32 ;  /* 0x0000002000027213 */ /* 0x000fc80000000000 */
[----:B------:R4:W5:Y:S02]  /*0100*/  F2I.FTZ.U32.TRUNC.NTZ R5, R4 ;  /* 0x0000000400057305 */ /* 0x000964000021f000 */
[----:B----4-:R-:W-:Y:S02]  /*0110*/  HFMA2 R4, -RZ, RZ, 0, 0 ;  /* 0x00000000ff047431 */ /* 0x010fe400000001ff */
[----:B-----5:R-:W-:-:S04]  /*0120*/  IMAD.MOV R6, RZ, RZ, -R5 ;  /* 0x000000ffff067224 */ /* 0x020fc800078e0a05 */
[----:B------:R-:W-:-:S04]  /*0130*/  IMAD R9, R6, R7, RZ ;  /* 0x0000000706097224 */ /* 0x000fc800078e02ff */
        /* <DEDUP_REMOVED lines=11> */
[----:B------:R-:W-:-:S05]  /*01f0*/  LOP3.LUT R2, RZ, R3, RZ, 0x33, !PT ;  /* 0x00000003ff027212 */ /* 0x000fca00078e33ff */
[----:B------:R-:W-:Y:S02]  /*0200*/  @P0 IADD3 R5, PT, PT, R5, 0x1, RZ ;  /* 0x0000000105050810 */ /* 0x000fe40007ffe0ff */
[----:B------:R-:W-:-:S04]  /*0210*/  ISETP.NE.AND P0, PT, R3, RZ, PT ;  /* 0x000000ff0300720c */ /* 0x000fc80003f05270 */
[----:B------:R-:W-:-:S05]  /*0220*/  @!P2 IMAD.MOV R5, RZ, RZ, -R5 ;  /* 0x000000ffff05a224 */ /* 0x000fca00078e0a05 */
[----:B------:R-:W-:-:S05]  /*0230*/  SEL R5, R2, R5, !P0 ;  /* 0x0000000502057207 */ /* 0x000fca0004000000 */
[----:B0-----:R-:W-:Y:S01]  /*0240*/  IMAD R5, R4, UR6, R5 ;  /* 0x0000000604057c24 */ /* 0x001fe2000f8e0205 */
[----:B--2---:R-:W-:Y:S01]  /*0250*/  ISETP.GE.U32.AND P0, PT, R32, UR8, PT ;  /* 0x0000000820007c0c */ /* 0x004fe2000bf06070 */
[----:B------:R-:W0:Y:S02]  /*0260*/  LDC R4, c[0x0][0x41c] ;  /* 0x00010700ff047b82 */ /* 0x000e240000000800 */
[----:B-1----:R-:W-:-:S06]  /*0270*/  IMAD.WIDE R14, R5, 0x8, R14 ;  /* 0x00000008050e7825 */ /* 0x002fcc00078e020e */
[----:B---3--:R-:W2:Y:S01]  /*0280*/  LDG.E.64 R14, desc[UR4][R14.64] ;  /* 0x000000040e0e7981 */ /* 0x008ea2000c1e1b00 */
[----:B------:R-:W1:Y:S01]  /*0290*/  I2F.U32.RP R5, R3 ;  /* 0x0000000300057306 */ /* 0x000e620000209000 */
[----:B------:R-:W-:Y:S01]  /*02a0*/  SHF.R.S32.HI R33, RZ, 0x1f, R32 ;  /* 0x0000001fff217819 */ /* 0x000fe20000011420 */
[----:B------:R-:W-:Y:S01]  /*02b0*/  BSSY.RECONVERGENT B0, `(.L_x_1567) ;  /* 0x000001a000007945 */ /* 0x000fe20003800200 */
[----:B------:R-:W-:Y:S02]  /*02c0*/  CS2R R12, SRZ ;  /* 0x00000000000c7805 */ /* 0x000fe4000001ff00 */
[----:B------:R-:W-:-:S03]  /*02d0*/  ISETP.GE.AND.EX P0, PT, R33, UR9, PT, P0 ;  /* 0x0000000921007c0c */ /* 0x000fc6000bf06300 */
[----:B-1----:R-:W1:Y:S02]  /*02e0*/  MUFU.RCP R5, R5 ;  /* 0x0000000500057308 */ /* 0x002e640000001000 */
[----:B-1----:R-:W-:-:S06]  /*02f0*/  IADD3 R6, PT, PT, R5, 0xffffffe, RZ ;  /* 0x0ffffffe05067810 */ /* 0x002fcc0007ffe0ff */
[----:B------:R1:W3:Y:S02]  /*0300*/  F2I.FTZ.U32.TRUNC.NTZ R7, R6 ;  /* 0x0000000600077305 */ /* 0x0002e4000021f000 */
[----:B-1----:R-:W-:Y:S01]  /*0310*/  IMAD.MOV.U32 R6, RZ, RZ, RZ ;  /* 0x000000ffff067224 */ /* 0x002fe200078e00ff */
[----:B---3--:R-:W-:-:S05]  /*0320*/  IADD3 R8, PT, PT, RZ, -R7, RZ ;  /* 0x80000007ff087210 */ /* 0x008fca0007ffe0ff */
[----:B------:R-:W-:-:S04]  /*0330*/  IMAD R9, R8, R3, RZ ;  /* 0x0000000308097224 */ /* 0x000fc800078e02ff */
[----:B------:R-:W-:-:S04]  /*0340*/  IMAD.HI.U32 R5, R7, R9, R6 ;  /* 0x0000000907057227 */ /* 0x000fc800078e0006 */
[----:B------:R-:W-:Y:S01]  /*0350*/  HFMA2 R6, -RZ, RZ, 0, 0 ;  /* 0x00000000ff067431 */ /* 0x000fe200000001ff */
[----:B------:R-:W-:Y:S01]  /*0360*/  MOV R7, RZ ;  /* 0x000000ff00077202 */ /* 0x000fe20000000f00 */
[----:B--2---:R-:W-:Y:S01]  /*0370*/  FFMA.FTZ R18, -R14, R14, R15 ;  /* 0x0000000e0e127223 */ /* 0x004fe2000001010f */
[----:B0-----:R-:W-:Y:S06]  /*0380*/  @P0 BRA `(.L_x_1568) ;  /* 0x0000000000300947 */ /* 0x001fec0003800000 */
[----:B------:R-:W0:Y:S01]  /*0390*/  LDCU.U8 UR7, c[0x0][0x414] ;  /* 0x00008280ff0777ac */ /* 0x000e220008000000 */
[C---:B------:R-:W-:Y:S01]  /*03a0*/  IMAD.SHL.U32 R9, R32.reuse, 0x4, RZ ;  /* 0x0000000420097824 */ /* 0x040fe200078e00ff */
        /* <DEDUP_REMOVED lines=10> */
.L_x_1568:
[----:B------:R-:W-:Y:S05]  /*0450*/  BSYNC.RECONVERGENT B0 ;  /* 0x0000000000007941 */ /* 0x000fea0003800200 */
.L_x_1567:
[----:B------:R-:W1:Y:S01]  /*0460*/  S2UR UR7, SR_CTAID.Y ;  /* 0x00000000000779c3 */ /* 0x000e620000002600 */
[----:B------:R-:W-:Y:S01]  /*0470*/  FSETP.GTU.FTZ.AND P2, PT, R18, RZ, PT ;  /* 0x000000ff1200720b */ /* 0x000fe20003f5c000 */
[----:B------:R-:W-:-:S04]  /*0480*/  IMAD.HI.U32 R11, R5, R0, RZ ;  /* 0x00000000050b7227 */ /* 0x000fc800078e00ff */
[----:B------:R-:W-:Y:S01]  /*0490*/  IMAD.MOV.U32 R27, RZ, RZ, RZ ;  /* 0x000000ffff1b7224 */ /* 0x000fe200078e00ff */
[----:B------:R-:W-:Y:S01]  /*04a0*/  IADD3 R5, PT, PT, -R11, RZ, RZ ;  /* 0x000000ff0b057210 */ /* 0x000fe20007ffe1ff */
[----:B0-----:R-:W0:Y:S04]  /*04b0*/  LDC.64 R8, c[0x0][0x400] ;  /* 0x00010000ff087b82 */ /* 0x001e280000000a00 */
[----:B------:R-:W-:-:S04]  /*04c0*/  IMAD R0, R3, R5, R0 ;  /* 0x0000000503007224 */ /* 0x000fc800078e0200 */
[----:B------:R-:W2:Y:S01]  /*04d0*/  @P2 LDC R5, c[0x0][0x3c0] ;  /* 0x0000f000ff052b82 */ /* 0x000ea20000000800 */
[----:B------:R-:W-:Y:S01]  /*04e0*/  ISETP.GE.U32.AND P4, PT, R0, R3, PT ;  /* 0x000000030000720c */ /* 0x000fe20003f86070 */
[----:B-1----:R-:W-:-:S05]  /*04f0*/  IMAD R17, R4, UR7, RZ ;  /* 0x0000000704117c24 */ /* 0x002fca000f8e02ff */
[----:B------:R-:W-:-:S07]  /*0500*/  SHF.R.S32.HI R16, RZ, 0x1f, R17 ;  /* 0x0000001fff107819 */ /* 0x000fce0000011411 */
[----:B------:R-:W-:Y:S01]  /*0510*/  @P4 IMAD.IADD R0, R0, 0x1, -R3 ;  /* 0x0000000100004824 */ /* 0x000fe200078e0a03 */
[----:B------:R-:W-:Y:S02]  /*0520*/  IADD3 R15, P1, PT, R17, R4, RZ ;  /* 0x00000004110f7210 */ /* 0x000fe40007f3e0ff */
[----:B------:R-:W-:Y:S02]  /*0530*/  @P4 IADD3 R11, PT, PT, R11, 0x1, RZ ;  /* 0x000000010b0b4810 */ /* 0x000fe40007ffe0ff */
[----:B------:R-:W-:Y:S02]  /*0540*/  LEA.HI.X.SX32 R4, R4, R16, 0x1, P1 ;  /* 0x0000001004047211 */ /* 0x000fe400008f0eff */
[CC--:B0-----:R-:W-:Y:S02]  /*0550*/  ISETP.LT.U32.AND P1, PT, R15.reuse, R8.reuse, PT ;  /* 0x000000080f00720c */ /* 0x0c1fe40003f21070 */
[----:B------:R-:W-:Y:S01]  /*0560*/  ISETP.GE.U32.AND P3, PT, R0, R3, PT ;  /* 0x000000030000720c */ /* 0x000fe20003f66070 */
[----:B--2---:R-:W-:Y:S01]  /*0570*/  @P2 FADD.FTZ R5, R18, R5 ;  /* 0x0000000512052221 */ /* 0x004fe20000010000 */
[----:B------:R-:W-:Y:S01]  /*0580*/  ISETP.LT.AND.EX P1, PT, R4, R9, PT, P1 ;  /* 0x000000090400720c */ /* 0x000fe20003f21310 */
[----:B------:R-:W-:Y:S01]  /*0590*/  HFMA2 R4, -RZ, RZ, 0, 0 ;  /* 0x00000000ff047431 */ /* 0x000fe200000001ff */
[----:B------:R-:W-:Y:S01]  /*05a0*/  MOV R0, 0x3f800000 ;  /* 0x3f80000000007802 */ /* 0x000fe20000000f00 */
[----:B------:R-:W-:Y:S01]  /*05b0*/  HFMA2 R9, -RZ, RZ, 0, 0 ;  /* 0x00000000ff097431 */ /* 0x000fe200000001ff */
[----:B------:R-:W-:-:S02]  /*05c0*/  SEL R8, R15, R8, P1 ;  /* 0x000000080f087207 */ /* 0x000fc40000800000 */
[----:B------:R-:W-:Y:S02]  /*05d0*/  ISETP.NE.U32.AND P4, PT, R3, RZ, PT ;  /* 0x000000ff0300720c */ /* 0x000fe40003f85070 */
[----:B------:R-:W-:Y:S01]  /*05e0*/  ISETP.GT.AND P1, PT, R8, R17, PT ;  /* 0x000000110800720c */ /* 0x000fe20003f24270 */
[----:B------:R0:W1:Y:S01]  /*05f0*/  @P2 MUFU.RSQ R0, R5 ;  /* 0x0000000500002308 */ /* 0x0000620000001400 */
[----:B------:R-:W-:Y:S01]  /*0600*/  MOV R15, RZ ;  /* 0x000000ff000f7202 */ /* 0x000fe20000000f00 */
[----:B------:R-:W-:-:S05]  /*0610*/  @P3 VIADD R11, R11, 0x1 ;  /* 0x000000010b0b3836 */ /* 0x000fca0000000000 */
[----:B------:R-:W-:Y:S02]  /*0620*/  SEL R2, R2, R11, !P4 ;  /* 0x0000000b02027207 */ /* 0x000fe40006000000 */
[----:B------:R-:W-:-:S03]  /*0630*/  CS2R R10, SRZ ;  /* 0x00000000000a7805 */ /* 0x000fc6000001ff00 */
[----:B0-----:R-:W-:Y:S05]  /*0640*/  @!P1 BRA `(.L_x_1569) ;  /* 0x0000001c001c9947 */ /* 0x001fea0003800000 */
[----:B------:R-:W0:Y:S01]  /*0650*/  LDCU.U8 UR7, c[0x0][0x414] ;  /* 0x00008280ff0777ac */ /* 0x000e220008000000 */
[----:B------:R-:W2:Y:S01]  /*0660*/  LDC.64 R4, c[0x0][0x408] ;  /* 0x00010200ff047b82 */ /* 0x000ea20000000a00 */
[----:B------:R-:W-:Y:S01]  /*0670*/  MOV R3, R17 ;  /* 0x0000001100037202 */ /* 0x000fe20000000f00 */
[----:B0-----:R-:W-:Y:S01]  /*0680*/  UISETP.NE.AND UP0, UPT, UR7, URZ, UPT ;  /* 0x000000ff0700728c */ /* 0x001fe2000bf05270 */
[----:B--2---:R-:W-:-:S04]  /*0690*/  IMAD.WIDE.U32 R34, R4, UR6, R32 ;  /* 0x0000000604227c25 */ /* 0x004fc8000f8e0020 */
[----:B------:R-:W-:-:S04]  /*06a0*/  IMAD R5, R5, UR6, R35 ;  /* 0x0000000605057c24 */ /* 0x000fc8000f8e0223 */
[----:B------:R-:W-:Y:S05]  /*06b0*/  BRA.U UP0, `(.L_x_1570) ;  /* 0x0000001100507547 */ /* 0x000fea000b800000 */
[C---:B------:R-:W-:Y:S01]  /*06c0*/  IMAD.IADD R4, R3.reuse, 0x1, -R8 ;  /* 0x0000000103047824 */ /* 0x040fe200078e0a08 */
[----:B-----5:R-:W-:Y:S01]  /*06d0*/  IADD3 R6, PT, PT, -R3, R8, RZ ;  /* 0x0000000803067210 */ /* 0x020fe20007ffe1ff */
[----:B------:R-:W-:Y:S01]  /*06e0*/  HFMA2 R15, -RZ, RZ, 0, 0 ;  /* 0x00000000ff0f7431 */ /* 0x000fe200000001ff */
[----:B------:R-:W-:Y:S02]  /*06f0*/  MOV R9, RZ ;  /* 0x000000ff00097202 */ /* 0x000fe40000000f00 */
[----:B------:R-:W-:Y:S02]  /*0700*/  CS2R R10, SRZ ;  /* 0x00000000000a7805 */ /* 0x000fe4000001ff00 */
[----:B------:R-:W-:Y:S01]  /*0710*/  ISETP.GT.U32.AND P1, PT, R4, -0x4, PT ;  /* 0xfffffffc0400780c */ /* 0x000fe20003f24070 */
[----:B------:R-:W-:Y:S01]  /*0720*/  IMAD.MOV.U32 R27, RZ, RZ, RZ ;  /* 0x000000ffff1b7224 */ /* 0x000fe200078e00ff */
[----:B------:R-:W-:Y:S02]  /*0730*/  MOV R4, RZ ;  /* 0x000000ff00047202 */ /* 0x000fe40000000f00 */
[----:B------:R-:W-:-:S09]  /*0740*/  LOP3.LUT R7, R6, 0x3, RZ, 0xc0, !PT ;  /* 0x0000000306077812 */ /* 0x000fd200078ec0ff */
[----:B------:R-:W-:Y:S05]  /*0750*/  @P1 BRA `(.L_x_1571) ;  /* 0x0000000800501947 */ /* 0x000fea0003800000 */
[----:B------:R-:W-:Y:S01]  /*0760*/  LOP3.LUT R8, R6, 0xfffffffc, RZ, 0xc0, !PT ;  /* 0xfffffffc06087812 */ /* 0x000fe200078ec0ff */
[----:B------:R-:W-:Y:S01]  /*0770*/  VIADD R3, R3, 0x1 ;  /* 0x0000000103037836 */ /* 0x000fe20000000000 */
[----:B------:R-:W-:Y:S02]  /*0780*/  MOV R9, RZ ;  /* 0x000000ff00097202 */ /* 0x000fe40000000f00 */
[----:B------:R-:W-:-:S07]  /*0790*/  IADD3 R8, PT, PT, -R8, RZ, RZ ;  /* 0x000000ff08087210 */ /* 0x000fce0007ffe1ff */
.L_x_1572:
[----:B------:R-:W0:Y:S01]  /*07a0*/  @!P0 LDC.64 R16, c[0x0][0x3f8] ;  /* 0x0000fe00ff108b82 */ /* 0x000e220000000a00 */
[----:B------:R-:W-:Y:S01]  /*07b0*/  @!P0 VIADD R25, R3, 0xffffffff ;  /* 0xffffffff03198836 */ /* 0x000fe20000000000 */
[----:B------:R-:W-:-:S04]  /*07c0*/  @!P0 MOV R22, R34 ;  /* 0x0000002200168202 */ /* 0x000fc80000000f00 */
[----:B------:R-:W-:Y:S02]  /*07d0*/  @!P0 SHF.R.S32.HI R23, RZ, 0x1f, R25 ;  /* 0x0000001fff178819 */ /* 0x000fe40000011419 */
[----:B------:R-:W2:Y:S08]  /*07e0*/  @!P0 LDC.64 R18, c[0x0][0x3a0] ;  /* 0x0000e800ff128b82 */ /* 0x000eb00000000a00 */
[----:B------:R-:W3:Y:S01]  /*07f0*/  @!P0 LDC.64 R20, c[0x0][0x398] ;  /* 0x0000e600ff148b82 */ /* 0x000ee20000000a00 */
[----:B0-----:R-:W-:Y:S01]  /*0800*/  @!P0 IMAD R24, R23, R16, RZ ;  /* 0x0000001017188224 */ /* 0x001fe200078e02ff */
[----:B------:R-:W-:-:S03]  /*0810*/  @!P0 MOV R23, R5 ;  /* 0x0000000500178202 */ /* 0x000fc60000000f00 */
[C---:B------:R-:W-:Y:S02]  /*0820*/  @!P0 IMAD R17, R25.reuse, R17, R24 ;  /* 0x0000001119118224 */ /* 0x040fe400078e0218 */
[----:B------:R-:W-:-:S04]  /*0830*/  @!P0 IMAD.WIDE.U32 R22, R25, R16, R22 ;  /* 0x0000001019168225 */ /* 0x000fc800078e0016 */
[----:B------:R-:W-:Y:S01]  /*0840*/  @!P0 IMAD.SHL.U32 R37, R22, 0x4, RZ ;  /* 0x0000000416258824 */ /* 0x000fe200078e00ff */
[----:B------:R-:W-:-:S04]  /*0850*/  @!P0 IADD3 R17, PT, PT, R23, R17, RZ ;  /* 0x0000001117118210 */ /* 0x000fc80007ffe0ff */
[C---:B--2---:R-:W-:Y:S02]  /*0860*/  @!P0 IADD3 R24, P1, PT, R37.reuse, R18, RZ ;  /* 0x0000001225188210 */ /* 0x044fe40007f3e0ff */
[----:B------:R-:W-:Y:S02]  /*0870*/  @!P0 SHF.L.U64.HI R22, R22, 0x2, R17 ;  /* 0x0000000216168819 */ /* 0x000fe40000010211 */
[----:B------:R-:W-:Y:S02]  /*0880*/  CS2R R16, SRZ ;  /* 0x0000000000107805 */ /* 0x000fe4000001ff00 */
[C---:B------:R-:W-:Y:S02]  /*0890*/  @!P0 IADD3.X R25, PT, PT, R22.reuse, R19, RZ, P1, !PT ;  /* 0x0000001316198210 */ /* 0x040fe40000ffe4ff */
[----:B------:R-:W-:Y:S02]  /*08a0*/  CS2R R18, SRZ ;  /* 0x0000000000127805 */ /* 0x000fe4000001ff00 */
[----:B---3--:R-:W-:Y:S01]  /*08b0*/  @!P0 IADD3 R36, P1, PT, R37, R20, RZ ;  /* 0x0000001425248210 */ /* 0x008fe20007f3e0ff */
[----:B------:R0:W2:Y:S04]  /*08c0*/  @!P0 LDG.E.64 R16, desc[UR4][R24.64] ;  /* 0x0000000418108981 */ /* 0x0000a8000c1e1b00 */
[----:B------:R-:W-:-:S02]  /*08d0*/  @!P0 IMAD.X R37, R22, 0x1, R21, P1 ;  /* 0x0000000116258824 */ /* 0x000fc400008e0615 */
[----:B------:R-:W3:Y:S03]  /*08e0*/  @!P0 LDC.64 R22, c[0x0][0x3f8] ;  /* 0x0000fe00ff168b82 */ /* 0x000ee60000000a00 */
[----:B------:R4:W5:Y:S01]  /*08f0*/  @!P0 LDG.E.64 R18, desc[UR4][R36.64] ;  /* 0x0000000424128981 */ /* 0x000962000c1e1b00 */
[----:B------:R-:W-:Y:S02]  /*0900*/  @!P0 SHF.R.S32.HI R21, RZ, 0x1f, R3 ;  /* 0x0000001fff158819 */ /* 0x000fe40000011403 */
[----:B0-----:R-:W-:Y:S02]  /*0910*/  @!P0 MOV R24, R34 ;  /* 0x0000002200188202 */ /* 0x001fe40000000f00 */
[----:B------:R-:W-:Y:S01]  /*0920*/  @!P0 MOV R25, R5 ;  /* 0x0000000500198202 */ /* 0x000fe20000000f00 */
[-C--:B---3--:R-:W-:Y:S02]  /*0930*/  @!P0 IMAD R26, R21, R22.reuse, RZ ;  /* 0x00000016151a8224 */ /* 0x088fe400078e02ff */
[----:B------:R-:W0:Y:S01]  /*0940*/  @!P0 LDC.64 R20, c[0x0][0x3a0] ;  /* 0x0000e800ff148b82 */ /* 0x000e220000000a00 */
[----:B------:R-:W-:-:S04]  /*0950*/  @!P0 IMAD.WIDE.U32 R30, R3, R22, R24 ;  /* 0x00000016031e8225 */ /* 0x000fc800078e0018 */
[----:B------:R-:W-:-:S03]  /*0960*/  @!P0 IMAD R26, R3, R23, R26 ;  /* 0x00000017031a8224 */ /* 0x000fc600078e021a */
[----:B------:R-:W4:Y:S01]  /*0970*/  @!P0 LDC.64 R22, c[0x0][0x398] ;  /* 0x0000e600ff168b82 */ /* 0x000f220000000a00 */
[----:B------:R-:W-:Y:S01]  /*0980*/  @!P0 IMAD.IADD R25, R31, 0x1, R26 ;  /* 0x000000011f198824 */ /* 0x000fe200078e021a */
[----:B------:R-:W-:-:S04]  /*0990*/  @!P0 SHF.L.U32 R31, R30, 0x2, RZ ;  /* 0x000000021e1f8819 */ /* 0x000fc800000006ff */
[----:B------:R-:W-:Y:S02]  /*09a0*/  @!P0 SHF.L.U64.HI R24, R30, 0x2, R25 ;  /* 0x000000021e188819 */ /* 0x000fe40000010219 */
[C---:B0-----:R-:W-:Y:S02]  /*09b0*/  @!P0 IADD3 R30, P1, PT, R31.reuse, R20, RZ ;  /* 0x000000141f1e8210 */ /* 0x041fe40007f3e0ff */
[----:B----4-:R-:W-:Y:S02]  /*09c0*/  @!P0 IADD3 R36, P2, PT, R31, R22, RZ ;  /* 0x000000161f248210 */ /* 0x010fe40007f5e0ff */
[C---:B------:R-:W-:Y:S02]  /*09d0*/  @!P0 IADD3.X R31, PT, PT, R24.reuse, R21, RZ, P1, !PT ;  /* 0x00000015181f8210 */ /* 0x040fe40000ffe4ff */
[----:B------:R-:W-:Y:S01]  /*09e0*/  CS2R R20, SRZ ;  /* 0x0000000000147805 */ /* 0x000fe2000001ff00 */
[----:B------:R-:W-:Y:S01]  /*09f0*/  @!P0 IMAD.X R37, R24, 0x1, R23, P2 ;  /* 0x0000000118258824 */ /* 0x000fe200010e0617 */
[----:B------:R-:W-:Y:S01]  /*0a00*/  CS2R R22, SRZ ;  /* 0x0000000000167805 */ /* 0x000fe2000001ff00 */
[----:B------:R-:W0:Y:S03]  /*0a10*/  @!P0 LDC.64 R24, c[0x0][0x3f8] ;  /* 0x0000fe00ff188b82 */ /* 0x000e260000000a00 */
[----:B------:R-:W3:Y:S04]  /*0a20*/  @!P0 LDG.E.64 R20, desc[UR4][R30.64] ;  /* 0x000000041e148981 */ /* 0x000ee8000c1e1b00 */
[----:B------:R4:W3:Y:S01]  /*0a30*/  @!P0 LDG.E.64 R22, desc[UR4][R36.64] ;  /* 0x0000000424168981 */ /* 0x0008e2000c1e1b00 */
[----:B--2---:R-:W-:Y:S01]  /*0a40*/  FADD.FTZ R26, -R14, R16 ;  /* 0x000000100e1a7221 */ /* 0x004fe20000010100 */
[----:B------:R-:W-:-:S03]  /*0a50*/  @!P0 IADD3 R16, PT, PT, R3, 0x1, RZ ;  /* 0x0000000103108810 */ /* 0x000fc60007ffe0ff */
[----:B-1----:R-:W-:Y:S01]  /*0a60*/  FMUL.FTZ R26, R26, R0 ;  /* 0x000000001a1a7220 */ /* 0x002fe20000410000 */
[----:B----4-:R-:W-:Y:S01]  /*0a70*/  @!P0 SHF.R.S32.HI R37, RZ, 0x1f, R16 ;  /* 0x0000001fff258819 */ /* 0x010fe20000011410 */
[----:B-----5:R-:W-:Y:S02]  /*0a80*/  FADD.FTZ R31, R18, R27 ;  /* 0x0000001b121f7221 */ /* 0x020fe40000010000 */
[----:B------:R-:W-:Y:S01]  /*0a90*/  FFMA.FTZ R15, R26, R18, R15 ;  /* 0x000000121a0f7223 */ /* 0x000fe2000001000f */
[----:B------:R-:W-:Y:S01]  /*0aa0*/  FMUL.FTZ R18, R18, R12 ;  /* 0x0000000c12127220 */ /* 0x000fe20000410000 */
[----:B0-----:R-:W-:Y:S02]  /*0ab0*/  @!P0 IMAD R30, R37, R24, RZ ;  /* 0x00000018251e8224 */ /* 0x001fe400078e02ff */
[----:B------:R-:W-:Y:S02]  /*0ac0*/  @!P0 IMAD.MOV.U32 R27, RZ, RZ, R5 ;  /* 0x000000ffff1b8224 */ /* 0x000fe400078e0005 */
[----:B------:R-:W-:Y:S01]  /*0ad0*/  FFMA.FTZ R11, R26, R18, R11 ;  /* 0x000000121a0b7223 */ /* 0x000fe2000001000b */
[----:B------:R-:W-:Y:S01]  /*0ae0*/  @!P0 MOV R26, R34 ;  /* 0x00000022001a8202 */ /* 0x000fe20000000f00 */
[----:B------:R-:W-:-:S04]  /*0af0*/  @!P0 IMAD R30, R16, R25, R30 ;  /* 0x00000019101e8224 */ /* 0x000fc800078e021e */
[----:B------:R-:W-:Y:S02]  /*0b00*/  @!P0 IMAD.WIDE.U32 R26, R16, R24, R26 ;  /* 0x00000018101a8225 */ /* 0x000fe400078e001a */
[----:B------:R-:W0:Y:S03]  /*0b10*/  @!P0 LDC.64 R24, c[0x0][0x3a0] ;  /* 0x0000e800ff188b82 */ /* 0x000e260000000a00 */
[----:B------:R-:W-:Y:S02]  /*0b20*/  @!P0 IADD3 R27, PT, PT, R27, R30, RZ ;  /* 0x0000001e1b1b8210 */ /* 0x000fe40007ffe0ff */
[C---:B------:R-:W-:Y:S02]  /*0b30*/  @!P0 SHF.L.U32 R37, R26.reuse, 0x2, RZ ;  /* 0x000000021a258819 */ /* 0x040fe400000006ff */
[----:B------:R-:W-:Y:S02]  /*0b40*/  @!P0 SHF.L.U64.HI R16, R26, 0x2, R27 ;  /* 0x000000021a108819 */ /* 0x000fe4000001021b */
[----:B0-----:R-:W-:-:S05]  /*0b50*/  @!P0 IADD3 R26, P1, PT, R37, R24, RZ ;  /* 0x00000018251a8210 */ /* 0x001fca0007f3e0ff */
[----:B------:R-:W-:Y:S01]  /*0b60*/  @!P0 IMAD.X R27, R16, 0x1, R25, P1 ;  /* 0x00000001101b8824 */ /* 0x000fe200008e0619 */
[----:B------:R-:W-:-:S06]  /*0b70*/  CS2R R24, SRZ ;  /* 0x0000000000187805 */ /* 0x000fcc000001ff00 */
[----:B------:R0:W2:Y:S02]  /*0b80*/  @!P0 LDG.E.64 R24, desc[UR4][R26.64] ;  /* 0x000000041a188981 */ /* 0x0000a4000c1e1b00 */
[----:B0-----:R-:W0:Y:S01]  /*0b90*/  @!P0 LDC.64 R26, c[0x0][0x398] ;  /* 0x0000e600ff1a8b82 */ /* 0x001e220000000a00 */
[----:B------:R-:W-:Y:S01]  /*0ba0*/  FADD.FTZ R30, -R14, R17 ;  /* 0x000000110e1e7221 */ /* 0x000fe20000010100 */
[----:B------:R-:W-:Y:S01]  /*0bb0*/  FADD.FTZ R9, R18, R9 ;  /* 0x0000000912097221 */ /* 0x000fe20000010000 */
[----:B------:R-:W-:Y:S01]  /*0bc0*/  FADD.FTZ R18, R19, R10 ;  /* 0x0000000a13127221 */ /* 0x000fe20000010000 */
[----:B0-----:R-:W-:-:S04]  /*0bd0*/  @!P0 IADD3 R36, P1, PT, R37, R26, RZ ;  /* 0x0000001a25248210 */ /* 0x001fc80007f3e0ff */
[----:B------:R-:W-:Y:S02]  /*0be0*/  @!P0 IADD3.X R37, PT, PT, R16, R27, RZ, P1, !PT ;  /* 0x0000001b10258210 */ /* 0x000fe40000ffe4ff */
[----:B------:R-:W-:Y:S01]  /*0bf0*/  CS2R R26, SRZ ;  /* 0x00000000001a7805 */ /* 0x000fe2000001ff00 */
[----:B------:R-:W0:Y:S05]  /*0c00*/  @!P0 LDC.64 R16, c[0x0][0x3f8] ;  /* 0x0000fe00ff108b82 */ /* 0x000e2a0000000a00 */
[----:B------:R1:W4:Y:S01]  /*0c10*/  @!P0 LDG.E.64 R26, desc[UR4][R36.64] ;  /* 0x00000004241a8981 */ /* 0x000322000c1e1b00 */
[----:B---3--:R-:W-:Y:S01]  /*0c20*/  FADD.FTZ R31, R31, R22 ;  /* 0x000000161f1f7221 */ /* 0x008fe20000010000 */
[----:B-1----:R-:W-:Y:S01]  /*0c30*/  FMUL.FTZ R37, R30, R0 ;  /* 0x000000001e257220 */ /* 0x002fe20000410000 */
[----:B------:R-:W-:-:S03]  /*0c40*/  FMUL.FTZ R30, R19, R13 ;  /* 0x0000000d131e7220 */ /* 0x000fc60000410000 */
[C---:B------:R-:W-:Y:S01]  /*0c50*/  FFMA.FTZ R4, R37.reuse, R19, R4 ;  /* 0x0000001325047223 */ /* 0x040fe20000010004 */
[C---:B------:R-:W-:Y:S01]  /*0c60*/  FADD.FTZ R19, -R14.reuse, R20 ;  /* 0x000000140e137221 */ /* 0x040fe20000010100 */
[----:B------:R-:W-:Y:S01]  /*0c70*/  FFMA.FTZ R11, R37, R30, R11 ;  /* 0x0000001e250b7223 */ /* 0x000fe2000001000b */
[----:B------:R-:W-:Y:S01]  /*0c80*/  @!P0 IADD3 R37, PT, PT, R3, 0x2, RZ ;  /* 0x0000000203258810 */ /* 0x000fe20007ffe0ff */
[----:B------:R-:W-:Y:S01]  /*0c90*/  FADD.FTZ R21, -R14, R21 ;  /* 0x000000150e157221 */ /* 0x000fe20000010100 */
[----:B------:R-:W-:Y:S01]  /*0ca0*/  FMUL.FTZ R10, R19, R0 ;  /* 0x00000000130a7220 */ /* 0x000fe20000410000 */
[----:B------:R-:W-:Y:S01]  /*0cb0*/  FADD.FTZ R9, R30, R9 ;  /* 0x000000091e097221 */ /* 0x000fe20000010000 */
[----:B------:R-:W-:Y:S02]  /*0cc0*/  @!P0 SHF.R.S32.HI R19, RZ, 0x1f, R37 ;  /* 0x0000001fff138819 */ /* 0x000fe40000011425 */
[----:B------:R-:W-:Y:S01]  /*0cd0*/  FFMA.FTZ R15, R10, R22, R15 ;  /* 0x000000160a0f7223 */ /* 0x000fe2000001000f */
[----:B------:R-:W-:-:S02]  /*0ce0*/  FMUL.FTZ R22, R22, R12 ;  /* 0x0000000c16167220 */ /* 0x000fc40000410000 */
[----:B0-----:R-:W-:Y:S02]  /*0cf0*/  @!P0 IMAD R20, R19, R16, RZ ;  /* 0x0000001013148224 */ /* 0x001fe400078e02ff */
[----:B------:R-:W-:Y:S01]  /*0d00*/  FFMA.FTZ R19, R10, R22, R11 ;  /* 0x000000160a137223 */ /* 0x000fe2000001000b */
[----:B------:R-:W-:Y:S01]  /*0d10*/  @!P0 IMAD.MOV.U32 R10, RZ, RZ, R34 ;  /* 0x000000ffff0a8224 */ /* 0x000fe200078e0022 */
[----:B------:R-:W-:Y:S01]  /*0d20*/  @!P0 MOV R11, R5 ;  /* 0x00000005000b8202 */ /* 0x000fe20000000f00 */
[C---:B------:R-:W-:Y:S02]  /*0d30*/  @!P0 IMAD R17, R37.reuse, R17, R20 ;  /* 0x0000001125118224 */ /* 0x040fe400078e0214 */
[----:B------:R-:W-:-:S03]  /*0d40*/  @!P0 IMAD.WIDE.U32 R36, R37, R16, R10 ;  /* 0x0000001025248225 */ /* 0x000fc600078e000a */
[----:B------:R-:W0:Y:S02]  /*0d50*/  @!P0 LDC.64 R10, c[0x0][0x3a0] ;  /* 0x0000e800ff0a8b82 */ /* 0x000e240000000a00 */
[----:B------:R-:W-:Y:S01]  /*0d60*/  @!P0 IADD3 R17, PT, PT, R37, R17, RZ ;  /* 0x0000001125118210 */ /* 0x000fe20007ffe0ff */
[----:B------:R-:W-:-:S03]  /*0d70*/  @!P0 IMAD.SHL.U32 R37, R36, 0x4, RZ ;  /* 0x0000000424258824 */ /* 0x000fc600078e00ff */
[----:B------:R-:W-:Y:S02]  /*0d80*/  @!P0 SHF.L.U64.HI R20, R36, 0x2, R17 ;  /* 0x0000000224148819 */ /* 0x000fe40000010211 */
[----:B------:R-:W-:Y:S02]  /*0d90*/  CS2R R16, SRZ ;  /* 0x0000000000107805 */ /* 0x000fe4000001ff00 */
[----:B0-----:R-:W-:-:S04]  /*0da0*/  @!P0 IADD3 R10, P1, PT, R37, R10, RZ ;  /* 0x0000000a250a8210 */ /* 0x001fc80007f3e0ff */
[----:B------:R-:W-:-:S05]  /*0db0*/  @!P0 IADD3.X R11, PT, PT, R20, R11, RZ, P1, !PT ;  /* 0x0000000b140b8210 */ /* 0x000fca0000ffe4ff */
[----:B------:R0:W3:Y:S02]  /*0dc0*/  @!P0 LDG.E.64 R16, desc[UR4][R10.64] ;  /* 0x000000040a108981 */ /* 0x0000e4000c1e1b00 */
[----:B0-----:R-:W0:Y:S02]  /*0dd0*/  @!P0 LDC.64 R10, c[0x0][0x398] ;  /* 0x0000e600ff0a8b82 */ /* 0x001e240000000a00 */
[----:B0-----:R-:W-:-:S04]  /*0de0*/  @!P0 IADD3 R36, P1, PT, R37, R10, RZ ;  /* 0x0000000a25248210 */ /* 0x001fc80007f3e0ff */
[----:B------:R-:W-:Y:S02]  /*0df0*/  @!P0 IADD3.X R37, PT, PT, R20, R11, RZ, P1, !PT ;  /* 0x0000000b14258210 */ /* 0x000fe40000ffe4ff */
[----:B------:R-:W-:-:S06]  /*0e00*/  CS2R R10, SRZ ;  /* 0x00000000000a7805 */ /* 0x000fcc000001ff00 */
[----:B------:R-:W5:Y:S01]  /*0e10*/  @!P0 LDG.E.64 R10, desc[UR4][R36.64] ;  /* 0x00000004240a8981 */ /* 0x000f62000c1e1b00 */
[----:B------:R-:W-:Y:S01]  /*0e20*/  FMUL.FTZ R20, R21, R0 ;  /* 0x0000000015147220 */ /* 0x000fe20000410000 */
[----:B------:R-:W-:Y:S01]  /*0e30*/  FADD.FTZ R18, R18, R23 ;  /* 0x0000001712127221 */ /* 0x000fe20000010000 */
[----:B------:R-:W-:Y:S01]  /*0e40*/  FADD.FTZ R22, R9, R22 ;  /* 0x0000001609167221 */ /* 0x000fe20000010000 */
[----:B------:R-:W-:Y:S02]  /*0e50*/  VIADD R8, R8, 0x4 ;  /* 0x0000000408087836 */ /* 0x000fe40000000000 */
[----:B------:R-:W-:Y:S01]  /*0e60*/  FFMA.FTZ R4, R20, R23, R4 ;  /* 0x0000001714047223 */ /* 0x000fe20000010004 */
[----:B------:R-:W-:Y:S01]  /*0e70*/  FMUL.FTZ R23, R23, R13 ;  /* 0x0000000d17177220 */ /* 0x000fe20000410000 */
[----:B------:R-:W-:Y:S02]  /*0e80*/  IADD3 R3, PT, PT, R3, 0x4, RZ ;  /* 0x0000000403037810 */ /* 0x000fe40007ffe0ff */
[----:B------:R-:W-:Y:S01]  /*0e90*/  ISETP.NE.AND P1, PT, R8, RZ, PT ;  /* 0x000000ff0800720c */ /* 0x000fe20003f25270 */
[----:B------:R-:W-:Y:S01]  /*0ea0*/  FADD.FTZ R9, R23, R22 ;  /* 0x0000001617097221 */ /* 0x000fe20000010000 */
[----:B------:R-:W-:Y:S01]  /*0eb0*/  FFMA.FTZ R22, R20, R23, R19 ;  /* 0x0000001714167223 */ /* 0x000fe20000010013 */
[C---:B--2---:R-:W-:Y:S01]  /*0ec0*/  FADD.FTZ R21, -R14.reuse, R24 ;  /* 0x000000180e157221 */ /* 0x044fe20000010100 */
[----:B------:R-:W-:-:S03]  /*0ed0*/  FADD.FTZ R25, -R14, R25 ;  /* 0x000000190e197221 */ /* 0x000fc60000010100 */
[-C--:B------:R-:W-:Y:S01]  /*0ee0*/  FMUL.FTZ R20, R21, R0.reuse ;  /* 0x0000000015147220 */ /* 0x080fe20000410000 */
[----:B------:R-:W-:Y:S01]  /*0ef0*/  FMUL.FTZ R25, R25, R0 ;  /* 0x0000000019197220 */ /* 0x000fe20000410000 */
[----:B----4-:R-:W-:Y:S02]  /*0f00*/  FMUL.FTZ R19, R26, R12 ;  /* 0x0000000c1a137220 */ /* 0x010fe40000410000 */
[----:B------:R-:W-:Y:S01]  /*0f10*/  FFMA.FTZ R15, R20, R26, R15 ;  /* 0x0000001a140f7223 */ /* 0x000fe2000001000f */
[----:B------:R-:W-:Y:S01]  /*0f20*/  FADD.FTZ R31, R31, R26 ;  /* 0x0000001a1f1f7221 */ /* 0x000fe20000010000 */
[----:B------:R-:W-:Y:S01]  /*0f30*/  FADD.FTZ R18, R18, R27 ;  /* 0x0000001b12127221 */ /* 0x000fe20000010000 */
[----:B------:R-:W-:Y:S01]  /*0f40*/  FADD.FTZ R9, R9, R19 ;  /* 0x0000001309097221 */ /* 0x000fe20000010000 */
[----:B------:R-:W-:Y:S01]  /*0f50*/  FFMA.FTZ R19, R20, R19, R22 ;  /* 0x0000001314137223 */ /* 0x000fe20000010016 */
[----:B------:R-:W-:Y:S01]  /*0f60*/  FMUL.FTZ R20, R27, R13 ;  /* 0x0000000d1b147220 */ /* 0x000fe20000410000 */
[----:B------:R-:W-:-:S03]  /*0f70*/  FFMA.FTZ R4, R25, R27, R4 ;  /* 0x0000001b19047223 */ /* 0x000fc60000010004 */
[----:B------:R-:W-:Y:S01]  /*0f80*/  FADD.FTZ R22, R20, R9 ;  /* 0x0000000914167221 */ /* 0x000fe20000010000 */
[----:B------:R-:W-:Y:S01]  /*0f90*/  FFMA.FTZ R19, R25, R20, R19 ;  /* 0x0000001419137223 */ /* 0x000fe20000010013 */
[C---:B---3--:R-:W-:Y:S01]  /*0fa0*/  FADD.FTZ R21, -R14.reuse, R16 ;  /* 0x000000100e157221 */ /* 0x048fe20000010100 */
[----:B------:R-:W-:-:S03]  /*0fb0*/  FADD.FTZ R17, -R14, R17 ;  /* 0x000000110e117221 */ /* 0x000fc60000010100 */
[-C--:B------:R-:W-:Y:S01]  /*0fc0*/  FMUL.FTZ R16, R21, R0.reuse ;  /* 0x0000000015107220 */ /* 0x080fe20000410000 */
[----:B------:R-:W-:Y:S01]  /*0fd0*/  FMUL.FTZ R17, R17, R0 ;  /* 0x0000000011117220 */ /* 0x000fe20000410000 */
[----:B-----5:R-:W-:Y:S01]  /*0fe0*/  FMUL.FTZ R9, R10, R12 ;  /* 0x0000000c0a097220 */ /* 0x020fe20000410000 */
[----:B------:R-:W-:Y:S01]  /*0ff0*/  FMUL.FTZ R20, R11, R13 ;  /* 0x0000000d0b147220 */ /* 0x000fe20000410000 */
[----:B------:R-:W-:Y:S01]  /*1000*/  FADD.FTZ R27, R31, R10 ;  /* 0x0000000a1f1b7221 */ /* 0x000fe20000010000 */
[----:B------:R-:W-:Y:S01]  /*1010*/  FFMA.FTZ R15, R16, R10, R15 ;  /* 0x0000000a100f7223 */ /* 0x000fe2000001000f */
        /* <DEDUP_REMOVED lines=8> */
.L_x_1571:
[----:B------:R-:W-:-:S13]  /*10a0*/  ISETP.NE.AND P0, PT, R7, RZ, PT ;  /* 0x000000ff0700720c */ /* 0x000fda0003f05270 */
        /* <DEDUP_REMOVED lines=10> */
[----:B------:R-:W-:Y:S01]  /*1150*/  @!P0 MOV R16, R34 ;  /* 0x0000002200108202 */ /* 0x000fe20000000f00 */
[----:B------:R-:W-:Y:S01]  /*1160*/  @!P0 VIADD R31, R3, 0x1 ;  /* 0x00000001031f8836 */ /* 0x000fe20000000000 */
[----:B------:R-:W-:Y:S01]  /*1170*/  @!P0 MOV R17, R5 ;  /* 0x0000000500118202 */ /* 0x000fe20000000f00 */
[----:B------:R-:W-:-:S04]  /*1180*/  @!P0 IMAD R8, R8, UR6, RZ ;  /* 0x0000000608088c24 */ /* 0x000fc8000f8e02ff */
[----:B------:R-:W2:Y:S01]  /*1190*/  @!P0 LDC.64 R20, c[0x0][0x398] ;  /* 0x0000e600ff148b82 */ /* 0x000ea20000000a00 */
[----:B------:R-:W-:-:S04]  /*11a0*/  @!P0 IMAD.WIDE.U32 R22, R3, UR6, R16 ;  /* 0x0000000603168c25 */ /* 0x000fc8000f8e0010 */
[----:B------:R-:W-:Y:S01]  /*11b0*/  @!P0 IMAD R19, R3, UR7, R8 ;  /* 0x0000000703138c24 */ /* 0x000fe2000f8e0208 */
[----:B------:R-:W-:Y:S02]  /*11c0*/  @!P0 SHF.R.S32.HI R8, RZ, 0x1f, R31 ;  /* 0x0000001fff088819 */ /* 0x000fe4000001141f */
[----:B------:R-:W3:Y:S01]  /*11d0*/  @!P0 LDC.64 R16, c[0x0][0x3a0] ;  /* 0x0000e800ff108b82 */ /* 0x000ee20000000a00 */
[----:B------:R-:W-:Y:S01]  /*11e0*/  @!P0 IMAD.IADD R23, R23, 0x1, R19 ;  /* 0x0000000117178824 */ /* 0x000fe200078e0213 */
[----:B------:R-:W-:Y:S01]  /*11f0*/  @!P0 SHF.L.U32 R37, R22, 0x2, RZ ;  /* 0x0000000216258819 */ /* 0x000fe200000006ff */
[----:B------:R-:W-:-:S03]  /*1200*/  @!P0 IMAD R8, R8, UR6, RZ ;  /* 0x0000000608088c24 */ /* 0x000fc6000f8e02ff */
[----:B------:R-:W-:Y:S01]  /*1210*/  @!P0 SHF.L.U64.HI R26, R22, 0x2, R23 ;  /* 0x00000002161a8819 */ /* 0x000fe20000010217 */
[----:B------:R-:W-:Y:S01]  /*1220*/  @!P0 IMAD.MOV.U32 R23, RZ, RZ, R5 ;  /* 0x000000ffff178224 */ /* 0x000fe200078e0005 */
[----:B------:R-:W4:Y:S01]  /*1230*/  @!P0 LDC.64 R18, c[0x0][0x398] ;  /* 0x0000e600ff128b82 */ /* 0x000f220000000a00 */
[----:B------:R-:W-:Y:S01]  /*1240*/  @!P0 MOV R22, R34 ;  /* 0x0000002200168202 */ /* 0x000fe20000000f00 */
[----:B------:R-:W-:Y:S01]  /*1250*/  @!P0 IMAD R25, R31, UR7, R8 ;  /* 0x000000071f198c24 */ /* 0x000fe2000f8e0208 */
[----:B0-----:R-:W-:-:S03]  /*1260*/  @!P0 IADD3 R36, P2, PT, R37, R6, RZ ;  /* 0x0000000625248210 */ /* 0x001fc60007f5e0ff */
[----:B------:R-:W-:Y:S01]  /*1270*/  @!P0 IMAD.WIDE.U32 R22, R31, UR6, R22 ;  /* 0x000000061f168c25 */ /* 0x000fe2000f8e0016 */
[----:B--2---:R-:W-:Y:S02]  /*1280*/  @!P0 IADD3 R24, P3, PT, R37, R20, RZ ;  /* 0x0000001425188210 */ /* 0x004fe40007f7e0ff */
[----:B------:R-:W-:Y:S02]  /*1290*/  @!P0 IADD3.X R37, PT, PT, R26, R7, RZ, P2, !PT ;  /* 0x000000071a258210 */ /* 0x000fe400017fe4ff */
[----:B------:R-:W-:Y:S02]  /*12a0*/  CS2R R6, SRZ ;  /* 0x0000000000067805 */ /* 0x000fe4000001ff00 */
[----:B------:R-:W-:Y:S01]  /*12b0*/  @!P0 IADD3 R25, PT, PT, R23, R25, RZ ;  /* 0x0000001917198210 */ /* 0x000fe20007ffe0ff */
[----:B------:R-:W-:-:S03]  /*12c0*/  @!P0 IMAD.SHL.U32 R23, R22, 0x4, RZ ;  /* 0x0000000416178824 */ /* 0x000fc600078e00ff */
[----:B------:R-:W-:Y:S01]  /*12d0*/  @!P0 SHF.L.U64.HI R8, R22, 0x2, R25 ;  /* 0x0000000216088819 */ /* 0x000fe20000010219 */
[----:B------:R-:W2:Y:S01]  /*12e0*/  @!P0 LDG.E.64 R6, desc[UR4][R36.64] ;  /* 0x0000000424068981 */ /* 0x000ea2000c1e1b00 */
[----:B------:R-:W-:Y:S02]  /*12f0*/  @!P0 IADD3.X R25, PT, PT, R26, R21, RZ, P3, !PT ;  /* 0x000000151a198210 */ /* 0x000fe40001ffe4ff */
[----:B------:R-:W-:Y:S02]  /*1300*/  CS2R R20, SRZ ;  /* 0x0000000000147805 */ /* 0x000fe4000001ff00 */
[C---:B---3--:R-:W-:Y:S02]  /*1310*/  @!P0 IADD3 R30, P2, PT, R23.reuse, R16, RZ ;  /* 0x00000010171e8210 */ /* 0x048fe40007f5e0ff */
[----:B----4-:R-:W-:Y:S02]  /*1320*/  @!P0 IADD3 R22, P3, PT, R23, R18, RZ ;  /* 0x0000001217168210 */ /* 0x010fe40007f7e0ff */
[----:B------:R-:W3:Y:S01]  /*1330*/  @!P0 LDG.E.64 R20, desc[UR4][R24.64] ;  /* 0x0000000418148981 */ /* 0x000ee2000c1e1b00 */
[----:B------:R-:W-:-:S02]  /*1340*/  @!P0 IADD3.X R31, PT, PT, R8, R17, RZ, P2, !PT ;  /* 0x00000011081f8210 */ /* 0x000fc400017fe4ff */
[----:B------:R-:W-:Y:S01]  /*1350*/  CS2R R16, SRZ ;  /* 0x0000000000107805 */ /* 0x000fe2000001ff00 */
[----:B------:R-:W-:Y:S01]  /*1360*/  @!P0 IMAD.X R23, R8, 0x1, R19, P3 ;  /* 0x0000000108178824 */ /* 0x000fe200018e0613 */
[----:B------:R-:W-:-:S04]  /*1370*/  CS2R R18, SRZ ;  /* 0x0000000000127805 */ /* 0x000fc8000001ff00 */
[----:B------:R-:W4:Y:S04]  /*1380*/  @!P0 LDG.E.64 R16, desc[UR4][R30.64] ;  /* 0x000000041e108981 */ /* 0x000f28000c1e1b00 */
[----:B------:R4:W5:Y:S01]  /*1390*/  @!P0 LDG.E.64 R18, desc[UR4][R22.64] ;  /* 0x0000000416128981 */ /* 0x000962000c1e1b00 */
[----:B------:R-:W-:Y:S01]  /*13a0*/  IADD3 R3, PT, PT, R3, 0x2, RZ ;  /* 0x0000000203037810 */ /* 0x000fe20007ffe0ff */
[C---:B--2---:R-:W-:Y:S01]  /*13b0*/  FADD.FTZ R37, -R14.reuse, R6 ;  /* 0x000000060e257221 */ /* 0x044fe20000010100 */
[----:B------:R-:W-:-:S03]  /*13c0*/  FADD.FTZ R7, -R14, R7 ;  /* 0x000000070e077221 */ /* 0x000fc60000010100 */
[----:B-1----:R-:W-:Y:S01]  /*13d0*/  FMUL.FTZ R6, R37, R0 ;  /* 0x0000000025067220 */ /* 0x002fe20000410000 */
[----:B---3--:R-:W-:-:S03]  /*13e0*/  FMUL.FTZ R8, R20, R12 ;  /* 0x0000000c14087220 */ /* 0x008fc60000410000 */
[C---:B------:R-:W-:Y:S01]  /*13f0*/  FFMA.FTZ R15, R6.reuse, R20, R15 ;  /* 0x00000014060f7223 */ /* 0x040fe2000001000f */
[----:B------:R-:W-:Y:S01]  /*1400*/  FMUL.FTZ R7, R7, R0 ;  /* 0x0000000007077220 */ /* 0x000fe20000410000 */
[----:B------:R-:W-:Y:S01]  /*1410*/  FFMA.FTZ R11, R6, R8, R11 ;  /* 0x00000008060b7223 */ /* 0x000fe2000001000b */
[----:B------:R-:W-:Y:S01]  /*1420*/  FADD.FTZ R9, R9, R8 ;  /* 0x0000000809097221 */ /* 0x000fe20000010000 */
[----:B------:R-:W-:Y:S01]  /*1430*/  FMUL.FTZ R6, R21, R13 ;  /* 0x0000000d15067220 */ /* 0x000fe20000410000 */
[----:B------:R-:W-:Y:S01]  /*1440*/  FADD.FTZ R10, R10, R21 ;  /* 0x000000150a0a7221 */ /* 0x000fe20000010000 */
[----:B----4-:R-:W-:Y:S01]  /*1450*/  FADD.FTZ R23, -R14, R16 ;  /* 0x000000100e177221 */ /* 0x010fe20000010100 */
[C---:B------:R-:W-:Y:S01]  /*1460*/  FFMA.FTZ R21, R7.reuse, R21, R4 ;  /* 0x0000001507157223 */ /* 0x040fe20000010004 */
[----:B------:R-:W-:Y:S01]  /*1470*/  FADD.FTZ R16, R6, R9 ;  /* 0x0000000906107221 */ /* 0x000fe20000010000 */
[----:B------:R-:W-:Y:S01]  /*1480*/  FFMA.FTZ R9, R7, R6, R11 ;  /* 0x0000000607097223 */ /* 0x000fe2000001000b */
[----:B-----5:R-:W-:Y:S01]  /*1490*/  FMUL.FTZ R7, R18, R12 ;  /* 0x0000000c12077220 */ /* 0x020fe20000410000 */
[-C--:B------:R-:W-:Y:S01]  /*14a0*/  FMUL.FTZ R4, R23, R0.reuse ;  /* 0x0000000017047220 */ /* 0x080fe20000410000 */
[----:B------:R-:W-:Y:S01]  /*14b0*/  FADD.FTZ R17, -R14, R17 ;  /* 0x000000110e117221 */ /* 0x000fe20000010100 */
[----:B------:R-:W-:Y:S01]  /*14c0*/  FMUL.FTZ R11, R19, R13 ;  /* 0x0000000d130b7220 */ /* 0x000fe20000410000 */
[----:B------:R-:W-:Y:S01]  /*14d0*/  FADD.FTZ R16, R16, R7 ;  /* 0x0000000710107221 */ /* 0x000fe20000010000 */
[----:B------:R-:W-:Y:S01]  /*14e0*/  FADD.FTZ R27, R27, R20 ;  /* 0x000000141b1b7221 */ /* 0x000fe20000010000 */
[----:B------:R-:W-:Y:S01]  /*14f0*/  FMUL.FTZ R6, R17, R0 ;  /* 0x0000000011067220 */ /* 0x000fe20000410000 */
[C---:B------:R-:W-:Y:S01]  /*1500*/  FFMA.FTZ R8, R4.reuse, R7, R9 ;  /* 0x0000000704087223 */ /* 0x040fe20000010009 */
[----:B------:R-:W-:Y:S01]  /*1510*/  FFMA.FTZ R15, R4, R18, R15 ;  /* 0x00000012040f7223 */ /* 0x000fe2000001000f */
[----:B------:R-:W-:Y:S01]  /*1520*/  FADD.FTZ R9, R11, R16 ;  /* 0x000000100b097221 */ /* 0x000fe20000010000 */
[----:B------:R-:W-:Y:S01]  /*1530*/  FADD.FTZ R27, R27, R18 ;  /* 0x000000121b1b7221 */ /* 0x000fe20000010000 */
[----:B------:R-:W-:Y:S01]  /*1540*/  FADD.FTZ R10, R10, R19 ;  /* 0x000000130a0a7221 */ /* 0x000fe20000010000 */
[C---:B------:R-:W-:Y:S01]  /*1550*/  FFMA.FTZ R4, R6.reuse, R19, R21 ;  /* 0x0000001306047223 */ /* 0x040fe20000010015 */
[----:B------:R-:W-:-:S07]  /*1560*/  FFMA.FTZ R11, R6, R11, R8 ;  /* 0x0000000b060b7223 */ /* 0x000fce0000010008 */
.L_x_1573:
[----:B------:R-:W-:Y:S05]  /*1570*/  @P1 BRA `(.L_x_1569) ;  /* 0x0000000c00501947 */ /* 0x000fea0003800000 */
[----:B------:R-:W0:Y:S01]  /*1580*/  LDCU.64 UR6, c[0x0][0x3f8] ;  /* 0x00007f00ff0677ac */ /* 0x000e220008000a00 */
[----:B------:R-:W-:Y:S01]  /*1590*/  SHF.R.S32.HI R6, RZ, 0x1f, R3 ;  /* 0x0000001fff067819 */ /* 0x000fe20000011403 */
[----:B------:R-:W-:Y:S01]  /*15a0*/  IMAD.MOV.U32 R17, RZ, RZ, R5 ;  /* 0x000000ffff117224 */ /* 0x000fe200078e0005 */
[----:B------:R-:W-:Y:S01]  /*15b0*/  MOV R16, R34 ;  /* 0x0000002200107202 */ /* 0x000fe20000000f00 */
[----:B------:R-:W-:Y:S01]  /*15c0*/  BSSY.RECONVERGENT B0, `(.L_x_1574) ;  /* 0x0000014000007945 */ /* 0x000fe20003800200 */
[----:B------:R-:W-:Y:S02]  /*15d0*/  CS2R R18, SRZ ;  /* 0x0000000000127805 */ /* 0x000fe4000001ff00 */
[----:B0-----:R-:W-:Y:S01]  /*15e0*/  ISETP.GE.U32.AND P0, PT, R32, UR6, PT ;  /* 0x0000000620007c0c */ /* 0x001fe2000bf06070 */
[----:B------:R-:W-:Y:S02]  /*15f0*/  IMAD R6, R6, UR6, RZ ;  /* 0x0000000606067c24 */ /* 0x000fe4000f8e02ff */
[----:B------:R-:W-:Y:S01]  /*1600*/  IMAD.WIDE.U32 R16, R3, UR6, R16 ;  /* 0x0000000603107c25 */ /* 0x000fe2000f8e0010 */
[----:B------:R-:W-:-:S03]  /*1610*/  ISETP.GE.AND.EX P0, PT, R33, UR7, PT, P0 ;  /* 0x0000000721007c0c */ /* 0x000fc6000bf06300 */
[----:B------:R-:W-:Y:S01]  /*1620*/  IMAD R3, R3, UR7, R6 ;  /* 0x0000000703037c24 */ /* 0x000fe2000f8e0206 */
[----:B------:R-:W-:-:S09]  /*1630*/  CS2R R6, SRZ ;  /* 0x0000000000067805 */ /* 0x000fd2000001ff00 */
[----:B------:R-:W-:Y:S05]  /*1640*/  @P0 BRA `(.L_x_1575) ;  /* 0x00000000002c0947 */ /* 0x000fea0003800000 */
[----:B------:R-:W0:Y:S01]  /*1650*/  LDCU.64 UR6, c[0x0][0x3a0] ;  /* 0x00007400ff0677ac */ /* 0x000e220008000a00 */
[----:B------:R-:W-:Y:S02]  /*1660*/  IADD3 R3, PT, PT, R17, R3, RZ ;  /* 0x0000000311037210 */ /* 0x000fe40007ffe0ff */
[C---:B------:R-:W-:Y:S01]  /*1670*/  SHF.L.U32 R6, R16.reuse, 0x2, RZ ;  /* 0x0000000210067819 */ /* 0x040fe200000006ff */
[----:B------:R-:W2:Y:S01]  /*1680*/  LDCU.64 UR8, c[0x0][0x398] ;  /* 0x00007300ff0877ac */ /* 0x000ea20008000a00 */
[----:B------:R-:W-:Y:S02]  /*1690*/  SHF.L.U64.HI R3, R16, 0x2, R3 ;  /* 0x0000000210037819 */ /* 0x000fe40000010203 */
[C---:B0-----:R-:W-:Y:S02]  /*16a0*/  IADD3 R16, P0, PT, R6.reuse, UR6, RZ ;  /* 0x0000000606107c10 */ /* 0x041fe4000ff1e0ff */
[----:B--2---:R-:W-:Y:S02]  /*16b0*/  IADD3 R6, P1, PT, R6, UR8, RZ ;  /* 0x0000000806067c10 */ /* 0x004fe4000ff3e0ff */
[----:B------:R-:W-:-:S02]  /*16c0*/  IADD3.X R17, PT, PT, R3, UR7, RZ, P0, !PT ;  /* 0x0000000703117c10 */ /* 0x000fc400087fe4ff */
[----:B------:R-:W-:-:S03]  /*16d0*/  IADD3.X R7, PT, PT, R3, UR9, RZ, P1, !PT ;  /* 0x0000000903077c10 */ /* 0x000fc60008ffe4ff */
[----:B------:R0:W5:Y:S04]  /*16e0*/  LDG.E.64 R18, desc[UR4][R16.64] ;  /* 0x0000000410127981 */ /* 0x000168000c1e1b00 */
[----:B------:R-:W5:Y:S02]  /*16f0*/  LDG.E.64 R6, desc[UR4][R6.64] ;  /* 0x0000000406067981 */ /* 0x000f64000c1e1b00 */
.L_x_1575:
[----:B------:R-:W-:Y:S05]  /*1700*/  BSYNC.RECONVERGENT B0 ;  /* 0x0000000000007941 */ /* 0x000fea0003800200 */
.L_x_1574:
[C---:B-----5:R-:W-:Y:S01]  /*1710*/  FADD.FTZ R3, -R14.reuse, R18 ;  /* 0x000000120e037221 */ /* 0x060fe20000010100 */
[----:B------:R-:W-:Y:S01]  /*1720*/  FADD.FTZ R19, -R14, R19 ;  /* 0x000000130e137221 */ /* 0x000fe20000010100 */
[----:B------:R-:W-:Y:S01]  /*1730*/  FMUL.FTZ R12, R6, R12 ;  /* 0x0000000c060c7220 */ /* 0x000fe20000410000 */
[----:B------:R-:W-:Y:S01]  /*1740*/  FADD.FTZ R27, R27, R6 ;  /* 0x000000061b1b7221 */ /* 0x000fe20000010000 */
[-C--:B-1----:R-:W-:Y:S01]  /*1750*/  FMUL.FTZ R8, R3, R0.reuse ;  /* 0x0000000003087220 */ /* 0x082fe20000410000 */
        /* <DEDUP_REMOVED lines=10> */
.L_x_1570:
[C---:B------:R-:W-:Y:S01]  /*1800*/  IMAD.IADD R4, R8.reuse, 0x1, -R3 ;  /* 0x0000000108047824 */ /* 0x040fe200078e0a03 */
[----:B------:R-:W-:Y:S01]  /*1810*/  IADD3 R10, PT, PT, R8, -0x1, RZ ;  /* 0xffffffff080a7810 */ /* 0x000fe20007ffe0ff */
[----:B------:R-:W-:Y:S02]  /*1820*/  HFMA2 R9, -RZ, RZ, 0, 0 ;  /* 0x00000000ff097431 */ /* 0x000fe400000001ff */
[----:B------:R-:W-:Y:S01]  /*1830*/  IMAD.MOV.U32 R27, RZ, RZ, RZ ;  /* 0x000000ffff1b7224 */ /* 0x000fe200078e00ff */
[----:B------:R-:W-:Y:S02]  /*1840*/  MOV R15, RZ ;  /* 0x000000ff000f7202 */ /* 0x000fe40000000f00 */
[----:B------:R-:W-:Y:S02]  /*1850*/  LOP3.LUT R4, R4, 0x1, RZ, 0xc0, !PT ;  /* 0x0000000104047812 */ /* 0x000fe400078ec0ff */
[----:B------:R-:W-:Y:S02]  /*1860*/  ISETP.NE.AND P2, PT, R3, R10, PT ;  /* 0x0000000a0300720c */ /* 0x000fe40003f45270 */
[----:B------:R-:W-:-:S02]  /*1870*/  CS2R R10, SRZ ;  /* 0x00000000000a7805 */ /* 0x000fc4000001ff00 */
[----:B------:R-:W-:Y:S01]  /*1880*/  ISETP.NE.U32.AND P1, PT, R4, 0x1, PT ;  /* 0x000000010400780c */ /* 0x000fe20003f25070 */
[----:B------:R-:W-:-:S12]  /*1890*/  HFMA2 R4, -RZ, RZ, 0, 0 ;  /* 0x00000000ff047431 */ /* 0x000fd800000001ff */
[----:B------:R-:W-:Y:S05]  /*18a0*/  @P1 BRA `(.L_x_1576) ;  /* 0x0000000000c81947 */ /* 0x000fea0003800000 */
[----:B------:R-:W0:Y:S01]  /*18b0*/  @!P0 LDC.64 R10, c[0x0][0x3a0] ;  /* 0x0000e800ff0a8b82 */ /* 0x000e220000000a00 */
[----:B------:R-:W-:Y:S02]  /*18c0*/  @!P0 IMAD R16, R16, UR8, RZ ;  /* 0x0000000810108c24 */ /* 0x000fe4000f8e02ff */
[----:B------:R-:W-:Y:S02]  /*18d0*/  @!P0 IMAD.MOV.U32 R4, RZ, RZ, R34 ;  /* 0x000000ffff048224 */ /* 0x000fe400078e0022 */
[C---:B------:R-:W-:Y:S02]  /*18e0*/  @!P0 IMAD R9, R17.reuse, UR9, R16 ;  /* 0x0000000911098c24 */ /* 0x040fe4000f8e0210 */
[----:B------:R-:W-:Y:S01]  /*18f0*/  @!P0 IMAD.WIDE.U32 R16, R17, UR8, R4 ;  /* 0x0000000811108c25 */ /* 0x000fe2000f8e0004 */
[----:B------:R-:W2:Y:S04]  /*1900*/  @!P0 LDC.64 R22, c[0x0][0x398] ;  /* 0x0000e600ff168b82 */ /* 0x000ea80000000a00 */
[----:B------:R-:W-:-:S02]  /*1910*/  @!P0 IADD3 R9, PT, PT, R17, R9, RZ ;  /* 0x0000000911098210 */ /* 0x000fc40007ffe0ff */
[C---:B------:R-:W-:Y:S02]  /*1920*/  @!P0 SHF.L.U32 R21, R16.reuse, 0x2, RZ ;  /* 0x0000000210158819 */ /* 0x040fe400000006ff */
[----:B------:R-:W-:Y:S02]  /*1930*/  @!P0 SHF.L.U64.HI R4, R16, 0x2, R9 ;  /* 0x0000000210048819 */ /* 0x000fe40000010209 */
[----:B------:R-:W-:Y:S02]  /*1940*/  CS2R R16, SRZ ;  /* 0x0000000000107805 */ /* 0x000fe4000001ff00 */
[----:B0-----:R-:W-:-:S05]  /*1950*/  @!P0 IADD3 R18, P1, PT, R21, R10, RZ ;  /* 0x0000000a15128210 */ /* 0x001fca0007f3e0ff */
[----:B------:R-:W-:-:S05]  /*1960*/  @!P0 IMAD.X R19, R4, 0x1, R11, P1 ;  /* 0x0000000104138824 */ /* 0x000fca00008e060b */
[----:B------:R-:W3:Y:S01]  /*1970*/  @!P0 LDG.E.64 R16, desc[UR4][R18.64] ;  /* 0x0000000412108981 */ /* 0x000ee2000c1e1b00 */
[----:B--2---:R-:W-:Y:S02]  /*1980*/  @!P0 IADD3 R20, P1, PT, R21, R22, RZ ;  /* 0x0000001615148210 */ /* 0x004fe40007f3e0ff */
[----:B------:R-:W-:Y:S02]  /*1990*/  CS2R R10, SRZ ;  /* 0x00000000000a7805 */ /* 0x000fe4000001ff00 */
[----:B------:R-:W-:-:S05]  /*19a0*/  @!P0 IADD3.X R21, PT, PT, R4, R23, RZ, P1, !PT ;  /* 0x0000001704158210 */ /* 0x000fca0000ffe4ff */
[----:B------:R0:W2:Y:S01]  /*19b0*/  @!P0 LDG.E.64 R10, desc[UR4][R20.64] ;  /* 0x00000004140a8981 */ /* 0x0000a2000c1e1b00 */
[----:B------:R-:W-:Y:S01]  /*19c0*/  IADD3 R3, PT, PT, R3, 0x1, RZ ;  /* 0x0000000103037810 */ /* 0x000fe20007ffe0ff */
[C---:B---3--:R-:W-:Y:S01]  /*19d0*/  FADD.FTZ R15, -R14.reuse, R16 ;  /* 0x000000100e0f7221 */ /* 0x048fe20000010100 */
[----:B------:R-:W-:-:S03]  /*19e0*/  FADD.FTZ R17, -R14, R17 ;  /* 0x000000110e117221 */ /* 0x000fc60000010100 */
[-C--:B-1----:R-:W-:Y:S01]  /*19f0*/  FMUL.FTZ R15, R15, R0.reuse ;  /* 0x000000000f0f7220 */ /* 0x082fe20000410000 */
[----:B------:R-:W-:-:S03]  /*1a00*/  FMUL.FTZ R4, R17, R0 ;  /* 0x0000000011047220 */ /* 0x000fc60000410000 */
[----:B-----5:R-:W-:Y:S01]  /*1a10*/  FFMA.FTZ R9, R15, R12, R6 ;  /* 0x0000000c0f097223 */ /* 0x020fe20000010006 */
[----:B------:R-:W-:-:S03]  /*1a20*/  FFMA.FTZ R16, R4, R13, R7 ;  /* 0x0000000d04107223 */ /* 0x000fc60000010007 */
[----:B------:R-:W-:Y:S01]  /*1a30*/  FMUL.FTZ R17, R9, -1.4426950216293334961 ;  /* 0xbfb8aa3b09117820 */ /* 0x000fe20000410000 */
[----:B------:R-:W-:-:S05]  /*1a40*/  FMUL.FTZ R22, R16, -1.4426950216293334961 ;  /* 0xbfb8aa3b10167820 */ /* 0x000fca0000410000 */
[----:B------:R-:W1:Y:S08]  /*1a50*/  MUFU.EX2 R17, R17 ;  /* 0x0000001100117308 */ /* 0x000e700000000800 */
[----:B------:R-:W0:Y:S01]  /*1a60*/  MUFU.EX2 R22, R22 ;  /* 0x0000001600167308 */ /* 0x000e220000000800 */
[----:B-1----:R-:W-:-:S07]  /*1a70*/  FADD.FTZ R18, R17, 1 ;  /* 0x3f80000011127421 */ /* 0x002fce0000010000 */
[----:B------:R-:W1:Y:S01]  /*1a80*/  MUFU.RCP R19, R18 ;  /* 0x0000001200137308 */ /* 0x000e620000001000 */
[----:B0-----:R-:W-:-:S07]  /*1a90*/  FADD.FTZ R20, R22, 1 ;  /* 0x3f80000016147421 */ /* 0x001fce0000010000 */
[----:B------:R-:W0:Y:S01]  /*1aa0*/  MUFU.RCP R20, R20 ;  /* 0x0000001400147308 */ /* 0x000e220000001000 */
[C---:B-1----:R-:W-:Y:S01]  /*1ab0*/  FADD.FTZ R24, -R19.reuse, 1 ;  /* 0x3f80000013187421 */ /* 0x042fe20000010100 */
[----:B--2---:R-:W-:-:S03]  /*1ac0*/  FMUL.FTZ R10, R19, R10 ;  /* 0x0000000a130a7220 */ /* 0x004fc60000410000 */
[----:B------:R-:W-:-:S04]  /*1ad0*/  FFMA.FTZ R9, R9, R24, 1 ;  /* 0x3f80000009097423 */ /* 0x000fc80000010018 */
[----:B------:R-:W-:Y:S01]  /*1ae0*/  FMUL.FTZ R10, R10, R9 ;  /* 0x000000090a0a7220 */ /* 0x000fe20000410000 */
[C---:B0-----:R-:W-:Y:S01]  /*1af0*/  FADD.FTZ R21, -R20.reuse, 1 ;  /* 0x3f80000014157421 */ /* 0x041fe20000010100 */
[----:B------:R-:W-:Y:S02]  /*1b00*/  FMUL.FTZ R11, R20, R11 ;  /* 0x0000000b140b7220 */ /* 0x000fe40000410000 */
[----:B------:R-:W-:Y:S01]  /*1b10*/  FMUL.FTZ R18, R10, R12 ;  /* 0x0000000c0a127220 */ /* 0x000fe20000410000 */
[----:B------:R-:W-:Y:S01]  /*1b20*/  FADD.FTZ R27, RZ, R10 ;  /* 0x0000000aff1b7221 */ /* 0x000fe20000010000 */
[----:B------:R-:W-:-:S04]  /*1b30*/  FFMA.FTZ R16, R16, R21, 1 ;  /* 0x3f80000010107423 */ /* 0x000fc80000010015 */
[----:B------:R-:W-:Y:S01]  /*1b40*/  FMUL.FTZ R16, R11, R16 ;  /* 0x000000100b107220 */ /* 0x000fe20000410000 */
[C---:B------:R-:W-:Y:S01]  /*1b50*/  FFMA.FTZ R11, R15.reuse, R18, RZ ;  /* 0x000000120f0b7223 */ /* 0x040fe200000100ff */
[----:B------:R-:W-:Y:S01]  /*1b60*/  FADD.FTZ R18, RZ, R18 ;  /* 0x00000012ff127221 */ /* 0x000fe20000010000 */
[----:B------:R-:W-:Y:S01]  /*1b70*/  FFMA.FTZ R15, R15, R10, RZ ;  /* 0x0000000a0f0f7223 */ /* 0x000fe200000100ff */
[----:B------:R-:W-:Y:S01]  /*1b80*/  FMUL.FTZ R9, R16, R13 ;  /* 0x0000000d10097220 */ /* 0x000fe20000410000 */
[----:B------:R-:W-:-:S03]  /*1b90*/  FADD.FTZ R10, RZ, R16 ;  /* 0x00000010ff0a7221 */ /* 0x000fc60000010000 */
[C---:B------:R-:W-:Y:S01]  /*1ba0*/  FFMA.FTZ R11, R4.reuse, R9, R11 ;  /* 0x00000009040b7223 */ /* 0x040fe2000001000b */
[----:B------:R-:W-:Y:S01]  /*1bb0*/  FADD.FTZ R9, R9, R18 ;  /* 0x0000001209097221 */ /* 0x000fe20000010000 */
[----:B------:R-:W-:-:S07]  /*1bc0*/  FFMA.FTZ R4, R4, R16, RZ ;  /* 0x0000001004047223 */ /* 0x000fce00000100ff */
.L_x_1576:
[----:B------:R-:W-:Y:S05]  /*1bd0*/  @!P2 BRA `(.L_x_1569) ;  /* 0x0000000400b8a947 */ /* 0x000fea0003800000 */
[----:B------:R-:W-:-:S07]  /*1be0*/  IMAD.IADD R8, R3, 0x1, -R8 ;  /* 0x0000000103087824 */ /* 0x000fce00078e0a08 */
.L_x_1577:
[----:B------:R-:W0:Y:S01]  /*1bf0*/  @!P0 LDC.64 R18, c[0x0][0x3f8] ;  /* 0x0000fe00ff128b82 */ /* 0x000e220000000a00 */
[----:B------:R-:W-:Y:S02]  /*1c00*/  @!P0 SHF.R.S32.HI R21, RZ, 0x1f, R3 ;  /* 0x0000001fff158819 */ /* 0x000fe40000011403 */
[----:B------:R-:W-:-:S05]  /*1c10*/  @!P0 MOV R20, R34 ;  /* 0x0000002200148202 */ /* 0x000fca0000000f00 */
[----:B------:R-:W2:Y:S01]  /*1c20*/  @!P0 LDC.64 R16, c[0x0][0x3a0] ;  /* 0x0000e800ff108b82 */ /* 0x000ea20000000a00 */
[----:B0-----:R-:W-:Y:S01]  /*1c30*/  @!P0 IMAD R22, R21, R18, RZ ;  /* 0x0000001215168224 */ /* 0x001fe200078e02ff */
[----:B------:R-:W-:-:S03]  /*1c40*/  @!P0 MOV R21, R5 ;  /* 0x0000000500158202 */ /* 0x000fc60000000f00 */
[C---:B------:R-:W-:Y:S02]  /*1c50*/  @!P0 IMAD R19, R3.reuse, R19, R22 ;  /* 0x0000001303138224 */ /* 0x040fe400078e0216 */
[----:B------:R-:W-:Y:S01]  /*1c60*/  @!P0 IMAD.WIDE.U32 R30, R3, R18, R20 ;  /* 0x00000012031e8225 */ /* 0x000fe200078e0014 */
[----:B------:R-:W0:Y:S03]  /*1c70*/  @!P0 LDC.64 R22, c[0x0][0x3a0] ;  /* 0x0000e800ff168b82 */ /* 0x000e260000000a00 */
[----:B------:R-:W-:Y:S01]  /*1c80*/  @!P0 IMAD.SHL.U32 R25, R30, 0x4, RZ ;  /* 0x000000041e198824 */ /* 0x000fe200078e00ff */
[----:B------:R-:W-:-:S04]  /*1c90*/  @!P0 IADD3 R19, PT, PT, R31, R19, RZ ;  /* 0x000000131f138210 */ /* 0x000fc80007ffe0ff */
[----:B--2---:R-:W-:Y:S01]  /*1ca0*/  @!P0 IADD3 R32, P1, PT, R25, R16, RZ ;  /* 0x0000001019208210 */ /* 0x004fe20007f3e0ff */
[----:B------:R-:W2:Y:S01]  /*1cb0*/  @!P0 LDC.64 R20, c[0x0][0x3f8] ;  /* 0x0000fe00ff148b82 */ /* 0x000ea20000000a00 */
[----:B------:R-:W-:Y:S02]  /*1cc0*/  @!P0 SHF.L.U64.HI R30, R30, 0x2, R19 ;  /* 0x000000021e1e8819 */ /* 0x000fe40000010213 */
[----:B------:R-:W-:Y:S02]  /*1cd0*/  CS2R R18, SRZ ;  /* 0x0000000000127805 */ /* 0x000fe4000001ff00 */
[----:B------:R-:W-:Y:S01]  /*1ce0*/  @!P0 IADD3.X R33, PT, PT, R30, R17, RZ, P1, !PT ;  /* 0x000000111e218210 */ /* 0x000fe20000ffe4ff */
[----:B------:R-:W-:Y:S02]  /*1cf0*/  @!P0 VIADD R31, R3, 0x1 ;  /* 0x00000001031f8836 */ /* 0x000fe40000000000 */
[----:B------:R-:W3:Y:S02]  /*1d00*/  @!P0 LDC.64 R16, c[0x0][0x398] ;  /* 0x0000e600ff108b82 */ /* 0x000ee40000000a00 */
[----:B------:R4:W3:Y:S01]  /*1d10*/  @!P0 LDG.E.64 R18, desc[UR4][R32.64] ;  /* 0x0000000420128981 */ /* 0x0008e2000c1e1b00 */
[----:B------:R-:W-:-:S02]  /*1d20*/  @!P0 SHF.R.S32.HI R37, RZ, 0x1f, R31 ;  /* 0x0000001fff258819 */ /* 0x000fc4000001141f */
[----:B----4-:R-:W-:Y:S02]  /*1d30*/  @!P0 MOV R32, R34 ;  /* 0x0000002200208202 */ /* 0x010fe40000000f00 */
[----:B------:R-:W-:Y:S01]  /*1d40*/  @!P0 MOV R33, R5 ;  /* 0x0000000500218202 */ /* 0x000fe20000000f00 */
[----:B--2---:R-:W-:-:S04]  /*1d50*/  @!P0 IMAD R24, R37, R20, RZ ;  /* 0x0000001425188224 */ /* 0x004fc800078e02ff */
[C---:B------:R-:W-:Y:S02]  /*1d60*/  @!P0 IMAD R37, R31.reuse, R21, R24 ;  /* 0x000000151f258224 */ /* 0x040fe400078e0218 */
[----:B------:R-:W-:Y:S01]  /*1d70*/  @!P0 IMAD.WIDE.U32 R20, R31, R20, R32 ;  /* 0x000000141f148225 */ /* 0x000fe200078e0020 */
[----:B---3--:R-:W-:-:S03]  /*1d80*/  @!P0 IADD3 R24, P1, PT, R25, R16, RZ ;  /* 0x0000001019188210 */ /* 0x008fc60007f3e0ff */
[----:B------:R-:W-:Y:S01]  /*1d90*/  @!P0 IMAD.IADD R21, R21, 0x1, R37 ;  /* 0x0000000115158824 */ /* 0x000fe200078e0225 */
[----:B------:R-:W-:Y:S01]  /*1da0*/  @!P0 SHF.L.U32 R31, R20, 0x2, RZ ;  /* 0x00000002141f8819 */ /* 0x000fe200000006ff */
[----:B------:R-:W-:-:S03]  /*1db0*/  @!P0 IMAD.X R25, R30, 0x1, R17, P1 ;  /* 0x000000011e198824 */ /* 0x000fc600008e0611 */
[----:B------:R-:W-:Y:S02]  /*1dc0*/  @!P0 SHF.L.U64.HI R26, R20, 0x2, R21 ;  /* 0x00000002141a8819 */ /* 0x000fe40000010215 */
[----:B------:R-:W-:Y:S02]  /*1dd0*/  CS2R R20, SRZ ;  /* 0x0000000000147805 */ /* 0x000fe4000001ff00 */
[----:B0-----:R-:W-:-:S04]  /*1de0*/  @!P0 IADD3 R32, P2, PT, R31, R22, RZ ;  /* 0x000000161f208210 */ /* 0x001fc80007f5e0ff */
[----:B------:R-:W-:Y:S02]  /*1df0*/  @!P0 IADD3.X R33, PT, PT, R26, R23, RZ, P2, !PT ;  /* 0x000000171a218210 */ /* 0x000fe400017fe4ff */
[----:B------:R-:W-:Y:S01]  /*1e00*/  CS2R R16, SRZ ;  /* 0x0000000000107805 */ /* 0x000fe2000001ff00 */
[----:B------:R-:W0:Y:S02]  /*1e10*/  @!P0 LDC.64 R22, c[0x0][0x398] ;  /* 0x0000e600ff168b82 */ /* 0x000e240000000a00 */
[----:B------:R-:W2:Y:S04]  /*1e20*/  @!P0 LDG.E.64 R20, desc[UR4][R32.64] ;  /* 0x0000000420148981 */ /* 0x000ea8000c1e1b00 */
[----:B------:R3:W4:Y:S01]  /*1e30*/  @!P0 LDG.E.64 R16, desc[UR4][R24.64] ;  /* 0x0000000418108981 */ /* 0x000722000c1e1b00 */
[----:B0-----:R-:W-:-:S04]  /*1e40*/  @!P0 IADD3 R30, P1, PT, R31, R22, RZ ;  /* 0x000000161f1e8210 */ /* 0x001fc80007f3e0ff */
[----:B------:R-:W-:Y:S02]  /*1e50*/  @!P0 IADD3.X R31, PT, PT, R26, R23, RZ, P1, !PT ;  /* 0x000000171a1f8210 */ /* 0x000fe40000ffe4ff */
[----:B------:R-:W-:-:S06]  /*1e60*/  CS2R R22, SRZ ;  /* 0x0000000000167805 */ /* 0x000fcc000001ff00 */
[----:B------:R0:W4:Y:S01]  /*1e70*/  @!P0 LDG.E.64 R22, desc[UR4][R30.64] ;  /* 0x000000041e168981 */ /* 0x000122000c1e1b00 */
[----:B------:R-:W-:Y:S01]  /*1e80*/  IADD3 R8, PT, PT, R8, 0x2, RZ ;  /* 0x0000000208087810 */ /* 0x000fe20007ffe0ff */
[----:B------:R-:W-:-:S03]  /*1e90*/  VIADD R3, R3, 0x2 ;  /* 0x0000000203037836 */ /* 0x000fc60000000000 */
[----:B------:R-:W-:Y:S01]  /*1ea0*/  ISETP.NE.AND P1, PT, R8, RZ, PT ;  /* 0x000000ff0800720c */ /* 0x000fe20003f25270 */
[C---:B------:R-:W-:Y:S01]  /*1eb0*/  FADD.FTZ R37, -R14.reuse, R18 ;  /* 0x000000120e257221 */ /* 0x040fe20000010100 */
[----:B------:R-:W-:-:S03]  /*1ec0*/  FADD.FTZ R19, -R14, R19 ;  /* 0x000000130e137221 */ /* 0x000fc60000010100 */
[-C--:B-1----:R-:W-:Y:S01]  /*1ed0*/  FMUL.FTZ R18, R37, R0.reuse ;  /* 0x0000000025127220 */ /* 0x082fe20000410000 */
[----:B---3--:R-:W-:-:S03]  /*1ee0*/  FMUL.FTZ R24, R19, R0 ;  /* 0x0000000013187220 */ /* 0x008fc60000410000 */
[----:B-----5:R-:W-:Y:S01]  /*1ef0*/  FFMA.FTZ R33, R18, R12, R6 ;  /* 0x0000000c12217223 */ /* 0x020fe20000010006 */
[----:B------:R-:W-:-:S03]  /*1f00*/  FFMA.FTZ R32, R24, R13, R7 ;  /* 0x0000000d18207223 */ /* 0x000fc60000010007 */
[----:B------:R-:W-:Y:S01]  /*1f10*/  FMUL.FTZ R25, R33, -1.4426950216293334961 ;  /* 0xbfb8aa3b21197820 */ /* 0x000fe20000410000 */
[----:B------:R-:W-:-:S05]  /*1f20*/  FMUL.FTZ R36, R32, -1.4426950216293334961 ;  /* 0xbfb8aa3b20247820 */ /* 0x000fca0000410000 */
[----:B------:R-:W0:Y:S08]  /*1f30*/  MUFU.EX2 R25, R25 ;  /* 0x0000001900197308 */ /* 0x000e300000000800 */
[----:B------:R-:W1:Y:S01]  /*1f40*/  MUFU.EX2 R36, R36 ;  /* 0x0000002400247308 */ /* 0x000e620000000800 */
[----:B0-----:R-:W-:Y:S01]  /*1f50*/  FADD.FTZ R31, R25, 1 ;  /* 0x3f800000191f7421 */ /* 0x001fe20000010000 */
[----:B--2---:R-:W-:-:S06]  /*1f60*/  FADD.FTZ R19, -R14, R20 ;  /* 0x000000140e137221 */ /* 0x004fcc0000010100 */
[----:B------:R-:W0:Y:S01]  /*1f70*/  MUFU.RCP R31, R31 ;  /* 0x0000001f001f7308 */ /* 0x000e220000001000 */
[----:B------:R-:W-:Y:S01]  /*1f80*/  FADD.FTZ R21, -R14, R21 ;  /* 0x000000150e157221 */ /* 0x000fe20000010100 */
[----:B-1----:R-:W-:Y:S01]  /*1f90*/  FADD.FTZ R26, R36, 1 ;  /* 0x3f800000241a7421 */ /* 0x002fe20000010000 */
[----:B------:R-:W-:-:S05]  /*1fa0*/  FMUL.FTZ R19, R19, R0 ;  /* 0x0000000013137220 */ /* 0x000fca0000410000 */
[----:B------:R-:W1:Y:S01]  /*1fb0*/  MUFU.RCP R26, R26 ;  /* 0x0000001a001a7308 */ /* 0x000e620000001000 */
[C---:B0-----:R-:W-:Y:S01]  /*1fc0*/  FADD.FTZ R20, -R31.reuse, 1 ;  /* 0x3f8000001f147421 */ /* 0x041fe20000010100 */
[----:B----4-:R-:W-:Y:S01]  /*1fd0*/  FMUL.FTZ R30, R31, R16 ;  /* 0x000000101f1e7220 */ /* 0x010fe20000410000 */
[----:B------:R-:W-:Y:S02]  /*1fe0*/  FMUL.FTZ R16, R21, R0 ;  /* 0x0000000015107220 */ /* 0x000fe40000410000 */
[----:B------:R-:W-:Y:S01]  /*1ff0*/  FFMA.FTZ R25, R33, R20, 1 ;  /* 0x3f80000021197423 */ /* 0x000fe20000010014 */
[----:B------:R-:W-:Y:S01]  /*2000*/  FFMA.FTZ R20, R19, R12, R6 ;  /* 0x0000000c13147223 */ /* 0x000fe20000010006 */
[----:B-1----:R-:W-:-:S03]  /*2010*/  FADD.FTZ R21, -R26, 1 ;  /* 0x3f8000001a157421 */ /* 0x002fc60000010100 */
[----:B------:R-:W-:Y:S01]  /*2020*/  FMUL.FTZ R33, R20, -1.4426950216293334961 ;  /* 0xbfb8aa3b14217820 */ /* 0x000fe20000410000 */
[----:B------:R-:W-:Y:S01]  /*2030*/  FMUL.FTZ R17, R26, R17 ;  /* 0x000000111a117220 */ /* 0x000fe20000410000 */
[----:B------:R-:W-:Y:S01]  /*2040*/  FMUL.FTZ R25, R30, R25 ;  /* 0x000000191e197220 */ /* 0x000fe20000410000 */
[----:B------:R-:W-:Y:S01]  /*2050*/  FFMA.FTZ R32, R32, R21, 1 ;  /* 0x3f80000020207423 */ /* 0x000fe20000010015 */
[----:B------:R-:W-:Y:S02]  /*2060*/  FFMA.FTZ R21, R16, R13, R7 ;  /* 0x0000000d10157223 */ /* 0x000fe40000010007 */
[----:B------:R-:W0:Y:S01]  /*2070*/  MUFU.EX2 R33, R33 ;  /* 0x0000002100217308 */ /* 0x000e220000000800 */
[----:B------:R-:W-:Y:S01]  /*2080*/  FMUL.FTZ R17, R17, R32 ;  /* 0x0000002011117220 */ /* 0x000fe20000410000 */
[----:B------:R-:W-:Y:S01]  /*2090*/  FMUL.FTZ R36, R21, -1.4426950216293334961 ;  /* 0xbfb8aa3b15247820 */ /* 0x000fe20000410000 */
[----:B------:R-:W-:Y:S01]  /*20a0*/  FFMA.FTZ R30, R18, R25, R15 ;  /* 0x00000019121e7223 */ /* 0x000fe2000001000f */
[C---:B------:R-:W-:Y:S01]  /*20b0*/  FMUL.FTZ R32, R25.reuse, R12 ;  /* 0x0000000c19207220 */ /* 0x040fe20000410000 */
[----:B------:R-:W-:Y:S01]  /*20c0*/  FADD.FTZ R27, R25, R27 ;  /* 0x0000001b191b7221 */ /* 0x000fe20000010000 */
[----:B------:R-:W-:Y:S01]  /*20d0*/  FFMA.FTZ R25, R24, R17, R4 ;  /* 0x0000001118197223 */ /* 0x000fe20000010004 */
[C---:B------:R-:W-:Y:S01]  /*20e0*/  FMUL.FTZ R4, R17.reuse, R13 ;  /* 0x0000000d11047220 */ /* 0x040fe20000410000 */
[----:B------:R-:W1:Y:S01]  /*20f0*/  MUFU.EX2 R36, R36 ;  /* 0x0000002400247308 */ /* 0x000e620000000800 */
[----:B------:R-:W-:Y:S01]  /*2100*/  FFMA.FTZ R11, R18, R32, R11 ;  /* 0x00000020120b7223 */ /* 0x000fe2000001000b */
[----:B------:R-:W-:Y:S01]  /*2110*/  FADD.FTZ R9, R32, R9 ;  /* 0x0000000920097221 */ /* 0x000fe20000010000 */
[----:B------:R-:W-:-:S02]  /*2120*/  FADD.FTZ R10, R17, R10 ;  /* 0x0000000a110a7221 */ /* 0x000fc40000010000 */
        /* <DEDUP_REMOVED lines=9> */
[C---:B-1----:R-:W-:Y:S01]  /*21c0*/  FADD.FTZ R18, -R26.reuse, 1 ;  /* 0x3f8000001a127421 */ /* 0x042fe20000010100 */
[----:B------:R-:W-:Y:S02]  /*21d0*/  FMUL.FTZ R23, R26, R23 ;  /* 0x000000171a177220 */ /* 0x000fe40000410000 */
[----:B------:R-:W-:Y:S01]  /*21e0*/  FMUL.FTZ R15, R22, R15 ;  /* 0x0000000f160f7220 */ /* 0x000fe20000410000 */
[----:B------:R-:W-:-:S03]  /*21f0*/  FFMA.FTZ R18, R21, R18, 1 ;  /* 0x3f80000015127423 */ /* 0x000fc60000010012 */
        /* <DEDUP_REMOVED lines=8> */
[C---:B------:R-:W-:Y:S02]  /*2280*/  FFMA.FTZ R4, R16.reuse, R18, R25 ;  /* 0x0000001210047223 */ /* 0x040fe40000010019 */
[----:B------:R-:W-:Y:S01]  /*2290*/  FFMA.FTZ R11, R16, R9, R20 ;  /* 0x00000009100b7223 */ /* 0x000fe20000010014 */
[----:B------:R-:W-:Y:S01]  /*22a0*/  FADD.FTZ R9, R9, R22 ;  /* 0x0000001609097221 */ /* 0x000fe20000010000 */
[----:B------:R-:W-:Y:S06]  /*22b0*/  @P1 BRA `(.L_x_1577) ;  /* 0xfffffff8004c1947 */ /* 0x000fec000383ffff */
.L_x_1569:
[----:B------:R-:W2:Y:S01]  /*22c0*/  S2R R5, SR_CgaCtaId ;  /* 0x0000000000057919 */ /* 0x000ea20000008800 */
[----:B------:R-:W3:Y:S01]  /*22d0*/  LDCU UR6, c[0x0][0x424] ;  /* 0x00008480ff0677ac */ /* 0x000ee20008000800 */
[----:B-1----:R-:W-:Y:S02]  /*22e0*/  MOV R0, 0x400 ;  /* 0x0000040000007802 */ /* 0x002fe40000000f00 */
[----:B------:R-:W-:Y:S01]  /*22f0*/  MOV R28, RZ ;  /* 0x000000ff001c7202 */ /* 0x000fe20000000f00 */
[----:B---3--:R-:W-:-:S05]  /*2300*/  IMAD R3, R2, UR6, RZ ;  /* 0x0000000602037c24 */ /* 0x008fca000f8e02ff */
[----:B------:R-:W-:-:S04]  /*2310*/  LEA R3, R29, -R3, 0x1 ;  /* 0x800000031d037211 */ /* 0x000fc800078e08ff */
[----:B------:R-:W-:Y:S02]  /*2320*/  ISETP.NE.AND P0, PT, R3, RZ, PT ;  /* 0x000000ff0300720c */ /* 0x000fe40003f05270 */
[----:B--2---:R-:W-:Y:S01]  /*2330*/  LEA R5, R5, R0, 0x18 ;  /* 0x0000000005057211 */ /* 0x004fe200078ec0ff */
[----:B------:R-:W-:-:S04]  /*2340*/  IMAD.HI.U32 R0, R29, 0x2aaaaaab, R28 ;  /* 0x2aaaaaab1d007827 */ /* 0x000fc800078e001c */
[----:B-----5:R-:W-:Y:S01]  /*2350*/  IMAD R6, R0, 0xc, R5 ;  /* 0x0000000c00067824 */ /* 0x020fe200078e0205 */
[----:B------:R-:W-:Y:S02]  /*2360*/  SEL R0, RZ, 0x1, P0 ;  /* 0x00000001ff007807 */ /* 0x000fe40000000000 */
[----:B------:R-:W-:Y:S02]  /*2370*/  ISETP.GT.U32.AND P0, PT, R29, 0x1f, PT ;  /* 0x0000001f1d00780c */ /* 0x000fe40003f04070 */
[----:B------:R1:W-:Y:S04]  /*2380*/  STS [R6+0x14], R11 ;  /* 0x0000140b06007388 */ /* 0x0003e80000000800 */
[----:B------:R1:W-:Y:S04]  /*2390*/  STS [R6+0x18], R9 ;  /* 0x0000180906007388 */ /* 0x0003e80000000800 */
[----:B------:R1:W-:Y:S01]  /*23a0*/  STS [R6+0x10], R0 ;  /* 0x0000100006007388 */ /* 0x0003e20000000800 */
[----:B------:R-:W-:Y:S06]  /*23b0*/  BAR.SYNC.DEFER_BLOCKING 0x0 ;  /* 0x0000000000007b1d */ /* 0x000fec0000010000 */
[----:B------:R-:W-:Y:S05]  /*23c0*/  @P0 BRA `(.L_x_1578) ;  /* 0x0000000800780947 */ /* 0x000fea0003800000 */
[----:B-1----:R-:W1:Y:S01]  /*23d0*/  S2R R0, SR_TID.X ;  /* 0x0000000000007919 */ /* 0x002e620000002100 */
[----:B------:R-:W-:Y:S01]  /*23e0*/  UMOV UR6, 0xffffffff ;  /* 0xffffffff00067882 */ /* 0x000fe20000000000 */
[----:B------:R-:W2:Y:S01]  /*23f0*/  S2R R32, SR_TID.X ;  /* 0x0000000000207919 */ /* 0x000ea20000002100 */
[----:B------:R-:W3:Y:S01]  /*2400*/  S2R R33, SR_LANEID ;  /* 0x0000000000217919 */ /* 0x000ee20000000000 */
[----:B-1----:R-:W-:-:S05]  /*2410*/  IMAD R0, R0, 0x54, R5 ;  /* 0x0000005400007824 */ /* 0x002fca00078e0205 */
[----:B------:R-:W-:Y:S04]  /*2420*/  LDS R23, [R0+0x14] ;  /* 0x0000140000177984 */ /* 0x000fe80000000800 */
[----:B------:R-:W1:Y:S04]  /*2430*/  LDS R22, [R0+0x20] ;  /* 0x0000200000167984 */ /* 0x000e680000000800 */
[----:B------:R-:W4:Y:S04]  /*2440*/  LDS R24, [R0+0x1c] ;  /* 0x00001c0000187984 */ /* 0x000f280000000800 */
[----:B------:R-:W-:Y:S04]  /*2450*/  LDS R20, [R0+0x18] ;  /* 0x0000180000147984 */ /* 0x000fe80000000800 */
[----:B------:R-:W5:Y:S04]  /*2460*/  LDS R21, [R0+0x24] ;  /* 0x0000240000157984 */ /* 0x000f680000000800 */
[----:B0-----:R-:W0:Y:S04]  /*2470*/  LDS R17, [R0+0x2c] ;  /* 0x00002c0000117984 */ /* 0x001e280000000800 */
[----:B------:R-:W2:Y:S04]  /*2480*/  LDS R19, [R0+0x28] ;  /* 0x0000280000137984 */ /* 0x000ea80000000800 */
[----:B------:R-:W3:Y:S04]  /*2490*/  LDS R18, [R0+0x30] ;  /* 0x0000300000127984 */ /* 0x000ee80000000800 */
[----:B------:R-:W3:Y:S04]  /*24a0*/  LDS R14, [R0+0x38] ;  /* 0x00003800000e7984 */ /* 0x000ee80000000800 */
[----:B------:R-:W3:Y:S04]  /*24b0*/  LDS R16, [R0+0x34] ;  /* 0x0000340000107984 */ /* 0x000ee80000000800 */
[----:B------:R-:W3:Y:S04]  /*24c0*/  LDS R13, [R0+0x3c] ;  /* 0x00003c00000d7984 */ /* 0x000ee80000000800 */
[----:B------:R-:W3:Y:S01]  /*24d0*/  LDS R9, [R0+0x44] ;  /* 0x0000440000097984 */ /* 0x000ee20000000800 */
[----:B-1----:R-:W-:-:S03]  /*24e0*/  FADD.FTZ R3, R23, R22 ;  /* 0x0000001617037221 */ /* 0x002fc60000010000 */
[----:B------:R-:W1:Y:S01]  /*24f0*/  LDS R11, [R0+0x40] ;  /* 0x00004000000b7984 */ /* 0x000e620000000800 */
[----:B----4-:R-:W-:-:S03]  /*2500*/  ISETP.NE.AND P5, PT, R24, RZ, PT ;  /* 0x000000ff1800720c */ /* 0x010fc60003fa5270 */
[----:B------:R-:W4:Y:S01]  /*2510*/  LDS R12, [R0+0x48] ;  /* 0x00004800000c7984 */ /* 0x000f220000000800 */
[----:B------:R-:W-:-:S03]  /*2520*/  FSEL R26, R3, R22, !P5 ;  /* 0x00000016031a7208 */ /* 0x000fc60006800000 */
[----:B------:R-:W4:Y:S01]  /*2530*/  LDS R8, [R0+0x10] ;  /* 0x0000100000087984 */ /* 0x000f220000000800 */
[----:B-----5:R-:W-:-:S03]  /*2540*/  FADD.FTZ R28, R20, R21 ;  /* 0x00000015141c7221 */ /* 0x020fc60000010000 */
[----:B------:R-:W5:Y:S01]  /*2550*/  LDS R6, [R0+0x50] ;  /* 0x0000500000067984 */ /* 0x000f620000000800 */
[----:B0-----:R-:W-:Y:S01]  /*2560*/  FADD.FTZ R26, R17, R26 ;  /* 0x0000001a111a7221 */ /* 0x001fe20000010000 */
[----:B------:R-:W-:Y:S02]  /*2570*/  FSEL R3, R28, R21, !P5 ;  /* 0x000000151c037208 */ /* 0x000fe40006800000 */
[----:B------:R-:W0:Y:S01]  /*2580*/  LDS R7, [R0+0x4c] ;  /* 0x00004c0000077984 */ /* 0x000e220000000800 */
[----:B--2---:R-:W-:-:S03]  /*2590*/  ISETP.NE.AND P4, PT, R19, RZ, PT ;  /* 0x000000ff1300720c */ /* 0x004fc60003f85270 */
[----:B------:R2:W0:Y:S01]  /*25a0*/  LDS R5, [R0+0x54] ;  /* 0x0000540000057984 */ /* 0x0004220000000800 */
[----:B---3--:R-:W-:Y:S01]  /*25b0*/  FADD.FTZ R25, R18, R3 ;  /* 0x0000000312197221 */ /* 0x008fe20000010000 */
[----:B------:R-:W-:-:S04]  /*25c0*/  FSEL R3, R26, R17, !P4 ;  /* 0x000000111a037208 */ /* 0x000fc80006000000 */
[----:B------:R-:W-:Y:S01]  /*25d0*/  FSEL R26, R25, R18, !P4 ;  /* 0x00000012191a7208 */ /* 0x000fe20006000000 */
[----:B------:R-:W-:Y:S01]  /*25e0*/  FADD.FTZ R3, R14, R3 ;  /* 0x000000030e037221 */ /* 0x000fe20000010000 */
[----:B------:R-:W-:-:S03]  /*25f0*/  ISETP.NE.AND P3, PT, R16, RZ, PT ;  /* 0x000000ff1000720c */ /* 0x000fc60003f65270 */
[----:B------:R-:W-:Y:S01]  /*2600*/  FADD.FTZ R26, R13, R26 ;  /* 0x0000001a0d1a7221 */ /* 0x000fe20000010000 */
[----:B--2---:R-:W-:-:S04]  /*2610*/  FSEL R0, R3, R14, !P3 ;  /* 0x0000000e03007208 */ /* 0x004fc80005800000 */
[----:B------:R-:W-:Y:S01]  /*2620*/  FSEL R3, R26, R13, !P3 ;  /* 0x0000000d1a037208 */ /* 0x000fe20005800000 */
[----:B------:R-:W-:Y:S01]  /*2630*/  FADD.FTZ R26, R9, R0 ;  /* 0x00000000091a7221 */ /* 0x000fe20000010000 */
[----:B-1----:R-:W-:-:S03]  /*2640*/  ISETP.NE.AND P2, PT, R11, RZ, PT ;  /* 0x000000ff0b00720c */ /* 0x002fc60003f45270 */
[----:B----4-:R-:W-:Y:S01]  /*2650*/  FADD.FTZ R25, R12, R3 ;  /* 0x000000030c197221 */ /* 0x010fe20000010000 */
[----:B------:R-:W-:Y:S02]  /*2660*/  FSEL R3, R26, R9, !P2 ;  /* 0x000000091a037208 */ /* 0x000fe40005000000 */
[----:B------:R-:W-:Y:S02]  /*2670*/  IADD3 R0, PT, PT, R19, R24, R8 ;  /* 0x0000001813007210 */ /* 0x000fe40007ffe008 */
[----:B------:R-:W-:Y:S01]  /*2680*/  FSEL R26, R25, R12, !P2 ;  /* 0x0000000c191a7208 */ /* 0x000fe20005000000 */
[----:B-----5:R-:W-:Y:S01]  /*2690*/  FADD.FTZ R3, R6, R3 ;  /* 0x0000000306037221 */ /* 0x020fe20000010000 */
[----:B------:R-:W-:Y:S02]  /*26a0*/  IADD3 R0, PT, PT, R11, R0, R16 ;  /* 0x000000000b007210 */ /* 0x000fe40007ffe010 */
[----:B0-----:R-:W-:-:S03]  /*26b0*/  ISETP.NE.AND P1, PT, R7, RZ, PT ;  /* 0x000000ff0700720c */ /* 0x001fc60003f25270 */
[----:B------:R-:W-:Y:S02]  /*26c0*/  IMAD.IADD R29, R7, 0x1, R0 ;  /* 0x00000001071d7824 */ /* 0x000fe400078e0200 */
[----:B------:R-:W-:Y:S01]  /*26d0*/  FADD.FTZ R26, R5, R26 ;  /* 0x0000001a051a7221 */ /* 0x000fe20000010000 */
[----:B------:R-:W-:-:S04]  /*26e0*/  FSEL R28, R3, R6, !P1 ;  /* 0x00000006031c7208 */ /* 0x000fc80004800000 */
        /* <DEDUP_REMOVED lines=58> */
[----:B------:R-:W1:Y:S04]  /*2a90*/  SHFL.UP PT, R3, R3, 0x1, RZ ;  /* 0x0420000003037989 */ /* 0x000e6800000e00ff */
[----:B------:R-:W2:Y:S02]  /*2aa0*/  SHFL.UP PT, R30, R30, 0x1, RZ ;  /* 0x042000001e1e7989 */ /* 0x000ea400000e00ff */
.L_x_1600:
[----:B------:R-:W-:Y:S01]  /*2ab0*/  P2R R0, PR, RZ, 0x2 ;  /* 0x00000002ff007803 */ /* 0x000fe20000000000 */
[----:B------:R-:W3:Y:S01]  /*2ac0*/  S2R R29, SR_TID.X ;  /* 0x00000000001d7919 */ /* 0x000ee20000002100 */
[----:B------:R-:W-:Y:S02]  /*2ad0*/  ISETP.NE.AND P1, PT, R32, RZ, PT ;  /* 0x000000ff2000720c */ /* 0x000fe40003f25270 */
[----:B------:R-:W-:Y:S02]  /*2ae0*/  PLOP3.LUT P0, PT, PT, PT, PT, 0x80, 0x8 ;  /* 0x000000000008781c */ /* 0x000fe40003f0f070 */
[----:B------:R-:W-:-:S09]  /*2af0*/  MOV R25, 0x400 ;  /* 0x0000040000197802 */ /* 0x000fd20000000f00 */
[----:B------:R-:W-:-:S04]  /*2b00*/  @P1 ISETP.NE.AND P6, PT, R8, RZ, PT ;  /* 0x000000ff0800120c */ /* 0x000fc80003fc5270 */
[----:B------:R-:W-:Y:S02]  /*2b10*/  @P1 PLOP3.LUT P0, PT, P6, PT, PT, 0x80, 0x8 ;  /* 0x000000000008181c */ /* 0x000fe4000370f070 */
[----:B------:R-:W-:Y:S02]  /*2b20*/  ISETP.NE.AND P1, PT, R0, RZ, PT ;  /* 0x000000ff0000720c */ /* 0x000fe40003f25270 */
[----:B------:R-:W4:Y:S01]  /*2b30*/  S2R R0, SR_CgaCtaId ;  /* 0x0000000000007919 */ /* 0x000f220000008800 */
[----:B------:R-:W-:-:S08]  /*2b40*/  ISETP.NE.AND P6, PT, R32, RZ, PT ;  /* 0x000000ff2000720c */ /* 0x000fd00003fc5270 */
[----:B0-----:R-:W-:Y:S01]  /*2b50*/  @!P0 FADD.FTZ R23, R28, R23 ;  /* 0x000000171c178221 */ /* 0x001fe20000010000 */
[----:B-1----:R-:W-:-:S03]  /*2b60*/  @!P0 FADD.FTZ R20, R3, R20 ;  /* 0x0000001403148221 */ /* 0x002fc60000010000 */
[----:B------:R-:W-:Y:S01]  /*2b70*/  @!P5 FADD.FTZ R22, R22, R23 ;  /* 0x000000171616d221 */ /* 0x000fe20000010000 */
[----:B--2---:R-:W-:Y:S02]  /*2b80*/  @P6 IMAD.IADD R8, R30, 0x1, R8 ;  /* 0x000000011e086824 */ /* 0x004fe400078e0208 */
[----:B------:R-:W-:Y:S01]  /*2b90*/  @!P5 FADD.FTZ R21, R21, R20 ;  /* 0x000000141515d221 */ /* 0x000fe20000010000 */
[----:B------:R-:W-:Y:S02]  /*2ba0*/  @!P4 FADD.FTZ R17, R17, R22 ;  /* 0x000000161111c221 */ /* 0x000fe40000010000 */
[----:B------:R-:W-:Y:S01]  /*2bb0*/  IADD3 R24, PT, PT, R24, R8, RZ ;  /* 0x0000000818187210 */ /* 0x000fe20007ffe0ff */
[----:B------:R-:W-:Y:S01]  /*2bc0*/  @!P4 FADD.FTZ R18, R18, R21 ;  /* 0x000000151212c221 */ /* 0x000fe20000010000 */
[----:B------:R-:W-:Y:S02]  /*2bd0*/  @!P3 FADD.FTZ R14, R14, R17 ;  /* 0x000000110e0eb221 */ /* 0x000fe40000010000 */
[----:B------:R-:W-:Y:S01]  /*2be0*/  IADD3 R19, PT, PT, R19, R24, RZ ;  /* 0x0000001813137210 */ /* 0x000fe20007ffe0ff */
[----:B------:R-:W-:Y:S01]  /*2bf0*/  @!P3 FADD.FTZ R13, R13, R18 ;  /* 0x000000120d0db221 */ /* 0x000fe20000010000 */
[----:B------:R-:W-:-:S03]  /*2c00*/  @!P2 FADD.FTZ R9, R9, R14 ;  /* 0x0000000e0909a221 */ /* 0x000fc60000010000 */
[----:B------:R-:W-:Y:S02]  /*2c10*/  IMAD.IADD R16, R16, 0x1, R19 ;  /* 0x0000000110107824 */ /* 0x000fe400078e0213 */
[----:B------:R-:W-:Y:S01]  /*2c20*/  @!P2 FADD.FTZ R12, R12, R13 ;  /* 0x0000000d0c0ca221 */ /* 0x000fe20000010000 */
[----:B------:R-:W-:Y:S01]  /*2c30*/  @!P1 FADD.FTZ R6, R6, R9 ;  /* 0x0000000906069221 */ /* 0x000fe20000010000 */
[----:B----4-:R-:W-:Y:S02]  /*2c40*/  LEA R0, R0, R25, 0x18 ;  /* 0x0000001900007211 */ /* 0x010fe400078ec0ff */
[----:B------:R-:W-:-:S03]  /*2c50*/  @!P1 FADD.FTZ R5, R5, R12 ;  /* 0x0000000c05059221 */ /* 0x000fc60000010000 */
[----:B---3--:R-:W-:Y:S01]  /*2c60*/  IMAD R29, R29, 0x54, R0 ;  /* 0x000000541d1d7824 */ /* 0x008fe200078e0200 */
[----:B------:R-:W-:-:S04]  /*2c70*/  IADD3 R0, PT, PT, R11, R16, RZ ;  /* 0x000000100b007210 */ /* 0x000fc80007ffe0ff */
[----:B------:R-:W-:Y:S01]  /*2c80*/  IADD3 R7, PT, PT, R7, R0, RZ ;  /* 0x0000000007077210 */ /* 0x000fe20007ffe0ff */
        /* <DEDUP_REMOVED lines=18> */
.L_x_1578:
[----:B--2---:R-:W2:Y:S01]  /*2db0*/  S2R R12, SR_CgaCtaId ;  /* 0x00000000000c7919 */ /* 0x004ea20000008800 */
[----:B------:R-:W3:Y:S01]  /*2dc0*/  LDC R5, c[0x0][0x424] ;  /* 0x00010900ff057b82 */ /* 0x000ee20000000800 */
[----:B0-----:R-:W-:Y:S01]  /*2dd0*/  MOV R17, 0x400 ;  /* 0x0000040000117802 */ /* 0x001fe20000000f00 */
[----:B-1----:R-:W-:Y:S01]  /*2de0*/  IMAD.MOV.U32 R6, RZ, RZ, RZ ;  /* 0x000000ffff067224 */ /* 0x002fe200078e00ff */
[----:B------:R-:W0:Y:S01]  /*2df0*/  S2R R7, SR_TID.X ;  /* 0x0000000000077919 */ /* 0x000e220000002100 */
[----:B------:R-:W-:Y:S05]  /*2e00*/  WARPSYNC.ALL ;  /* 0x0000000000007948 */ /* 0x000fea0003800000 */
[----:B---3--:R-:W-:Y:S01]  /*2e10*/  IMAD R9, R2, R5, RZ ;  /* 0x0000000502097224 */ /* 0x008fe200078e02ff */
[----:B--2---:R-:W-:Y:S01]  /*2e20*/  LEA R3, R12, R17, 0x18 ;  /* 0x000000110c037211 */ /* 0x004fe200078ec0ff */
        /* <DEDUP_REMOVED lines=8> */
[----:B------:R-:W0:Y:S01]  /*2eb0*/  S2R R9, SR_TID.X ;  /* 0x0000000000097919 */ /* 0x000e220000002100 */
[----:B------:R-:W-:Y:S05]  /*2ec0*/  BSSY.RECONVERGENT B0, `(.L_x_1580) ;  /* 0x0000021000007945 */ /* 0x000fea0003800200 */
[----:B------:R-:W0:Y:S02]  /*2ed0*/  LDC R8, c[0x0][0x420] ;  /* 0x00010800ff087b82 */ /* 0x000e240000000800 */
[----:B------:R-:W-:-:S06]  /*2ee0*/  @!P2 VIADD R3, R17, 0xaa0 ;  /* 0x00000aa01103a836 */ /* 0x000fcc0000000000 */
[----:B------:R-:W2:Y:S01]  /*2ef0*/  LDC R13, c[0x0][0x410] ;  /* 0x00010400ff0d7b82 */ /* 0x000ea20000000800 */
[----:B------:R-:W-:Y:S01]  /*2f00*/  @!P2 LEA R3, R12, R3, 0x18 ;  /* 0x000000030c03a211 */ /* 0x000fe200078ec0ff */
[----:B------:R-:W-:Y:S03]  /*2f10*/  @!P2 LDS R7, [R14+0x18] ;  /* 0x000018000e07a984 */ /* 0x000fe60000000800 */
[----:B------:R-:W-:Y:S01]  /*2f20*/  @!P2 LEA R3, R2, R3, 0x3 ;  /* 0x000000030203a211 */ /* 0x000fe200078e18ff */
[----:B------:R-:W3:Y:S02]  /*2f30*/  @!P2 LDS R6, [R14+0x14] ;  /* 0x000014000e06a984 */ /* 0x000ee40000000800 */
        /* <DEDUP_REMOVED lines=12> */
[----:B0-----:R-:W0:Y:S01]  /*3000*/  S2R R3, SR_CTAID.Z ;  /* 0x0000000000037919 */ /* 0x001e220000002700 */
[----:B------:R-:W1:Y:S02]  /*3010*/  LDC.64 R6, c[0x0][0x3d8] ;  /* 0x0000f600ff067b82 */ /* 0x000e640000000a00 */
[----:B------:R-:W-:-:S05]  /*3020*/  LEA R2, R12, R2, 0x18 ;  /* 0x000000020c027211 */ /* 0x000fca00078ec0ff */
[----:B------:R-:W-:-:S06]  /*3030*/  IMAD R8, R9, 0x8, R2 ;  /* 0x0000000809087824 */ /* 0x000fcc00078e0202 */
        /* <DEDUP_REMOVED lines=9> */
.L_x_1581:
[----:B------:R-:W-:Y:S05]  /*30d0*/  BSYNC.RECONVERGENT B0 ;  /* 0x0000000000007941 */ /* 0x000fea0003800200 */
.L_x_1580:
[----:B------:R-:W-:Y:S05]  /*30e0*/  @P1 EXIT ;  /* 0x000000000000194d */ /* 0x000fea0003800000 */
[----:B------:R-:W2:Y:S01]  /*30f0*/  LDCU UR6, c[0x0][0x3e0] ;  /* 0x00007c00ff0677ac */ /* 0x000ea20008000800 */
[----:B01----:R-:W0:Y:S01]  /*3100*/  LDC R7, c[0x0][0x360] ;  /* 0x0000d800ff077b82 */ /* 0x003e220000000800 */
[----:B------:R-:W1:Y:S01]  /*3110*/  LDCU.64 UR8, c[0x0][0x3d8] ;  /* 0x00007b00ff0877ac */ /* 0x000e620008000a00 */
[----:B------:R-:W-:Y:S01]  /*3120*/  USHF.L.U64.HI UR7, UR10, 0x2, UR11 ;  /* 0x000000020a077899 */ /* 0x000fe2000801020b */
[----:B--2---:R-:W-:Y:S01]  /*3130*/  IMAD R2, R13, UR6, RZ ;  /* 0x000000060d027c24 */ /* 0x004fe2000f8e02ff */
[----:B------:R-:W-:-:S03]  /*3140*/  USHF.L.U32 UR6, UR10, 0x2, URZ ;  /* 0x000000020a067899 */ /* 0x000fc600080006ff */
[----:B------:R-:W-:-:S05]  /*3150*/  IMAD.SHL.U32 R2, R2, 0x2, RZ ;  /* 0x0000000202027824 */ /* 0x000fca00078e00ff */
        /* <DEDUP_REMOVED lines=15> */
.L_x_1579:
[----:B------:R-:W-:Y:S02]  /*3250*/  HFMA2 R0, -RZ, RZ, 0, 5.9604644775390625e-08 ;  /* 0x00000001ff007431 */ /* 0x000fe400000001ff */
[----:B------:R-:W-:Y:S01]  /*3260*/  IMAD.MOV.U32 R25, RZ, RZ, RZ ;  /* 0x000000ffff197224 */ /* 0x000fe200078e00ff */
[----:B------:R-:W-:Y:S02]  /*3270*/  MOV R26, 0xffffffff ;  /* 0xffffffff001a7802 */ /* 0x000fe40000000f00 */
[----:B------:R-:W-:-:S13]  /*3280*/  ISETP.GE.AND P6, PT, R33, 0x1, PT ;  /* 0x000000012100780c */ /* 0x000fda0003fc6270 */
[----:B------:R-:W-:Y:S05]  /*3290*/  WARPSYNC.COLLECTIVE R26, `(.L_x_1582) ;  /* 0x000000001a087348 */ /* 0x000fea0003c00000 */
[----:B------:R0:W1:Y:S02]  /*32a0*/  SHFL.UP P0, R34, R29, R0, R25 ;  /* 0x040000001d227389 */ /* 0x0000640000000019 */
[----:B01----:R-:W-:Y:S05]  /*32b0*/  ENDCOLLECTIVE ;  /* 0x000000000000791b */ /* 0x003fea0003800000 */
.L_x_1582:
[----:B------:R-:W-:-:S04]  /*32c0*/  MOV R30, R34 ;  /* 0x00000022001e7202 */ /* 0x000fc80000000f00 */
[----:B------:R-:W-:Y:S02]  /*32d0*/  SEL R30, R30, RZ, P6 ;  /* 0x000000ff1e1e7207 */ /* 0x000fe40003000000 */
[----:B------:R-:W-:-:S03]  /*32e0*/  ISETP.NE.AND P6, PT, R29, RZ, PT ;  /* 0x000000ff1d00720c */ /* 0x000fc60003fc5270 */
[----:B------:R-:W-:Y:S01]  /*32f0*/  IMAD.IADD R30, R29, 0x1, R30 ;  /* 0x000000011d1e7824 */ /* 0x000fe200078e021e */
[----:B------:R-:W-:-:S09]  /*3300*/  MOV R29, R28 ;  /* 0x0000001c001d7202 */ /* 0x000fd20000000f00 */
[----:B------:R-:W-:Y:S05]  /*3310*/  WARPSYNC.COLLECTIVE R26, `(.L_x_1583) ;  /* 0x000000001a087348 */ /* 0x000fea0003c00000 */
[----:B------:R0:W1:Y:S02]  /*3320*/  SHFL.UP P0, R34, R29, R0, R25 ;  /* 0x040000001d227389 */ /* 0x0000640000000019 */
[----:B01----:R-:W-:Y:S05]  /*3330*/  ENDCOLLECTIVE ;  /* 0x000000000000791b */ /* 0x003fea0003800000 */
.L_x_1583:
[----:B------:R-:W-:Y:S01]  /*3340*/  IMAD.MOV.U32 R29, RZ, RZ, R3 ;  /* 0x000000ffff1d7224 */ /* 0x000fe200078e0003 */
[----:B------:R-:W-:Y:S02]  /*3350*/  ISETP.GE.AND P0, PT, R33, 0x1, PT ;  /* 0x000000012100780c */ /* 0x000fe40003f06270 */
[----:B------:R-:W-:-:S05]  /*3360*/  MOV R31, R34 ;  /* 0x00000022001f7202 */ /* 0x000fca0000000f00 */
[----:B------:R-:W-:-:S06]  /*3370*/  FADD.FTZ R31, R28, R31 ;  /* 0x0000001f1c1f7221 */ /* 0x000fcc0000010000 */
[----:B------:R-:W-:-:S07]  /*3380*/  @P0 FSEL R28, R31, R28, !P6 ;  /* 0x0000001c1f1c0208 */ /* 0x000fce0007000000 */
[----:B------:R-:W-:Y:S05]  /*3390*/  WARPSYNC.COLLECTIVE R26, `(.L_x_1584) ;  /* 0x000000001a087348 */ /* 0x000fea0003c00000 */
[----:B------:R0:W1:Y:S02]  /*33a0*/  SHFL.UP P0, R34, R29, R0, R25 ;  /* 0x040000001d227389 */ /* 0x0000640000000019 */
[----:B01----:R-:W-:Y:S05]  /*33b0*/  ENDCOLLECTIVE ;  /* 0x000000000000791b */ /* 0x003fea0003800000 */
.L_x_1584:
[----:B------:R-:W-:Y:S01]  /*33c0*/  HFMA2 R0, -RZ, RZ, 0, 1.1920928955078125e-07 ;  /* 0x00000002ff007431 */ /* 0x000fe200000001ff */
[----:B------:R-:W-:Y:S02]  /*33d0*/  MOV R29, R30 ;  /* 0x0000001e001d7202 */ /* 0x000fe40000000f00 */
[----:B------:R-:W-:Y:S01]  /*33e0*/  ISETP.GE.AND P0, PT, R33, 0x1, PT ;  /* 0x000000012100780c */ /* 0x000fe20003f06270 */
[----:B------:R-:W-:-:S12]  /*33f0*/  FADD.FTZ R34, R3, R34 ;  /* 0x0000002203227221 */ /* 0x000fd80000010000 */
[----:B------:R-:W-:-:S07]  /*3400*/  @P0 FSEL R3, R34, R3, !P6 ;  /* 0x0000000322030208 */ /* 0x000fce0007000000 */
[----:B------:R-:W-:Y:S05]  /*3410*/  WARPSYNC.COLLECTIVE R26, `(.L_x_1585) ;  /* 0x000000001a087348 */ /* 0x000fea0003c00000 */
[----:B------:R0:W1:Y:S02]  /*3420*/  SHFL.UP P0, R34, R29, R0, R25 ;  /* 0x040000001d227389 */ /* 0x0000640000000019 */
[----:B01----:R-:W-:Y:S05]  /*3430*/  ENDCOLLECTIVE ;  /* 0x000000000000791b */ /* 0x003fea0003800000 */
.L_x_1585:
[----:B------:R-:W-:Y:S02]  /*3440*/  ISETP.GE.AND P6, PT, R33, 0x2, PT ;  /* 0x000000022100780c */ /* 0x000fe40003fc6270 */
[----:B------:R-:W-:Y:S01]  /*3450*/  MOV R29, R28 ;  /* 0x0000001c001d7202 */ /* 0x000fe20000000f00 */
[----:B------:R-:W-:-:S10]  /*3460*/  IMAD.MOV.U32 R31, RZ, RZ, R34 ;  /* 0x000000ffff1f7224 */ /* 0x000fd400078e0022 */
[----:B------:R-:W-:Y:S05]  /*3470*/  WARPSYNC.COLLECTIVE R26, `(.L_x_1586) ;  /* 0x000000001a087348 */ /* 0x000fea0003c00000 */
[----:B------:R0:W1:Y:S02]  /*3480*/  SHFL.UP P0, R34, R29, R0, R25 ;  /* 0x040000001d227389 */ /* 0x0000640000000019 */
[----:B01----:R-:W-:Y:S05]  /*3490*/  ENDCOLLECTIVE ;  /* 0x000000000000791b */ /* 0x003fea0003800000 */
.L_x_1586:
[----:B------:R-:W-:Y:S02]  /*34a0*/  SEL R31, R31, RZ, P6 ;  /* 0x000000ff1f1f7207 */ /* 0x000fe40003000000 */
[C---:B------:R-:W-:Y:S02]  /*34b0*/  ISETP.NE.AND P6, PT, R30.reuse, RZ, PT ;  /* 0x000000ff1e00720c */ /* 0x040fe40003fc5270 */
[----:B------:R-:W-:Y:S02]  /*34c0*/  IADD3 R31, PT, PT, R30, R31, RZ ;  /* 0x0000001f1e1f7210 */ /* 0x000fe40007ffe0ff */
[----:B------:R-:W-:Y:S02]  /*34d0*/  MOV R29, R3 ;  /* 0x00000003001d7202 */ /* 0x000fe40000000f00 */
[----:B------:R-:W-:Y:S01]  /*34e0*/  ISETP.GE.AND P0, PT, R33, 0x2, PT ;  /* 0x000000022100780c */ /* 0x000fe20003f06270 */
[----:B------:R-:W-:-:S04]  /*34f0*/  IMAD.MOV.U32 R35, RZ, RZ, R34 ;  /* 0x000000ffff237224 */ /* 0x000fc800078e0022 */
[----:B------:R-:W-:-:S08]  /*3500*/  FADD.FTZ R35, R28, R35 ;  /* 0x000000231c237221 */ /* 0x000fd00000010000 */
[----:B------:R-:W-:-:S07]  /*3510*/  @P0 FSEL R28, R35, R28, !P6 ;  /* 0x0000001c231c0208 */ /* 0x000fce0007000000 */
[----:B------:R-:W-:Y:S05]  /*3520*/  WARPSYNC.COLLECTIVE R26, `(.L_x_1587) ;  /* 0x000000001a087348 */ /* 0x000fea0003c00000 */
[----:B------:R0:W1:Y:S02]  /*3530*/  SHFL.UP P0, R34, R29, R0, R25 ;  /* 0x040000001d227389 */ /* 0x0000640000000019 */
[----:B01----:R-:W-:Y:S05]  /*3540*/  ENDCOLLECTIVE ;  /* 0x000000000000791b */ /* 0x003fea0003800000 */
.L_x_1587:
[----:B------:R-:W-:Y:S01]  /*3550*/  MOV R29, R31 ;  /* 0x0000001f001d7202 */ /* 0x000fe20000000f00 */
[----:B------:R-:W-:Y:S01]  /*3560*/  IMAD.MOV.U32 R0, RZ, RZ, 0x4 ;  /* 0x00000004ff007424 */ /* 0x000fe200078e00ff */
[----:B------:R-:W-:Y:S01]  /*3570*/  ISETP.GE.AND P0, PT, R33, 0x2, PT ;  /* 0x000000022100780c */ /* 0x000fe20003f06270 */
[----:B------:R-:W-:-:S12]  /*3580*/  FADD.FTZ R34, R3, R34 ;  /* 0x0000002203227221 */ /* 0x000fd80000010000 */
[----:B------:R-:W-:-:S07]  /*3590*/  @P0 FSEL R3, R34, R3, !P6 ;  /* 0x0000000322030208 */ /* 0x000fce0007000000 */
[----:B------:R-:W-:Y:S05]  /*35a0*/  WARPSYNC.COLLECTIVE R26, `(.L_x_1588) ;  /* 0x000000001a087348 */ /* 0x000fea0003c00000 */
[----:B------:R0:W1:Y:S02]  /*35b0*/  SHFL.UP P0, R34, R29, R0, R25 ;  /* 0x040000001d227389 */ /* 0x0000640000000019 */
[----:B01----:R-:W-:Y:S05]  /*35c0*/  ENDCOLLECTIVE ;  /* 0x000000000000791b */ /* 0x003fea0003800000 */
.L_x_1588:
[----:B------:R-:W-:Y:S01]  /*35d0*/  ISETP.GE.AND P6, PT, R33, 0x4, PT ;  /* 0x000000042100780c */ /* 0x000fe20003fc6270 */
[----:B------:R-:W-:Y:S01]  /*35e0*/  IMAD.MOV.U32 R29, RZ, RZ, R28 ;  /* 0x000000ffff1d7224 */ /* 0x000fe200078e001c */
[----:B------:R-:W-:-:S11]  /*35f0*/  MOV R30, R34 ;  /* 0x00000022001e7202 */ /* 0x000fd60000000f00 */
[----:B------:R-:W-:Y:S05]  /*3600*/  WARPSYNC.COLLECTIVE R26, `(.L_x_1589) ;  /* 0x000000001a087348 */ /* 0x000fea0003c00000 */
[----:B------:R0:W1:Y:S02]  /*3610*/  SHFL.UP P0, R34, R29, R0, R25 ;  /* 0x040000001d227389 */ /* 0x0000640000000019 */
[----:B01----:R-:W-:Y:S05]  /*3620*/  ENDCOLLECTIVE ;  /* 0x000000000000791b */ /* 0x003fea0003800000 */
.L_x_1589:
[----:B------:R-:W-:Y:S02]  /*3630*/  SEL R30, R30, RZ, P6 ;  /* 0x000000ff1e1e7207 */ /* 0x000fe40003000000 */
[C---:B------:R-:W-:Y:S02]  /*3640*/  ISETP.NE.AND P6, PT, R31.reuse, RZ, PT ;  /* 0x000000ff1f00720c */ /* 0x040fe40003fc5270 */
[----:B------:R-:W-:Y:S02]  /*3650*/  IADD3 R30, PT, PT, R31, R30, RZ ;  /* 0x0000001e1f1e7210 */ /* 0x000fe40007ffe0ff */
[----:B------:R-:W-:Y:S02]  /*3660*/  MOV R29, R3 ;  /* 0x00000003001d7202 */ /* 0x000fe40000000f00 */
[----:B------:R-:W-:Y:S02]  /*3670*/  ISETP.GE.AND P0, PT, R33, 0x4, PT ;  /* 0x000000042100780c */ /* 0x000fe40003f06270 */
[----:B------:R-:W-:-:S05]  /*3680*/  MOV R35, R34 ;  /* 0x0000002200237202 */ /* 0x000fca0000000f00 */
[----:B------:R-:W-:-:S06]  /*3690*/  FADD.FTZ R35, R28, R35 ;  /* 0x000000231c237221 */ /* 0x000fcc0000010000 */
[----:B------:R-:W-:-:S07]  /*36a0*/  @P0 FSEL R28, R35, R28, !P6 ;  /* 0x0000001c231c0208 */ /* 0x000fce0007000000 */
[----:B------:R-:W-:Y:S05]  /*36b0*/  WARPSYNC.COLLECTIVE R26, `(.L_x_1590) ;  /* 0x000000001a087348 */ /* 0x000fea0003c00000 */
[----:B------:R0:W1:Y:S02]  /*36c0*/  SHFL.UP P0, R34, R29, R0, R25 ;  /* 0x040000001d227389 */ /* 0x0000640000000019 */
[----:B01----:R-:W-:Y:S05]  /*36d0*/  ENDCOLLECTIVE ;  /* 0x000000000000791b */ /* 0x003fea0003800000 */
.L_x_1590:
        /* <DEDUP_REMOVED lines=8> */
.L_x_1591:
[----:B------:R-:W-:Y:S02]  /*3760*/  ISETP.GE.AND P6, PT, R33, 0x8, PT ;  /* 0x000000082100780c */ /* 0x000fe40003fc6270 */
[----:B------:R-:W-:Y:S02]  /*3770*/  MOV R29, R28 ;  /* 0x0000001c001d7202 */ /* 0x000fe40000000f00 */
[----:B------:R-:W-:-:S09]  /*3780*/  MOV R31, R34 ;  /* 0x00000022001f7202 */ /* 0x000fd20000000f00 */
[----:B------:R-:W-:Y:S05]  /*3790*/  WARPSYNC.COLLECTIVE R26, `(.L_x_1592) ;  /* 0x000000001a087348 */ /* 0x000fea0003c00000 */
[----:B------:R0:W1:Y:S02]  /*37a0*/  SHFL.UP P0, R34, R29, R0, R25 ;  /* 0x040000001d227389 */ /* 0x0000640000000019 */
[----:B01----:R-:W-:Y:S05]  /*37b0*/  ENDCOLLECTIVE ;  /* 0x000000000000791b */ /* 0x003fea0003800000 */
.L_x_1592:
        /* <DEDUP_REMOVED lines=11> */
.L_x_1593:
[----:B------:R-:W-:Y:S01]  /*3870*/  HFMA2 R0, -RZ, RZ, 0, 9.5367431640625e-07 ;  /* 0x00000010ff007431 */ /* 0x000fe200000001ff */
[----:B------:R-:W-:Y:S02]  /*3880*/  MOV R29, R31 ;  /* 0x0000001f001d7202 */ /* 0x000fe40000000f00 */
[----:B------:R-:W-:Y:S01]  /*3890*/  ISETP.GE.AND P0, PT, R33, 0x8, PT ;  /* 0x000000082100780c */ /* 0x000fe20003f06270 */
[----:B------:R-:W-:-:S12]  /*38a0*/  FADD.FTZ R34, R3, R34 ;  /* 0x0000002203227221 */ /* 0x000fd80000010000 */
[----:B------:R-:W-:-:S07]  /*38b0*/  @P0 FSEL R3, R34, R3, !P6 ;  /* 0x0000000322030208 */ /* 0x000fce0007000000 */
[----:B------:R-:W-:Y:S05]  /*38c0*/  WARPSYNC.COLLECTIVE R26, `(.L_x_1594) ;  /* 0x000000001a087348 */ /* 0x000fea0003c00000 */
[----:B------:R0:W1:Y:S02]  /*38d0*/  SHFL.UP P0, R34, R29, R0, R25 ;  /* 0x040000001d227389 */ /* 0x0000640000000019 */
[----:B01----:R-:W-:Y:S05]  /*38e0*/  ENDCOLLECTIVE ;  /* 0x000000000000791b */ /* 0x003fea0003800000 */
.L_x_1594:
[----:B------:R-:W-:Y:S02]  /*38f0*/  ISETP.GE.AND P6, PT, R33, 0x10, PT ;  /* 0x000000102100780c */ /* 0x000fe40003fc6270 */
[----:B------:R-:W-:Y:S01]  /*3900*/  MOV R29, R28 ;  /* 0x0000001c001d7202 */ /* 0x000fe20000000f00 */
[----:B------:R-:W-:-:S10]  /*3910*/  IMAD.MOV.U32 R30, RZ, RZ, R34 ;  /* 0x000000ffff1e7224 */ /* 0x000fd400078e0022 */
[----:B------:R-:W-:Y:S05]  /*3920*/  WARPSYNC.COLLECTIVE R26, `(.L_x_1595) ;  /* 0x000000001a087348 */ /* 0x000fea0003c00000 */
[----:B------:R0:W1:Y:S02]  /*3930*/  SHFL.UP P0, R34, R29, R0, R25 ;  /* 0x040000001d227389 */ /* 0x0000640000000019 */
[----:B01----:R-:W-:Y:S05]  /*3940*/  ENDCOLLECTIVE ;  /* 0x000000000000791b */ /* 0x003fea0003800000 */
.L_x_1595:
[----:B------:R-:W-:Y:S02]  /*3950*/  SEL R30, R30, RZ, P6 ;  /* 0x000000ff1e1e7207 */ /* 0x000fe40003000000 */
[C---:B------:R-:W-:Y:S02]  /*3960*/  ISETP.NE.AND P6, PT, R31.reuse, RZ, PT ;  /* 0x000000ff1f00720c */ /* 0x040fe40003fc5270 */
[----:B------:R-:W-:Y:S01]  /*3970*/  IADD3 R30, PT, PT, R31, R30, RZ ;  /* 0x0000001e1f1e7210 */ /* 0x000fe20007ffe0ff */
        /* <DEDUP_REMOVED lines=8> */
.L_x_1596:
[----:B------:R-:W-:Y:S01]  /*3a00*/  HFMA2 R0, -RZ, RZ, 0, 5.9604644775390625e-08 ;  /* 0x00000001ff007431 */ /* 0x000fe200000001ff */
[----:B------:R-:W-:Y:S02]  /*3a10*/  MOV R29, R30 ;  /* 0x0000001e001d7202 */ /* 0x000fe40000000f00 */
[----:B------:R-:W-:Y:S01]  /*3a20*/  ISETP.GE.AND P0, PT, R33, 0x10, PT ;  /* 0x000000102100780c */ /* 0x000fe20003f06270 */
[----:B------:R-:W-:-:S12]  /*3a30*/  FADD.FTZ R34, R3, R34 ;  /* 0x0000002203227221 */ /* 0x000fd80000010000 */
[----:B------:R-:W-:-:S07]  /*3a40*/  @P0 FSEL R3, R34, R3, !P6 ;  /* 0x0000000322030208 */ /* 0x000fce0007000000 */
[----:B------:R-:W-:Y:S05]  /*3a50*/  WARPSYNC.COLLECTIVE R26, `(.L_x_1597) ;  /* 0x000000001a087348 */ /* 0x000fea0003c00000 */
[----:B------:R0:W1:Y:S02]  /*3a60*/  SHFL.UP P0, R34, R29, R0, R25 ;  /* 0x040000001d227389 */ /* 0x0000640000000019 */
[----:B01----:R-:W-:Y:S05]  /*3a70*/  ENDCOLLECTIVE ;  /* 0x000000000000791b */ /* 0x003fea0003800000 */
.L_x_1597:
[----:B------:R-:W-:Y:S01]  /*3a80*/  IMAD.MOV.U32 R29, RZ, RZ, R28 ;  /* 0x000000ffff1d7224 */ /* 0x000fe200078e001c */
[----:B------:R-:W-:-:S07]  /*3a90*/  MOV R30, R34 ;  /* 0x00000022001e7202 */ /* 0x000fce0000000f00 */
[----:B------:R-:W-:Y:S05]  /*3aa0*/  WARPSYNC.COLLECTIVE R26, `(.L_x_1598) ;  /* 0x000000001a087348 */ /* 0x000fea0003c00000 */
[----:B------:R0:W1:Y:S02]  /*3ab0*/  SHFL.UP P0, R34, R29, R0, R25 ;  /* 0x040000001d227389 */ /* 0x0000640000000019 */
[----:B01----:R-:W-:Y:S05]  /*3ac0*/  ENDCOLLECTIVE ;  /* 0x000000000000791b */ /* 0x003fea0003800000 */
.L_x_1598:
[----:B------:R-:W-:Y:S02]  /*3ad0*/  MOV R29, R3 ;  /* 0x00000003001d7202 */ /* 0x000fe40000000f00 */
[----:B------:R-:W-:-:S07]  /*3ae0*/  MOV R28, R34 ;  /* 0x00000022001c7202 */ /* 0x000fce0000000f00 */
[----:B------:R-:W-:Y:S05]  /*3af0*/  WARPSYNC.COLLECTIVE R26, `(.L_x_1599) ;  /* 0x000000001a087348 */ /* 0x000fea0003c00000 */
[----:B------:R0:W1:Y:S02]  /*3b00*/  SHFL.UP P0, R34, R29, R0, R25 ;  /* 0x040000001d227389 */ /* 0x0000640000000019 */
[----:B01----:R-:W-:Y:S05]  /*3b10*/  ENDCOLLECTIVE ;  /* 0x000000000000791b */ /* 0x003fea0003800000 */
.L_x_1599:
[----:B------:R-:W-:Y:S01]  /*3b20*/  MOV R3, R34 ;  /* 0x0000002200037202 */ /* 0x000fe20000000f00 */
[----:B------:R-:W-:Y:S06]  /*3b30*/  BRA `(.L_x_1600) ;  /* 0xffffffec00dc7947 */ /* 0x000fec000383ffff */
.L_x_1601:
        /* <DEDUP_REMOVED lines=12> */
.L_x_4434:


//--------------------- .text._Z30group_norm_nhwc_bwd_sum_kernelI11Fp32IOFp32WLi448EEv26Group_norm_nhwc_bwd_params --------------------------
	.section	.text._Z30group_norm_nhwc_bwd_sum_kernelI11Fp32IOFp32WLi448EEv26Group_norm_nhwc_bwd_params,"ax",@progbits
	.align	128
        .global         _Z30group_norm_nhwc_bwd_sum_kernelI11Fp32IOFp32WLi448EEv26Group_norm_nhwc_bwd_params
        .type           _Z30group_norm_nhwc_bwd_sum_kernelI11Fp32IOFp32WLi448EEv26Group_norm_nhwc_bwd_params,@function
        .size           _Z30group_norm_nhwc_bwd_sum_kernelI11Fp32IOFp32WLi448EEv26Group_norm_nhwc_bwd_params,(.L_x_4435 - _Z30group_norm_nhwc_bwd_sum_kernelI11Fp32IOFp32WLi448EEv26Group_norm_nhwc_bwd_params)
        .other          _Z30group_norm_nhwc_bwd_sum_kernelI11Fp32IOFp32WLi448EEv26Group_norm_nhwc_bwd_params,@"STO_CUDA_ENTRY STV_DEFAULT"
_Z30group_norm_nhwc_bwd_sum_kernelI11Fp32IOFp32WLi448EEv26Group_norm_nhwc_bwd_params:
.text._Z30group_norm_nhwc_bwd_sum_kernelI11Fp32IOFp32WLi448EEv26Group_norm_nhwc_bwd_params:
        /* <DEDUP_REMOVED lines=8> */
[----:B------:R-:W0:Y:S01]  /*0080*/  LDC R17, c[0x0][0x41c] ;  /* 0x00010700ff117b82 */ /* 0x000e220000000800 */
[----:B------:R-:W2:Y:S01]  /*0090*/  I2F.RP R0, R9 ;  /* 0x0000000900007306 */ /* 0x000ea20000209400 */
[----:B-1----:R-:W-:-:S04]  /*00a0*/  IMAD.SHL.U32 R16, R7, 0x2, RZ ;  /* 0x0000000207107824 */ /* 0x002fc800078e00ff */
[----:B----4-:R-:W-:Y:S02]  /*00b0*/  IMAD R14, R15, UR4, R16 ;  /* 0x000000040f0e7c24 */ /* 0x010fe4000f8e0210 */
[----:B------:R-:W1:Y:S01]  /*00c0*/  S2UR UR4, SR_CTAID.Z ;  /* 0x00000000000479c3 */ /* 0x000e620000002700 */
[----:B--2---:R-:W2:Y:S02]  /*00d0*/  MUFU.RCP R0, R0 ;  /* 0x0000000000007308 */ /* 0x004ea40000001000 */
[----:B--2---:R-:W-:Y:S02]  /*00e0*/  IADD3 R4, PT, PT, R0, 0xffffffe, RZ ;  /* 0x0ffffffe00047810 */ /* 0x004fe40007ffe0ff */
[----:B------:R-:W-:-:S04]  /*00f0*/  IABS R0, R14 ;  /* 0x0000000e00007213 */ /* 0x000fc80000000000 */
[----:B------:R2:W4:Y:S02]  /*0100*/  F2I.FTZ.U32.TRUNC.NTZ R5, R4 ;  /* 0x0000000400057305 */ /* 0x000524000021f000 */
[----:B--2---:R-:W-:Y:S01]  /*0110*/  IMAD.MOV.U32 R4, RZ, RZ, RZ ;  /* 0x000000ffff047224 */ /* 0x004fe200078e00ff */
[----:B----4-:R-:W-:-:S05]  /*0120*/  IADD3 R2, PT, PT, RZ, -R5, RZ ;  /* 0x80000005ff027210 */ /* 0x010fca0007ffe0ff */
[----:B------:R-:W-:-:S04]  /*0130*/  IMAD R11, R2, R9, RZ ;  /* 0x00000009020b7224 */ /* 0x000fc800078e02ff */
[----:B------:R-:W-:-:S06]  /*0140*/  IMAD.HI.U32 R5, R5, R11, R4 ;  /* 0x0000000b05057227 */ /* 0x000fcc00078e0004 */
[----:B------:R-:W-:-:S05]  /*0150*/  IMAD.HI.U32 R5, R5, R0, RZ ;  /* 0x0000000005057227 */ /* 0x000fca00078e00ff */
[----:B------:R-:W-:-:S05]  /*0160*/  IADD3 R2, PT, PT, -R5, RZ, RZ ;  /* 0x000000ff05027210 */ /* 0x000fca0007ffe1ff */
[----:B------:R-:W-:Y:S01]  /*0170*/  IMAD R0, R9, R2, R0 ;  /* 0x0000000209007224 */ /* 0x000fe200078e0200 */
[----:B------:R-:W-:-:S04]  /*0180*/  LOP3.LUT R2, R14, R3, RZ, 0x3c, !PT ;  /* 0x000000030e027212 */ /* 0x000fc800078e3cff */
[----:B------:R-:W-:Y:S02]  /*0190*/  ISETP.GT.U32.AND P1, PT, R9, R0, PT ;  /* 0x000000000900720c */ /* 0x000fe40003f24070 */
[----:B------:R-:W-:Y:S02]  /*01a0*/  ISETP.GE.AND P2, PT, R2, RZ, PT ;  /* 0x000000ff0200720c */ /* 0x000fe40003f46270 */
[----:B------:R-:W-:-:S09]  /*01b0*/  LOP3.LUT R2, RZ, R3, RZ, 0x33, !PT ;  /* 0x00000003ff027212 */ /* 0x000fd200078e33ff */
[----:B------:R-:W-:Y:S01]  /*01c0*/  @!P1 IMAD.IADD R0, R0, 0x1, -R9 ;  /* 0x0000000100009824 */ /* 0x000fe200078e0a09 */
[----:B------:R-:W-:-:S04]  /*01d0*/  @!P1 IADD3 R5, PT, PT, R5, 0x1, RZ ;  /* 0x0000000105059810 */ /* 0x000fc80007ffe0ff */
[----:B------:R-:W-:Y:S02]  /*01e0*/  ISETP.GE.U32.AND P0, PT, R0, R9, PT ;  /* 0x000000090000720c */ /* 0x000fe40003f06070 */
[----:B------:R-:W1:Y:S08]  /*01f0*/  LDC R0, c[0x0][0x410] ;  /* 0x00010400ff007b82 */ /* 0x000e700000000800 */
[----:B------:R-:W2:Y:S03]  /*0200*/  LDC.64 R8, c[0x0][0x3b8] ;  /* 0x0000ee00ff087b82 */ /* 0x000ea60000000a00 */
[----:B------:R-:W-:Y:S01]  /*0210*/  @P0 VIADD R5, R5, 0x1 ;  /* 0x0000000105050836 */ /* 0x000fe20000000000 */
[----:B------:R-:W-:-:S04]  /*0220*/  ISETP.NE.AND P0, PT, R3, RZ, PT ;  /* 0x000000ff0300720c */ /* 0x000fc80003f05270 */
[----:B------:R-:W-:-:S04]  /*0230*/  @!P2 IADD3 R5, PT, PT, -R5, RZ, RZ ;  /* 0x000000ff0505a210 */ /* 0x000fc80007ffe1ff */
[----:B------:R-:W-:-:S05]  /*0240*/  SEL R5, R2, R5, !P0 ;  /* 0x0000000502057207 */ /* 0x000fca0004000000 */
[----:B-1----:R-:W-:-:S04]  /*0250*/  IMAD R5, R0, UR4, R5 ;  /* 0x0000000400057c24 */ /* 0x002fc8000f8e0205 */
[----:B--2---:R-:W-:-:S06]  /*0260*/  IMAD.WIDE R8, R5, 0x8, R8 ;  /* 0x0000000805087825 */ /* 0x004fcc00078e0208 */
[----:B------:R-:W5:Y:S01]  /*0270*/  LDG.E.64 R8, desc[UR8][R8.64] ;  /* 0x0000000808087981 */ /* 0x000f62000c1e1b00 */
[----:B------:R-:W1:Y:S01]  /*0280*/  I2F.U32.RP R0, R3 ;  /* 0x0000000300007306 */ /* 0x000e620000209000 */
[----:B---3--:R-:W-:Y:S01]  /*0290*/  ISETP.GE.U32.AND P0, PT, R14, UR6, PT ;  /* 0x000000060e007c0c */ /* 0x008fe2000bf06070 */
[----:B------:R-:W-:Y:S01]  /*02a0*/  BSSY.RECONVERGENT B0, `(.L_x_1602) ;  /* 0x000001b000007945 */ /* 0x000fe20003800200 */
[----:B------:R-:W-:Y:S02]  /*02b0*/  SHF.R.S32.HI R15, RZ, 0x1f, R14 ;  /* 0x0000001fff0f7819 */ /* 0x000fe4000001140e */
[----:B------:R-:W-:Y:S02]  /*02c0*/  CS2R R20, SRZ ;  /* 0x0000000000147805 */ /* 0x000fe4000001ff00 */
[----:B------:R-:W-:Y:S01]  /*02d0*/  ISETP.GE.AND.EX P0, PT, R15, UR7, PT, P0 ;  /* 0x000000070f007c0c */ /* 0x000fe2000bf06300 */
[----:B-1----:R-:W1:Y:S02]  /*02e0*/  MUFU.RCP R0, R0 ;  /* 0x0000000000007308 */ /* 0x002e640000001000 */
[----:B-1----:R-:W-:-:S06]  /*02f0*/  VIADD R4, R0, 0xffffffe ;  /* 0x0ffffffe00047836 */ /* 0x002fcc0000000000 */
[----:B------:R1:W2:Y:S02]  /*0300*/  F2I.FTZ.U32.TRUNC.NTZ R5, R4 ;  /* 0x0000000400057305 */ /* 0x0002a4000021f000 */
[----:B-1----:R-:W-:Y:S01]  /*0310*/  IMAD.MOV.U32 R4, RZ, RZ, RZ ;  /* 0x000000ffff047224 */ /* 0x002fe200078e00ff */
[----:B--2---:R-:W-:-:S05]  /*0320*/  IADD3 R10, PT, PT, RZ, -R5, RZ ;  /* 0x80000005ff0a7210 */ /* 0x004fca0007ffe0ff */
[----:B------:R-:W-:-:S04]  /*0330*/  IMAD R11, R10, R3, RZ ;  /* 0x000000030a0b7224 */ /* 0x000fc800078e02ff */
[----:B------:R-:W-:Y:S01]  /*0340*/  IMAD.HI.U32 R5, R5, R11, R4 ;  /* 0x0000000b05057227 */ /* 0x000fe200078e0004 */
[----:B------:R-:W-:-:S05]  /*0350*/  CS2R R10, SRZ ;  /* 0x00000000000a7805 */ /* 0x000fca000001ff00 */
[----:B------:R-:W-:-:S05]  /*0360*/  IMAD.HI.U32 R13, R5, R16, RZ ;  /* 0x00000010050d7227 */ /* 0x000fca00078e00ff */
[----:B------:R-:W-:Y:S01]  /*0370*/  IADD3 R12, PT, PT, -R13, RZ, RZ ;  /* 0x000000ff0d0c7210 */ /* 0x000fe20007ffe1ff */
        /* <DEDUP_REMOVED lines=13> */
.L_x_1603:
[----:B------:R-:W-:Y:S05]  /*0450*/  BSYNC.RECONVERGENT B0 ;  /* 0x0000000000007941 */ /* 0x000fea0003800200 */
.L_x_1602:
[----:B-----5:R-:W-:Y:S01]  /*0460*/  FFMA.FTZ R9, -R8, R8, R9 ;  /* 0x0000000808097223 */ /* 0x020fe20000010109 */
[----:B------:R-:W1:Y:S01]  /*0470*/  S2UR UR5, SR_CTAID.Y ;  /* 0x00000000000579c3 */ /* 0x000e620000002600 */
[C---:B------:R-:W-:Y:S01]  /*0480*/  IMAD R0, R3.reuse, R12, R16 ;  /* 0x0000000c03007224 */ /* 0x040fe200078e0210 */
[----:B------:R-:W-:Y:S02]  /*0490*/  ISETP.NE.U32.AND P4, PT, R3, RZ, PT ;  /* 0x000000ff0300720c */ /* 0x000fe40003f85070 */
[----:B------:R-:W-:Y:S02]  /*04a0*/  FSETP.GTU.FTZ.AND P2, PT, R9, RZ, PT ;  /* 0x000000ff0900720b */ /* 0x000fe40003f5c000 */
[C---:B------:R-:W-:Y:S02]  /*04b0*/  ISETP.GE.U32.AND P1, PT, R0.reuse, R3, PT ;  /* 0x000000030000720c */ /* 0x040fe40003f26070 */
[----:B------:R-:W2:Y:S09]  /*04c0*/  LDC.64 R18, c[0x0][0x400] ;  /* 0x00010000ff127b82 */ /* 0x000eb20000000a00 */
[----:B------:R-:W3:Y:S02]  /*04d0*/  @P2 LDC R12, c[0x0][0x3c0] ;  /* 0x0000f000ff0c2b82 */ /* 0x000ee40000000800 */
[----:B------:R-:W-:Y:S01]  /*04e0*/  @P1 IMAD.IADD R0, R0, 0x1, -R3 ;  /* 0x0000000100001824 */ /* 0x000fe200078e0a03 */
[----:B------:R-:W-:Y:S01]  /*04f0*/  @P1 IADD3 R13, PT, PT, R13, 0x1, RZ ;  /* 0x000000010d0d1810 */ /* 0x000fe20007ffe0ff */
[----:B-1----:R-:W-:-:S03]  /*0500*/  IMAD R25, R17, UR5, RZ ;  /* 0x0000000511197c24 */ /* 0x002fc6000f8e02ff */
[----:B------:R-:W-:Y:S02]  /*0510*/  ISETP.GE.U32.AND P3, PT, R0, R3, PT ;  /* 0x000000030000720c */ /* 0x000fe40003f66070 */
[----:B------:R-:W-:Y:S02]  /*0520*/  SHF.R.S32.HI R22, RZ, 0x1f, R25 ;  /* 0x0000001fff167819 */ /* 0x000fe40000011419 */
[----:B0-----:R-:W-:-:S04]  /*0530*/  IADD3 R5, P5, PT, R25, R17, RZ ;  /* 0x0000001119057210 */ /* 0x001fc80007fbe0ff */
[----:B------:R-:W-:Y:S02]  /*0540*/  LEA.HI.X.SX32 R0, R17, R22, 0x1, P5 ;  /* 0x0000001611007211 */ /* 0x000fe400028f0eff */
[----:B--2---:R-:W-:-:S03]  /*0550*/  ISETP.LT.U32.AND P1, PT, R5, R18, PT ;  /* 0x000000120500720c */ /* 0x004fc60003f21070 */
[----:B------:R-:W-:Y:S01]  /*0560*/  @P3 VIADD R13, R13, 0x1 ;  /* 0x000000010d0d3836 */ /* 0x000fe20000000000 */
[----:B------:R-:W-:Y:S01]  /*0570*/  ISETP.LT.AND.EX P1, PT, R0, R19, PT, P1 ;  /* 0x000000130000720c */ /* 0x000fe20003f21310 */
[----:B---3--:R-:W-:Y:S01]  /*0580*/  @P2 FADD.FTZ R12, R9, R12 ;  /* 0x0000000c090c2221 */ /* 0x008fe20000010000 */
[----:B------:R-:W-:Y:S02]  /*0590*/  HFMA2 R9, -RZ, RZ, 1.875, 0 ;  /* 0x3f800000ff097431 */ /* 0x000fe400000001ff */
[----:B------:R-:W-:Y:S02]  /*05a0*/  SEL R2, R2, R13, !P4 ;  /* 0x0000000d02027207 */ /* 0x000fe40006000000 */
[----:B------:R-:W-:Y:S02]  /*05b0*/  SEL R24, R5, R18, P1 ;  /* 0x0000001205187207 */ /* 0x000fe40000800000 */
[----:B------:R-:W-:Y:S02]  /*05c0*/  CS2R R4, SRZ ;  /* 0x0000000000047805 */ /* 0x000fe4000001ff00 */
[----:B------:R-:W-:Y:S01]  /*05d0*/  CS2R R18, SRZ ;  /* 0x0000000000127805 */ /* 0x000fe2000001ff00 */
[----:B------:R-:W-:Y:S01]  /*05e0*/  IMAD.MOV R0, RZ, RZ, -R2 ;  /* 0x000000ffff007224 */ /* 0x000fe200078e0a02 */
[----:B------:R-:W-:Y:S01]  /*05f0*/  ISETP.GT.AND P1, PT, R24, R25, PT ;  /* 0x000000191800720c */ /* 0x000fe20003f24270 */
[----:B------:R0:W1:Y:S02]  /*0600*/  @P2 MUFU.RSQ R9, R12 ;  /* 0x0000000c00092308 */ /* 0x0000640000001400 */
[----:B------:R-:W-:Y:S01]  /*0610*/  IMAD R16, R3, R0, R16 ;  /* 0x0000000003107224 */ /* 0x000fe200078e0210 */
[----:B------:R-:W-:Y:S01]  /*0620*/  MOV R0, RZ ;  /* 0x000000ff00007202 */ /* 0x000fe20000000f00 */
[----:B------:R-:W-:-:S08]  /*0630*/  IMAD.MOV.U32 R3, RZ, RZ, RZ ;  /* 0x000000ffff037224 */ /* 0x000fd000078e00ff */
[----:B0-----:R-:W-:Y:S05]  /*0640*/  @!P1 BRA `(.L_x_1604) ;  /* 0x0000001c00449947 */ /* 0x001fea0003800000 */
[----:B------:R-:W0:Y:S01]  /*0650*/  LDCU.U8 UR5, c[0x0][0x414] ;  /* 0x00008280ff0577ac */ /* 0x000e220008000000 */
[----:B------:R-:W2:Y:S01]  /*0660*/  LDC.64 R4, c[0x0][0x408] ;  /* 0x00010200ff047b82 */ /* 0x000ea20000000a00 */
[----:B0-----:R-:W-:Y:S01]  /*0670*/  UISETP.NE.AND UP0, UPT, UR5, URZ, UPT ;  /* 0x000000ff0500728c */ /* 0x001fe2000bf05270 */
[----:B--2---:R-:W-:-:S04]  /*0680*/  IMAD.WIDE.U32 R12, R4, UR4, R14 ;  /* 0x00000004040c7c25 */ /* 0x004fc8000f8e000e */
[----:B------:R-:W-:-:S04]  /*0690*/  IMAD R17, R5, UR4, R13 ;  /* 0x0000000405117c24 */ /* 0x000fc8000f8e020d */
[----:B------:R-:W-:Y:S05]  /*06a0*/  BRA.U UP0, `(.L_x_1605) ;  /* 0x00000011006c7547 */ /* 0x000fea000b800000 */
[----:B------:R-:W-:Y:S01]  /*06b0*/  IADD3 R0, PT, PT, R25, -R24, RZ ;  /* 0x8000001819007210 */ /* 0x000fe20007ffe0ff */
[----:B------:R-:W-:Y:S02]  /*06c0*/  IMAD.IADD R24, R24, 0x1, -R25 ;  /* 0x0000000118187824 */ /* 0x000fe400078e0a19 */
[----:B------:R-:W-:Y:S01]  /*06d0*/  HFMA2 R3, -RZ, RZ, 0, 0 ;  /* 0x00000000ff037431 */ /* 0x000fe200000001ff */
[----:B------:R-:W-:Y:S02]  /*06e0*/  CS2R R18, SRZ ;  /* 0x0000000000127805 */ /* 0x000fe4000001ff00 */
[----:B------:R-:W-:Y:S02]  /*06f0*/  ISETP.GT.U32.AND P1, PT, R0, -0x4, PT ;  /* 0xfffffffc0000780c */ /* 0x000fe40003f24070 */
[----:B------:R-:W-:Y:S01]  /*0700*/  CS2R R4, SRZ ;  /* 0x0000000000047805 */ /* 0x000fe2000001ff00 */
[----:B------:R-:W-:Y:S01]  /*0710*/  IMAD.MOV.U32 R0, RZ, RZ, RZ ;  /* 0x000000ffff007224 */ /* 0x000fe200078e00ff */
[----:B------:R-:W-:-:S09]  /*0720*/  LOP3.LUT R29, R24, 0x3, RZ, 0xc0, !PT ;  /* 0x00000003181d7812 */ /* 0x000fd200078ec0ff */
[----:B------:R-:W-:Y:S05]  /*0730*/  @P1 BRA `(.L_x_1606) ;  /* 0x00000008006c1947 */ /* 0x000fea0003800000 */
[----:B------:R-:W-:Y:S01]  /*0740*/  LOP3.LUT R28, R24, 0xfffffffc, RZ, 0xc0, !PT ;  /* 0xfffffffc181c7812 */ /* 0x000fe200078ec0ff */
[----:B------:R-:W-:Y:S01]  /*0750*/  IMAD.MOV.U32 R18, RZ, RZ, RZ ;  /* 0x000000ffff127224 */ /* 0x000fe200078e00ff */
[----:B------:R-:W-:Y:S01]  /*0760*/  IADD3 R25, PT, PT, R25, 0x1, RZ ;  /* 0x0000000119197810 */ /* 0x000fe20007ffe0ff */
[----:B------:R-:W0:Y:S01]  /*0770*/  LDCU.64 UR6, c[0x0][0x3f8] ;  /* 0x00007f00ff0677ac */ /* 0x000e220008000a00 */
[----:B------:R-:W-:-:S07]  /*0780*/  IADD3 R28, PT, PT, -R28, RZ, RZ ;  /* 0x000000ff1c1c7210 */ /* 0x000fce0007ffe1ff */
.L_x_1607:
[----:B------:R-:W-:Y:S01]  /*0790*/  @!P0 VIADD R23, R25, 0xffffffff ;  /* 0xffffffff19178836 */ /* 0x000fe20000000000 */
[----:B------:R-:W2:Y:S01]  /*07a0*/  @!P0 LDC.64 R36, c[0x0][0x398] ;  /* 0x0000e600ff248b82 */ /* 0x000ea20000000a00 */
[----:B------:R-:W-:-:S03]  /*07b0*/  @!P0 IMAD.MOV.U32 R21, RZ, RZ, R17 ;  /* 0x000000ffff158224 */ /* 0x000fc600078e0011 */
[----:B------:R-:W-:-:S04]  /*07c0*/  @!P0 SHF.R.S32.HI R20, RZ, 0x1f, R23 ;  /* 0x0000001fff148819 */ /* 0x000fc80000011417 */
[----:B------:R-:W3:Y:S01]  /*07d0*/  @!P0 LDC.64 R30, c[0x0][0x3a0] ;  /* 0x0000e800ff1e8b82 */ /* 0x000ee20000000a00 */
[----:B0-----:R-:W-:Y:S01]  /*07e0*/  @!P0 IMAD R22, R20, UR6, RZ ;  /* 0x0000000614168c24 */ /* 0x001fe2000f8e02ff */
[----:B------:R-:W-:-:S03]  /*07f0*/  @!P0 MOV R20, R12 ;  /* 0x0000000c00148202 */ /* 0x000fc60000000f00 */
[C---:B------:R-:W-:Y:S02]  /*0800*/  @!P0 IMAD R27, R23.reuse, UR7, R22 ;  /* 0x00000007171b8c24 */ /* 0x040fe4000f8e0216 */
[----:B------:R-:W-:-:S04]  /*0810*/  @!P0 IMAD.WIDE.U32 R20, R23, UR6, R20 ;  /* 0x0000000617148c25 */ /* 0x000fc8000f8e0014 */
[----:B------:R-:W-:Y:S01]  /*0820*/  @!P0 IMAD.IADD R21, R21, 0x1, R27 ;  /* 0x0000000115158824 */ /* 0x000fe200078e021b */
[----:B------:R-:W-:-:S04]  /*0830*/  @!P0 SHF.L.U32 R23, R20, 0x2, RZ ;  /* 0x0000000214178819 */ /* 0x000fc800000006ff */
[----:B------:R-:W-:Y:S02]  /*0840*/  @!P0 SHF.L.U64.HI R20, R20, 0x2, R21 ;  /* 0x0000000214148819 */ /* 0x000fe40000010215 */
[----:B--2---:R-:W-:-:S05]  /*0850*/  @!P0 IADD3 R36, P2, PT, R23, R36, RZ ;  /* 0x0000002417248210 */ /* 0x004fca0007f5e0ff */
[C---:B------:R-:W-:Y:S01]  /*0860*/  @!P0 IMAD.X R37, R20.reuse, 0x1, R37, P2 ;  /* 0x0000000114258824 */ /* 0x040fe200010e0625 */
[----:B---3--:R-:W-:Y:S02]  /*0870*/  @!P0 IADD3 R26, P1, PT, R23, R30, RZ ;  /* 0x0000001e171a8210 */ /* 0x008fe40007f3e0ff */
[----:B------:R-:W-:Y:S02]  /*0880*/  CS2R R22, SRZ ;  /* 0x0000000000167805 */ /* 0x000fe4000001ff00 */
[----:B------:R-:W-:Y:S02]  /*0890*/  @!P0 IADD3.X R27, PT, PT, R20, R31, RZ, P1, !PT ;  /* 0x0000001f141b8210 */ /* 0x000fe40000ffe4ff */
[----:B------:R-:W-:Y:S02]  /*08a0*/  CS2R R20, SRZ ;  /* 0x0000000000147805 */ /* 0x000fe4000001ff00 */
[----:B------:R-:W-:Y:S01]  /*08b0*/  ISETP.GE.U32.AND P1, PT, R14, UR6, PT ;  /* 0x000000060e007c0c */ /* 0x000fe2000bf26070 */
[----:B------:R0:W2:Y:S04]  /*08c0*/  @!P0 LDG.E.64 R22, desc[UR8][R36.64] ;  /* 0x0000000824168981 */ /* 0x0000a8000c1e1b00 */
[----:B------:R3:W4:Y:S01]  /*08d0*/  @!P0 LDG.E.64 R20, desc[UR8][R26.64] ;  /* 0x000000081a148981 */ /* 0x000722000c1e1b00 */
[----:B------:R-:W-:-:S13]  /*08e0*/  ISETP.GE.AND.EX P0, PT, R15, UR7, PT, P1 ;  /* 0x000000070f007c0c */ /* 0x000fda000bf06310 */
[----:B------:R-:W5:Y:S01]  /*08f0*/  @!P0 LDC.64 R34, c[0x0][0x3a0] ;  /* 0x0000e800ff228b82 */ /* 0x000f620000000a00 */
[----:B------:R-:W-:Y:S02]  /*0900*/  @!P0 SHF.R.S32.HI R38, RZ, 0x1f, R25 ;  /* 0x0000001fff268819 */ /* 0x000fe40000011419 */
[----:B------:R-:W-:-:S05]  /*0910*/  @!P0 IADD3 R41, PT, PT, R25, 0x1, RZ ;  /* 0x0000000119298810 */ /* 0x000fca0007ffe0ff */
[----:B------:R-:W1:Y:S01]  /*0920*/  @!P0 LDC.64 R32, c[0x0][0x398] ;  /* 0x0000e600ff208b82 */ /* 0x000e620000000a00 */
[----:B------:R-:W-:Y:S01]  /*0930*/  @!P0 SHF.R.S32.HI R40, RZ, 0x1f, R41 ;  /* 0x0000001fff288819 */ /* 0x000fe20000011429 */
[----:B------:R-:W-:Y:S01]  /*0940*/  @!P0 IMAD R42, R38, UR6, RZ ;  /* 0x00000006262a8c24 */ /* 0x000fe2000f8e02ff */
[----:B0-----:R-:W-:Y:S01]  /*0950*/  @!P0 MOV R37, R17 ;  /* 0x0000001100258202 */ /* 0x001fe20000000f00 */
[----:B------:R-:W-:-:S04]  /*0960*/  @!P0 IMAD.MOV.U32 R36, RZ, RZ, R12 ;  /* 0x000000ffff248224 */ /* 0x000fc800078e000c */
[----:B---3--:R-:W0:Y:S01]  /*0970*/  @!P0 LDC.64 R26, c[0x0][0x398] ;  /* 0x0000e600ff1a8b82 */ /* 0x008e220000000a00 */
[----:B------:R-:W-:-:S04]  /*0980*/  @!P0 IMAD.WIDE.U32 R38, R25, UR6, R36 ;  /* 0x0000000619268c25 */ /* 0x000fc8000f8e0024 */
[----:B------:R-:W-:Y:S02]  /*0990*/  @!P0 IMAD R43, R25, UR7, R42 ;  /* 0x00000007192b8c24 */ /* 0x000fe4000f8e022a */
[----:B------:R-:W-:Y:S01]  /*09a0*/  @!P0 IMAD R40, R40, UR6, RZ ;  /* 0x0000000628288c24 */ /* 0x000fe2000f8e02ff */
[----:B------:R-:W3:Y:S01]  /*09b0*/  @!P0 LDC.64 R30, c[0x0][0x3a0] ;  /* 0x0000e800ff1e8b82 */ /* 0x000ee20000000a00 */
[----:B------:R-:W-:-:S04]  /*09c0*/  @!P0 IMAD.WIDE.U32 R36, R41, UR6, R36 ;  /* 0x0000000629248c25 */ /* 0x000fc8000f8e0024 */
[----:B------:R-:W-:Y:S01]  /*09d0*/  @!P0 IMAD R45, R41, UR7, R40 ;  /* 0x00000007292d8c24 */ /* 0x000fe2000f8e0228 */
[----:B------:R-:W-:Y:S01]  /*09e0*/  @!P0 SHF.L.U32 R41, R38, 0x2, RZ ;  /* 0x0000000226298819 */ /* 0x000fe200000006ff */
[----:B------:R-:W-:-:S03]  /*09f0*/  @!P0 IMAD.IADD R39, R39, 0x1, R43 ;  /* 0x0000000127278824 */ /* 0x000fc600078e022b */
[----:B-----5:R-:W-:Y:S02]  /*0a00*/  @!P0 IADD3 R42, P1, PT, R41, R34, RZ ;  /* 0x00000022292a8210 */ /* 0x020fe40007f3e0ff */
[----:B------:R-:W-:Y:S01]  /*0a10*/  @!P0 SHF.L.U64.HI R38, R38, 0x2, R39 ;  /* 0x0000000226268819 */ /* 0x000fe20000010227 */
[----:B------:R-:W-:Y:S01]  /*0a20*/  @!P0 IMAD.IADD R39, R37, 0x1, R45 ;  /* 0x0000000125278824 */ /* 0x000fe200078e022d */
[----:B-1----:R-:W-:Y:S02]  /*0a30*/  @!P0 IADD3 R34, P2, PT, R41, R32, RZ ;  /* 0x0000002029228210 */ /* 0x002fe40007f5e0ff */
[----:B------:R-:W-:Y:S01]  /*0a40*/  @!P0 SHF.L.U32 R37, R36, 0x2, RZ ;  /* 0x0000000224258819 */ /* 0x000fe200000006ff */
[----:B------:R-:W-:Y:S01]  /*0a50*/  @!P0 IMAD.X R43, R38, 0x1, R35, P1 ;  /* 0x00000001262b8824 */ /* 0x000fe200008e0623 */
[----:B------:R-:W-:Y:S02]  /*0a60*/  @!P0 SHF.L.U64.HI R48, R36, 0x2, R39 ;  /* 0x0000000224308819 */ /* 0x000fe40000010227 */
[----:B------:R-:W-:-:S02]  /*0a70*/  @!P0 IADD3.X R35, PT, PT, R38, R33, RZ, P2, !PT ;  /* 0x0000002126238210 */ /* 0x000fc400017fe4ff */
[----:B------:R-:W-:Y:S01]  /*0a80*/  @!P0 IADD3 R45, PT, PT, R25, 0x2, RZ ;  /* 0x00000002192d8810 */ /* 0x000fe20007ffe0ff */
[----:B------:R-:W1:Y:S01]  /*0a90*/  @!P0 LDC.64 R38, c[0x0][0x3a0] ;  /* 0x0000e800ff268b82 */ /* 0x000e620000000a00 */
[C---:B0-----:R-:W-:Y:S02]  /*0aa0*/  @!P0 IADD3 R44, P1, PT, R37.reuse, R26, RZ ;  /* 0x0000001a252c8210 */ /* 0x041fe40007f3e0ff */
[----:B------:R-:W-:Y:S01]  /*0ab0*/  @!P0 SHF.R.S32.HI R26, RZ, 0x1f, R45 ;  /* 0x0000001fff1a8819 */ /* 0x000fe2000001142d */
[----:B------:R-:W-:Y:S01]  /*0ac0*/  @!P0 IMAD.MOV.U32 R40, RZ, RZ, R12 ;  /* 0x000000ffff288224 */ /* 0x000fe200078e000c */
[----:B---3--:R-:W-:Y:S02]  /*0ad0*/  @!P0 IADD3 R46, P3, PT, R37, R30, RZ ;  /* 0x0000001e252e8210 */ /* 0x008fe40007f7e0ff */
[----:B------:R-:W-:Y:S01]  /*0ae0*/  @!P0 MOV R41, R17 ;  /* 0x0000001100298202 */ /* 0x000fe20000000f00 */
[----:B------:R-:W0:Y:S01]  /*0af0*/  @!P0 LDC.64 R36, c[0x0][0x398] ;  /* 0x0000e600ff248b82 */ /* 0x000e220000000a00 */
[----:B------:R-:W-:Y:S01]  /*0b00*/  @!P0 IMAD R26, R26, UR6, RZ ;  /* 0x000000061a1a8c24 */ /* 0x000fe2000f8e02ff */
[----:B------:R-:W-:Y:S01]  /*0b10*/  CS2R R32, SRZ ;  /* 0x0000000000207805 */ /* 0x000fe2000001ff00 */
[----:B------:R-:W-:-:S04]  /*0b20*/  @!P0 IMAD.WIDE.U32 R40, R45, UR6, R40 ;  /* 0x000000062d288c25 */ /* 0x000fc8000f8e0028 */
[----:B------:R-:W-:Y:S01]  /*0b30*/  @!P0 IMAD R45, R45, UR7, R26 ;  /* 0x000000072d2d8c24 */ /* 0x000fe2000f8e021a */
[----:B------:R3:W5:Y:S01]  /*0b40*/  @!P0 LDG.E.64 R32, desc[UR8][R42.64] ;  /* 0x000000082a208981 */ /* 0x000762000c1e1b00 */
[----:B------:R-:W-:Y:S01]  /*0b50*/  @!P0 IMAD.X R49, R48, 0x1, R31, P3 ;  /* 0x0000000130318824 */ /* 0x000fe200018e061f */
[----:B------:R-:W-:Y:S02]  /*0b60*/  CS2R R30, SRZ ;  /* 0x00000000001e7805 */ /* 0x000fe4000001ff00 */
[----:B------:R-:W-:Y:S01]  /*0b70*/  @!P0 IADD3 R41, PT, PT, R41, R45, RZ ;  /* 0x0000002d29298210 */ /* 0x000fe20007ffe0ff */
[----:B------:R-:W-:Y:S02]  /*0b80*/  @!P0 IMAD.SHL.U32 R45, R40, 0x4, RZ ;  /* 0x00000004282d8824 */ /* 0x000fe400078e00ff */
[----:B---3--:R-:W-:Y:S01]  /*0b90*/  @!P0 IMAD.MOV.U32 R42, RZ, RZ, R34 ;  /* 0x000000ffff2a8224 */ /* 0x008fe200078e0022 */
[----:B------:R-:W-:Y:S01]  /*0ba0*/  @!P0 MOV R43, R35 ;  /* 0x00000023002b8202 */ /* 0x000fe20000000f00 */
[----:B------:R-:W-:Y:S01]  /*0bb0*/  @!P0 IMAD.X R47, R48, 0x1, R27, P1 ;  /* 0x00000001302f8824 */ /* 0x000fe200008e061b */
[----:B------:R-:W-:-:S03]  /*0bc0*/  @!P0 SHF.L.U64.HI R48, R40, 0x2, R41 ;  /* 0x0000000228308819 */ /* 0x000fc60000010229 */
[----:B------:R3:W5:Y:S01]  /*0bd0*/  @!P0 LDG.E.64 R30, desc[UR8][R42.64] ;  /* 0x000000082a1e8981 */ /* 0x000762000c1e1b00 */
[----:B------:R-:W-:Y:S02]  /*0be0*/  CS2R R34, SRZ ;  /* 0x0000000000227805 */ /* 0x000fe4000001ff00 */
[----:B------:R-:W-:Y:S02]  /*0bf0*/  CS2R R26, SRZ ;  /* 0x00000000001a7805 */ /* 0x000fe4000001ff00 */
[----:B------:R-:W-:Y:S01]  /*0c00*/  @!P0 MOV R40, R44 ;  /* 0x0000002c00288202 */ /* 0x000fe20000000f00 */
[----:B------:R-:W-:Y:S01]  /*0c10*/  @!P0 IMAD.MOV.U32 R41, RZ, RZ, R47 ;  /* 0x000000ffff298224 */ /* 0x000fe200078e002f */
[----:B---3--:R-:W-:Y:S01]  /*0c20*/  @!P0 MOV R42, R46 ;  /* 0x0000002e002a8202 */ /* 0x008fe20000000f00 */
[----:B------:R-:W-:Y:S01]  /*0c30*/  @!P0 IMAD.MOV.U32 R43, RZ, RZ, R49 ;  /* 0x000000ffff2b8224 */ /* 0x000fe200078e0031 */
[----:B-1----:R-:W-:Y:S02]  /*0c40*/  @!P0 IADD3 R46, P1, PT, R45, R38, RZ ;  /* 0x000000262d2e8210 */ /* 0x002fe40007f3e0ff */
[----:B------:R1:W3:Y:S02]  /*0c50*/  @!P0 LDG.E.64 R26, desc[UR8][R40.64] ;  /* 0x00000008281a8981 */ /* 0x0002e4000c1e1b00 */
[----:B------:R-:W-:-:S02]  /*0c60*/  @!P0 IADD3.X R47, PT, PT, R48, R39, RZ, P1, !PT ;  /* 0x00000027302f8210 */ /* 0x000fc40000ffe4ff */
[----:B------:R-:W3:Y:S01]  /*0c70*/  @!P0 LDG.E.64 R34, desc[UR8][R42.64] ;  /* 0x000000082a228981 */ /* 0x000ee2000c1e1b00 */
[----:B0-----:R-:W-:Y:S02]  /*0c80*/  @!P0 IADD3 R44, P2, PT, R45, R36, RZ ;  /* 0x000000242d2c8210 */ /* 0x001fe40007f5e0ff */
[----:B------:R-:W-:Y:S02]  /*0c90*/  CS2R R38, SRZ ;  /* 0x0000000000267805 */ /* 0x000fe4000001ff00 */
[----:B-1----:R-:W-:Y:S01]  /*0ca0*/  @!P0 MOV R40, R46 ;  /* 0x0000002e00288202 */ /* 0x002fe20000000f00 */
[----:B------:R-:W-:Y:S02]  /*0cb0*/  @!P0 IMAD.MOV.U32 R41, RZ, RZ, R47 ;  /* 0x000000ffff298224 */ /* 0x000fe400078e002f */
[----:B------:R-:W-:Y:S01]  /*0cc0*/  @!P0 IMAD.X R45, R48, 0x1, R37, P2 ;  /* 0x00000001302d8824 */ /* 0x000fe200010e0625 */
[----:B------:R-:W-:Y:S02]  /*0cd0*/  CS2R R36, SRZ ;  /* 0x0000000000247805 */ /* 0x000fe4000001ff00 */
[----:B------:R0:W3:Y:S02]  /*0ce0*/  @!P0 LDG.E.64 R38, desc[UR8][R40.64] ;  /* 0x0000000828268981 */ /* 0x0000e4000c1e1b00 */
[----:B0-----:R-:W-:Y:S01]  /*0cf0*/  @!P0 MOV R40, R44 ;  /* 0x0000002c00288202 */ /* 0x001fe20000000f00 */
[----:B------:R-:W-:-:S05]  /*0d00*/  @!P0 IMAD.MOV.U32 R41, RZ, RZ, R45 ;  /* 0x000000ffff298224 */ /* 0x000fca00078e002d */
[----:B------:R-:W3:Y:S01]  /*0d10*/  @!P0 LDG.E.64 R36, desc[UR8][R40.64] ;  /* 0x0000000828248981 */ /* 0x000ee2000c1e1b00 */
[----:B------:R-:W-:-:S04]  /*0d20*/  IADD3 R28, PT, PT, R28, 0x4, RZ ;  /* 0x000000041c1c7810 */ /* 0x000fc80007ffe0ff */
[----:B------:R-:W-:Y:S01]  /*0d30*/  ISETP.NE.AND P1, PT, R28, RZ, PT ;  /* 0x000000ff1c00720c */ /* 0x000fe20003f25270 */
[----:B------:R-:W-:Y:S02]  /*0d40*/  VIADD R25, R25, 0x4 ;  /* 0x0000000419197836 */ /* 0x000fe40000000000 */
[----:B--2---:R-:W-:Y:S01]  /*0d50*/  FMUL.FTZ R44, R22, R10 ;  /* 0x0000000a162c7220 */ /* 0x004fe20000410000 */
[----:B----4-:R-:W-:-:S04]  /*0d60*/  FADD.FTZ R20, -R8, R20 ;  /* 0x0000001408147221 */ /* 0x010fc80000010100 */
[-C--:B------:R-:W-:Y:S01]  /*0d70*/  FMUL.FTZ R42, R20, R9.reuse ;  /* 0x00000009142a7220 */ /* 0x080fe20000410000 */
[----:B------:R-:W-:Y:S01]  /*0d80*/  FADD.FTZ R20, -R8, R21 ;  /* 0x0000001508147221 */ /* 0x000fe20000010100 */
[----:B------:R-:W-:Y:S01]  /*0d90*/  FADD.FTZ R21, R22, R5 ;  /* 0x0000000516157221 */ /* 0x000fe20000010000 */
[----:B------:R-:W-:Y:S01]  /*0da0*/  FADD.FTZ R5, R44, R18 ;  /* 0x000000122c057221 */ /* 0x000fe20000010000 */
[C---:B------:R-:W-:Y:S01]  /*0db0*/  FFMA.FTZ R22, R42.reuse, R22, R3 ;  /* 0x000000162a167223 */ /* 0x040fe20000010003 */
[----:B------:R-:W-:Y:S01]  /*0dc0*/  FFMA.FTZ R19, R42, R44, R19 ;  /* 0x0000002c2a137223 */ /* 0x000fe20000010013 */
[----:B------:R-:W-:Y:S01]  /*0dd0*/  FMUL.FTZ R3, R20, R9 ;  /* 0x0000000914037220 */ /* 0x000fe20000410000 */
[C---:B------:R-:W-:Y:S01]  /*0de0*/  FMUL.FTZ R18, R23.reuse, R11 ;  /* 0x0000000b17127220 */ /* 0x040fe20000410000 */
[----:B------:R-:W-:Y:S02]  /*0df0*/  FADD.FTZ R20, R23, R4 ;  /* 0x0000000417147221 */ /* 0x000fe40000010000 */
[C---:B------:R-:W-:Y:S01]  /*0e00*/  FFMA.FTZ R23, R3.reuse, R23, R0 ;  /* 0x0000001703177223 */ /* 0x040fe20000010000 */
[----:B------:R-:W-:Y:S01]  /*0e10*/  FADD.FTZ R5, R18, R5 ;  /* 0x0000000512057221 */ /* 0x000fe20000010000 */
[----:B------:R-:W-:Y:S01]  /*0e20*/  FFMA.FTZ R19, R3, R18, R19 ;  /* 0x0000001203137223 */ /* 0x000fe20000010013 */
[C---:B-----5:R-:W-:Y:S01]  /*0e30*/  FADD.FTZ R32, -R8.reuse, R32 ;  /* 0x0000002008207221 */ /* 0x060fe20000010100 */
[----:B------:R-:W-:-:S03]  /*0e40*/  FADD.FTZ R0, -R8, R33 ;  /* 0x0000002108007221 */ /* 0x000fc60000010100 */
[-C--:B------:R-:W-:Y:S01]  /*0e50*/  FMUL.FTZ R3, R32, R9.reuse ;  /* 0x0000000920037220 */ /* 0x080fe20000410000 */
[----:B------:R-:W-:Y:S01]  /*0e60*/  FMUL.FTZ R0, R0, R9 ;  /* 0x0000000900007220 */ /* 0x000fe20000410000 */
[----:B------:R-:W-:Y:S02]  /*0e70*/  FMUL.FTZ R4, R30, R10 ;  /* 0x0000000a1e047220 */ /* 0x000fe40000410000 */
[----:B------:R-:W-:Y:S02]  /*0e80*/  FFMA.FTZ R22, R3, R30, R22 ;  /* 0x0000001e03167223 */ /* 0x000fe40000010016 */
[----:B------:R-:W-:Y:S01]  /*0e90*/  FADD.FTZ R18, R5, R4 ;  /* 0x0000000405127221 */ /* 0x000fe20000010000 */
[----:B------:R-:W-:Y:S01]  /*0ea0*/  FFMA.FTZ R4, R3, R4, R19 ;  /* 0x0000000403047223 */ /* 0x000fe20000010013 */
[----:B------:R-:W-:Y:S01]  /*0eb0*/  FMUL.FTZ R3, R31, R11 ;  /* 0x0000000b1f037220 */ /* 0x000fe20000410000 */
[----:B------:R-:W-:Y:S01]  /*0ec0*/  FADD.FTZ R21, R21, R30 ;  /* 0x0000001e15157221 */ /* 0x000fe20000010000 */
[----:B------:R-:W-:-:S02]  /*0ed0*/  FFMA.FTZ R23, R0, R31, R23 ;  /* 0x0000001f00177223 */ /* 0x000fc40000010017 */
[----:B------:R-:W-:Y:S01]  /*0ee0*/  FFMA.FTZ R5, R0, R3, R4 ;  /* 0x0000000300057223 */ /* 0x000fe20000010004 */
[----:B------:R-:W-:Y:S01]  /*0ef0*/  FADD.FTZ R19, R3, R18 ;  /* 0x0000001203137221 */ /* 0x000fe20000010000 */
[----:B---3--:R-:W-:Y:S01]  /*0f00*/  FMUL.FTZ R4, R26, R10 ;  /* 0x0000000a1a047220 */ /* 0x008fe20000410000 */
[C---:B------:R-:W-:Y:S01]  /*0f10*/  FADD.FTZ R34, -R8.reuse, R34 ;  /* 0x0000002208227221 */ /* 0x040fe20000010100 */
[----:B------:R-:W-:-:S03]  /*0f20*/  FADD.FTZ R0, -R8, R35 ;  /* 0x0000002308007221 */ /* 0x000fc60000010100 */
[-C--:B------:R-:W-:Y:S01]  /*0f30*/  FMUL.FTZ R3, R34, R9.reuse ;  /* 0x0000000922037220 */ /* 0x080fe20000410000 */
[----:B------:R-:W-:Y:S01]  /*0f40*/  FADD.FTZ R21, R21, R26 ;  /* 0x0000001a15157221 */ /* 0x000fe20000010000 */
[----:B------:R-:W-:Y:S01]  /*0f50*/  FADD.FTZ R18, R19, R4 ;  /* 0x0000000413127221 */ /* 0x000fe20000010000 */
[----:B------:R-:W-:Y:S01]  /*0f60*/  FADD.FTZ R20, R20, R31 ;  /* 0x0000001f14147221 */ /* 0x000fe20000010000 */
[C---:B------:R-:W-:Y:S01]  /*0f70*/  FFMA.FTZ R26, R3.reuse, R26, R22 ;  /* 0x0000001a031a7223 */ /* 0x040fe20000010016 */
[----:B------:R-:W-:Y:S01]  /*0f80*/  FFMA.FTZ R4, R3, R4, R5 ;  /* 0x0000000403047223 */ /* 0x000fe20000010005 */
[----:B------:R-:W-:Y:S01]  /*0f90*/  FMUL.FTZ R0, R0, R9 ;  /* 0x0000000900007220 */ /* 0x000fe20000410000 */
[----:B------:R-:W-:Y:S01]  /*0fa0*/  FADD.FTZ R38, -R8, R38 ;  /* 0x0000002608267221 */ /* 0x000fe20000010100 */
[----:B------:R-:W-:Y:S01]  /*0fb0*/  FMUL.FTZ R3, R27, R11 ;  /* 0x0000000b1b037220 */ /* 0x000fe20000410000 */
[----:B------:R-:W-:Y:S02]  /*0fc0*/  FADD.FTZ R22, R20, R27 ;  /* 0x0000001b14167221 */ /* 0x000fe40000010000 */
[----:B------:R-:W-:Y:S01]  /*0fd0*/  FMUL.FTZ R19, R38, R9 ;  /* 0x0000000926137220 */ /* 0x000fe20000410000 */
[C---:B------:R-:W-:Y:S01]  /*0fe0*/  FFMA.FTZ R23, R0.reuse, R27, R23 ;  /* 0x0000001b00177223 */ /* 0x040fe20000010017 */
[----:B------:R-:W-:Y:S01]  /*0ff0*/  FADD.FTZ R27, R3, R18 ;  /* 0x00000012031b7221 */ /* 0x000fe20000010000 */
[----:B------:R-:W-:Y:S01]  /*1000*/  FFMA.FTZ R4, R0, R3, R4 ;  /* 0x0000000300047223 */ /* 0x000fe20000010004 */
[----:B------:R-:W-:Y:S01]  /*1010*/  FADD.FTZ R0, -R8, R39 ;  /* 0x0000002708007221 */ /* 0x000fe20000010100 */
[----:B------:R-:W-:Y:S01]  /*1020*/  FADD.FTZ R5, R21, R36 ;  /* 0x0000002415057221 */ /* 0x000fe20000010000 */
[----:B------:R-:W-:Y:S01]  /*1030*/  FFMA.FTZ R3, R19, R36, R26 ;  /* 0x0000002413037223 */ /* 0x000fe2000001001a */
[----:B------:R-:W-:Y:S01]  /*1040*/  FMUL.FTZ R36, R36, R10 ;  /* 0x0000000a24247220 */ /* 0x000fe20000410000 */
[----:B------:R-:W-:Y:S01]  /*1050*/  FMUL.FTZ R21, R37, R11 ;  /* 0x0000000b25157220 */ /* 0x000fe20000410000 */
[----:B------:R-:W-:-:S02]  /*1060*/  FMUL.FTZ R20, R0, R9 ;  /* 0x0000000900147220 */ /* 0x000fc40000410000 */
        /* <DEDUP_REMOVED lines=8> */
.L_x_1606:
[----:B------:R-:W-:-:S13]  /*10f0*/  ISETP.NE.AND P1, PT, R29, RZ, PT ;  /* 0x000000ff1d00720c */ /* 0x000fda0003f25270 */
[----:B------:R-:W-:Y:S05]  /*1100*/  @!P1 BRA `(.L_x_1604) ;  /* 0x0000001000949947 */ /* 0x000fea0003800000 */
[----:B------:R-:W-:Y:S02]  /*1110*/  ISETP.NE.AND P1, PT, R29, 0x1, PT ;  /* 0x000000011d00780c */ /* 0x000fe40003f25270 */
[----:B------:R-:W-:-:S04]  /*1120*/  LOP3.LUT R24, R24, 0x1, RZ, 0xc0, !PT ;  /* 0x0000000118187812 */ /* 0x000fc800078ec0ff */
[----:B------:R-:W-:-:S07]  /*1130*/  ISETP.NE.U32.AND P2, PT, R24, 0x1, PT ;  /* 0x000000011800780c */ /* 0x000fce0003f45070 */
[----:B------:R-:W-:Y:S06]  /*1140*/  @!P1 BRA `(.L_x_1608) ;  /* 0x0000000400309947 */ /* 0x000fec0003800000 */
[----:B------:R-:W0:Y:S01]  /*1150*/  @!P0 LDC.64 R32, c[0x0][0x3a0] ;  /* 0x0000e800ff208b82 */ /* 0x000e220000000a00 */
[----:B------:R-:W-:Y:S01]  /*1160*/  @!P0 SHF.R.S32.HI R14, RZ, 0x1f, R25 ;  /* 0x0000001fff0e8819 */ /* 0x000fe20000011419 */
[C---:B------:R-:W-:Y:S01]  /*1170*/  @!P0 VIADD R37, R25.reuse, 0x1 ;  /* 0x0000000119258836 */ /* 0x040fe20000000000 */
[----:B------:R-:W-:Y:S01]  /*1180*/  @!P0 MOV R15, R17 ;  /* 0x00000011000f8202 */ /* 0x000fe20000000f00 */
[--C-:B------:R-:W-:Y:S02]  /*1190*/  @!P0 IMAD.MOV.U32 R28, RZ, RZ, R12.reuse ;  /* 0x000000ffff1c8224 */ /* 0x100fe400078e000c */
[----:B------:R-:W-:Y:S01]  /*11a0*/  @!P0 IMAD R22, R14, UR6, RZ ;  /* 0x000000060e168c24 */ /* 0x000fe2000f8e02ff */
[----:B------:R-:W-:Y:S01]  /*11b0*/  @!P0 SHF.R.S32.HI R24, RZ, 0x1f, R37 ;  /* 0x0000001fff188819 */ /* 0x000fe20000011425 */
[----:B------:R-:W-:Y:S01]  /*11c0*/  @!P0 IMAD.MOV.U32 R14, RZ, RZ, R12 ;  /* 0x000000ffff0e8224 */ /* 0x000fe200078e000c */
[----:B------:R-:W2:Y:S01]  /*11d0*/  @!P0 LDC.64 R20, c[0x0][0x398] ;  /* 0x0000e600ff148b82 */ /* 0x000ea20000000a00 */
[----:B------:R-:W-:-:S02]  /*11e0*/  @!P0 IMAD R29, R25, UR7, R22 ;  /* 0x00000007191d8c24 */ /* 0x000fc4000f8e0216 */
[----:B------:R-:W-:-:S04]  /*11f0*/  @!P0 IMAD.WIDE.U32 R26, R25, UR6, R14 ;  /* 0x00000006191a8c25 */ /* 0x000fc8000f8e000e */
[----:B------:R-:W-:Y:S01]  /*1200*/  @!P0 IMAD R24, R24, UR6, RZ ;  /* 0x0000000618188c24 */ /* 0x000fe2000f8e02ff */
[----:B------:R-:W3:Y:S01]  /*1210*/  @!P0 LDC.64 R22, c[0x0][0x3a0] ;  /* 0x0000e800ff168b82 */ /* 0x000ee20000000a00 */
[----:B------:R-:W-:Y:S01]  /*1220*/  @!P0 IADD3 R29, PT, PT, R27, R29, RZ ;  /* 0x0000001d1b1d8210 */ /* 0x000fe20007ffe0ff */
[----:B------:R-:W-:-:S03]  /*1230*/  @!P0 IMAD.SHL.U32 R27, R26, 0x4, RZ ;  /* 0x000000041a1b8824 */ /* 0x000fc600078e00ff */
[----:B------:R-:W-:Y:S02]  /*1240*/  @!P0 SHF.L.U64.HI R36, R26, 0x2, R29 ;  /* 0x000000021a248819 */ /* 0x000fe4000001021d */
[----:B------:R-:W-:Y:S01]  /*1250*/  @!P0 MOV R29, R17 ;  /* 0x00000011001d8202 */ /* 0x000fe20000000f00 */
[----:B------:R-:W4:Y:S01]  /*1260*/  @!P0 LDC.64 R14, c[0x0][0x398] ;  /* 0x0000e600ff0e8b82 */ /* 0x000f220000000a00 */
[----:B0-----:R-:W-:Y:S01]  /*1270*/  @!P0 IADD3 R32, P1, PT, R27, R32, RZ ;  /* 0x000000201b208210 */ /* 0x001fe20007f3e0ff */
[----:B------:R-:W-:-:S03]  /*1280*/  @!P0 IMAD.WIDE.U32 R30, R37, UR6, R28 ;  /* 0x00000006251e8c25 */ /* 0x000fc6000f8e001c */
[----:B------:R-:W-:Y:S02]  /*1290*/  @!P0 IADD3.X R33, PT, PT, R36, R33, RZ, P1, !PT ;  /* 0x0000002124218210 */ /* 0x000fe40000ffe4ff */
[----:B------:R-:W-:Y:S01]  /*12a0*/  @!P0 MOV R28, R32 ;  /* 0x00000020001c8202 */ /* 0x000fe20000000f00 */
[----:B------:R-:W-:Y:S01]  /*12b0*/  @!P0 IMAD R37, R37, UR7, R24 ;  /* 0x0000000725258c24 */ /* 0x000fe2000f8e0218 */
[----:B--2---:R-:W-:Y:S01]  /*12c0*/  @!P0 IADD3 R34, P3, PT, R27, R20, RZ ;  /* 0x000000141b228210 */ /* 0x004fe20007f7e0ff */
[----:B------:R-:W-:Y:S01]  /*12d0*/  @!P0 IMAD.MOV.U32 R29, RZ, RZ, R33 ;  /* 0x000000ffff1d8224 */ /* 0x000fe200078e0021 */
[----:B------:R-:W-:Y:S02]  /*12e0*/  CS2R R26, SRZ ;  /* 0x00000000001a7805 */ /* 0x000fe4000001ff00 */
[----:B------:R-:W-:Y:S01]  /*12f0*/  @!P0 IADD3 R33, PT, PT, R31, R37, RZ ;  /* 0x000000251f218210 */ /* 0x000fe20007ffe0ff */
[----:B------:R-:W-:Y:S02]  /*1300*/  @!P0 IMAD.SHL.U32 R31, R30, 0x4, RZ ;  /* 0x000000041e1f8824 */ /* 0x000fe400078e00ff */
[----:B------:R-:W-:Y:S01]  /*1310*/  @!P0 IMAD.X R35, R36, 0x1, R21, P3 ;  /* 0x0000000124238824 */ /* 0x000fe200018e0615 */
[----:B------:R-:W-:Y:S01]  /*1320*/  @!P0 SHF.L.U64.HI R32, R30, 0x2, R33 ;  /* 0x000000021e208819 */ /* 0x000fe20000010221 */
[----:B------:R0:W2:Y:S01]  /*1330*/  @!P0 LDG.E.64 R26, desc[UR8][R28.64] ;  /* 0x000000081c1a8981 */ /* 0x0000a2000c1e1b00 */
[----:B---3--:R-:W-:-:S02]  /*1340*/  @!P0 IADD3 R30, P1, PT, R31, R22, RZ ;  /* 0x000000161f1e8210 */ /* 0x008fc40007f3e0ff */
[----:B------:R-:W-:Y:S02]  /*1350*/  CS2R R20, SRZ ;  /* 0x0000000000147805 */ /* 0x000fe4000001ff00 */
[C---:B------:R-:W-:Y:S02]  /*1360*/  @!P0 IADD3.X R33, PT, PT, R32.reuse, R23, RZ, P1, !PT ;  /* 0x0000001720218210 */ /* 0x040fe40000ffe4ff */
[----:B----4-:R-:W-:Y:S02]  /*1370*/  @!P0 IADD3 R24, P3, PT, R31, R14, RZ ;  /* 0x0000000e1f188210 */ /* 0x010fe40007f7e0ff */
[----:B0-----:R-:W-:Y:S01]  /*1380*/  @!P0 MOV R28, R34 ;  /* 0x00000022001c8202 */ /* 0x001fe20000000f00 */
[----:B------:R-:W-:Y:S01]  /*1390*/  @!P0 IMAD.MOV.U32 R29, RZ, RZ, R35 ;  /* 0x000000ffff1d8224 */ /* 0x000fe200078e0023 */
[----:B------:R-:W-:Y:S01]  /*13a0*/  CS2R R22, SRZ ;  /* 0x0000000000167805 */ /* 0x000fe2000001ff00 */
[----:B------:R-:W-:-:S03]  /*13b0*/  @!P0 IMAD.X R31, R32, 0x1, R15, P3 ;  /* 0x00000001201f8824 */ /* 0x000fc600018e060f */
[----:B------:R0:W3:Y:S01]  /*13c0*/  @!P0 LDG.E.64 R20, desc[UR8][R28.64] ;  /* 0x000000081c148981 */ /* 0x0000e2000c1e1b00 */
[----:B------:R-:W-:Y:S02]  /*13d0*/  CS2R R14, SRZ ;  /* 0x00000000000e7805 */ /* 0x000fe4000001ff00 */
[----:B0-----:R-:W-:Y:S01]  /*13e0*/  @!P0 MOV R28, R30 ;  /* 0x0000001e001c8202 */ /* 0x001fe20000000f00 */
[----:B------:R-:W-:-:S05]  /*13f0*/  @!P0 IMAD.MOV.U32 R29, RZ, RZ, R33 ;  /* 0x000000ffff1d8224 */ /* 0x000fca00078e0021 */
[----:B------:R0:W4:Y:S02]  /*1400*/  @!P0 LDG.E.64 R22, desc[UR8][R28.64] ;  /* 0x000000081c168981 */ /* 0x000124000c1e1b00 */
[----:B0-----:R-:W-:Y:S01]  /*1410*/  @!P0 MOV R28, R24 ;  /* 0x00000018001c8202 */ /* 0x001fe20000000f00 */
[----:B------:R-:W-:-:S05]  /*1420*/  @!P0 IMAD.MOV.U32 R29, RZ, RZ, R31 ;  /* 0x000000ffff1d8224 */ /* 0x000fca00078e001f */
[----:B------:R0:W5:Y:S01]  /*1430*/  @!P0 LDG.E.64 R14, desc[UR8][R28.64] ;  /* 0x000000081c0e8981 */ /* 0x000162000c1e1b00 */
[----:B------:R-:W-:Y:S01]  /*1440*/  IADD3 R25, PT, PT, R25, 0x2, RZ ;  /* 0x0000000219197810 */ /* 0x000fe20007ffe0ff */
[C---:B--2---:R-:W-:Y:S01]  /*1450*/  FADD.FTZ R26, -R8.reuse, R26 ;  /* 0x0000001a081a7221 */ /* 0x044fe20000010100 */
[----:B------:R-:W-:-:S03]  /*1460*/  FADD.FTZ R24, -R8, R27 ;  /* 0x0000001b08187221 */ /* 0x000fc60000010100 */
[-C--:B-1----:R-:W-:Y:S01]  /*1470*/  FMUL.FTZ R26, R26, R9.reuse ;  /* 0x000000091a1a7220 */ /* 0x082fe20000410000 */
[----:B---3--:R-:W-:Y:S01]  /*1480*/  FMUL.FTZ R30, R20, R10 ;  /* 0x0000000a141e7220 */ /* 0x008fe20000410000 */
[----:B------:R-:W-:Y:S02]  /*1490*/  FADD.FTZ R27, R5, R20 ;  /* 0x00000014051b7221 */ /* 0x000fe40000010000 */
[----:B------:R-:W-:Y:S01]  /*14a0*/  FFMA.FTZ R20, R26, R20, R3 ;  /* 0x000000141a147223 */ /* 0x000fe20000010003 */
[----:B------:R-:W-:Y:S01]  /*14b0*/  FMUL.FTZ R3, R24, R9 ;  /* 0x0000000918037220 */ /* 0x000fe20000410000 */
[----:B------:R-:W-:Y:S01]  /*14c0*/  FADD.FTZ R5, R18, R30 ;  /* 0x0000001e12057221 */ /* 0x000fe20000010000 */
[----:B------:R-:W-:Y:S01]  /*14d0*/  FFMA.FTZ R19, R26, R30, R19 ;  /* 0x0000001e1a137223 */ /* 0x000fe20000010013 */
[----:B------:R-:W-:Y:S01]  /*14e0*/  FMUL.FTZ R18, R21, R11 ;  /* 0x0000000b15127220 */ /* 0x000fe20000410000 */
[----:B------:R-:W-:Y:S01]  /*14f0*/  FADD.FTZ R24, R4, R21 ;  /* 0x0000001504187221 */ /* 0x000fe20000010000 */
[----:B0-----:R-:W-:-:S02]  /*1500*/  FFMA.FTZ R29, R3, R21, R0 ;  /* 0x00000015031d7223 */ /* 0x001fc40000010000 */
[----:B------:R-:W-:Y:S01]  /*1510*/  FFMA.FTZ R26, R3, R18, R19 ;  /* 0x00000012031a7223 */ /* 0x000fe20000010013 */
[----:B------:R-:W-:Y:S01]  /*1520*/  FADD.FTZ R31, R18, R5 ;  /* 0x00000005121f7221 */ /* 0x000fe20000010000 */
[C---:B----4-:R-:W-:Y:S01]  /*1530*/  FADD.FTZ R22, -R8.reuse, R22 ;  /* 0x0000001608167221 */ /* 0x050fe20000010100 */
[----:B------:R-:W-:-:S03]  /*1540*/  FADD.FTZ R0, -R8, R23 ;  /* 0x0000001708007221 */ /* 0x000fc60000010100 */
[----:B------:R-:W-:Y:S01]  /*1550*/  FMUL.FTZ R19, R22, R9 ;  /* 0x0000000916137220 */ /* 0x000fe20000410000 */
[----:B-----5:R-:W-:Y:S01]  /*1560*/  FMUL.FTZ R4, R14, R10 ;  /* 0x0000000a0e047220 */ /* 0x020fe20000410000 */
[----:B------:R-:W-:Y:S02]  /*1570*/  FADD.FTZ R5, R27, R14 ;  /* 0x0000000e1b057221 */ /* 0x000fe40000010000 */
        /* <DEDUP_REMOVED lines=9> */
.L_x_1608:
[----:B------:R-:W-:Y:S05]  /*1610*/  @P2 BRA `(.L_x_1604) ;  /* 0x0000000c00502947 */ /* 0x000fea0003800000 */
[----:B------:R-:W-:Y:S01]  /*1620*/  SHF.R.S32.HI R13, RZ, 0x1f, R25 ;  /* 0x0000001fff0d7819 */ /* 0x000fe20000011419 */
[----:B------:R-:W-:Y:S01]  /*1630*/  BSSY.RECONVERGENT B0, `(.L_x_1609) ;  /* 0x0000013000007945 */ /* 0x000fe20003800200 */
[----:B------:R-:W-:-:S03]  /*1640*/  CS2R R20, SRZ ;  /* 0x0000000000147805 */ /* 0x000fc6000001ff00 */
[----:B------:R-:W-:Y:S01]  /*1650*/  IMAD R14, R13, UR6, RZ ;  /* 0x000000060d0e7c24 */ /* 0x000fe2000f8e02ff */
[----:B------:R-:W-:-:S03]  /*1660*/  MOV R13, R17 ;  /* 0x00000011000d7202 */ /* 0x000fc60000000f00 */
[----:B------:R-:W-:-:S04]  /*1670*/  IMAD.WIDE.U32 R12, R25, UR6, R12 ;  /* 0x00000006190c7c25 */ /* 0x000fc8000f8e000c */
[----:B------:R-:W-:Y:S01]  /*1680*/  IMAD R25, R25, UR7, R14 ;  /* 0x0000000719197c24 */ /* 0x000fe2000f8e020e */
[----:B------:R-:W-:Y:S01]  /*1690*/  CS2R R14, SRZ ;  /* 0x00000000000e7805 */ /* 0x000fe2000001ff00 */
[----:B------:R-:W-:Y:S06]  /*16a0*/  @P0 BRA `(.L_x_1610) ;  /* 0x00000000002c0947 */ /* 0x000fec0003800000 */
[----:B------:R-:W0:Y:S01]  /*16b0*/  LDCU.64 UR4, c[0x0][0x3a0] ;  /* 0x00007400ff0477ac */ /* 0x000e220008000a00 */
[----:B------:R-:W-:Y:S01]  /*16c0*/  IMAD.IADD R15, R13, 0x1, R25 ;  /* 0x000000010d0f7824 */ /* 0x000fe200078e0219 */
[C---:B------:R-:W-:Y:S01]  /*16d0*/  SHF.L.U32 R14, R12.reuse, 0x2, RZ ;  /* 0x000000020c0e7819 */ /* 0x040fe200000006ff */
[----:B------:R-:W2:Y:S03]  /*16e0*/  LDCU.64 UR10, c[0x0][0x398] ;  /* 0x00007300ff0a77ac */ /* 0x000ea60008000a00 */
[----:B------:R-:W-:Y:S02]  /*16f0*/  SHF.L.U64.HI R15, R12, 0x2, R15 ;  /* 0x000000020c0f7819 */ /* 0x000fe4000001020f */
[C---:B0-----:R-:W-:Y:S02]  /*1700*/  IADD3 R12, P0, PT, R14.reuse, UR4, RZ ;  /* 0x000000040e0c7c10 */ /* 0x041fe4000ff1e0ff */
[----:B--2---:R-:W-:-:S02]  /*1710*/  IADD3 R14, P1, PT, R14, UR10, RZ ;  /* 0x0000000a0e0e7c10 */ /* 0x004fc4000ff3e0ff */
[C---:B------:R-:W-:Y:S02]  /*1720*/  IADD3.X R13, PT, PT, R15.reuse, UR5, RZ, P0, !PT ;  /* 0x000000050f0d7c10 */ /* 0x040fe400087fe4ff */
[----:B------:R-:W-:-:S03]  /*1730*/  IADD3.X R15, PT, PT, R15, UR11, RZ, P1, !PT ;  /* 0x0000000b0f0f7c10 */ /* 0x000fc60008ffe4ff */
[----:B------:R0:W5:Y:S04]  /*1740*/  LDG.E.64 R20, desc[UR8][R12.64] ;  /* 0x000000080c147981 */ /* 0x000168000c1e1b00 */
[----:B------:R-:W5:Y:S02]  /*1750*/  LDG.E.64 R14, desc[UR8][R14.64] ;  /* 0x000000080e0e7981 */ /* 0x000f64000c1e1b00 */
.L_x_1610:
[----:B------:R-:W-:Y:S05]  /*1760*/  BSYNC.RECONVERGENT B0 ;  /* 0x0000000000007941 */ /* 0x000fea0003800200 */
.L_x_1609:
        /* <DEDUP_REMOVED lines=15> */
.L_x_1605:
[C---:B------:R-:W-:Y:S01]  /*1860*/  IADD3 R0, PT, PT, -R25.reuse, R24, RZ ;  /* 0x0000001819007210 */ /* 0x040fe20007ffe1ff */
[----:B------:R-:W-:Y:S02]  /*1870*/  VIADD R4, R24, 0xffffffff ;  /* 0xffffffff18047836 */ /* 0x000fe40000000000 */
[----:B------:R-:W-:Y:S01]  /*1880*/  HFMA2 R3, -RZ, RZ, 0, 0 ;  /* 0x00000000ff037431 */ /* 0x000fe200000001ff */
[----:B------:R-:W-:Y:S02]  /*1890*/  CS2R R18, SRZ ;  /* 0x0000000000127805 */ /* 0x000fe4000001ff00 */
[----:B------:R-:W-:Y:S02]  /*18a0*/  LOP3.LUT R0, R0, 0x1, RZ, 0xc0, !PT ;  /* 0x0000000100007812 */ /* 0x000fe400078ec0ff */
[----:B------:R-:W-:Y:S02]  /*18b0*/  ISETP.NE.AND P2, PT, R25, R4, PT ;  /* 0x000000041900720c */ /* 0x000fe40003f45270 */
[----:B------:R-:W-:-:S02]  /*18c0*/  CS2R R4, SRZ ;  /* 0x0000000000047805 */ /* 0x000fc4000001ff00 */
[----:B------:R-:W-:Y:S01]  /*18d0*/  ISETP.NE.U32.AND P1, PT, R0, 0x1, PT ;  /* 0x000000010000780c */ /* 0x000fe20003f25070 */
[----:B------:R-:W-:Y:S01]  /*18e0*/  IMAD.MOV.U32 R0, RZ, RZ, RZ ;  /* 0x000000ffff007224 */ /* 0x000fe200078e00ff */
[----:B------:R-:W-:-:S11]  /*18f0*/  MOV R28, R25 ;  /* 0x00000019001c7202 */ /* 0x000fd60000000f00 */
[----:B------:R-:W-:Y:S05]  /*1900*/  @P1 BRA `(.L_x_1611) ;  /* 0x0000000000cc1947 */ /* 0x000fea0003800000 */
[----:B------:R-:W0:Y:S01]  /*1910*/  @!P0 LDC.64 R18, c[0x0][0x3a0] ;  /* 0x0000e800ff128b82 */ /* 0x000e220000000a00 */
[----:B------:R-:W-:Y:S01]  /*1920*/  @!P0 MOV R4, R12 ;  /* 0x0000000c00048202 */ /* 0x000fe20000000f00 */
[----:B------:R-:W-:Y:S01]  /*1930*/  @!P0 IMAD R22, R22, UR6, RZ ;  /* 0x0000000616168c24 */ /* 0x000fe2000f8e02ff */
[----:B------:R-:W-:-:S03]  /*1940*/  @!P0 MOV R5, R17 ;  /* 0x0000001100058202 */ /* 0x000fc60000000f00 */
[C---:B------:R-:W-:Y:S01]  /*1950*/  @!P0 IMAD R3, R25.reuse, UR7, R22 ;  /* 0x0000000719038c24 */ /* 0x040fe2000f8e0216 */
[----:B------:R-:W-:Y:S01]  /*1960*/  CS2R R22, SRZ ;  /* 0x0000000000167805 */ /* 0x000fe2000001ff00 */
[----:B------:R-:W-:Y:S01]  /*1970*/  @!P0 IMAD.WIDE.U32 R4, R25, UR6, R4 ;  /* 0x0000000619048c25 */ /* 0x000fe2000f8e0004 */
[----:B------:R-:W2:Y:S03]  /*1980*/  @!P0 LDC.64 R26, c[0x0][0x398] ;  /* 0x0000e600ff1a8b82 */ /* 0x000ea60000000a00 */
[----:B------:R-:W-:Y:S01]  /*1990*/  @!P0 IMAD.IADD R5, R5, 0x1, R3 ;  /* 0x0000000105058824 */ /* 0x000fe200078e0203 */
[----:B------:R-:W-:-:S04]  /*19a0*/  @!P0 SHF.L.U32 R3, R4, 0x2, RZ ;  /* 0x0000000204038819 */ /* 0x000fc800000006ff */
[----:B------:R-:W-:Y:S02]  /*19b0*/  @!P0 SHF.L.U64.HI R4, R4, 0x2, R5 ;  /* 0x0000000204048819 */ /* 0x000fe40000010205 */
[----:B0-----:R-:W-:-:S04]  /*19c0*/  @!P0 IADD3 R18, P1, PT, R3, R18, RZ ;  /* 0x0000001203128210 */ /* 0x001fc80007f3e0ff */
[----:B------:R-:W-:-:S05]  /*19d0*/  @!P0 IADD3.X R19, PT, PT, R4, R19, RZ, P1, !PT ;  /* 0x0000001304138210 */ /* 0x000fca0000ffe4ff */
[----:B------:R2:W3:Y:S02]  /*19e0*/  @!P0 LDG.E.64 R22, desc[UR8][R18.64] ;  /* 0x0000000812168981 */ /* 0x0004e4000c1e1b00 */
[----:B--2---:R-:W-:-:S05]  /*19f0*/  @!P0 IADD3 R18, P1, PT, R3, R26, RZ ;  /* 0x0000001a03128210 */ /* 0x004fca0007f3e0ff */
[----:B------:R-:W-:Y:S01]  /*1a00*/  @!P0 IMAD.X R19, R4, 0x1, R27, P1 ;  /* 0x0000000104138824 */ /* 0x000fe200008e061b */
[----:B------:R-:W-:-:S06]  /*1a10*/  CS2R R4, SRZ ;  /* 0x0000000000047805 */ /* 0x000fcc000001ff00 */
[----:B------:R0:W2:Y:S01]  /*1a20*/  @!P0 LDG.E.64 R4, desc[UR8][R18.64] ;  /* 0x0000000812048981 */ /* 0x0000a2000c1e1b00 */
[C---:B---3--:R-:W-:Y:S01]  /*1a30*/  FADD.FTZ R22, -R8.reuse, R22 ;  /* 0x0000001608167221 */ /* 0x048fe20000010100 */
[----:B------:R-:W-:-:S03]  /*1a40*/  FADD.FTZ R0, -R8, R23 ;  /* 0x0000001708007221 */ /* 0x000fc60000010100 */
[-C--:B-1----:R-:W-:Y:S01]  /*1a50*/  FMUL.FTZ R3, R22, R9.reuse ;  /* 0x0000000916037220 */ /* 0x082fe20000410000 */
[----:B------:R-:W-:-:S03]  /*1a60*/  FMUL.FTZ R0, R0, R9 ;  /* 0x0000000900007220 */ /* 0x000fc60000410000 */
[----:B------:R-:W-:Y:S01]  /*1a70*/  FFMA.FTZ R22, R3, R10, R20 ;  /* 0x0000000a03167223 */ /* 0x000fe20000010014 */
[----:B------:R-:W-:-:S03]  /*1a80*/  FFMA.FTZ R23, R0, R11, R21 ;  /* 0x0000000b00177223 */ /* 0x000fc60000010015 */
        /* <DEDUP_REMOVED lines=10> */
[----:B------:R-:W-:-:S04]  /*1b30*/  FFMA.FTZ R29, R22, R29, 1 ;  /* 0x3f800000161d7423 */ /* 0x000fc8000001001d */
[----:B------:R-:W-:Y:S01]  /*1b40*/  FMUL.FTZ R4, R4, R29 ;  /* 0x0000001d04047220 */ /* 0x000fe20000410000 */
[C---:B-1----:R-:W-:Y:S01]  /*1b50*/  FADD.FTZ R30, -R28.reuse, 1 ;  /* 0x3f8000001c1e7421 */ /* 0x042fe20000010100 */
[----:B------:R-:W-:Y:S02]  /*1b60*/  FMUL.FTZ R5, R28, R5 ;  /* 0x000000051c057220 */ /* 0x000fe40000410000 */
[----:B------:R-:W-:Y:S01]  /*1b70*/  FMUL.FTZ R18, R4, R10 ;  /* 0x0000000a04127220 */ /* 0x000fe20000410000 */
[----:B------:R-:W-:Y:S01]  /*1b80*/  IADD3 R28, PT, PT, R25, 0x1, RZ ;  /* 0x00000001191c7810 */ /* 0x000fe20007ffe0ff */
[----:B------:R-:W-:Y:S02]  /*1b90*/  FFMA.FTZ R30, R23, R30, 1 ;  /* 0x3f800000171e7423 */ /* 0x000fe4000001001e */
[----:B------:R-:W-:Y:S01]  /*1ba0*/  FFMA.FTZ R19, R3, R18, RZ ;  /* 0x0000001203137223 */ /* 0x000fe200000100ff */
[----:B------:R-:W-:Y:S01]  /*1bb0*/  FADD.FTZ R18, RZ, R18 ;  /* 0x00000012ff127221 */ /* 0x000fe20000010000 */
[----:B------:R-:W-:Y:S01]  /*1bc0*/  FMUL.FTZ R30, R5, R30 ;  /* 0x0000001e051e7220 */ /* 0x000fe20000410000 */
[----:B------:R-:W-:-:S03]  /*1bd0*/  FFMA.FTZ R3, R3, R4, RZ ;  /* 0x0000000403037223 */ /* 0x000fc600000100ff */
[----:B------:R-:W-:-:S04]  /*1be0*/  FMUL.FTZ R5, R30, R11 ;  /* 0x0000000b1e057220 */ /* 0x000fc80000410000 */
[C---:B------:R-:W-:Y:S01]  /*1bf0*/  FFMA.FTZ R19, R0.reuse, R5, R19 ;  /* 0x0000000500137223 */ /* 0x040fe20000010013 */
[----:B------:R-:W-:Y:S01]  /*1c00*/  FADD.FTZ R18, R5, R18 ;  /* 0x0000001205127221 */ /* 0x000fe20000010000 */
[----:B------:R-:W-:Y:S01]  /*1c10*/  FADD.FTZ R5, RZ, R4 ;  /* 0x00000004ff057221 */ /* 0x000fe20000010000 */
[----:B------:R-:W-:Y:S01]  /*1c20*/  FFMA.FTZ R0, R0, R30, RZ ;  /* 0x0000001e00007223 */ /* 0x000fe200000100ff */
[----:B------:R-:W-:-:S07]  /*1c30*/  FADD.FTZ R4, RZ, R30 ;  /* 0x0000001eff047221 */ /* 0x000fce0000010000 */
.L_x_1611:
[----:B------:R-:W-:Y:S05]  /*1c40*/  @!P2 BRA `(.L_x_1604) ;  /* 0x0000000400c4a947 */ /* 0x000fea0003800000 */
[----:B------:R-:W-:Y:S01]  /*1c50*/  IADD3 R29, PT, PT, R28, -R24, RZ ;  /* 0x800000181c1d7210 */ /* 0x000fe20007ffe0ff */
[----:B------:R-:W0:Y:S06]  /*1c60*/  LDCU.64 UR6, c[0x0][0x3f8] ;  /* 0x00007f00ff0677ac */ /* 0x000e2c0008000a00 */
.L_x_1612:
[----:B------:R-:W2:Y:S01]  /*1c70*/  @!P0 LDC.64 R32, c[0x0][0x3a0] ;  /* 0x0000e800ff208b82 */ /* 0x000ea20000000a00 */
[----:B------:R-:W-:Y:S02]  /*1c80*/  @!P0 SHF.R.S32.HI R22, RZ, 0x1f, R28 ;  /* 0x0000001fff168819 */ /* 0x000fe4000001141c */
[----:B------:R-:W-:Y:S02]  /*1c90*/  CS2R R30, SRZ ;  /* 0x00000000001e7805 */ /* 0x000fe4000001ff00 */
[----:B------:R-:W-:Y:S01]  /*1ca0*/  @!P0 MOV R23, R17 ;  /* 0x0000001100178202 */ /* 0x000fe20000000f00 */
[----:B0-----:R-:W-:Y:S02]  /*1cb0*/  @!P0 IMAD R25, R22, UR6, RZ ;  /* 0x0000000616198c24 */ /* 0x001fe4000f8e02ff */
[----:B------:R-:W0:Y:S01]  /*1cc0*/  @!P0 LDC.64 R34, c[0x0][0x398] ;  /* 0x0000e600ff228b82 */ /* 0x000e220000000a00 */
[----:B------:R-:W-:Y:S02]  /*1cd0*/  @!P0 IMAD.MOV.U32 R22, RZ, RZ, R12 ;  /* 0x000000ffff168224 */ /* 0x000fe400078e000c */
[----:B------:R-:W-:-:S02]  /*1ce0*/  @!P0 IMAD R27, R28, UR7, R25 ;  /* 0x000000071c1b8c24 */ /* 0x000fc4000f8e0219 */
[----:B------:R-:W-:-:S04]  /*1cf0*/  @!P0 IMAD.WIDE.U32 R22, R28, UR6, R22 ;  /* 0x000000061c168c25 */ /* 0x000fc8000f8e0016 */
[----:B------:R-:W-:Y:S01]  /*1d00*/  @!P0 IMAD.IADD R23, R23, 0x1, R27 ;  /* 0x0000000117178824 */ /* 0x000fe200078e021b */
[----:B------:R-:W-:-:S04]  /*1d10*/  @!P0 SHF.L.U32 R25, R22, 0x2, RZ ;  /* 0x0000000216198819 */ /* 0x000fc800000006ff */
[----:B------:R-:W-:Y:S02]  /*1d20*/  @!P0 SHF.L.U64.HI R22, R22, 0x2, R23 ;  /* 0x0000000216168819 */ /* 0x000fe40000010217 */
[C---:B--2---:R-:W-:Y:S02]  /*1d30*/  @!P0 IADD3 R24, P1, PT, R25.reuse, R32, RZ ;  /* 0x0000002019188210 */ /* 0x044fe40007f3e0ff */
[----:B0-----:R-:W-:Y:S02]  /*1d40*/  @!P0 IADD3 R26, P2, PT, R25, R34, RZ ;  /* 0x00000022191a8210 */ /* 0x001fe40007f5e0ff */
[C---:B------:R-:W-:Y:S02]  /*1d50*/  @!P0 IADD3.X R25, PT, PT, R22.reuse, R33, RZ, P1, !PT ;  /* 0x0000002116198210 */ /* 0x040fe40000ffe4ff */
[----:B------:R-:W-:Y:S02]  /*1d60*/  @!P0 IADD3.X R27, PT, PT, R22, R35, RZ, P2, !PT ;  /* 0x00000023161b8210 */ /* 0x000fe400017fe4ff */
[----:B------:R-:W-:Y:S01]  /*1d70*/  CS2R R22, SRZ ;  /* 0x0000000000167805 */ /* 0x000fe2000001ff00 */
[----:B------:R0:W2:Y:S01]  /*1d80*/  @!P0 LDG.E.64 R30, desc[UR8][R24.64] ;  /* 0x00000008181e8981 */ /* 0x0000a2000c1e1b00 */
[----:B------:R-:W-:Y:S01]  /*1d90*/  ISETP.GE.U32.AND P1, PT, R14, UR6, PT ;  /* 0x000000060e007c0c */ /* 0x000fe2000bf26070 */
[----:B0-----:R-:W-:Y:S01]  /*1da0*/  @!P0 IMAD.MOV.U32 R24, RZ, RZ, R26 ;  /* 0x000000ffff188224 */ /* 0x001fe200078e001a */
[----:B------:R-:W-:-:S05]  /*1db0*/  @!P0 MOV R25, R27 ;  /* 0x0000001b00198202 */ /* 0x000fca0000000f00 */
[----:B------:R0:W3:Y:S01]  /*1dc0*/  @!P0 LDG.E.64 R22, desc[UR8][R24.64] ;  /* 0x0000000818168981 */ /* 0x0000e2000c1e1b00 */
[----:B------:R-:W-:-:S13]  /*1dd0*/  ISETP.GE.AND.EX P0, PT, R15, UR7, PT, P1 ;  /* 0x000000070f007c0c */ /* 0x000fda000bf06310 */
[----:B------:R-:W4:Y:S01]  /*1de0*/  @!P0 LDC.64 R36, c[0x0][0x3a0] ;  /* 0x0000e800ff248b82 */ /* 0x000f220000000a00 */
[----:B------:R-:W-:Y:S01]  /*1df0*/  @!P0 IADD3 R33, PT, PT, R28, 0x1, RZ ;  /* 0x000000011c218810 */ /* 0x000fe20007ffe0ff */
[----:B0-----:R-:W-:Y:S01]  /*1e00*/  @!P0 IMAD.MOV.U32 R24, RZ, RZ, R12 ;  /* 0x000000ffff188224 */ /* 0x001fe200078e000c */
[----:B------:R-:W-:Y:S02]  /*1e10*/  @!P0 MOV R25, R17 ;  /* 0x0000001100198202 */ /* 0x000fe40000000f00 */
[----:B------:R-:W-:-:S05]  /*1e20*/  @!P0 SHF.R.S32.HI R26, RZ, 0x1f, R33 ;  /* 0x0000001fff1a8819 */ /* 0x000fca0000011421 */
[----:B------:R-:W-:Y:S02]  /*1e30*/  @!P0 IMAD R32, R26, UR6, RZ ;  /* 0x000000061a208c24 */ /* 0x000fe4000f8e02ff */
[----:B------:R-:W-:-:S04]  /*1e40*/  @!P0 IMAD.WIDE.U32 R26, R33, UR6, R24 ;  /* 0x00000006211a8c25 */ /* 0x000fc8000f8e0018 */
[----:B------:R-:W-:Y:S01]  /*1e50*/  @!P0 IMAD R33, R33, UR7, R32 ;  /* 0x0000000721218c24 */ /* 0x000fe2000f8e0220 */
[----:B------:R-:W-:-:S03]  /*1e60*/  @!P0 SHF.L.U32 R35, R26, 0x2, RZ ;  /* 0x000000021a238819 */ /* 0x000fc600000006ff */
[----:B------:R-:W-:Y:S01]  /*1e70*/  @!P0 IMAD.IADD R27, R27, 0x1, R33 ;  /* 0x000000011b1b8824 */ /* 0x000fe200078e0221 */
[----:B----4-:R-:W-:-:S04]  /*1e80*/  @!P0 IADD3 R32, P1, PT, R35, R36, RZ ;  /* 0x0000002423208210 */ /* 0x010fc80007f3e0ff */
[----:B------:R-:W-:Y:S02]  /*1e90*/  @!P0 SHF.L.U64.HI R24, R26, 0x2, R27 ;  /* 0x000000021a188819 */ /* 0x000fe4000001021b */
[----:B------:R-:W-:Y:S02]  /*1ea0*/  CS2R R26, SRZ ;  /* 0x00000000001a7805 */ /* 0x000fe4000001ff00 */
[----:B------:R-:W-:Y:S02]  /*1eb0*/  @!P0 IADD3.X R33, PT, PT, R24, R37, RZ, P1, !PT ;  /* 0x0000002518218210 */ /* 0x000fe40000ffe4ff */
[----:B------:R-:W0:Y:S03]  /*1ec0*/  @!P0 LDC.64 R36, c[0x0][0x398] ;  /* 0x0000e600ff248b82 */ /* 0x000e260000000a00 */
[----:B------:R0:W4:Y:S02]  /*1ed0*/  @!P0 LDG.E.64 R26, desc[UR8][R32.64] ;  /* 0x00000008201a8981 */ /* 0x000124000c1e1b00 */
[----:B0-----:R-:W-:-:S04]  /*1ee0*/  @!P0 IADD3 R32, P1, PT, R35, R36, RZ ;  /* 0x0000002423208210 */ /* 0x001fc80007f3e0ff */
[----:B------:R-:W-:Y:S02]  /*1ef0*/  @!P0 IADD3.X R33, PT, PT, R24, R37, RZ, P1, !PT ;  /* 0x0000002518218210 */ /* 0x000fe40000ffe4ff */
[----:B------:R-:W-:-:S06]  /*1f00*/  CS2R R24, SRZ ;  /* 0x0000000000187805 */ /* 0x000fcc000001ff00 */
[----:B------:R0:W5:Y:S01]  /*1f10*/  @!P0 LDG.E.64 R24, desc[UR8][R32.64] ;  /* 0x0000000820188981 */ /* 0x000162000c1e1b00 */
[----:B------:R-:W-:Y:S01]  /*1f20*/  VIADD R29, R29, 0x2 ;  /* 0x000000021d1d7836 */ /* 0x000fe20000000000 */
[----:B------:R-:W-:-:S04]  /*1f30*/  IADD3 R28, PT, PT, R28, 0x2, RZ ;  /* 0x000000021c1c7810 */ /* 0x000fc80007ffe0ff */
[----:B------:R-:W-:Y:S01]  /*1f40*/  ISETP.NE.AND P1, PT, R29, RZ, PT ;  /* 0x000000ff1d00720c */ /* 0x000fe20003f25270 */
[----:B--2---:R-:W-:-:S04]  /*1f50*/  FADD.FTZ R30, -R8, R30 ;  /* 0x0000001e081e7221 */ /* 0x004fc80000010100 */
[----:B-1----:R-:W-:Y:S01]  /*1f60*/  FMUL.FTZ R34, R30, R9 ;  /* 0x000000091e227220 */ /* 0x002fe20000410000 */
[----:B------:R-:W-:-:S03]  /*1f70*/  FADD.FTZ R30, -R8, R31 ;  /* 0x0000001f081e7221 */ /* 0x000fc60000010100 */
[----:B------:R-:W-:Y:S01]  /*1f80*/  FFMA.FTZ R35, R34, R10, R20 ;  /* 0x0000000a22237223 */ /* 0x000fe20000010014 */
[----:B------:R-:W-:-:S03]  /*1f90*/  FMUL.FTZ R30, R30, R9 ;  /* 0x000000091e1e7220 */ /* 0x000fc60000410000 */
[----:B------:R-:W-:Y:S01]  /*1fa0*/  FMUL.FTZ R37, R35, -1.4426950216293334961 ;  /* 0xbfb8aa3b23257820 */ /* 0x000fe20000410000 */
[----:B------:R-:W-:-:S04]  /*1fb0*/  FFMA.FTZ R36, R30, R11, R21 ;  /* 0x0000000b1e247223 */ /* 0x000fc80000010015 */
[----:B------:R-:W-:Y:S01]  /*1fc0*/  FMUL.FTZ R38, R36, -1.4426950216293334961 ;  /* 0xbfb8aa3b24267820 */ /* 0x000fe20000410000 */
[----:B------:R-:W0:Y:S08]  /*1fd0*/  MUFU.EX2 R37, R37 ;  /* 0x0000002500257308 */ /* 0x000e300000000800 */
[----:B------:R-:W1:Y:S01]  /*1fe0*/  MUFU.EX2 R38, R38 ;  /* 0x0000002600267308 */ /* 0x000e620000000800 */
[----:B0-----:R-:W-:Y:S01]  /*1ff0*/  FADD.FTZ R32, R37, 1 ;  /* 0x3f80000025207421 */ /* 0x001fe20000010000 */
[----:B-1----:R-:W-:-:S06]  /*2000*/  FADD.FTZ R38, R38, 1 ;  /* 0x3f80000026267421 */ /* 0x002fcc0000010000 */
[----:B------:R-:W0:Y:S01]  /*2010*/  MUFU.RCP R38, R38 ;  /* 0x0000002600267308 */ /* 0x000e220000001000 */
[----:B----4-:R-:W-:Y:S01]  /*2020*/  FADD.FTZ R26, -R8, R26 ;  /* 0x0000001a081a7221 */ /* 0x010fe20000010100 */
[C---:B0-----:R-:W-:Y:S01]  /*2030*/  FADD.FTZ R33, -R38.reuse, 1 ;  /* 0x3f80000026217421 */ /* 0x041fe20000010100 */
[----:B---3--:R-:W-:Y:S02]  /*2040*/  FMUL.FTZ R23, R38, R23 ;  /* 0x0000001726177220 */ /* 0x008fe40000410000 */
[----:B------:R-:W-:Y:S01]  /*2050*/  FMUL.FTZ R31, R26, R9 ;  /* 0x000000091a1f7220 */ /* 0x000fe20000410000 */
[----:B------:R-:W-:Y:S01]  /*2060*/  FADD.FTZ R26, -R8, R27 ;  /* 0x0000001b081a7221 */ /* 0x000fe20000010100 */
[----:B------:R-:W-:Y:S01]  /*2070*/  FFMA.FTZ R36, R36, R33, 1 ;  /* 0x3f80000024247423 */ /* 0x000fe20000010021 */
[----:B------:R-:W0:Y:S01]  /*2080*/  MUFU.RCP R27, R32 ;  /* 0x00000020001b7308 */ /* 0x000e220000001000 */
[----:B------:R-:W-:Y:S01]  /*2090*/  FFMA.FTZ R39, R31, R10, R20 ;  /* 0x0000000a1f277223 */ /* 0x000fe20000010014 */
[----:B------:R-:W-:Y:S01]  /*20a0*/  FMUL.FTZ R26, R26, R9 ;  /* 0x000000091a1a7220 */ /* 0x000fe20000410000 */
[----:B------:R-:W-:-:S02]  /*20b0*/  FMUL.FTZ R23, R23, R36 ;  /* 0x0000002417177220 */ /* 0x000fc40000410000 */
[----:B------:R-:W-:Y:S01]  /*20c0*/  FMUL.FTZ R40, R39, -1.4426950216293334961 ;  /* 0xbfb8aa3b27287820 */ /* 0x000fe20000410000 */
[----:B------:R-:W-:Y:S01]  /*20d0*/  FFMA.FTZ R37, R26, R11, R21 ;  /* 0x0000000b1a257223 */ /* 0x000fe20000010015 */
[----:B------:R-:W-:-:S03]  /*20e0*/  FFMA.FTZ R33, R30, R23, R0 ;  /* 0x000000171e217223 */ /* 0x000fc60000010000 */
[----:B------:R-:W-:Y:S01]  /*20f0*/  FMUL.FTZ R42, R37, -1.4426950216293334961 ;  /* 0xbfb8aa3b252a7820 */ /* 0x000fe20000410000 */
[----:B------:R-:W1:Y:S01]  /*2100*/  MUFU.EX2 R40, R40 ;  /* 0x0000002800287308 */ /* 0x000e620000000800 */
[C---:B0-----:R-:W-:Y:S01]  /*2110*/  FADD.FTZ R32, -R27.reuse, 1 ;  /* 0x3f8000001b207421 */ /* 0x041fe20000010100 */
[----:B------:R-:W-:-:S06]  /*2120*/  FMUL.FTZ R22, R27, R22 ;  /* 0x000000161b167220 */ /* 0x000fcc0000410000 */
[----:B------:R-:W0:Y:S01]  /*2130*/  MUFU.EX2 R42, R42 ;  /* 0x0000002a002a7308 */ /* 0x000e220000000800 */
[----:B------:R-:W-:Y:S01]  /*2140*/  FADD.FTZ R27, R23, R4 ;  /* 0x00000004171b7221 */ /* 0x000fe20000010000 */
[----:B------:R-:W-:Y:S01]  /*2150*/  FFMA.FTZ R35, R35, R32, 1 ;  /* 0x3f80000023237423 */ /* 0x000fe20000010020 */
[----:B------:R-:W-:-:S03]  /*2160*/  FMUL.FTZ R23, R23, R11 ;  /* 0x0000000b17177220 */ /* 0x000fc60000410000 */
[----:B------:R-:W-:Y:S01]  /*2170*/  FMUL.FTZ R22, R22, R35 ;  /* 0x0000002316167220 */ /* 0x000fe20000410000 */
[----:B-1----:R-:W-:-:S03]  /*2180*/  FADD.FTZ R41, R40, 1 ;  /* 0x3f80000028297421 */ /* 0x002fc60000010000 */
[C---:B------:R-:W-:Y:S01]  /*2190*/  FMUL.FTZ R32, R22.reuse, R10 ;  /* 0x0000000a16207220 */ /* 0x040fe20000410000 */
[----:B------:R-:W-:Y:S01]  /*21a0*/  FADD.FTZ R5, R22, R5 ;  /* 0x0000000516057221 */ /* 0x000fe20000010000 */
[C---:B------:R-:W-:Y:S02]  /*21b0*/  FFMA.FTZ R38, R34.reuse, R22, R3 ;  /* 0x0000001622267223 */ /* 0x040fe40000010003 */
[----:B------:R-:W-:Y:S01]  /*21c0*/  FFMA.FTZ R19, R34, R32, R19 ;  /* 0x0000002022137223 */ /* 0x000fe20000010013 */
[----:B------:R-:W1:Y:S01]  /*21d0*/  MUFU.RCP R41, R41 ;  /* 0x0000002900297308 */ /* 0x000e620000001000 */
[----:B------:R-:W-:Y:S01]  /*21e0*/  FADD.FTZ R18, R32, R18 ;  /* 0x0000001220127221 */ /* 0x000fe20000010000 */
[----:B0-----:R-:W-:Y:S01]  /*21f0*/  FADD.FTZ R43, R42, 1 ;  /* 0x3f8000002a2b7421 */ /* 0x001fe20000010000 */
[----:B------:R-:W-:Y:S02]  /*2200*/  FFMA.FTZ R19, R30, R23, R19 ;  /* 0x000000171e137223 */ /* 0x000fe40000010013 */
[----:B------:R-:W-:-:S03]  /*2210*/  FADD.FTZ R35, R23, R18 ;  /* 0x0000001217237221 */ /* 0x000fc60000010000 */
[----:B------:R-:W0:Y:S01]  /*2220*/  MUFU.RCP R40, R43 ;  /* 0x0000002b00287308 */ /* 0x000e220000001000 */
[C---:B-1----:R-:W-:Y:S01]  /*2230*/  FADD.FTZ R36, -R41.reuse, 1 ;  /* 0x3f80000029247421 */ /* 0x042fe20000010100 */
[----:B-----5:R-:W-:-:S03]  /*2240*/  FMUL.FTZ R24, R41, R24 ;  /* 0x0000001829187220 */ /* 0x020fc60000410000 */
[----:B------:R-:W-:Y:S01]  /*2250*/  FFMA.FTZ R39, R39, R36, 1 ;  /* 0x3f80000027277423 */ /* 0x000fe20000010024 */
[C---:B0-----:R-:W-:Y:S01]  /*2260*/  FADD.FTZ R22, -R40.reuse, 1 ;  /* 0x3f80000028167421 */ /* 0x041fe20000010100 */
        /* <DEDUP_REMOVED lines=15> */
.L_x_1604:
[----:B-1----:R-:W1:Y:S01]  /*2360*/  S2R R9, SR_CgaCtaId ;  /* 0x0000000000097919 */ /* 0x002e620000008800 */
[----:B------:R-:W-:Y:S02]  /*2370*/  MOV R8, 0x400 ;  /* 0x0000040000087802 */ /* 0x000fe40000000f00 */
[----:B------:R-:W-:Y:S02]  /*2380*/  MOV R6, RZ ;  /* 0x000000ff00067202 */ /* 0x000fe40000000f00 */
[----:B------:R-:W-:-:S03]  /*2390*/  ISETP.NE.AND P0, PT, R16, RZ, PT ;  /* 0x000000ff1000720c */ /* 0x000fc60003f05270 */
[----:B------:R-:W-:Y:S01]  /*23a0*/  IMAD.HI.U32 R6, R7, 0x12492493, R6 ;  /* 0x1249249307067827 */ /* 0x000fe200078e0006 */
[----:B-1----:R-:W-:-:S05]  /*23b0*/  LEA R8, R9, R8, 0x18 ;  /* 0x0000000809087211 */ /* 0x002fca00078ec0ff */
[----:B------:R-:W-:Y:S01]  /*23c0*/  IMAD R9, R6, 0xc, R8 ;  /* 0x0000000c06097824 */ /* 0x000fe200078e0208 */
[----:B------:R-:W-:Y:S02]  /*23d0*/  SEL R6, RZ, 0x1, P0 ;  /* 0x00000001ff067807 */ /* 0x000fe40000000000 */
[----:B------:R-:W-:Y:S02]  /*23e0*/  ISETP.GT.U32.AND P0, PT, R7, 0x1f, PT ;  /* 0x0000001f0700780c */ /* 0x000fe40003f04070 */
[----:B------:R1:W-:Y:S04]  /*23f0*/  STS [R9+0x14], R19 ;  /* 0x0000141309007388 */ /* 0x0003e80000000800 */
[----:B------:R1:W-:Y:S04]  /*2400*/  STS [R9+0x10], R6 ;  /* 0x0000100609007388 */ /* 0x0003e80000000800 */
[----:B------:R1:W-:Y:S01]  /*2410*/  STS [R9+0x18], R18 ;  /* 0x0000181209007388 */ /* 0x0003e20000000800 */
[----:B------:R-:W-:Y:S06]  /*2420*/  BAR.SYNC.DEFER_BLOCKING 0x0 ;  /* 0x0000000000007b1d */ /* 0x000fec0000010000 */
[----:B------:R-:W-:Y:S05]  /*2430*/  @P0 BRA `(.L_x_1613) ;  /* 0x0000001000ac0947 */ /* 0x000fea0003800000 */
[----:B------:R-:W2:Y:S01]  /*2440*/  S2R R51, SR_TID.X ;  /* 0x0000000000337919 */ /* 0x000ea20000002100 */
[----:B------:R-:W-:Y:S01]  /*2450*/  UMOV UR4, 0xffffffff ;  /* 0xffffffff00047882 */ /* 0x000fe20000000000 */
[----:B------:R-:W3:Y:S01]  /*2460*/  S2R R59, SR_LANEID ;  /* 0x00000000003b7919 */ /* 0x000ee20000000000 */
[----:B--2---:R-:W-:-:S05]  /*2470*/  IMAD R49, R51, 0xb4, R8 ;  /* 0x000000b433317824 */ /* 0x004fca00078e0208 */
[----:B------:R-:W-:Y:S04]  /*2480*/  LDS R50, [R49+0x14] ;  /* 0x0000140031327984 */ /* 0x000fe80000000800 */
[----:B------:R-:W1:Y:S04]  /*2490*/  LDS R47, [R49+0x20] ;  /* 0x00002000312f7984 */ /* 0x000e680000000800 */
[----:B------:R-:W2:Y:S04]  /*24a0*/  LDS R48, [R49+0x1c] ;  /* 0x00001c0031307984 */ /* 0x000ea80000000800 */
[----:B------:R-:W-:Y:S04]  /*24b0*/  LDS R45, [R49+0x18] ;  /* 0x00001800312d7984 */ /* 0x000fe80000000800 */
[----:B------:R-:W4:Y:S04]  /*24c0*/  LDS R46, [R49+0x24] ;  /* 0x00002400312e7984 */ /* 0x000f280000000800 */
[----:B------:R-:W5:Y:S04]  /*24d0*/  LDS R44, [R49+0x2c] ;  /* 0x00002c00312c7984 */ /* 0x000f680000000800 */
[----:B------:R-:W0:Y:S04]  /*24e0*/  LDS R43, [R49+0x28] ;  /* 0x00002800312b7984 */ /* 0x000e280000000800 */
[----:B------:R-:W3:Y:S04]  /*24f0*/  LDS R41, [R49+0x30] ;  /* 0x0000300031297984 */ /* 0x000ee80000000800 */
[----:B------:R-:W3:Y:S04]  /*2500*/  LDS R39, [R49+0x38] ;  /* 0x0000380031277984 */ /* 0x000ee80000000800 */
[----:B------:R-:W3:Y:S04]  /*2510*/  LDS R42, [R49+0x34] ;  /* 0x00003400312a7984 */ /* 0x000ee80000000800 */
[----:B------:R-:W3:Y:S04]  /*2520*/  LDS R40, [R49+0x3c] ;  /* 0x00003c0031287984 */ /* 0x000ee80000000800 */
[----:B------:R-:W3:Y:S01]  /*2530*/  LDS R38, [R49+0x44] ;  /* 0x0000440031267984 */ /* 0x000ee20000000800 */
[----:B-1----:R-:W-:-:S03]  /*2540*/  FADD.FTZ R6, R50, R47 ;  /* 0x0000002f32067221 */ /* 0x002fc60000010000 */
[----:B------:R-:W1:Y:S01]  /*2550*/  LDS R37, [R49+0x40] ;  /* 0x0000400031257984 */ /* 0x000e620000000800 */
[----:B--2---:R-:W-:-:S03]  /*2560*/  ISETP.NE.AND P0, PT, R48, RZ, PT ;  /* 0x000000ff3000720c */ /* 0x004fc60003f05270 */
[----:B------:R-:W2:Y:S01]  /*2570*/  LDS R35, [R49+0x48] ;  /* 0x0000480031237984 */ /* 0x000ea20000000800 */
[----:B------:R-:W-:Y:S02]  /*2580*/  FSEL R7, R6, R47, !P0 ;  /* 0x0000002f06077208 */ /* 0x000fe40004000000 */
[----:B------:R-:W-:Y:S01]  /*2590*/  P2R R60, PR, RZ, 0x1 ;  /* 0x00000001ff3c7803 */ /* 0x000fe20000000000 */
[----:B------:R-:W2:Y:S01]  /*25a0*/  LDS R33, [R49+0x50] ;  /* 0x0000500031217984 */ /* 0x000ea20000000800 */
[----:B----4-:R-:W-:-:S03]  /*25b0*/  FADD.FTZ R9, R45, R46 ;  /* 0x0000002e2d097221 */ /* 0x010fc60000010000 */
[----:B------:R-:W4:Y:S01]  /*25c0*/  LDS R36, [R49+0x4c] ;  /* 0x00004c0031247984 */ /* 0x000f220000000800 */
[----:B-----5:R-:W-:Y:S01]  /*25d0*/  FADD.FTZ R7, R44, R7 ;  /* 0x000000072c077221 */ /* 0x020fe20000010000 */
[----:B------:R-:W-:Y:S02]  /*25e0*/  FSEL R6, R9, R46, !P0 ;  /* 0x0000002e09067208 */ /* 0x000fe40004000000 */
[----:B------:R-:W5:Y:S01]  /*25f0*/  LDS R34, [R49+0x54] ;  /* 0x0000540031227984 */ /* 0x000f620000000800 */
[----:B0-----:R-:W-:-:S03]  /*2600*/  ISETP.NE.AND P0, PT, R43, RZ, PT ;  /* 0x000000ff2b00720c */ /* 0x001fc60003f05270 */
[----:B------:R-:W0:Y:S01]  /*2610*/  LDS R32, [R49+0x5c] ;  /* 0x00005c0031207984 */ /* 0x000e220000000800 */
[----:B---3--:R-:W-:Y:S01]  /*2620*/  FADD.FTZ R8, R41, R6 ;  /* 0x0000000629087221 */ /* 0x008fe20000010000 */
[----:B------:R-:W-:Y:S02]  /*2630*/  FSEL R6, R7, R44, !P0 ;  /* 0x0000002c07067208 */ /* 0x000fe40004000000 */
[----:B------:R-:W3:Y:S01]  /*2640*/  LDS R31, [R49+0x58] ;  /* 0x00005800311f7984 */ /* 0x000ee20000000800 */
[----:B------:R-:W-:Y:S02]  /*2650*/  P2R R61, PR, RZ, 0x1 ;  /* 0x00000001ff3d7803 */ /* 0x000fe40000000000 */
[----:B------:R-:W-:Y:S01]  /*2660*/  FSEL R7, R8, R41, !P0 ;  /* 0x0000002908077208 */ /* 0x000fe20004000000 */
[----:B------:R-:W3:Y:S01]  /*2670*/  LDS R29, [R49+0x60] ;  /* 0x00006000311d7984 */ /* 0x000ee20000000800 */
[----:B------:R-:W-:Y:S01]  /*2680*/  FADD.FTZ R6, R39, R6 ;  /* 0x0000000627067221 */ /* 0x000fe20000010000 */
[----:B------:R-:W-:-:S02]  /*2690*/  ISETP.NE.AND P0, PT, R42, RZ, PT ;  /* 0x000000ff2a00720c */ /* 0x000fc40003f05270 */
[----:B------:R-:W3:Y:S01]  /*26a0*/  LDS R27, [R49+0x68] ;  /* 0x00006800311b7984 */ /* 0x000ee20000000800 */
[----:B------:R-:W-:Y:S01]  /*26b0*/  FADD.FTZ R9, R40, R7 ;  /* 0x0000000728097221 */ /* 0x000fe20000010000 */
[----:B------:R-:W-:Y:S02]  /*26c0*/  FSEL R7, R6, R39, !P0 ;  /* 0x0000002706077208 */ /* 0x000fe40004000000 */
[----:B------:R-:W3:Y:S01]  /*26d0*/  LDS R30, [R49+0x64] ;  /* 0x00006400311e7984 */ /* 0x000ee20000000800 */
[----:B------:R-:W-:Y:S02]  /*26e0*/  P2R R62, PR, RZ, 0x1 ;  /* 0x00000001ff3e7803 */ /* 0x000fe40000000000 */
[----:B------:R-:W-:Y:S01]  /*26f0*/  FSEL R6, R9, R40, !P0 ;  /* 0x0000002809067208 */ /* 0x000fe20004000000 */
[----:B------:R-:W3:Y:S01]  /*2700*/  LDS R28, [R49+0x6c] ;  /* 0x00006c00311c7984 */ /* 0x000ee20000000800 */
[----:B------:R-:W-:Y:S01]  /*2710*/  FADD.FTZ R7, R38, R7 ;  /* 0x0000000726077221 */ /* 0x000fe20000010000 */
[----:B-1----:R-:W-:-:S02]  /*2720*/  ISETP.NE.AND P0, PT, R37, RZ, PT ;  /* 0x000000ff2500720c */ /* 0x002fc40003f05270 */
[----:B------:R-:W1:Y:S01]  /*2730*/  LDS R24, [R49+0x74] ;  /* 0x0000740031187984 */ /* 0x000e620000000800 */
[----:B--2---:R-:W-:Y:S01]  /*2740*/  FADD.FTZ R8, R35, R6 ;  /* 0x0000000623087221 */ /* 0x004fe20000010000 */
[----:B------:R-:W-:Y:S02]  /*2750*/  FSEL R6, R7, R38, !P0 ;  /* 0x0000002607067208 */ /* 0x000fe40004000000 */
[----:B------:R-:W2:Y:S01]  /*2760*/  LDS R25, [R49+0x78] ;  /* 0x0000780031197984 */ /* 0x000ea20000000800 */
[----:B------:R-:W-:Y:S02]  /*2770*/  P2R R63, PR, RZ, 0x1 ;  /* 0x00000001ff3f7803 */ /* 0x000fe40000000000 */
[----:B------:R-:W-:Y:S01]  /*2780*/  FSEL R7, R8, R35, !P0 ;  /* 0x0000002308077208 */ /* 0x000fe20004000000 */
[----:B------:R-:W2:Y:S01]  /*2790*/  LDS R23, [R49+0x70] ;  /* 0x0000700031177984 */ /* 0x000ea20000000800 */
[----:B------:R-:W-:Y:S01]  /*27a0*/  FADD.FTZ R6, R33, R6 ;  /* 0x0000000621067221 */ /* 0x000fe20000010000 */
[----:B----4-:R-:W-:-:S02]  /*27b0*/  ISETP.NE.AND P0, PT, R36, RZ, PT ;  /* 0x000000ff2400720c */ /* 0x010fc40003f05270 */
[----:B------:R-:W4:Y:S01]  /*27c0*/  LDS R21, [R49+0x80] ;  /* 0x0000800031157984 */ /* 0x000f220000000800 */
[----:B-----5:R-:W-:Y:S01]  /*27d0*/  FADD.FTZ R9, R34, R7 ;  /* 0x0000000722097221 */ /* 0x020fe20000010000 */
[----:B------:R-:W-:Y:S02]  /*27e0*/  FSEL R7, R6, R33, !P0 ;  /* 0x0000002106077208 */ /* 0x000fe40004000000 */
[----:B------:R-:W-:Y:S01]  /*27f0*/  LDS R22, [R49+0x84] ;  /* 0x0000840031167984 */ /* 0x000fe20000000800 */
[----:B------:R-:W-:Y:S02]  /*2800*/  P2R R64, PR, RZ, 0x1 ;  /* 0x00000001ff407803 */ /* 0x000fe40000000000 */
[----:B------:R-:W-:Y:S01]  /*2810*/  FSEL R6, R9, R34, !P0 ;  /* 0x0000002209067208 */ /* 0x000fe20004000000 */
[----:B------:R-:W5:Y:S01]  /*2820*/  LDS R20, [R49+0x7c] ;  /* 0x00007c0031147984 */ /* 0x000f620000000800 */
[----:B0-----:R-:W-:Y:S01]  /*2830*/  FADD.FTZ R7, R32, R7 ;  /* 0x0000000720077221 */ /* 0x001fe20000010000 */
[----:B---3--:R-:W-:-:S02]  /*2840*/  ISETP.NE.AND P0, PT, R31, RZ, PT ;  /* 0x000000ff1f00720c */ /* 0x008fc40003f05270 */
[----:B------:R-:W-:Y:S01]  /*2850*/  LDS R18, [R49+0x8c] ;  /* 0x00008c0031127984 */ /* 0x000fe20000000800 */
[----:B------:R-:W-:Y:S01]  /*2860*/  FADD.FTZ R8, R29, R6 ;  /* 0x000000061d087221 */ /* 0x000fe20000010000 */
[----:B------:R-:W-:Y:S02]  /*2870*/  FSEL R6, R7, R32, !P0 ;  /* 0x0000002007067208 */ /* 0x000fe40004000000 */
[----:B------:R-:W0:Y:S01]  /*2880*/  LDS R19, [R49+0x88] ;  /* 0x0000880031137984 */ /* 0x000e220000000800 */
        /* <DEDUP_REMOVED lines=12> */
[----:B-1----:R-:W-:-:S03]  /*2950*/  FADD.FTZ R7, R24, R7 ;  /* 0x0000000718077221 */ /* 0x002fc60000010000 */
[----:B------:R-:W1:Y:S01]  /*2960*/  LDS R14, [R49+0x9c] ;  /* 0x00009c00310e7984 */ /* 0x000e620000000800 */
[----:B--2---:R-:W-:Y:S01]  /*2970*/  FADD.FTZ R8, R25, R8 ;  /* 0x0000000819087221 */ /* 0x004fe20000010000 */
[----:B------:R-:W-:Y:S02]  /*2980*/  ISETP.NE.AND P0, PT, R23, RZ, PT ;  /* 0x000000ff1700720c */ /* 0x000fe40003f05270 */
[----:B------:R-:W2:Y:S02]  /*2990*/  LDS R12, [R49+0xa4] ;  /* 0x0000a400310c7984 */ /* 0x000ea40000000800 */
[----:B------:R-:W-:Y:S02]  /*29a0*/  FSEL R52, R7, R24, !P0 ;  /* 0x0000001807347208 */ /* 0x000fe40004000000 */
[----:B------:R-:W2:Y:S01]  /*29b0*/  LDS R13, [R49+0xa0] ;  /* 0x0000a000310d7984 */ /* 0x000ea20000000800 */
[----:B------:R-:W-:Y:S02]  /*29c0*/  FSEL R7, R8, R25, !P0 ;  /* 0x0000001908077208 */ /* 0x000fe40004000000 */
[----:B----4-:R-:W-:Y:S01]  /*29d0*/  FADD.FTZ R52, R21, R52 ;  /* 0x0000003415347221 */ /* 0x010fe20000010000 */
[----:B------:R-:W4:Y:S01]  /*29e0*/  LDS R11, [R49+0xa8] ;  /* 0x0000a800310b7984 */ /* 0x000f220000000800 */
[----:B-----5:R-:W-:Y:S01]  /*29f0*/  ISETP.NE.AND P1, PT, R20, RZ, PT ;  /* 0x000000ff1400720c */ /* 0x020fe20003f25270 */
[----:B------:R-:W-:-:S02]  /*2a00*/  FADD.FTZ R53, R22, R7 ;  /* 0x0000000716357221 */ /* 0x000fc40000010000 */
[----:B------:R-:W5:Y:S01]  /*2a10*/  LDS R9, [R49+0xb0] ;  /* 0x0000b00031097984 */ /* 0x000f620000000800 */
[----:B------:R-:W-:Y:S02]  /*2a20*/  FSEL R7, R52, R21, !P1 ;  /* 0x0000001534077208 */ /* 0x000fe40004800000 */
[----:B------:R-:W-:Y:S01]  /*2a30*/  FSEL R52, R53, R22, !P1 ;  /* 0x0000001635347208 */ /* 0x000fe20004800000 */
[----:B------:R-:W5:Y:S01]  /*2a40*/  LDS R10, [R49+0xac] ;  /* 0x0000ac00310a7984 */ /* 0x000f620000000800 */
[----:B0-----:R-:W-:Y:S01]  /*2a50*/  ISETP.NE.AND P2, PT, R19, RZ, PT ;  /* 0x000000ff1300720c */ /* 0x001fe20003f45270 */
[----:B------:R-:W-:Y:S02]  /*2a60*/  FADD.FTZ R7, R18, R7 ;  /* 0x0000000712077221 */ /* 0x000fe40000010000 */
[----:B------:R-:W0:Y:S01]  /*2a70*/  LDS R8, [R49+0xb4] ;  /* 0x0000b40031087984 */ /* 0x000e220000000800 */
[----:B---3--:R-:W-:Y:S02]  /*2a80*/  FADD.FTZ R54, R17, R52 ;  /* 0x0000003411367221 */ /* 0x008fe40000010000 */
[----:B------:R-:W-:-:S02]  /*2a90*/  FSEL R52, R7, R18, !P2 ;  /* 0x0000001207347208 */ /* 0x000fc40005000000 */
[----:B------:R-:W-:Y:S02]  /*2aa0*/  IADD3 R6, PT, PT, R43, R48, R26 ;  /* 0x000000302b067210 */ /* 0x000fe40007ffe01a */
[----:B------:R-:W-:Y:S01]  /*2ab0*/  FSEL R7, R54, R17, !P2 ;  /* 0x0000001136077208 */ /* 0x000fe20005000000 */
[----:B------:R-:W-:Y:S01]  /*2ac0*/  FADD.FTZ R52, R15, R52 ;  /* 0x000000340f347221 */ /* 0x000fe20000010000 */
[----:B------:R-:W-:Y:S02]  /*2ad0*/  IADD3 R6, PT, PT, R37, R6, R42 ;  /* 0x0000000625067210 */ /* 0x000fe40007ffe02a */
[----:B------:R-:W-:Y:S02]  /*2ae0*/  ISETP.NE.AND P3, PT, R16, RZ, PT ;  /* 0x000000ff1000720c */ /* 0x000fe40003f65270 */
[----:B------:R-:W-:Y:S01]  /*2af0*/  IADD3 R6, PT, PT, R31, R6, R36 ;  /* 0x000000061f067210 */ /* 0x000fe20007ffe024 */
[----:B-1----:R-:W-:Y:S01]  /*2b00*/  FADD.FTZ R53, R14, R7 ;  /* 0x000000070e357221 */ /* 0x002fe20000010000 */
[----:B------:R-:W-:-:S02]  /*2b10*/  FSEL R7, R52, R15, !P3 ;  /* 0x0000000f34077208 */ /* 0x000fc40005800000 */
[----:B------:R-:W-:Y:S02]  /*2b20*/  IADD3 R6, PT, PT, R23, R6, R30 ;  /* 0x0000000617067210 */ /* 0x000fe40007ffe01e */
[----:B------:R-:W-:Y:S01]  /*2b30*/  FSEL R52, R53, R14, !P3 ;  /* 0x0000000e35347208 */ /* 0x000fe20005800000 */
[----:B--2---:R-:W-:Y:S01]  /*2b40*/  FADD.FTZ R7, R12, R7 ;  /* 0x000000070c077221 */ /* 0x004fe20000010000 */
[----:B------:R-:W-:Y:S02]  /*2b50*/  IADD3 R6, PT, PT, R19, R6, R20 ;  /* 0x0000000613067210 */ /* 0x000fe40007ffe014 */
[C---:B------:R-:W-:Y:S02]  /*2b60*/  ISETP.NE.AND P4, PT, R13.reuse, RZ, PT ;  /* 0x000000ff0d00720c */ /* 0x040fe40003f85270 */
[----:B------:R-:W-:Y:S01]  /*2b70*/  IADD3 R55, PT, PT, R13, R6, R16 ;  /* 0x000000060d377210 */ /* 0x000fe20007ffe010 */
[----:B----4-:R-:W-:Y:S01]  /*2b80*/  FADD.FTZ R52, R11, R52 ;  /* 0x000000340b347221 */ /* 0x010fe20000010000 */
[----:B------:R-:W-:-:S04]  /*2b90*/  FSEL R6, R7, R12, !P4 ;  /* 0x0000000c07067208 */ /* 0x000fc80006000000 */
[----:B------:R-:W-:Y:S01]  /*2ba0*/  FSEL R7, R52, R11, !P4 ;  /* 0x0000000b34077208 */ /* 0x000fe20006000000 */
[----:B-----5:R-:W-:Y:S01]  /*2bb0*/  FADD.FTZ R6, R9, R6 ;  /* 0x0000000609067221 */ /* 0x020fe20000010000 */
[C---:B------:R-:W-:Y:S01]  /*2bc0*/  ISETP.NE.AND P5, PT, R10.reuse, RZ, PT ;  /* 0x000000ff0a00720c */ /* 0x040fe20003fa5270 */
[----:B------:R-:W-:Y:S02]  /*2bd0*/  IMAD.IADD R55, R10, 0x1, R55 ;  /* 0x000000010a377824 */ /* 0x000fe400078e0237 */
[----:B0-----:R-:W-:Y:S01]  /*2be0*/  FADD.FTZ R53, R8, R7 ;  /* 0x0000000708357221 */ /* 0x001fe20000010000 */
[----:B------:R-:W-:-:S04]  /*2bf0*/  FSEL R7, R6, R9, !P5 ;  /* 0x0000000906077208 */ /* 0x000fc80006800000 */
[----:B------:R-:W-:Y:S01]  /*2c00*/  FSEL R6, R53, R8, !P5 ;  /* 0x0000000835067208 */ /* 0x000fe20006800000 */
[----:B------:R-:W-:Y:S06]  /*2c10*/  BRA.DIV UR4, `(.L_x_1614) ;  /* 0x0000000e04d87947 */ /* 0x000fec000b800000 */
[----:B------:R-:W0:Y:S01]  /*2c20*/  SHFL.UP PT, R56, R7, 0x1, RZ ;  /* 0x0420000007387989 */ /* 0x000e2200000e00ff */
[----:B------:R-:W-:Y:S02]  /*2c30*/  P2R R52, PR, RZ, 0x1 ;  /* 0x00000001ff347803 */ /* 0x000fe40000000000 */
[----:B------:R-:W-:Y:S01]  /*2c40*/  ISETP.GE.AND P0, PT, R59, 0x1, PT ;  /* 0x000000013b00780c */ /* 0x000fe20003f06270 */
[----:B------:R-:W1:Y:S01]  /*2c50*/  SHFL.UP PT, R69, R6, 0x1, RZ ;  /* 0x0420000006457989 */ /* 0x000e6200000e00ff */
[----:B------:R-:W-:Y:S01]  /*2c60*/  ISETP.NE.AND P6, PT, R55, RZ, PT ;  /* 0x000000ff3700720c */ /* 0x000fe20003fc5270 */
[----:B0-----:R-:W-:Y:S01]  /*2c70*/  FADD.FTZ R56, R7, R56 ;  /* 0x0000003807387221 */ /* 0x001fe20000010000 */
[----:B-1----:R-:W-:-:S09]  /*2c80*/  FADD.FTZ R69, R6, R69 ;  /* 0x0000004506457221 */ /* 0x002fd20000010000 */
[----:B------:R-:W-:Y:S02]  /*2c90*/  @P0 FSEL R7, R56, R7, !P6 ;  /* 0x0000000738070208 */ /* 0x000fe40007000000 */
[----:B------:R-:W0:Y:S01]  /*2ca0*/  SHFL.UP PT, R56, R55, 0x1, RZ ;  /* 0x0420000037387989 */ /* 0x000e2200000e00ff */
[----:B------:R-:W-:-:S03]  /*2cb0*/  @P0 FSEL R6, R69, R6, !P6 ;  /* 0x0000000645060208 */ /* 0x000fc60007000000 */
[----:B------:R-:W1:Y:S04]  /*2cc0*/  SHFL.UP PT, R69, R7, 0x2, RZ ;  /* 0x0440000007457989 */ /* 0x000e6800000e00ff */
[----:B------:R-:W2:Y:S01]  /*2cd0*/  SHFL.UP PT, R53, R6, 0x2, RZ ;  /* 0x0440000006357989 */ /* 0x000ea200000e00ff */
[----:B0-----:R-:W-:Y:S02]  /*2ce0*/  SEL R56, R56, RZ, P0 ;  /* 0x000000ff38387207 */ /* 0x001fe40000000000 */
[----:B------:R-:W-:Y:S02]  /*2cf0*/  ISETP.GE.AND P0, PT, R59, 0x2, PT ;  /* 0x000000023b00780c */ /* 0x000fe40003f06270 */
[----:B------:R-:W-:Y:S01]  /*2d00*/  IADD3 R57, PT, PT, R55, R56, RZ ;  /* 0x0000003837397210 */ /* 0x000fe20007ffe0ff */
[----:B-1----:R-:W-:-:S03]  /*2d10*/  FADD.FTZ R54, R7, R69 ;  /* 0x0000004507367221 */ /* 0x002fc60000010000 */
[----:B------:R-:W-:Y:S01]  /*2d20*/  ISETP.NE.AND P6, PT, R57, RZ, PT ;  /* 0x000000ff3900720c */ /* 0x000fe20003fc5270 */
[----:B------:R-:W0:Y:S01]  /*2d30*/  SHFL.UP PT, R56, R57, 0x2, RZ ;  /* 0x0440000039387989 */ /* 0x000e2200000e00ff */
[----:B--2---:R-:W-:-:S05]  /*2d40*/  FADD.FTZ R53, R6, R53 ;  /* 0x0000003506357221 */ /* 0x004fca0000010000 */
[----:B------:R-:W-:Y:S02]  /*2d50*/  @P0 FSEL R7, R54, R7, !P6 ;  /* 0x0000000736070208 */ /* 0x000fe40007000000 */
[----:B------:R-:W-:-:S03]  /*2d60*/  @P0 FSEL R6, R53, R6, !P6 ;  /* 0x0000000635060208 */ /* 0x000fc60007000000 */
[----:B------:R-:W1:Y:S04]  /*2d70*/  SHFL.UP PT, R69, R7, 0x4, RZ ;  /* 0x0480000007457989 */ /* 0x000e6800000e00ff */
[----:B------:R-:W2:Y:S01]  /*2d80*/  SHFL.UP PT, R53, R6, 0x4, RZ ;  /* 0x0480000006357989 */ /* 0x000ea200000e00ff */
[----:B0-----:R-:W-:Y:S02]  /*2d90*/  SEL R56, R56, RZ, P0 ;  /* 0x000000ff38387207 */ /* 0x001fe40000000000 */
[----:B------:R-:W-:Y:S02]  /*2da0*/  ISETP.GE.AND P0, PT, R59, 0x4, PT ;  /* 0x000000043b00780c */ /* 0x000fe40003f06270 */
[----:B------:R-:W-:-:S04]  /*2db0*/  IADD3 R58, PT, PT, R57, R56, RZ ;  /* 0x00000038393a7210 */ /* 0x000fc80007ffe0ff */
[----:B------:R-:W-:Y:S01]  /*2dc0*/  ISETP.NE.AND P6, PT, R58, RZ, PT ;  /* 0x000000ff3a00720c */ /* 0x000fe20003fc5270 */
[----:B------:R-:W0:Y:S01]  /*2dd0*/  SHFL.UP PT, R56, R58, 0x4, RZ ;  /* 0x048000003a387989 */ /* 0x000e2200000e00ff */
[----:B-1----:R-:W-:Y:S01]  /*2de0*/  FADD.FTZ R54, R7, R69 ;  /* 0x0000004507367221 */ /* 0x002fe20000010000 */
[----:B--2---:R-:W-:-:S04]  /*2df0*/  FADD.FTZ R53, R6, R53 ;  /* 0x0000003506357221 */ /* 0x004fc80000010000 */
[----:B------:R-:W-:Y:S02]  /*2e00*/  @P0 FSEL R7, R54, R7, !P6 ;  /* 0x0000000736070208 */ /* 0x000fe40007000000 */
[----:B------:R-:W-:-:S05]  /*2e10*/  @P0 FSEL R6, R53, R6, !P6 ;  /* 0x0000000635060208 */ /* 0x000fca0007000000 */
[----:B------:R-:W1:Y:S01]  /*2e20*/  SHFL.UP PT, R69, R6, 0x8, RZ ;  /* 0x0500000006457989 */ /* 0x000e6200000e00ff */
[----:B0-----:R-:W-:-:S03]  /*2e30*/  SEL R57, R56, RZ, P0 ;  /* 0x000000ff38397207 */ /* 0x001fc60000000000 */
[----:B------:R-:W0:Y:S01]  /*2e40*/  SHFL.UP PT, R56, R7, 0x8, RZ ;  /* 0x0500000007387989 */ /* 0x000e2200000e00ff */
[----:B------:R-:W-:Y:S01]  /*2e50*/  ISETP.GE.AND P0, PT, R59, 0x8, PT ;  /* 0x000000083b00780c */ /* 0x000fe20003f06270 */
[----:B------:R-:W-:-:S05]  /*2e60*/  IMAD.IADD R57, R58, 0x1, R57 ;  /* 0x000000013a397824 */ /* 0x000fca00078e0239 */
[----:B------:R-:W-:Y:S01]  /*2e70*/  ISETP.NE.AND P6, PT, R57, RZ, PT ;  /* 0x000000ff3900720c */ /* 0x000fe20003fc5270 */
[----:B-1----:R-:W-:-:S06]  /*2e80*/  FADD.FTZ R69, R6, R69 ;  /* 0x0000004506457221 */ /* 0x002fcc0000010000 */
[----:B------:R-:W-:Y:S01]  /*2e90*/  @P0 FSEL R6, R69, R6, !P6 ;  /* 0x0000000645060208 */ /* 0x000fe20007000000 */
[----:B0-----:R-:W-:-:S04]  /*2ea0*/  FADD.FTZ R56, R7, R56 ;  /* 0x0000003807387221 */ /* 0x001fc80000010000 */
[----:B------:R-:W0:Y:S01]  /*2eb0*/  SHFL.UP PT, R69, R6, 0x10, RZ ;  /* 0x0600000006457989 */ /* 0x000e2200000e00ff */
[----:B------:R-:W-:-:S03]  /*2ec0*/  @P0 FSEL R7, R56, R7, !P6 ;  /* 0x0000000738070208 */ /* 0x000fc60007000000 */
[----:B------:R-:W1:Y:S04]  /*2ed0*/  SHFL.UP PT, R56, R57, 0x8, RZ ;  /* 0x0500000039387989 */ /* 0x000e6800000e00ff */
[----:B------:R-:W2:Y:S01]  /*2ee0*/  SHFL.UP PT, R67, R7, 0x10, RZ ;  /* 0x0600000007437989 */ /* 0x000ea200000e00ff */
[----:B0-----:R-:W-:Y:S01]  /*2ef0*/  FADD.FTZ R69, R6, R69 ;  /* 0x0000004506457221 */ /* 0x001fe20000010000 */
[----:B-1----:R-:W-:Y:S02]  /*2f00*/  SEL R56, R56, RZ, P0 ;  /* 0x000000ff38387207 */ /* 0x002fe40000000000 */
[----:B------:R-:W-:Y:S02]  /*2f10*/  ISETP.GE.AND P0, PT, R59, 0x10, PT ;  /* 0x000000103b00780c */ /* 0x000fe40003f06270 */
[----:B------:R-:W-:Y:S01]  /*2f20*/  IADD3 R58, PT, PT, R57, R56, RZ ;  /* 0x00000038393a7210 */ /* 0x000fe20007ffe0ff */
[----:B--2---:R-:W-:-:S03]  /*2f30*/  FADD.FTZ R54, R7, R67 ;  /* 0x0000004307367221 */ /* 0x004fc60000010000 */
[----:B------:R-:W-:Y:S01]  /*2f40*/  ISETP.NE.AND P6, PT, R58, RZ, PT ;  /* 0x000000ff3a00720c */ /* 0x000fe20003fc5270 */
[----:B------:R-:W0:Y:S06]  /*2f50*/  SHFL.UP PT, R56, R58, 0x10, RZ ;  /* 0x060000003a387989 */ /* 0x000e2c00000e00ff */
[----:B------:R-:W-:Y:S02]  /*2f60*/  @P0 FSEL R7, R54, R7, !P6 ;  /* 0x0000000736070208 */ /* 0x000fe40007000000 */
[----:B------:R-:W-:Y:S02]  /*2f70*/  @P0 FSEL R6, R69, R6, !P6 ;  /* 0x0000000645060208 */ /* 0x000fe40007000000 */
[----:B------:R-:W-:-:S02]  /*2f80*/  ISETP.GE.AND P6, PT, R59, 0x10, PT ;  /* 0x000000103b00780c */ /* 0x000fc40003fc6270 */
[----:B------:R-:W1:Y:S01]  /*2f90*/  SHFL.UP PT, R7, R7, 0x1, RZ ;  /* 0x0420000007077989 */ /* 0x000e6200000e00ff */
[----:B------:R-:W-:Y:S02]  /*2fa0*/  ISETP.NE.AND P0, PT, R52, RZ, PT ;  /* 0x000000ff3400720c */ /* 0x000fe40003f05270 */
[----:B0-----:R-:W-:Y:S02]  /*2fb0*/  SEL R57, R56, RZ, P6 ;  /* 0x000000ff38397207 */ /* 0x001fe40003000000 */
[----:B------:R0:W2:Y:S02]  /*2fc0*/  SHFL.UP PT, R56, R6, 0x1, RZ ;  /* 0x0420000006387989 */ /* 0x0000a400000e00ff */
[----:B------:R-:W-:-:S06]  /*2fd0*/  IADD3 R57, PT, PT, R58, R57, RZ ;  /* 0x000000393a397210 */ /* 0x000fcc0007ffe0ff */
[----:B0-----:R-:W3:Y:S02]  /*2fe0*/  SHFL.UP PT, R57, R57, 0x1, RZ ;  /* 0x0420000039397989 */ /* 0x001ee400000e00ff */
.L_x_1635:
[----:B------:R-:W-:Y:S02]  /*2ff0*/  P2R R54, PR, RZ, 0x2 ;  /* 0x00000002ff367803 */ /* 0x000fe40000000000 */
[----:B------:R-:W-:Y:S02]  /*3000*/  ISETP.NE.AND P1, PT, R61, RZ, PT ;  /* 0x000000ff3d00720c */ /* 0x000fe40003f25270 */
[----:B------:R-:W-:Y:S02]  /*3010*/  P2R R6, PR, RZ, 0x1 ;  /* 0x00000001ff067803 */ /* 0x000fe40000000000 */
[----:B------:R-:W-:Y:S02]  /*3020*/  P2R R52, PR, RZ, 0x2 ;  /* 0x00000002ff347803 */ /* 0x000fe40000000000 */
[----:B------:R-:W-:Y:S02]  /*3030*/  ISETP.NE.AND P1, PT, R51, RZ, PT ;  /* 0x000000ff3300720c */ /* 0x000fe40003f25270 */
[----:B------:R-:W-:-:S02]  /*3040*/  ISETP.NE.AND P0, PT, R60, RZ, PT ;  /* 0x000000ff3c00720c */ /* 0x000fc40003f05270 */
[----:B------:R-:W-:Y:S02]  /*3050*/  PLOP3.LUT P6, PT, PT, PT, PT, 0x80, 0x8 ;  /* 0x000000000008781c */ /* 0x000fe40003fcf070 */
[----:B------:R-:W-:Y:S02]  /*3060*/  P2R R53, PR, RZ, 0x1 ;  /* 0x00000001ff357803 */ /* 0x000fe40000000000 */
[----:B------:R-:W-:Y:S02]  /*3070*/  P2R R55, PR, RZ, 0x4 ;  /* 0x00000004ff377803 */ /* 0x000fe40000000000 */
[----:B------:R-:W-:Y:S02]  /*3080*/  ISETP.NE.AND P2, PT, R62, RZ, PT ;  /* 0x000000ff3e00720c */ /* 0x000fe40003f45270 */
[----:B------:R-:W-:Y:S02]  /*3090*/  P2R R58, PR, RZ, 0x8 ;  /* 0x00000008ff3a7803 */ /* 0x000fe40000000000 */
[----:B------:R-:W-:-:S02]  /*30a0*/  @P1 ISETP.NE.AND P0, PT, R26, RZ, PT ;  /* 0x000000ff1a00120c */ /* 0x000fc40003f05270 */
[----:B------:R-:W-:Y:S02]  /*30b0*/  ISETP.NE.AND P3, PT, R63, RZ, PT ;  /* 0x000000ff3f00720c */ /* 0x000fe40003f65270 */
[----:B------:R-:W-:Y:S02]  /*30c0*/  @P1 PLOP3.LUT P6, PT, P0, PT, PT, 0x80, 0x8 ;  /* 0x000000000008181c */ /* 0x000fe400007cf070 */
[----:B------:R-:W-:Y:S02]  /*30d0*/  ISETP.NE.AND P0, PT, R53, RZ, PT ;  /* 0x000000ff3500720c */ /* 0x000fe40003f05270 */
[----:B------:R-:W-:Y:S02]  /*30e0*/  ISETP.NE.AND P1, PT, R52, RZ, PT ;  /* 0x000000ff3400720c */ /* 0x000fe40003f25270 */
[----:B------:R-:W-:Y:S02]  /*30f0*/  P2R R59, PR, RZ, 0x10 ;  /* 0x00000010ff3b7803 */ /* 0x000fe40000000000 */
[----:B------:R-:W-:-:S02]  /*3100*/  ISETP.NE.AND P4, PT, R64, RZ, PT ;  /* 0x000000ff4000720c */ /* 0x000fc40003f85270 */
[----:B------:R-:W-:Y:S02]  /*3110*/  P2R R60, PR, RZ, 0x20 ;  /* 0x00000020ff3c7803 */ /* 0x000fe40000000000 */
[----:B------:R-:W-:Y:S01]  /*3120*/  ISETP.NE.AND P5, PT, R65, RZ, PT ;  /* 0x000000ff4100720c */ /* 0x000fe20003fa5270 */
[----:B-1----:R-:W-:Y:S01]  /*3130*/  @!P6 FADD.FTZ R50, R7, R50 ;  /* 0x000000320732e221 */ /* 0x002fe20000010000 */
[----:B--2---:R-:W-:Y:S01]  /*3140*/  @!P6 FADD.FTZ R45, R56, R45 ;  /* 0x0000002d382de221 */ /* 0x004fe20000010000 */
[----:B------:R-:W-:Y:S02]  /*3150*/  ISETP.NE.AND P6, PT, R51, RZ, PT ;  /* 0x000000ff3300720c */ /* 0x000fe40003fc5270 */
[----:B------:R-:W-:Y:S01]  /*3160*/  @!P0 FADD.FTZ R47, R47, R50 ;  /* 0x000000322f2f8221 */ /* 0x000fe20000010000 */
[----:B------:R-:W-:Y:S01]  /*3170*/  @!P0 FADD.FTZ R46, R46, R45 ;  /* 0x0000002d2e2e8221 */ /* 0x000fe20000010000 */
[----:B------:R-:W-:Y:S01]  /*3180*/  ISETP.NE.AND P0, PT, R6, RZ, PT ;  /* 0x000000ff0600720c */ /* 0x000fe20003f05270 */
[----:B------:R2:W-:Y:S01]  /*3190*/  STS [R49+0x14], R50 ;  /* 0x0000143231007388 */ /* 0x0005e20000000800 */
[----:B------:R-:W-:Y:S01]  /*31a0*/  @!P1 FADD.FTZ R44, R44, R47 ;  /* 0x0000002f2c2c9221 */ /* 0x000fe20000010000 */
[----:B------:R-:W-:Y:S01]  /*31b0*/  @!P1 FADD.FTZ R41, R41, R46 ;  /* 0x0000002e29299221 */ /* 0x000fe20000010000 */
[----:B------:R-:W-:Y:S01]  /*31c0*/  ISETP.NE.AND P1, PT, R54, RZ, PT ;  /* 0x000000ff3600720c */ /* 0x000fe20003f25270 */
[----:B------:R2:W-:Y:S01]  /*31d0*/  STS [R49+0x18], R45 ;  /* 0x0000182d31007388 */ /* 0x0005e20000000800 */
[----:B------:R-:W-:Y:S01]  /*31e0*/  @!P2 FADD.FTZ R39, R39, R44 ;  /* 0x0000002c2727a221 */ /* 0x000fe20000010000 */
[----:B------:R-:W-:Y:S01]  /*31f0*/  @!P2 FADD.FTZ R40, R40, R41 ;  /* 0x000000292828a221 */ /* 0x000fe20000010000 */
[----:B------:R-:W-:Y:S01]  /*3200*/  ISETP.NE.AND P2, PT, R55, RZ, PT ;  /* 0x000000ff3700720c */ /* 0x000fe20003f45270 */
[----:B---3--:R-:W-:Y:S01]  /*3210*/  @P6 IMAD.IADD R26, R57, 0x1, R26 ;  /* 0x00000001391a6824 */ /* 0x008fe200078e021a */
[----:B------:R-:W-:Y:S01]  /*3220*/  ISETP.NE.AND P6, PT, R66, RZ, PT ;  /* 0x000000ff4200720c */ /* 0x000fe20003fc5270 */
[----:B------:R-:W-:Y:S01]  /*3230*/  @!P3 FADD.FTZ R38, R38, R39 ;  /* 0x000000272626b221 */ /* 0x000fe20000010000 */
[----:B------:R-:W-:Y:S01]  /*3240*/  @!P3 FADD.FTZ R35, R35, R40 ;  /* 0x000000282323b221 */ /* 0x000fe20000010000 */
[----:B------:R-:W-:Y:S01]  /*3250*/  ISETP.NE.AND P3, PT, R58, RZ, PT ;  /* 0x000000ff3a00720c */ /* 0x000fe20003f65270 */
[----:B------:R2:W-:Y:S01]  /*3260*/  STS [R49+0x10], R26 ;  /* 0x0000101a31007388 */ /* 0x0005e20000000800 */
[----:B------:R-:W-:Y:S01]  /*3270*/  IADD3 R48, PT, PT, R48, R26, RZ ;  /* 0x0000001a30307210 */ /* 0x000fe20007ffe0ff */
        /* <DEDUP_REMOVED lines=9> */
[----:B------:R-:W-:-:S02]  /*3310*/  IMAD.IADD R42, R42, 0x1, R43 ;  /* 0x000000012a2a7824 */ /* 0x000fc400078e022b */
[----:B------:R-:W-:Y:S01]  /*3320*/  @!P6 FADD.FTZ R27, R27, R32 ;  /* 0x000000201b1be221 */ /* 0x000fe20000010000 */
[----:B------:R-:W-:Y:S01]  /*3330*/  @!P6 FADD.FTZ R28, R28, R29 ;  /* 0x0000001d1c1ce221 */ /* 0x000fe20000010000 */
[----:B------:R2:W-:Y:S01]  /*3340*/  STS [R49+0x28], R43 ;  /* 0x0000282b31007388 */ /* 0x0005e20000000800 */
[----:B------:R-:W-:Y:S01]  /*3350*/  IADD3 R37, PT, PT, R37, R42, RZ ;  /* 0x0000002a25257210 */ /* 0x000fe20007ffe0ff */
[----:B------:R-:W-:Y:S01]  /*3360*/  @!P0 FADD.FTZ R24, R24, R27 ;  /* 0x0000001b18188221 */ /* 0x000fe20000010000 */
[----:B------:R-:W-:Y:S01]  /*3370*/  @!P0 FADD.FTZ R25, R25, R28 ;  /* 0x0000001c19198221 */ /* 0x000fe20000010000 */
[----:B------:R2:W-:Y:S01]  /*3380*/  STS [R49+0x24], R46 ;  /* 0x0000242e31007388 */ /* 0x0005e20000000800 */
[----:B------:R-:W-:Y:S01]  /*3390*/  IADD3 R36, PT, PT, R36, R37, RZ ;  /* 0x0000002524247210 */ /* 0x000fe20007ffe0ff */
[----:B------:R-:W-:Y:S01]  /*33a0*/  @!P1 FADD.FTZ R21, R21, R24 ;  /* 0x0000001815159221 */ /* 0x000fe20000010000 */
[----:B------:R-:W-:Y:S01]  /*33b0*/  @!P1 FADD.FTZ R22, R22, R25 ;  /* 0x0000001916169221 */ /* 0x000fe20000010000 */
[----:B------:R2:W-:Y:S02]  /*33c0*/  STS [R49+0x34], R42 ;  /* 0x0000342a31007388 */ /* 0x0005e40000000800 */
        /* <DEDUP_REMOVED lines=16> */
[----:B------:R-:W-:-:S03]  /*34d0*/  IADD3 R19, PT, PT, R19, R20, RZ ;  /* 0x0000001413137210 */ /* 0x000fc60007ffe0ff */
[----:B------:R2:W-:Y:S01]  /*34e0*/  STS [R49+0x3c], R40 ;  /* 0x00003c2831007388 */ /* 0x0005e20000000800 */
[----:B------:R-:W-:-:S03]  /*34f0*/  IADD3 R16, PT, PT, R16, R19, RZ ;  /* 0x0000001310107210 */ /* 0x000fc60007ffe0ff */
[----:B------:R2:W-:Y:S02]  /*3500*/  STS [R49+0x4c], R36 ;  /* 0x00004c2431007388 */ /* 0x0005e40000000800 */
[----:B------:R-:W-:Y:S02]  /*3510*/  IMAD.IADD R13, R13, 0x1, R16 ;  /* 0x000000010d0d7824 */ /* 0x000fe400078e0210 */
[----:B------:R2:W-:Y:S03]  /*3520*/  STS [R49+0x44], R38 ;  /* 0x0000442631007388 */ /* 0x0005e60000000800 */
        /* <DEDUP_REMOVED lines=28> */
.L_x_1613:
[----:B0-2---:R-:W0:Y:S01]  /*36f0*/  S2R R13, SR_CgaCtaId ;  /* 0x00000000000d7919 */ /* 0x005e220000008800 */
[----:B-1----:R-:W-:Y:S01]  /*3700*/  HFMA2 R6, -RZ, RZ, 0, 0 ;  /* 0x00000000ff067431 */ /* 0x002fe200000001ff */
[----:B------:R-:W-:Y:S01]  /*3710*/  MOV R18, 0x400 ;  /* 0x0000040000127802 */ /* 0x000fe20000000f00 */
[----:B------:R-:W-:Y:S05]  /*3720*/  WARPSYNC.ALL ;  /* 0x0000000000007948 */ /* 0x000fea0003800000 */
[----:B------:R-:W1:Y:S01]  /*3730*/  S2R R7, SR_TID.X ;  /* 0x0000000000077919 */ /* 0x000e620000002100 */
[----:B0-----:R-:W-:Y:S01]  /*3740*/  LEA R9, R13, R18, 0x18 ;  /* 0x000000120d097211 */ /* 0x001fe200078ec0ff */
[----:B-1----:R-:W-:-:S04]  /*3750*/  IMAD.HI.U32 R6, R7, 0x12492493, R6 ;  /* 0x1249249307067827 */ /* 0x002fc800078e0006 */
[----:B------:R-:W-:Y:S01]  /*3760*/  IMAD R17, R6, 0xc, R9 ;  /* 0x0000000c06117824 */ /* 0x000fe200078e0209 */
[----:B------:R-:W0:Y:S01]  /*3770*/  S2R R12, SR_TID.X ;  /* 0x00000000000c7919 */ /* 0x000e220000002100 */
[----:B------:R-:W1:Y:S01]  /*3780*/  LDCU UR4, c[0x0][0x424] ;  /* 0x00008480ff0477ac */ /* 0x000e620008000800 */
[----:B------:R-:W2:Y:S01]  /*3790*/  LDC R11, c[0x0][0x420] ;  /* 0x00010800ff0b7b82 */ /* 0x000ea20000000800 */
[----:B------:R-:W-:Y:S07]  /*37a0*/  BSSY.RECONVERGENT B0, `(.L_x_1615) ;  /* 0x0000026000007945 */ /* 0x000fee0003800200 */
[----:B------:R-:W3:Y:S08]  /*37b0*/  LDC R15, c[0x0][0x410] ;  /* 0x00010400ff0f7b82 */ /* 0x000ef00000000800 */
[----:B------:R-:W4:Y:S01]  /*37c0*/  LDC R9, c[0x0][0x428] ;  /* 0x00010a00ff097b82 */ /* 0x000f220000000800 */
[----:B-1----:R-:W-:Y:S01]  /*37d0*/  IMAD R6, R2, UR4, RZ ;  /* 0x0000000402067c24 */ /* 0x002fe2000f8e02ff */
[----:B------:R-:W-:-:S03]  /*37e0*/  UIADD3 UR4, UPT, UPT, UR4, -0x2, URZ ;  /* 0xfffffffe04047890 */ /* 0x000fc6000fffe0ff */
[----:B0-----:R-:W-:-:S03]  /*37f0*/  IMAD R6, R12, 0x2, -R6 ;  /* 0x000000020c067824 */ /* 0x001fc600078e0a06 */
[----:B------:R-:W-:Y:S02]  /*3800*/  BAR.SYNC.DEFER_BLOCKING 0x0 ;  /* 0x0000000000007b1d */ /* 0x000fe40000010000 */
[----:B------:R-:W-:-:S06]  /*3810*/  ISETP.NE.AND P2, PT, R6, UR4, PT ;  /* 0x0000000406007c0c */ /* 0x000fcc000bf45270 */
[----:B------:R-:W2:Y:S07]  /*3820*/  S2UR UR4, SR_CTAID.X ;  /* 0x00000000000479c3 */ /* 0x000eae0000002500 */
[----:B------:R-:W-:Y:S01]  /*3830*/  @!P2 IADD3 R8, PT, PT, R18, 0x16a0, RZ ;  /* 0x000016a01208a810 */ /* 0x000fe20007ffe0ff */
[----:B------:R-:W-:Y:S04]  /*3840*/  @!P2 LDS R7, [R17+0x18] ;  /* 0x000018001107a984 */ /* 0x000fe80000000800 */
[----:B------:R-:W0:Y:S01]  /*3850*/  @!P2 LDS R6, [R17+0x14] ;  /* 0x000014001106a984 */ /* 0x000e220000000800 */
[----:B--2---:R-:W-:-:S02]  /*3860*/  IMAD R10, R11, UR4, R12 ;  /* 0x000000040b0a7c24 */ /* 0x004fc4000f8e020c */
[----:B----4-:R-:W-:Y:S01]  /*3870*/  IMAD R14, R9, UR4, R12 ;  /* 0x00000004090e7c24 */ /* 0x010fe2000f8e020c */
[----:B------:R-:W-:Y:S02]  /*3880*/  @!P2 LEA R9, R13, R8, 0x18 ;  /* 0x000000080d09a211 */ /* 0x000fe400078ec0ff */
[----:B---3--:R-:W-:Y:S02]  /*3890*/  ISETP.GE.AND P0, PT, R10, R15, PT ;  /* 0x0000000f0a00720c */ /* 0x008fe40003f06270 */
[----:B------:R-:W-:Y:S02]  /*38a0*/  @!P2 LEA R9, R2, R9, 0x3 ;  /* 0x000000090209a211 */ /* 0x000fe400078e18ff */
[----:B------:R-:W-:Y:S02]  /*38b0*/  ISETP.GE.U32.OR P0, PT, R12, R11, P0 ;  /* 0x0000000b0c00720c */ /* 0x000fe40000706470 */
[----:B------:R-:W-:Y:S02]  /*38c0*/  ISETP.GE.U32.AND P1, PT, R14, UR6, PT ;  /* 0x000000060e007c0c */ /* 0x000fe4000bf26070 */
[----:B------:R-:W-:-:S04]  /*38d0*/  SHF.R.S32.HI R16, RZ, 0x1f, R14 ;  /* 0x0000001fff107819 */ /* 0x000fc8000001140e */
[----:B------:R-:W-:Y:S01]  /*38e0*/  ISETP.GE.AND.EX P1, PT, R16, UR7, PT, P1 ;  /* 0x0000000710007c0c */ /* 0x000fe2000bf26310 */
[----:B0-----:R0:W-:Y:S01]  /*38f0*/  @!P2 STS.64 [R9], R6 ;  /* 0x000000060900a388 */ /* 0x0011e20000000a00 */
[----:B------:R-:W-:Y:S06]  /*3900*/  BAR.SYNC.DEFER_BLOCKING 0x0 ;  /* 0x0000000000007b1d */ /* 0x000fec0000010000 */
[----:B------:R-:W-:Y:S05]  /*3910*/  @P0 BRA `(.L_x_1616) ;  /* 0x0000000000380947 */ /* 0x000fea0003800000 */
[----:B------:R-:W-:Y:S01]  /*3920*/  VIADD R2, R18, 0x16a0 ;  /* 0x000016a012027836 */ /* 0x000fe20000000000 */
[----:B0-----:R-:W0:Y:S01]  /*3930*/  S2R R6, SR_CTAID.Z ;  /* 0x0000000000067919 */ /* 0x001e220000002700 */
[----:B------:R-:W1:Y:S03]  /*3940*/  LDC.64 R8, c[0x0][0x3d8] ;  /* 0x0000f600ff087b82 */ /* 0x000e660000000a00 */
[----:B------:R-:W-:-:S04]  /*3950*/  LEA R7, R13, R2, 0x18 ;  /* 0x000000020d077211 */ /* 0x000fc800078ec0ff */
[----:B------:R-:W-:-:S05]  /*3960*/  LEA R2, R12, R7, 0x3 ;  /* 0x000000070c027211 */ /* 0x000fca00078e18ff */
[----:B------:R-:W2:Y:S01]  /*3970*/  LDS.64 R12, [R2] ;  /* 0x00000000020c7984 */ /* 0x000ea20000000a00 */
[----:B0-----:R-:W-:-:S05]  /*3980*/  SHF.L.U32 R7, R6, 0x1, RZ ;  /* 0x0000000106077819 */ /* 0x001fca00000006ff */
[CC--:B------:R-:W-:Y:S02]  /*3990*/  IMAD R11, R7.reuse, R15.reuse, R15 ;  /* 0x0000000f070b7224 */ /* 0x0c0fe400078e020f */
[----:B------:R-:W-:Y:S02]  /*39a0*/  IMAD R7, R7, R15, R10 ;  /* 0x0000000f07077224 */ /* 0x000fe400078e020a */
[----:B------:R-:W-:Y:S02]  /*39b0*/  IMAD.IADD R11, R10, 0x1, R11 ;  /* 0x000000010a0b7824 */ /* 0x000fe400078e020b */
[----:B-1----:R-:W-:-:S04]  /*39c0*/  IMAD.WIDE R6, R7, 0x4, R8 ;  /* 0x0000000407067825 */ /* 0x002fc800078e0208 */
[----:B------:R-:W-:Y:S01]  /*39d0*/  IMAD.WIDE R8, R11, 0x4, R8 ;  /* 0x000000040b087825 */ /* 0x000fe200078e0208 */
[----:B--2---:R1:W-:Y:S04]  /*39e0*/  REDG.E.ADD.F32.FTZ.RN.STRONG.GPU desc[UR8][R6.64], R12 ;  /* 0x0000000c060079a6 */ /* 0x0043e8000c12f308 */
[----:B------:R1:W-:Y:S02]  /*39f0*/  REDG.E.ADD.F32.FTZ.RN.STRONG.GPU desc[UR8][R8.64], R13 ;  /* 0x0000000d080079a6 */ /* 0x0003e4000c12f308 */
.L_x_1616:
[----:B------:R-:W-:Y:S05]  /*3a00*/  BSYNC.RECONVERGENT B0 ;  /* 0x0000000000007941 */ /* 0x000fea0003800200 */
.L_x_1615:
        /* <DEDUP_REMOVED lines=23> */
.L_x_1614:
[----:B------:R-:W-:Y:S01]  /*3b80*/  IMAD.MOV.U32 R52, RZ, RZ, 0x1 ;  /* 0x00000001ff347424 */ /* 0x000fe200078e00ff */
[----:B------:R-:W-:Y:S02]  /*3b90*/  MOV R53, RZ ;  /* 0x000000ff00357202 */ /* 0x000fe40000000f00 */
[----:B------:R-:W-:Y:S02]  /*3ba0*/  MOV R54, 0xffffffff ;  /* 0xffffffff00367802 */ /* 0x000fe40000000f00 */
[----:B------:R-:W-:Y:S02]  /*3bb0*/  P2R R68, PR, RZ, 0x1 ;  /* 0x00000001ff447803 */ /* 0x000fe40000000000 */
[----:B------:R-:W-:-:S13]  /*3bc0*/  ISETP.GE.AND P0, PT, R59, 0x1, PT ;  /* 0x000000013b00780c */ /* 0x000fda0003f06270 */
[----:B------:R-:W-:Y:S05]  /*3bd0*/  WARPSYNC.COLLECTIVE R54, `(.L_x_1617) ;  /* 0x0000000036087348 */ /* 0x000fea0003c00000 */
[----:B------:R0:W1:Y:S02]  /*3be0*/  SHFL.UP P6, R56, R55, R52, R53 ;  /* 0x0400003437387389 */ /* 0x00006400000c0035 */
[----:B01----:R-:W-:Y:S05]  /*3bf0*/  ENDCOLLECTIVE ;  /* 0x000000000000791b */ /* 0x003fea0003800000 */
.L_x_1617:
[----:B------:R-:W-:Y:S02]  /*3c00*/  P2R R67, PR, RZ, 0x2 ;  /* 0x00000002ff437803 */ /* 0x000fe40000000000 */
[----:B------:R-:W-:Y:S02]  /*3c10*/  ISETP.NE.AND P1, PT, R55, RZ, PT ;  /* 0x000000ff3700720c */ /* 0x000fe40003f25270 */
[----:B------:R-:W-:-:S05]  /*3c20*/  SEL R56, R56, RZ, P0 ;  /* 0x000000ff38387207 */ /* 0x000fca0000000000 */
[----:B------:R-:W-:Y:S01]  /*3c30*/  IMAD.IADD R57, R55, 0x1, R56 ;  /* 0x0000000137397824 */ /* 0x000fe200078e0238 */
[----:B------:R-:W-:-:S07]  /*3c40*/  MOV R55, R7 ;  /* 0x0000000700377202 */ /* 0x000fce0000000f00 */
[----:B------:R-:W-:Y:S05]  /*3c50*/  WARPSYNC.COLLECTIVE R54, `(.L_x_1618) ;  /* 0x0000000036087348 */ /* 0x000fea0003c00000 */
[----:B------:R0:W1:Y:S02]  /*3c60*/  SHFL.UP P6, R56, R55, R52, R53 ;  /* 0x0400003437387389 */ /* 0x00006400000c0035 */
[----:B01----:R-:W-:Y:S05]  /*3c70*/  ENDCOLLECTIVE ;  /* 0x000000000000791b */ /* 0x003fea0003800000 */
.L_x_1618:
[----:B------:R-:W-:Y:S01]  /*3c80*/  MOV R55, R6 ;  /* 0x0000000600377202 */ /* 0x000fe20000000f00 */
[----:B------:R-:W-:-:S05]  /*3c90*/  FADD.FTZ R56, R7, R56 ;  /* 0x0000003807387221 */ /* 0x000fca0000010000 */
[----:B------:R-:W-:-:S07]  /*3ca0*/  @P0 FSEL R7, R56, R7, !P1 ;  /* 0x0000000738070208 */ /* 0x000fce0004800000 */
[----:B------:R-:W-:Y:S05]  /*3cb0*/  WARPSYNC.COLLECTIVE R54, `(.L_x_1619) ;  /* 0x0000000036087348 */ /* 0x000fea0003c00000 */
[----:B------:R0:W1:Y:S02]  /*3cc0*/  SHFL.UP P6, R56, R55, R52, R53 ;  /* 0x0400003437387389 */ /* 0x00006400000c0035 */
[----:B01----:R-:W-:Y:S05]  /*3cd0*/  ENDCOLLECTIVE ;  /* 0x000000000000791b */ /* 0x003fea0003800000 */
.L_x_1619:
[----:B------:R-:W-:Y:S01]  /*3ce0*/  HFMA2 R52, -RZ, RZ, 0, 1.1920928955078125e-07 ;  /* 0x00000002ff347431 */ /* 0x000fe200000001ff */
[----:B------:R-:W-:Y:S01]  /*3cf0*/  MOV R55, R57 ;  /* 0x0000003900377202 */ /* 0x000fe20000000f00 */
[----:B------:R-:W-:-:S07]  /*3d00*/  IMAD.MOV.U32 R69, RZ, RZ, R56 ;  /* 0x000000ffff457224 */ /* 0x000fce00078e0038 */
[----:B------:R-:W-:Y:S05]  /*3d10*/  WARPSYNC.COLLECTIVE R54, `(.L_x_1620) ;  /* 0x0000000036087348 */ /* 0x000fea0003c00000 */
[----:B------:R0:W1:Y:S02]  /*3d20*/  SHFL.UP P6, R56, R55, R52, R53 ;  /* 0x0400003437387389 */ /* 0x00006400000c0035 */
[----:B01----:R-:W-:Y:S05]  /*3d30*/  ENDCOLLECTIVE ;  /* 0x000000000000791b */ /* 0x003fea0003800000 */
.L_x_1620:
[----:B------:R-:W-:-:S05]  /*3d40*/  FADD.FTZ R69, R6, R69 ;  /* 0x0000004506457221 */ /* 0x000fca0000010000 */
[----:B------:R-:W-:Y:S02]  /*3d50*/  @P0 FSEL R6, R69, R6, !P1 ;  /* 0x0000000645060208 */ /* 0x000fe40004800000 */
[----:B------:R-:W-:Y:S02]  /*3d60*/  ISETP.GE.AND P1, PT, R59, 0x2, PT ;  /* 0x000000023b00780c */ /* 0x000fe40003f26270 */
[----:B------:R-:W-:Y:S02]  /*3d70*/  ISETP.NE.AND P0, PT, R57, RZ, PT ;  /* 0x000000ff3900720c */ /* 0x000fe40003f05270 */
[----:B------:R-:W-:Y:S02]  /*3d80*/  MOV R55, R7 ;  /* 0x0000000700377202 */ /* 0x000fe40000000f00 */
[----:B------:R-:W-:-:S05]  /*3d90*/  SEL R56, R56, RZ, P1 ;  /* 0x000000ff38387207 */ /* 0x000fca0000800000 */
[----:B------:R-:W-:-:S07]  /*3da0*/  IMAD.IADD R58, R57, 0x1, R56 ;  /* 0x00000001393a7824 */ /* 0x000fce00078e0238 */
[----:B------:R-:W-:Y:S05]  /*3db0*/  WARPSYNC.COLLECTIVE R54, `(.L_x_1621) ;  /* 0x0000000036087348 */ /* 0x000fea0003c00000 */
[----:B------:R0:W1:Y:S02]  /*3dc0*/  SHFL.UP P6, R56, R55, R52, R53 ;  /* 0x0400003437387389 */ /* 0x00006400000c0035 */
[----:B01----:R-:W-:Y:S05]  /*3dd0*/  ENDCOLLECTIVE ;  /* 0x000000000000791b */ /* 0x003fea0003800000 */
.L_x_1621:
[----:B------:R-:W-:Y:S01]  /*3de0*/  IMAD.MOV.U32 R55, RZ, RZ, R6 ;  /* 0x000000ffff377224 */ /* 0x000fe200078e0006 */
[----:B------:R-:W-:-:S05]  /*3df0*/  MOV R69, R56 ;  /* 0x0000003800457202 */ /* 0x000fca0000000f00 */
[----:B------:R-:W-:-:S05]  /*3e00*/  FADD.FTZ R56, R7, R69 ;  /* 0x0000004507387221 */ /* 0x000fca0000010000 */
[----:B------:R-:W-:-:S07]  /*3e10*/  @P1 FSEL R7, R56, R7, !P0 ;  /* 0x0000000738071208 */ /* 0x000fce0004000000 */
[----:B------:R-:W-:Y:S05]  /*3e20*/  WARPSYNC.COLLECTIVE R54, `(.L_x_1622) ;  /* 0x0000000036087348 */ /* 0x000fea0003c00000 */
[----:B------:R0:W1:Y:S02]  /*3e30*/  SHFL.UP P6, R56, R55, R52, R53 ;  /* 0x0400003437387389 */ /* 0x00006400000c0035 */
[----:B01----:R-:W-:Y:S05]  /*3e40*/  ENDCOLLECTIVE ;  /* 0x000000000000791b */ /* 0x003fea0003800000 */
.L_x_1622:
[----:B------:R-:W-:Y:S01]  /*3e50*/  MOV R55, R58 ;  /* 0x0000003a00377202 */ /* 0x000fe20000000f00 */
[----:B------:R-:W-:Y:S01]  /*3e60*/  IMAD.MOV.U32 R52, RZ, RZ, 0x4 ;  /* 0x00000004ff347424 */ /* 0x000fe200078e00ff */
[----:B------:R-:W-:-:S05]  /*3e70*/  MOV R53, R56 ;  /* 0x0000003800357202 */ /* 0x000fca0000000f00 */
[----:B------:R-:W-:Y:S01]  /*3e80*/  FADD.FTZ R57, R6, R53 ;  /* 0x0000003506397221 */ /* 0x000fe20000010000 */
[----:B------:R-:W-:-:S04]  /*3e90*/  HFMA2 R53, -RZ, RZ, 0, 0 ;  /* 0x00000000ff357431 */ /* 0x000fc800000001ff */
[----:B------:R-:W-:Y:S02]  /*3ea0*/  @P1 FSEL R6, R57, R6, !P0 ;  /* 0x0000000639061208 */ /* 0x000fe40004000000 */
[----:B------:R-:W-:-:S13]  /*3eb0*/  ISETP.GE.AND P1, PT, R59, 0x4, PT ;  /* 0x000000043b00780c */ /* 0x000fda0003f26270 */
[----:B------:R-:W-:Y:S05]  /*3ec0*/  WARPSYNC.COLLECTIVE R54, `(.L_x_1623) ;  /* 0x0000000036087348 */ /* 0x000fea0003c00000 */
[----:B------:R0:W1:Y:S02]  /*3ed0*/  SHFL.UP P6, R56, R55, R52, R53 ;  /* 0x0400003437387389 */ /* 0x00006400000c0035 */
[----:B01----:R-:W-:Y:S05]  /*3ee0*/  ENDCOLLECTIVE ;  /* 0x000000000000791b */ /* 0x003fea0003800000 */
.L_x_1623:
[----:B------:R-:W-:Y:S01]  /*3ef0*/  ISETP.NE.AND P0, PT, R58, RZ, PT ;  /* 0x000000ff3a00720c */ /* 0x000fe20003f05270 */
[----:B------:R-:W-:Y:S01]  /*3f00*/  IMAD.MOV.U32 R55, RZ, RZ, R7 ;  /* 0x000000ffff377224 */ /* 0x000fe200078e0007 */
[----:B------:R-:W-:-:S11]  /*3f10*/  SEL R57, R56, RZ, P1 ;  /* 0x000000ff38397207 */ /* 0x000fd60000800000 */
[----:B------:R-:W-:Y:S05]  /*3f20*/  WARPSYNC.COLLECTIVE R54, `(.L_x_1624) ;  /* 0x0000000036087348 */ /* 0x000fea0003c00000 */
[----:B------:R0:W1:Y:S02]  /*3f30*/  SHFL.UP P6, R56, R55, R52, R53 ;  /* 0x0400003437387389 */ /* 0x00006400000c0035 */
[----:B01----:R-:W-:Y:S05]  /*3f40*/  ENDCOLLECTIVE ;  /* 0x000000000000791b */ /* 0x003fea0003800000 */
.L_x_1624:
[----:B------:R-:W-:Y:S02]  /*3f50*/  IADD3 R57, PT, PT, R58, R57, RZ ;  /* 0x000000393a397210 */ /* 0x000fe40007ffe0ff */
[----:B------:R-:W-:Y:S02]  /*3f60*/  MOV R55, R6 ;  /* 0x0000000600377202 */ /* 0x000fe40000000f00 */
[----:B------:R-:W-:-:S05]  /*3f70*/  MOV R69, R56 ;  /* 0x0000003800457202 */ /* 0x000fca0000000f00 */
[----:B------:R-:W-:-:S05]  /*3f80*/  FADD.FTZ R56, R7, R69 ;  /* 0x0000004507387221 */ /* 0x000fca0000010000 */
[----:B------:R-:W-:-:S07]  /*3f90*/  @P1 FSEL R7, R56, R7, !P0 ;  /* 0x0000000738071208 */ /* 0x000fce0004000000 */
[----:B------:R-:W-:Y:S05]  /*3fa0*/  WARPSYNC.COLLECTIVE R54, `(.L_x_1625) ;  /* 0x0000000036087348 */ /* 0x000fea0003c00000 */
[----:B------:R0:W1:Y:S02]  /*3fb0*/  SHFL.UP P6, R56, R55, R52, R53 ;  /* 0x0400003437387389 */ /* 0x00006400000c0035 */
[----:B01----:R-:W-:Y:S05]  /*3fc0*/  ENDCOLLECTIVE ;  /* 0x000000000000791b */ /* 0x003fea0003800000 */
.L_x_1625:
[----:B------:R-:W-:Y:S01]  /*3fd0*/  HFMA2 R52, -RZ, RZ, 0, 4.76837158203125e-07 ;  /* 0x00000008ff347431 */ /* 0x000fe200000001ff */
[----:B------:R-:W-:Y:S01]  /*3fe0*/  MOV R55, R57 ;  /* 0x0000003900377202 */ /* 0x000fe20000000f00 */
[----:B------:R-:W-:-:S04]  /*3ff0*/  IMAD.MOV.U32 R53, RZ, RZ, R56 ;  /* 0x000000ffff357224 */ /* 0x000fc800078e0038 */
[----:B------:R-:W-:Y:S01]  /*4000*/  FADD.FTZ R69, R6, R53 ;  /* 0x0000003506457221 */ /* 0x000fe20000010000 */
[----:B------:R-:W-:-:S04]  /*4010*/  IMAD.MOV.U32 R53, RZ, RZ, RZ ;  /* 0x000000ffff357224 */ /* 0x000fc800078e00ff */
[----:B------:R-:W-:-:S07]  /*4020*/  @P1 FSEL R6, R69, R6, !P0 ;  /* 0x0000000645061208 */ /* 0x000fce0004000000 */
[----:B------:R-:W-:Y:S05]  /*4030*/  WARPSYNC.COLLECTIVE R54, `(.L_x_1626) ;  /* 0x0000000036087348 */ /* 0x000fea0003c00000 */
[----:B------:R0:W1:Y:S02]  /*4040*/  SHFL.UP P6, R56, R55, R52, R53 ;  /* 0x0400003437387389 */ /* 0x00006400000c0035 */
[----:B01----:R-:W-:Y:S05]  /*4050*/  ENDCOLLECTIVE ;  /* 0x000000000000791b */ /* 0x003fea0003800000 */
.L_x_1626:
[----:B------:R-:W-:Y:S02]  /*4060*/  ISETP.GE.AND P0, PT, R59, 0x8, PT ;  /* 0x000000083b00780c */ /* 0x000fe40003f06270 */
[----:B------:R-:W-:Y:S02]  /*4070*/  ISETP.NE.AND P1, PT, R57, RZ, PT ;  /* 0x000000ff3900720c */ /* 0x000fe40003f25270 */
[----:B------:R-:W-:Y:S02]  /*4080*/  MOV R55, R7 ;  /* 0x0000000700377202 */ /* 0x000fe40000000f00 */
[----:B------:R-:W-:Y:S02]  /*4090*/  SEL R56, R56, RZ, P0 ;  /* 0x000000ff38387207 */ /* 0x000fe40000000000 */
[----:B------:R-:W-:Y:S02]  /*40a0*/  ISETP.GE.AND P0, PT, R59, 0x10, PT ;  /* 0x000000103b00780c */ /* 0x000fe40003f06270 */
[----:B------:R-:W-:-:S11]  /*40b0*/  IADD3 R58, PT, PT, R57, R56, RZ ;  /* 0x00000038393a7210 */ /* 0x000fd60007ffe0ff */
[----:B------:R-:W-:Y:S05]  /*40c0*/  WARPSYNC.COLLECTIVE R54, `(.L_x_1627) ;  /* 0x0000000036087348 */ /* 0x000fea0003c00000 */
[----:B------:R0:W1:Y:S02]  /*40d0*/  SHFL.UP P6, R56, R55, R52, R53 ;  /* 0x0400003437387389 */ /* 0x00006400000c0035 */
[----:B01----:R-:W-:Y:S05]  /*40e0*/  ENDCOLLECTIVE ;  /* 0x000000000000791b */ /* 0x003fea0003800000 */
.L_x_1627:
[----:B------:R-:W-:Y:S01]  /*40f0*/  IMAD.MOV.U32 R55, RZ, RZ, R6 ;  /* 0x000000ffff377224 */ /* 0x000fe200078e0006 */
[----:B------:R-:W-:Y:S01]  /*4100*/  ISETP.GE.AND P6, PT, R59, 0x8, PT ;  /* 0x000000083b00780c */ /* 0x000fe20003fc6270 */
[----:B------:R-:W-:-:S12]  /*4110*/  FADD.FTZ R56, R7, R56 ;  /* 0x0000003807387221 */ /* 0x000fd80000010000 */
[----:B------:R-:W-:-:S07]  /*4120*/  @P6 FSEL R7, R56, R7, !P1 ;  /* 0x0000000738076208 */ /* 0x000fce0004800000 */
[----:B------:R-:W-:Y:S05]  /*4130*/  WARPSYNC.COLLECTIVE R54, `(.L_x_1628) ;  /* 0x0000000036087348 */ /* 0x000fea0003c00000 */
[----:B------:R0:W1:Y:S02]  /*4140*/  SHFL.UP P6, R56, R55, R52, R53 ;  /* 0x0400003437387389 */ /* 0x00006400000c0035 */
[----:B01----:R-:W-:Y:S05]  /*4150*/  ENDCOLLECTIVE ;  /* 0x000000000000791b */ /* 0x003fea0003800000 */
.L_x_1628:
[----:B------:R-:W-:Y:S01]  /*4160*/  MOV R55, R58 ;  /* 0x0000003a00377202 */ /* 0x000fe20000000f00 */
[----:B------:R-:W-:Y:S01]  /*4170*/  IMAD.MOV.U32 R52, RZ, RZ, 0x10 ;  /* 0x00000010ff347424 */ /* 0x000fe200078e00ff */
[----:B------:R-:W-:Y:S02]  /*4180*/  ISETP.GE.AND P6, PT, R59, 0x8, PT ;  /* 0x000000083b00780c */ /* 0x000fe40003fc6270 */
[----:B------:R-:W-:-:S05]  /*4190*/  MOV R69, R56 ;  /* 0x0000003800457202 */ /* 0x000fca0000000f00 */
[----:B------:R-:W-:-:S06]  /*41a0*/  FADD.FTZ R69, R6, R69 ;  /* 0x0000004506457221 */ /* 0x000fcc0000010000 */
[----:B------:R-:W-:-:S07]  /*41b0*/  @P6 FSEL R6, R69, R6, !P1 ;  /* 0x0000000645066208 */ /* 0x000fce0004800000 */
[----:B------:R-:W-:Y:S05]  /*41c0*/  WARPSYNC.COLLECTIVE R54, `(.L_x_1629) ;  /* 0x0000000036087348 */ /* 0x000fea0003c00000 */
[----:B------:R0:W1:Y:S02]  /*41d0*/  SHFL.UP P6, R56, R55, R52, R53 ;  /* 0x0400003437387389 */ /* 0x00006400000c0035 */
[----:B01----:R-:W-:Y:S05]  /*41e0*/  ENDCOLLECTIVE ;  /* 0x000000000000791b */ /* 0x003fea0003800000 */
.L_x_1629:
[----:B------:R-:W-:Y:S02]  /*41f0*/  ISETP.NE.AND P1, PT, R67, RZ, PT ;  /* 0x000000ff4300720c */ /* 0x000fe40003f25270 */
[----:B------:R-:W-:Y:S02]  /*4200*/  MOV R55, R7 ;  /* 0x0000000700377202 */ /* 0x000fe40000000f00 */
[----:B------:R-:W-:-:S09]  /*4210*/  SEL R57, R56, RZ, P0 ;  /* 0x000000ff38397207 */ /* 0x000fd20000000000 */
[----:B------:R-:W-:Y:S05]  /*4220*/  WARPSYNC.COLLECTIVE R54, `(.L_x_1630) ;  /* 0x0000000036087348 */ /* 0x000fea0003c00000 */
[----:B------:R0:W1:Y:S02]  /*4230*/  SHFL.UP P6, R56, R55, R52, R53 ;  /* 0x0400003437387389 */ /* 0x00006400000c0035 */
[----:B01----:R-:W-:Y:S05]  /*4240*/  ENDCOLLECTIVE ;  /* 0x000000000000791b */ /* 0x003fea0003800000 */
.L_x_1630:
        /* <DEDUP_REMOVED lines=10> */
.L_x_1631:
[----:B------:R-:W-:Y:S02]  /*42f0*/  HFMA2 R52, -RZ, RZ, 0, 5.9604644775390625e-08 ;  /* 0x00000001ff347431 */ /* 0x000fe400000001ff */
        /* <DEDUP_REMOVED lines=8> */
.L_x_1632:
[----:B------:R-:W-:Y:S01]  /*4380*/  ISETP.NE.AND P0, PT, R68, RZ, PT ;  /* 0x000000ff4400720c */ /* 0x000fe20003f05270 */
[----:B------:R-:W-:Y:S01]  /*4390*/  IMAD.MOV.U32 R55, RZ, RZ, R7 ;  /* 0x000000ffff377224 */ /* 0x000fe200078e0007 */
[----:B------:R-:W-:-:S11]  /*43a0*/  MOV R57, R56 ;  /* 0x0000003800397202 */ /* 0x000fd60000000f00 */
[----:B------:R-:W-:Y:S05]  /*43b0*/  WARPSYNC.COLLECTIVE R54, `(.L_x_1633) ;  /* 0x0000000036087348 */ /* 0x000fea0003c00000 */
[----:B------:R0:W1:Y:S02]  /*43c0*/  SHFL.UP P6, R56, R55, R52, R53 ;  /* 0x0400003437387389 */ /* 0x00006400000c0035 */
[----:B01----:R-:W-:Y:S05]  /*43d0*/  ENDCOLLECTIVE ;  /* 0x000000000000791b */ /* 0x003fea0003800000 */
.L_x_1633:
[----:B------:R-:W-:Y:S02]  /*43e0*/  MOV R55, R6 ;  /* 0x0000000600377202 */ /* 0x000fe40000000f00 */
[----:B------:R-:W-:-:S07]  /*43f0*/  MOV R7, R56 ;  /* 0x0000003800077202 */ /* 0x000fce0000000f00 */
[----:B------:R-:W-:Y:S05]  /*4400*/  WARPSYNC.COLLECTIVE R54, `(.L_x_1634) ;  /* 0x0000000036087348 */ /* 0x000fea0003c00000 */
[----:B------:R0:W1:Y:S02]  /*4410*/  SHFL.UP P6, R56, R55, R52, R53 ;  /* 0x0400003437387389 */ /* 0x00006400000c0035 */
[----:B01----:R-:W-:Y:S05]  /*4420*/  ENDCOLLECTIVE ;  /* 0x000000000000791b */ /* 0x003fea0003800000 */
.L_x_1634:
[----:B------:R-:W-:Y:S05]  /*4430*/  BRA `(.L_x_1635) ;  /* 0xffffffe800ec7947 */ /* 0x000fea000383ffff */
.L_x_1636:
        /* <DEDUP_REMOVED lines=12> */
.L_x_4435:


//--------------------- .text._Z30group_norm_nhwc_bwd_sum_kernelI11Fp32IOFp32WLi256EEv26Group_norm_nhwc_bwd_params --------------------------
	.section	.text._Z30group_norm_nhwc_bwd_sum_kernelI11Fp32IOFp32WLi256EEv26Group_norm_nhwc_bwd_params,"ax",@progbits
	.align	128
        .global         _Z30group_norm_nhwc_bwd_sum_kernelI11Fp32IOFp32WLi256EEv26Group_norm_nhwc_bwd_params
        .type           _Z30group_norm_nhwc_bwd_sum_kernelI11Fp32IOFp32WLi256EEv26Group_norm_nhwc_bwd_params,@function
        .size           _Z30group_norm_nhwc_bwd_sum_kernelI11Fp32IOFp32WLi256EEv26Group_norm_nhwc_bwd_params,(.L_x_4436 - _Z30group_norm_nhwc_bwd_sum_kernelI11Fp32IOFp32WLi256EEv26Group_norm_nhwc_bwd_params)
        .other          _Z30group_norm_nhwc_bwd_sum_kernelI11Fp32IOFp32WLi256EEv26Group_norm_nhwc_bwd_params,@"STO_CUDA_ENTRY STV_DEFAULT"
_Z30group_norm_nhwc_bwd_sum_kernelI11Fp32IOFp32WLi256EEv26Group_norm_nhwc_bwd_params:
.text._Z30group_norm_nhwc_bwd_sum_kernelI11Fp32IOFp32WLi256EEv26Group_norm_nhwc_bwd_params:
        /* <DEDUP_REMOVED lines=8> */
[----:B------:R-:W0:Y:S01]  /*0080*/  LDC.64 R20, c[0x0][0x3b8] ;  /* 0x0000ee00ff147b82 */ /* 0x000e220000000a00 */
[----:B------:R-:W2:Y:S01]  /*0090*/  I2F.RP R6, R7 ;  /* 0x0000000700067306 */ /* 0x000ea20000209400 */
[----:B-1----:R-:W-:-:S06]  /*00a0*/  SHF.L.U32 R4, R0, 0x1, RZ ;  /* 0x0000000100047819 */ /* 0x002fcc00000006ff */
[----:B------:R-:W1:Y:S01]  /*00b0*/  LDC R16, c[0x0][0x41c] ;  /* 0x00010700ff107b82 */ /* 0x000e620000000800 */
        /* <DEDUP_REMOVED lines=10> */
[----:B------:R-:W-:-:S04]  /*0160*/  IMAD.HI.U32 R3, R3, R6, RZ ;  /* 0x0000000603037227 */ /* 0x000fc800078e00ff */
[----:B------:R-:W-:-:S04]  /*0170*/  IMAD.MOV R2, RZ, RZ, -R3 ;  /* 0x000000ffff027224 */ /* 0x000fc800078e0a03 */
[C---:B------:R-:W-:Y:S02]  /*0180*/  IMAD R2, R7.reuse, R2, R6 ;  /* 0x0000000207027224 */ /* 0x040fe400078e0206 */
[----:B------:R-:W4:Y:S03]  /*0190*/  LDC R6, c[0x0][0x410] ;  /* 0x00010400ff067b82 */ /* 0x000f260000000800 */
[----:B------:R-:W-:-:S13]  /*01a0*/  ISETP.GT.U32.AND P1, PT, R7, R2, PT ;  /* 0x000000020700720c */ /* 0x000fda0003f24070 */
[----:B------:R-:W-:Y:S01]  /*01b0*/  @!P1 IADD3 R2, PT, PT, R2, -R7, RZ ;  /* 0x8000000702029210 */ /* 0x000fe20007ffe0ff */
[----:B------:R-:W-:-:S03]  /*01c0*/  @!P1 VIADD R3, R3, 0x1 ;  /* 0x0000000103039836 */ /* 0x000fc60000000000 */
        /* <DEDUP_REMOVED lines=8> */
[----:B----4-:R-:W-:-:S04]  /*0250*/  IMAD R3, R6, UR4, R3 ;  /* 0x0000000406037c24 */ /* 0x010fc8000f8e0203 */
[----:B0-----:R-:W-:-:S06]  /*0260*/  IMAD.WIDE R20, R3, 0x8, R20 ;  /* 0x0000000803147825 */ /* 0x001fcc00078e0214 */
[----:B------:R-:W5:Y:S01]  /*0270*/  LDG.E.64 R20, desc[UR6][R20.64] ;  /* 0x0000000614147981 */ /* 0x000f62000c1e1b00 */
[----:B------:R-:W0:Y:S01]  /*0280*/  I2F.U32.RP R3, R5 ;  /* 0x0000000500037306 */ /* 0x000e220000209000 */
[----:B------:R-:W-:Y:S01]  /*0290*/  ISETP.GE.U32.AND P0, PT, R18, UR8, PT ;  /* 0x0000000812007c0c */ /* 0x000fe2000bf06070 */
[----:B------:R-:W-:Y:S01]  /*02a0*/  BSSY.RECONVERGENT B0, `(.L_x_1637) ;  /* 0x000001b000007945 */ /* 0x000fe20003800200 */
[----:B------:R-:W-:Y:S02]  /*02b0*/  SHF.R.S32.HI R19, RZ, 0x1f, R18 ;  /* 0x0000001fff137819 */ /* 0x000fe40000011412 */
[----:B------:R-:W-:Y:S02]  /*02c0*/  CS2R R22, SRZ ;  /* 0x0000000000167805 */ /* 0x000fe4000001ff00 */
[----:B------:R-:W-:Y:S01]  /*02d0*/  ISETP.GE.AND.EX P0, PT, R19, UR9, PT, P0 ;  /* 0x0000000913007c0c */ /* 0x000fe2000bf06300 */
[----:B0-----:R-:W0:Y:S02]  /*02e0*/  MUFU.RCP R3, R3 ;  /* 0x0000000300037308 */ /* 0x001e240000001000 */
[----:B0-----:R-:W-:-:S06]  /*02f0*/  VIADD R6, R3, 0xffffffe ;  /* 0x0ffffffe03067836 */ /* 0x001fcc0000000000 */
[----:B------:R0:W2:Y:S02]  /*0300*/  F2I.FTZ.U32.TRUNC.NTZ R7, R6 ;  /* 0x0000000600077305 */ /* 0x0000a4000021f000 */
[----:B0-----:R-:W-:Y:S02]  /*0310*/  MOV R6, RZ ;  /* 0x000000ff00067202 */ /* 0x001fe40000000f00 */
[----:B--2---:R-:W-:-:S05]  /*0320*/  IADD3 R8, PT, PT, RZ, -R7, RZ ;  /* 0x80000007ff087210 */ /* 0x004fca0007ffe0ff */
[----:B------:R-:W-:-:S04]  /*0330*/  IMAD R9, R8, R5, RZ ;  /* 0x0000000508097224 */ /* 0x000fc800078e02ff */
[----:B------:R-:W-:Y:S01]  /*0340*/  IMAD.HI.U32 R7, R7, R9, R6 ;  /* 0x0000000907077227 */ /* 0x000fe200078e0006 */
[----:B------:R-:W-:-:S05]  /*0350*/  CS2R R8, SRZ ;  /* 0x0000000000087805 */ /* 0x000fca000001ff00 */
[----:B------:R-:W-:-:S04]  /*0360*/  IMAD.HI.U32 R3, R7, R4, RZ ;  /* 0x0000000407037227 */ /* 0x000fc800078e00ff */
[----:B------:R-:W-:Y:S01]  /*0370*/  IMAD.MOV R11, RZ, RZ, -R3 ;  /* 0x000000ffff0b7224 */ /* 0x000fe200078e0a03 */
[----:B-1----:R-:W-:Y:S06]  /*0380*/  @P0 BRA `(.L_x_1638) ;  /* 0x0000000000300947 */ /* 0x002fec0003800000 */
        /* <DEDUP_REMOVED lines=12> */
.L_x_1638:
[----:B------:R-:W-:Y:S05]  /*0450*/  BSYNC.RECONVERGENT B0 ;  /* 0x0000000000007941 */ /* 0x000fea0003800200 */
.L_x_1637:
[----:B-----5:R-:W-:Y:S01]  /*0460*/  FFMA.FTZ R10, -R20, R20, R21 ;  /* 0x00000014140a7223 */ /* 0x020fe20000010115 */
[----:B------:R-:W1:Y:S01]  /*0470*/  S2UR UR5, SR_CTAID.Y ;  /* 0x00000000000579c3 */ /* 0x000e620000002600 */
[C---:B0-----:R-:W-:Y:S01]  /*0480*/  IMAD R6, R5.reuse, R11, R4 ;  /* 0x0000000b05067224 */ /* 0x041fe200078e0204 */
[----:B------:R-:W-:Y:S01]  /*0490*/  ISETP.NE.U32.AND P4, PT, R5, RZ, PT ;  /* 0x000000ff0500720c */ /* 0x000fe20003f85070 */
[----:B------:R-:W-:Y:S01]  /*04a0*/  HFMA2 R21, -RZ, RZ, 0, 0 ;  /* 0x00000000ff157431 */ /* 0x000fe200000001ff */
[----:B------:R-:W-:Y:S02]  /*04b0*/  FSETP.GTU.FTZ.AND P2, PT, R10, RZ, PT ;  /* 0x000000ff0a00720b */ /* 0x000fe40003f5c000 */
[----:B------:R-:W-:Y:S02]  /*04c0*/  ISETP.GE.U32.AND P1, PT, R6, R5, PT ;  /* 0x000000050600720c */ /* 0x000fe40003f26070 */
[----:B------:R-:W0:Y:S01]  /*04d0*/  LDC.64 R12, c[0x0][0x400] ;  /* 0x00010000ff0c7b82 */ /* 0x000e220000000a00 */
[----:B------:R-:W-:-:S08]  /*04e0*/  MOV R34, RZ ;  /* 0x000000ff00227202 */ /* 0x000fd00000000f00 */
[----:B------:R-:W2:Y:S02]  /*04f0*/  @P2 LDC R7, c[0x0][0x3c0] ;  /* 0x0000f000ff072b82 */ /* 0x000ea40000000800 */
[----:B------:R-:W-:Y:S01]  /*0500*/  @P1 IMAD.IADD R6, R6, 0x1, -R5 ;  /* 0x0000000106061824 */ /* 0x000fe200078e0a05 */
[----:B------:R-:W-:-:S04]  /*0510*/  @P1 IADD3 R3, PT, PT, R3, 0x1, RZ ;  /* 0x0000000103031810 */ /* 0x000fc80007ffe0ff */
[----:B------:R-:W-:Y:S01]  /*0520*/  ISETP.GE.U32.AND P3, PT, R6, R5, PT ;  /* 0x000000050600720c */ /* 0x000fe20003f66070 */
[----:B-1----:R-:W-:-:S05]  /*0530*/  IMAD R15, R16, UR5, RZ ;  /* 0x00000005100f7c24 */ /* 0x002fca000f8e02ff */
[----:B------:R-:W-:Y:S02]  /*0540*/  SHF.R.S32.HI R14, RZ, 0x1f, R15 ;  /* 0x0000001fff0e7819 */ /* 0x000fe4000001140f */
[----:B------:R-:W-:-:S04]  /*0550*/  IADD3 R11, P5, PT, R15, R16, RZ ;  /* 0x000000100f0b7210 */ /* 0x000fc80007fbe0ff */
[----:B------:R-:W-:Y:S02]  /*0560*/  LEA.HI.X.SX32 R6, R16, R14, 0x1, P5 ;  /* 0x0000000e10067211 */ /* 0x000fe400028f0eff */
[-C--:B0-----:R-:W-:Y:S02]  /*0570*/  ISETP.LT.U32.AND P1, PT, R11, R12.reuse, PT ;  /* 0x0000000c0b00720c */ /* 0x081fe40003f21070 */
[----:B------:R-:W-:Y:S01]  /*0580*/  @P3 IADD3 R3, PT, PT, R3, 0x1, RZ ;  /* 0x0000000103033810 */ /* 0x000fe20007ffe0ff */
[----:B--2---:R-:W-:Y:S01]  /*0590*/  @P2 FADD.FTZ R7, R10, R7 ;  /* 0x000000070a072221 */ /* 0x004fe20000010000 */
[----:B------:R-:W-:Y:S02]  /*05a0*/  ISETP.LT.AND.EX P1, PT, R6, R13, PT, P1 ;  /* 0x0000000d0600720c */ /* 0x000fe40003f21310 */
[----:B------:R-:W-:Y:S01]  /*05b0*/  SEL R2, R2, R3, !P4 ;  /* 0x0000000302027207 */ /* 0x000fe20006000000 */
[----:B------:R-:W-:Y:S01]  /*05c0*/  IMAD.MOV.U32 R3, RZ, RZ, 0x3f800000 ;  /* 0x3f800000ff037424 */ /* 0x000fe200078e00ff */
[----:B------:R-:W-:-:S02]  /*05d0*/  SEL R10, R11, R12, P1 ;  /* 0x0000000c0b0a7207 */ /* 0x000fc40000800000 */
[----:B------:R-:W-:Y:S02]  /*05e0*/  CS2R R12, SRZ ;  /* 0x00000000000c7805 */ /* 0x000fe4000001ff00 */
[----:B------:R-:W-:Y:S01]  /*05f0*/  IADD3 R6, PT, PT, -R2, RZ, RZ ;  /* 0x000000ff02067210 */ /* 0x000fe20007ffe1ff */
[----:B------:R-:W-:Y:S01]  /*0600*/  IMAD.MOV.U32 R11, RZ, RZ, RZ ;  /* 0x000000ffff0b7224 */ /* 0x000fe200078e00ff */
[----:B------:R-:W-:Y:S01]  /*0610*/  ISETP.GT.AND P1, PT, R10, R15, PT ;  /* 0x0000000f0a00720c */ /* 0x000fe20003f24270 */
[----:B------:R0:W1:Y:S02]  /*0620*/  @P2 MUFU.RSQ R3, R7 ;  /* 0x0000000700032308 */ /* 0x0000640000001400 */
[----:B------:R-:W-:Y:S02]  /*0630*/  IMAD R4, R5, R6, R4 ;  /* 0x0000000605047224 */ /* 0x000fe400078e0204 */
[----:B------:R-:W-:-:S08]  /*0640*/  HFMA2 R6, -RZ, RZ, 0, 0 ;  /* 0x00000000ff067431 */ /* 0x000fd000000001ff */
[----:B0-----:R-:W-:Y:S05]  /*0650*/  @!P1 BRA `(.L_x_1639) ;  /* 0x0000001c00149947 */ /* 0x001fea0003800000 */
[----:B------:R-:W0:Y:S01]  /*0660*/  LDCU.U8 UR5, c[0x0][0x414] ;  /* 0x00008280ff0577ac */ /* 0x000e220008000000 */
[----:B------:R-:W2:Y:S01]  /*0670*/  LDC.64 R6, c[0x0][0x408] ;  /* 0x00010200ff067b82 */ /* 0x000ea20000000a00 */
[----:B------:R-:W-:Y:S01]  /*0680*/  IMAD.MOV.U32 R5, RZ, RZ, R15 ;  /* 0x000000ffff057224 */ /* 0x000fe200078e000f */
[----:B0-----:R-:W-:Y:S01]  /*0690*/  UISETP.NE.AND UP0, UPT, UR5, URZ, UPT ;  /* 0x000000ff0500728c */ /* 0x001fe2000bf05270 */
[----:B--2---:R-:W-:-:S04]  /*06a0*/  IMAD.WIDE.U32 R26, R6, UR4, R18 ;  /* 0x00000004061a7c25 */ /* 0x004fc8000f8e0012 */
[----:B------:R-:W-:-:S04]  /*06b0*/  IMAD R7, R7, UR4, R27 ;  /* 0x0000000407077c24 */ /* 0x000fc8000f8e021b */
[----:B------:R-:W-:Y:S05]  /*06c0*/  BRA.U UP0, `(.L_x_1640) ;  /* 0x0000001100487547 */ /* 0x000fea000b800000 */
[CC--:B------:R-:W-:Y:S01]  /*06d0*/  IADD3 R6, PT, PT, R5.reuse, -R10.reuse, RZ ;  /* 0x8000000a05067210 */ /* 0x0c0fe20007ffe0ff */
[----:B------:R-:W-:Y:S01]  /*06e0*/  HFMA2 R11, -RZ, RZ, 0, 0 ;  /* 0x00000000ff0b7431 */ /* 0x000fe200000001ff */
[----:B------:R-:W-:Y:S01]  /*06f0*/  IADD3 R8, PT, PT, -R5, R10, RZ ;  /* 0x0000000a05087210 */ /* 0x000fe20007ffe1ff */
[----:B------:R-:W-:Y:S01]  /*0700*/  IMAD.MOV.U32 R21, RZ, RZ, RZ ;  /* 0x000000ffff157224 */ /* 0x000fe200078e00ff */
[----:B------:R-:W-:Y:S01]  /*0710*/  ISETP.GT.U32.AND P1, PT, R6, -0x4, PT ;  /* 0xfffffffc0600780c */ /* 0x000fe20003f24070 */
[----:B------:R-:W-:Y:S01]  /*0720*/  IMAD.MOV.U32 R6, RZ, RZ, RZ ;  /* 0x000000ffff067224 */ /* 0x000fe200078e00ff */
[----:B------:R-:W-:Y:S02]  /*0730*/  MOV R34, RZ ;  /* 0x000000ff00227202 */ /* 0x000fe40000000f00 */
[----:B------:R-:W-:Y:S02]  /*0740*/  CS2R R12, SRZ ;  /* 0x00000000000c7805 */ /* 0x000fe4000001ff00 */
[----:B------:R-:W-:-:S07]  /*0750*/  LOP3.LUT R9, R8, 0x3, RZ, 0xc0, !PT ;  /* 0x0000000308097812 */ /* 0x000fce00078ec0ff */
[----:B------:R-:W-:Y:S05]  /*0760*/  @P1 BRA `(.L_x_1641) ;  /* 0x0000000800501947 */ /* 0x000fea0003800000 */
[----:B------:R-:W-:Y:S02]  /*0770*/  LOP3.LUT R10, R8, 0xfffffffc, RZ, 0xc0, !PT ;  /* 0xfffffffc080a7812 */ /* 0x000fe400078ec0ff */
[----:B------:R-:W-:Y:S02]  /*0780*/  IADD3 R5, PT, PT, R5, 0x1, RZ ;  /* 0x0000000105057810 */ /* 0x000fe40007ffe0ff */
[----:B------:R-:W-:Y:S01]  /*0790*/  MOV R21, RZ ;  /* 0x000000ff00157202 */ /* 0x000fe20000000f00 */
[----:B------:R-:W-:-:S07]  /*07a0*/  IMAD.MOV R10, RZ, RZ, -R10 ;  /* 0x000000ffff0a7224 */ /* 0x000fce00078e0a0a */
.L_x_1642:
[----:B------:R-:W0:Y:S01]  /*07b0*/  @!P0 LDC.64 R16, c[0x0][0x3f8] ;  /* 0x0000fe00ff108b82 */ /* 0x000e220000000a00 */
[----:B------:R-:W-:Y:S02]  /*07c0*/  @!P0 IADD3 R31, PT, PT, R5, -0x1, RZ ;  /* 0xffffffff051f8810 */ /* 0x000fe40007ffe0ff */
[----:B------:R-:W-:Y:S02]  /*07d0*/  @!P0 MOV R28, R26 ;  /* 0x0000001a001c8202 */ /* 0x000fe40000000f00 */
[----:B------:R-:W-:-:S03]  /*07e0*/  @!P0 SHF.R.S32.HI R29, RZ, 0x1f, R31 ;  /* 0x0000001fff1d8819 */ /* 0x000fc6000001141f */
[----:B------:R-:W2:Y:S08]  /*07f0*/  @!P0 LDC.64 R24, c[0x0][0x3a0] ;  /* 0x0000e800ff188b82 */ /* 0x000eb00000000a00 */
[----:B------:R-:W3:Y:S01]  /*0800*/  @!P0 LDC.64 R14, c[0x0][0x398] ;  /* 0x0000e600ff0e8b82 */ /* 0x000ee20000000a00 */
[----:B0-----:R-:W-:Y:S02]  /*0810*/  @!P0 IMAD R30, R29, R16, RZ ;  /* 0x000000101d1e8224 */ /* 0x001fe400078e02ff */
[----:B------:R-:W-:-:S02]  /*0820*/  @!P0 IMAD.MOV.U32 R29, RZ, RZ, R7 ;  /* 0x000000ffff1d8224 */ /* 0x000fc400078e0007 */
[C---:B------:R-:W-:Y:S02]  /*0830*/  @!P0 IMAD R17, R31.reuse, R17, R30 ;  /* 0x000000111f118224 */ /* 0x040fe400078e021e */
[----:B------:R-:W-:-:S03]  /*0840*/  @!P0 IMAD.WIDE.U32 R28, R31, R16, R28 ;  /* 0x000000101f1c8225 */ /* 0x000fc600078e001c */
[C---:B------:R-:W-:Y:S02]  /*0850*/  @!P0 SHF.L.U32 R31, R28.reuse, 0x2, RZ ;  /* 0x000000021c1f8819 */ /* 0x040fe400000006ff */
[----:B------:R-:W-:Y:S02]  /*0860*/  @!P0 IADD3 R17, PT, PT, R29, R17, RZ ;  /* 0x000000111d118210 */ /* 0x000fe40007ffe0ff */
[C---:B--2---:R-:W-:Y:S02]  /*0870*/  @!P0 IADD3 R32, P1, PT, R31.reuse, R24, RZ ;  /* 0x000000181f208210 */ /* 0x044fe40007f3e0ff */
[----:B------:R-:W-:Y:S02]  /*0880*/  @!P0 SHF.L.U64.HI R28, R28, 0x2, R17 ;  /* 0x000000021c1c8819 */ /* 0x000fe40000010211 */
[----:B------:R-:W-:Y:S02]  /*0890*/  CS2R R16, SRZ ;  /* 0x0000000000107805 */ /* 0x000fe4000001ff00 */
[----:B---3--:R-:W-:Y:S01]  /*08a0*/  @!P0 IADD3 R30, P2, PT, R31, R14, RZ ;  /* 0x0000000e1f1e8210 */ /* 0x008fe20007f5e0ff */
[----:B------:R-:W-:-:S03]  /*08b0*/  @!P0 IMAD.X R33, R28, 0x1, R25, P1 ;  /* 0x000000011c218824 */ /* 0x000fc600008e0619 */
[----:B------:R-:W-:Y:S02]  /*08c0*/  @!P0 IADD3.X R31, PT, PT, R28, R15, RZ, P2, !PT ;  /* 0x0000000f1c1f8210 */ /* 0x000fe400017fe4ff */
[----:B------:R-:W-:Y:S01]  /*08d0*/  CS2R R14, SRZ ;  /* 0x00000000000e7805 */ /* 0x000fe2000001ff00 */
[----:B------:R-:W0:Y:S01]  /*08e0*/  @!P0 LDC.64 R24, c[0x0][0x3f8] ;  /* 0x0000fe00ff188b82 */ /* 0x000e220000000a00 */
[----:B------:R-:W2:Y:S04]  /*08f0*/  @!P0 LDG.E.64 R16, desc[UR6][R32.64] ;  /* 0x0000000620108981 */ /* 0x000ea8000c1e1b00 */
[----:B------:R3:W4:Y:S01]  /*0900*/  @!P0 LDG.E.64 R14, desc[UR6][R30.64] ;  /* 0x000000061e0e8981 */ /* 0x000722000c1e1b00 */
[----:B------:R-:W-:Y:S02]  /*0910*/  @!P0 SHF.R.S32.HI R35, RZ, 0x1f, R5 ;  /* 0x0000001fff238819 */ /* 0x000fe40000011405 */
[----:B------:R-:W5:Y:S01]  /*0920*/  @!P0 LDC.64 R28, c[0x0][0x3a0] ;  /* 0x0000e800ff1c8b82 */ /* 0x000f620000000a00 */
[----:B---3--:R-:W-:-:S07]  /*0930*/  @!P0 MOV R30, R26 ;  /* 0x0000001a001e8202 */ /* 0x008fce0000000f00 */
[----:B------:R-:W3:Y:S01]  /*0940*/  @!P0 LDC.64 R32, c[0x0][0x398] ;  /* 0x0000e600ff208b82 */ /* 0x000ee20000000a00 */
[----:B------:R-:W-:Y:S02]  /*0950*/  @!P0 IMAD.MOV.U32 R31, RZ, RZ, R7 ;  /* 0x000000ffff1f8224 */ /* 0x000fe400078e0007 */
[----:B0-----:R-:W-:-:S04]  /*0960*/  @!P0 IMAD R36, R35, R24, RZ ;  /* 0x0000001823248224 */ /* 0x001fc800078e02ff */
[C---:B------:R-:W-:Y:S02]  /*0970*/  @!P0 IMAD R35, R5.reuse, R25, R36 ;  /* 0x0000001905238224 */ /* 0x040fe400078e0224 */
[----:B------:R-:W-:Y:S01]  /*0980*/  @!P0 IMAD.WIDE.U32 R24, R5, R24, R30 ;  /* 0x0000001805188225 */ /* 0x000fe200078e001e */
[----:B------:R-:W-:-:S04]  /*0990*/  CS2R R30, SRZ ;  /* 0x00000000001e7805 */ /* 0x000fc8000001ff00 */
[----:B------:R-:W-:Y:S02]  /*09a0*/  @!P0 IADD3 R35, PT, PT, R25, R35, RZ ;  /* 0x0000002319238210 */ /* 0x000fe40007ffe0ff */
[C---:B------:R-:W-:Y:S02]  /*09b0*/  @!P0 SHF.L.U32 R25, R24.reuse, 0x2, RZ ;  /* 0x0000000218198819 */ /* 0x040fe400000006ff */
[----:B------:R-:W-:Y:S02]  /*09c0*/  @!P0 SHF.L.U64.HI R24, R24, 0x2, R35 ;  /* 0x0000000218188819 */ /* 0x000fe40000010223 */
[----:B-----5:R-:W-:-:S05]  /*09d0*/  @!P0 IADD3 R36, P1, PT, R25, R28, RZ ;  /* 0x0000001c19248210 */ /* 0x020fca0007f3e0ff */
[C---:B------:R-:W-:Y:S01]  /*09e0*/  @!P0 IMAD.X R37, R24.reuse, 0x1, R29, P1 ;  /* 0x0000000118258824 */ /* 0x040fe200008e061d */
[----:B---3--:R-:W-:Y:S02]  /*09f0*/  @!P0 IADD3 R32, P1, PT, R25, R32, RZ ;  /* 0x0000002019208210 */ /* 0x008fe40007f3e0ff */
[----:B------:R-:W-:Y:S02]  /*0a00*/  CS2R R28, SRZ ;  /* 0x00000000001c7805 */ /* 0x000fe4000001ff00 */
[----:B------:R0:W3:Y:S01]  /*0a10*/  @!P0 LDG.E.64 R30, desc[UR6][R36.64] ;  /* 0x00000006241e8981 */ /* 0x0000e2000c1e1b00 */
[----:B------:R-:W-:Y:S02]  /*0a20*/  @!P0 IADD3.X R33, PT, PT, R24, R33, RZ, P1, !PT ;  /* 0x0000002118218210 */ /* 0x000fe40000ffe4ff */
[----:B------:R-:W5:Y:S03]  /*0a30*/  @!P0 LDC.64 R24, c[0x0][0x3f8] ;  /* 0x0000fe00ff188b82 */ /* 0x000f660000000a00 */
[----:B------:R1:W3:Y:S01]  /*0a40*/  @!P0 LDG.E.64 R28, desc[UR6][R32.64] ;  /* 0x00000006201c8981 */ /* 0x0002e2000c1e1b00 */
[----:B0-----:R-:W-:-:S04]  /*0a50*/  @!P0 IADD3 R37, PT, PT, R5, 0x1, RZ ;  /* 0x0000000105258810 */ /* 0x001fc80007ffe0ff */
[----:B------:R-:W-:Y:S02]  /*0a60*/  @!P0 SHF.R.S32.HI R39, RZ, 0x1f, R37 ;  /* 0x0000001fff278819 */ /* 0x000fe40000011425 */
[----:B-1----:R-:W-:Y:S01]  /*0a70*/  @!P0 MOV R33, R7 ;  /* 0x0000000700218202 */ /* 0x002fe20000000f00 */
[----:B------:R-:W-:Y:S02]  /*0a80*/  @!P0 IMAD.MOV.U32 R32, RZ, RZ, R26 ;  /* 0x000000ffff208224 */ /* 0x000fe400078e001a */
[----:B--2---:R-:W-:-:S04]  /*0a90*/  FADD.FTZ R16, -R20, R16 ;  /* 0x0000001014107221 */ /* 0x004fc80000010100 */
[----:B------:R-:W-:Y:S01]  /*0aa0*/  FMUL.FTZ R16, R16, R3 ;  /* 0x0000000310107220 */ /* 0x000fe20000410000 */
[C---:B----4-:R-:W-:Y:S01]  /*0ab0*/  FMUL.FTZ R35, R14.reuse, R22 ;  /* 0x000000160e237220 */ /* 0x050fe20000410000 */
[----:B------:R-:W-:Y:S02]  /*0ac0*/  FADD.FTZ R11, R14, R11 ;  /* 0x0000000b0e0b7221 */ /* 0x000fe40000010000 */
[C---:B------:R-:W-:Y:S01]  /*0ad0*/  FFMA.FTZ R13, R16.reuse, R14, R13 ;  /* 0x0000000e100d7223 */ /* 0x040fe2000001000d */
[----:B------:R-:W-:Y:S01]  /*0ae0*/  FFMA.FTZ R16, R16, R35, R34 ;  /* 0x0000002310107223 */ /* 0x000fe20000010022 */
[----:B-----5:R-:W-:Y:S02]  /*0af0*/  @!P0 IMAD R34, R39, R24, RZ ;  /* 0x0000001827228224 */ /* 0x020fe400078e02ff */
[----:B------:R-:W-:Y:S02]  /*0b00*/  FADD.FTZ R14, R35, R21 ;  /* 0x00000015230e7221 */ /* 0x000fe40000010000 */
[----:B------:R-:W-:-:S02]  /*0b10*/  @!P0 IMAD R21, R37, R25, R34 ;  /* 0x0000001925158224 */ /* 0x000fc400078e0222 */
[----:B------:R-:W-:Y:S02]  /*0b20*/  @!P0 IMAD.WIDE.U32 R24, R37, R24, R32 ;  /* 0x0000001825188225 */ /* 0x000fe400078e0020 */
[----:B------:R-:W0:Y:S03]  /*0b30*/  @!P0 LDC.64 R36, c[0x0][0x3a0] ;  /* 0x0000e800ff248b82 */ /* 0x000e260000000a00 */
[----:B------:R-:W-:Y:S01]  /*0b40*/  @!P0 IADD3 R25, PT, PT, R25, R21, RZ ;  /* 0x0000001519198210 */ /* 0x000fe20007ffe0ff */
[----:B------:R-:W-:Y:S02]  /*0b50*/  @!P0 IMAD.SHL.U32 R21, R24, 0x4, RZ ;  /* 0x0000000418158824 */ /* 0x000fe400078e00ff */
[----:B------:R-:W-:Y:S01]  /*0b60*/  FADD.FTZ R38, -R20, R17 ;  /* 0x0000001114267221 */ /* 0x000fe20000010100 */
[----:B------:R-:W-:Y:S01]  /*0b70*/  @!P0 SHF.L.U64.HI R34, R24, 0x2, R25 ;  /* 0x0000000218228819 */ /* 0x000fe20000010219 */
[----:B------:R-:W1:Y:S02]  /*0b80*/  @!P0 LDC.64 R32, c[0x0][0x398] ;  /* 0x0000e600ff208b82 */ /* 0x000e640000000a00 */
[----:B------:R-:W-:Y:S01]  /*0b90*/  FMUL.FTZ R17, R38, R3 ;  /* 0x0000000326117220 */ /* 0x000fe20000410000 */
[----:B------:R-:W-:Y:S01]  /*0ba0*/  CS2R R24, SRZ ;  /* 0x0000000000187805 */ /* 0x000fe2000001ff00 */
[----:B------:R-:W-:-:S02]  /*0bb0*/  FADD.FTZ R6, R15, R6 ;  /* 0x000000060f067221 */ /* 0x000fc40000010000 */
[----:B------:R-:W-:Y:S01]  /*0bc0*/  FFMA.FTZ R12, R17, R15, R12 ;  /* 0x0000000f110c7223 */ /* 0x000fe2000001000c */
[----:B------:R-:W-:Y:S01]  /*0bd0*/  FMUL.FTZ R15, R15, R23 ;  /* 0x000000170f0f7220 */ /* 0x000fe20000410000 */
[----:B0-----:R-:W-:-:S04]  /*0be0*/  @!P0 IADD3 R36, P1, PT, R21, R36, RZ ;  /* 0x0000002415248210 */ /* 0x001fc80007f3e0ff */
[----:B------:R-:W-:-:S05]  /*0bf0*/  @!P0 IADD3.X R37, PT, PT, R34, R37, RZ, P1, !PT ;  /* 0x0000002522258210 */ /* 0x000fca0000ffe4ff */
[----:B------:R0:W2:Y:S01]  /*0c00*/  @!P0 LDG.E.64 R24, desc[UR6][R36.64] ;  /* 0x0000000624188981 */ /* 0x0000a2000c1e1b00 */
[----:B-1----:R-:W-:-:S04]  /*0c10*/  @!P0 IADD3 R32, P1, PT, R21, R32, RZ ;  /* 0x0000002015208210 */ /* 0x002fc80007f3e0ff */
[----:B------:R-:W-:Y:S02]  /*0c20*/  @!P0 IADD3.X R33, PT, PT, R34, R33, RZ, P1, !PT ;  /* 0x0000002122218210 */ /* 0x000fe40000ffe4ff */
[----:B------:R-:W-:Y:S01]  /*0c30*/  CS2R R34, SRZ ;  /* 0x0000000000227805 */ /* 0x000fe2000001ff00 */
[----:B0-----:R-:W-:Y:S02]  /*0c40*/  FFMA.FTZ R36, R17, R15, R16 ;  /* 0x0000000f11247223 */ /* 0x001fe40000010010 */
[----:B------:R-:W0:Y:S01]  /*0c50*/  @!P0 LDC.64 R16, c[0x0][0x3f8] ;  /* 0x0000fe00ff108b82 */ /* 0x000e220000000a00 */
[----:B---3--:R-:W-:Y:S02]  /*0c60*/  FADD.FTZ R30, -R20, R30 ;  /* 0x0000001e141e7221 */ /* 0x008fe40000010100 */
[----:B------:R1:W3:Y:S01]  /*0c70*/  @!P0 LDG.E.64 R34, desc[UR6][R32.64] ;  /* 0x0000000620228981 */ /* 0x0002e2000c1e1b00 */
[----:B------:R-:W-:Y:S01]  /*0c80*/  FADD.FTZ R38, R15, R14 ;  /* 0x0000000e0f267221 */ /* 0x000fe20000010000 */
[----:B------:R-:W-:Y:S01]  /*0c90*/  FMUL.FTZ R15, R28, R22 ;  /* 0x000000161c0f7220 */ /* 0x000fe20000410000 */
[----:B------:R-:W-:Y:S01]  /*0ca0*/  FMUL.FTZ R30, R30, R3 ;  /* 0x000000031e1e7220 */ /* 0x000fe20000410000 */
[----:B------:R-:W-:-:S03]  /*0cb0*/  FADD.FTZ R11, R11, R28 ;  /* 0x0000001c0b0b7221 */ /* 0x000fc60000010000 */
[C---:B------:R-:W-:Y:S01]  /*0cc0*/  FFMA.FTZ R39, R30.reuse, R28, R13 ;  /* 0x0000001c1e277223 */ /* 0x040fe2000001000d */
[----:B------:R-:W-:Y:S01]  /*0cd0*/  FFMA.FTZ R21, R30, R15, R36 ;  /* 0x0000000f1e157223 */ /* 0x000fe20000010024 */
[----:B-1----:R-:W-:Y:S01]  /*0ce0*/  @!P0 VIADD R33, R5, 0x2 ;  /* 0x0000000205218836 */ /* 0x002fe20000000000 */
[----:B------:R-:W1:Y:S04]  /*0cf0*/  @!P0 LDC.64 R36, c[0x0][0x3a0] ;  /* 0x0000e800ff248b82 */ /* 0x000e680000000a00 */
[----:B------:R-:W-:-:S05]  /*0d00*/  @!P0 SHF.R.S32.HI R13, RZ, 0x1f, R33 ;  /* 0x0000001fff0d8819 */ /* 0x000fca0000011421 */
[----:B0-----:R-:W-:Y:S02]  /*0d10*/  @!P0 IMAD R14, R13, R16, RZ ;  /* 0x000000100d0e8224 */ /* 0x001fe400078e02ff */
[----:B------:R-:W-:Y:S01]  /*0d20*/  FADD.FTZ R13, R38, R15 ;  /* 0x0000000f260d7221 */ /* 0x000fe20000010000 */
[----:B------:R-:W-:Y:S01]  /*0d30*/  @!P0 MOV R15, R7 ;  /* 0x00000007000f8202 */ /* 0x000fe20000000f00 */
[----:B------:R-:W-:Y:S01]  /*0d40*/  @!P0 IMAD R41, R33, R17, R14 ;  /* 0x0000001121298224 */ /* 0x000fe200078e020e */
[----:B------:R-:W-:-:S05]  /*0d50*/  @!P0 MOV R14, R26 ;  /* 0x0000001a000e8202 */ /* 0x000fca0000000f00 */
[----:B------:R-:W-:Y:S01]  /*0d60*/  @!P0 IMAD.WIDE.U32 R16, R33, R16, R14 ;  /* 0x0000001021108225 */ /* 0x000fe200078e000e */
[----:B------:R-:W-:-:S03]  /*0d70*/  CS2R R32, SRZ ;  /* 0x0000000000207805 */ /* 0x000fc6000001ff00 */
[----:B------:R-:W-:Y:S01]  /*0d80*/  @!P0 IMAD.IADD R17, R17, 0x1, R41 ;  /* 0x0000000111118824 */ /* 0x000fe200078e0229 */
[----:B------:R-:W-:-:S04]  /*0d90*/  @!P0 SHF.L.U32 R15, R16, 0x2, RZ ;  /* 0x00000002100f8819 */ /* 0x000fc800000006ff */
[----:B------:R-:W-:Y:S02]  /*0da0*/  @!P0 SHF.L.U64.HI R14, R16, 0x2, R17 ;  /* 0x00000002100e8819 */ /* 0x000fe40000010211 */
[----:B------:R-:W0:Y:S01]  /*0db0*/  @!P0 LDC.64 R16, c[0x0][0x398] ;  /* 0x0000e600ff108b82 */ /* 0x000e220000000a00 */
[----:B-1----:R-:W-:-:S04]  /*0dc0*/  @!P0 IADD3 R36, P1, PT, R15, R36, RZ ;  /* 0x000000240f248210 */ /* 0x002fc80007f3e0ff */
[----:B------:R-:W-:-:S05]  /*0dd0*/  @!P0 IADD3.X R37, PT, PT, R14, R37, RZ, P1, !PT ;  /* 0x000000250e258210 */ /* 0x000fca0000ffe4ff */
[----:B------:R-:W4:Y:S01]  /*0de0*/  @!P0 LDG.E.64 R32, desc[UR6][R36.64] ;  /* 0x0000000624208981 */ /* 0x000f22000c1e1b00 */
[----:B0-----:R-:W-:-:S05]  /*0df0*/  @!P0 IADD3 R16, P1, PT, R15, R16, RZ ;  /* 0x000000100f108210 */ /* 0x001fca0007f3e0ff */
[----:B------:R-:W-:Y:S01]  /*0e00*/  @!P0 IMAD.X R17, R14, 0x1, R17, P1 ;  /* 0x000000010e118824 */ /* 0x000fe200008e0611 */
[----:B------:R-:W-:-:S06]  /*0e10*/  CS2R R14, SRZ ;  /* 0x00000000000e7805 */ /* 0x000fcc000001ff00 */
[----:B------:R2:W5:Y:S01]  /*0e20*/  @!P0 LDG.E.64 R14, desc[UR6][R16.64] ;  /* 0x00000006100e8981 */ /* 0x000562000c1e1b00 */
[----:B------:R-:W-:Y:S01]  /*0e30*/  FADD.FTZ R28, -R20, R31 ;  /* 0x0000001f141c7221 */ /* 0x000fe20000010100 */
[----:B------:R-:W-:Y:S01]  /*0e40*/  IADD3 R10, PT, PT, R10, 0x4, RZ ;  /* 0x000000040a0a7810 */ /* 0x000fe20007ffe0ff */
[----:B------:R-:W-:Y:S01]  /*0e50*/  FADD.FTZ R6, R6, R29 ;  /* 0x0000001d06067221 */ /* 0x000fe20000010000 */
[----:B------:R-:W-:Y:S01]  /*0e60*/  IADD3 R5, PT, PT, R5, 0x4, RZ ;  /* 0x0000000405057810 */ /* 0x000fe20007ffe0ff */
[----:B------:R-:W-:Y:S01]  /*0e70*/  FMUL.FTZ R31, R28, R3 ;  /* 0x000000031c1f7220 */ /* 0x000fe20000410000 */
[----:B------:R-:W-:Y:S01]  /*0e80*/  FMUL.FTZ R28, R29, R23 ;  /* 0x000000171d1c7220 */ /* 0x000fe20000410000 */
[----:B------:R-:W-:Y:S02]  /*0e90*/  ISETP.NE.AND P1, PT, R10, RZ, PT ;  /* 0x000000ff0a00720c */ /* 0x000fe40003f25270 */
[C---:B------:R-:W-:Y:S01]  /*0ea0*/  FFMA.FTZ R12, R31.reuse, R29, R12 ;  /* 0x0000001d1f0c7223 */ /* 0x040fe2000001000c */
[----:B------:R-:W-:Y:S01]  /*0eb0*/  FFMA.FTZ R30, R31, R28, R21 ;  /* 0x0000001c1f1e7223 */ /* 0x000fe20000010015 */
[----:B------:R-:W-:Y:S01]  /*0ec0*/  FADD.FTZ R28, R28, R13 ;  /* 0x0000000d1c1c7221 */ /* 0x000fe20000010000 */
[C---:B--2---:R-:W-:Y:S01]  /*0ed0*/  FADD.FTZ R16, -R20.reuse, R25 ;  /* 0x0000001914107221 */ /* 0x044fe20000010100 */
[----:B------:R-:W-:-:S04]  /*0ee0*/  FADD.FTZ R24, -R20, R24 ;  /* 0x0000001814187221 */ /* 0x000fc80000010100 */
[-C--:B------:R-:W-:Y:S01]  /*0ef0*/  FMUL.FTZ R24, R24, R3.reuse ;  /* 0x0000000318187220 */ /* 0x080fe20000410000 */
[----:B---3--:R-:W-:Y:S01]  /*0f00*/  FMUL.FTZ R13, R34, R22 ;  /* 0x00000016220d7220 */ /* 0x008fe20000410000 */
[----:B------:R-:W-:Y:S01]  /*0f10*/  FADD.FTZ R21, R11, R34 ;  /* 0x000000220b157221 */ /* 0x000fe20000010000 */
[----:B------:R-:W-:Y:S01]  /*0f20*/  FMUL.FTZ R11, R16, R3 ;  /* 0x00000003100b7220 */ /* 0x000fe20000410000 */
[----:B------:R-:W-:Y:S01]  /*0f30*/  FMUL.FTZ R16, R35, R23 ;  /* 0x0000001723107220 */ /* 0x000fe20000410000 */
[----:B------:R-:W-:Y:S01]  /*0f40*/  FADD.FTZ R17, R28, R13 ;  /* 0x0000000d1c117221 */ /* 0x000fe20000010000 */
[C---:B------:R-:W-:Y:S01]  /*0f50*/  FFMA.FTZ R13, R24.reuse, R13, R30 ;  /* 0x0000000d180d7223 */ /* 0x040fe2000001001e */
[----:B------:R-:W-:Y:S01]  /*0f60*/  FFMA.FTZ R34, R24, R34, R39 ;  /* 0x0000002218227223 */ /* 0x000fe20000010027 */
[----:B------:R-:W-:Y:S01]  /*0f70*/  FADD.FTZ R24, R6, R35 ;  /* 0x0000002306187221 */ /* 0x000fe20000010000 */
[----:B------:R-:W-:Y:S01]  /*0f80*/  FADD.FTZ R29, R16, R17 ;  /* 0x00000011101d7221 */ /* 0x000fe20000010000 */
[C---:B------:R-:W-:Y:S01]  /*0f90*/  FFMA.FTZ R35, R11.reuse, R35, R12 ;  /* 0x000000230b237223 */ /* 0x040fe2000001000c */
[----:B------:R-:W-:Y:S01]  /*0fa0*/  FFMA.FTZ R12, R11, R16, R13 ;  /* 0x000000100b0c7223 */ /* 0x000fe2000001000d */
[C---:B----4-:R-:W-:Y:S01]  /*0fb0*/  FADD.FTZ R32, -R20.reuse, R32 ;  /* 0x0000002014207221 */ /* 0x050fe20000010100 */
[----:B------:R-:W-:-:S03]  /*0fc0*/  FADD.FTZ R6, -R20, R33 ;  /* 0x0000002114067221 */ /* 0x000fc60000010100 */
[----:B------:R-:W-:Y:S01]  /*0fd0*/  FMUL.FTZ R17, R32, R3 ;  /* 0x0000000320117220 */ /* 0x000fe20000410000 */
[----:B-----5:R-:W-:-:S03]  /*0fe0*/  FADD.FTZ R11, R21, R14 ;  /* 0x0000000e150b7221 */ /* 0x020fc60000010000 */
[----:B------:R-:W-:Y:S01]  /*0ff0*/  FFMA.FTZ R13, R17, R14, R34 ;  /* 0x0000000e110d7223 */ /* 0x000fe20000010022 */
[----:B------:R-:W-:Y:S01]  /*1000*/  FMUL.FTZ R14, R14, R22 ;  /* 0x000000160e0e7220 */ /* 0x000fe20000410000 */
[----:B------:R-:W-:Y:S01]  /*1010*/  FMUL.FTZ R34, R6, R3 ;  /* 0x0000000306227220 */ /* 0x000fe20000410000 */
[----:B------:R-:W-:Y:S01]  /*1020*/  FMUL.FTZ R25, R15, R23 ;  /* 0x000000170f197220 */ /* 0x000fe20000410000 */
[----:B------:R-:W-:Y:S01]  /*1030*/  FADD.FTZ R6, R24, R15 ;  /* 0x0000000f18067221 */ /* 0x000fe20000010000 */
[----:B------:R-:W-:Y:S01]  /*1040*/  FADD.FTZ R16, R29, R14 ;  /* 0x0000000e1d107221 */ /* 0x000fe20000010000 */
[----:B------:R-:W-:Y:S01]  /*1050*/  FFMA.FTZ R14, R17, R14, R12 ;  /* 0x0000000e110e7223 */ /* 0x000fe2000001000c */
[C---:B------:R-:W-:Y:S02]  /*1060*/  FFMA.FTZ R12, R34.reuse, R15, R35 ;  /* 0x0000000f220c7223 */ /* 0x040fe40000010023 */
[----:B------:R-:W-:Y:S01]  /*1070*/  FADD.FTZ R21, R25, R16 ;  /* 0x0000001019157221 */ /* 0x000fe20000010000 */
[----:B------:R-:W-:Y:S01]  /*1080*/  FFMA.FTZ R34, R34, R25, R14 ;  /* 0x0000001922227223 */ /* 0x000fe2000001000e */
[----:B------:R-:W-:Y:S06]  /*1090*/  @P1 BRA `(.L_x_1642) ;  /* 0xfffffff400c41947 */ /* 0x000fec000383ffff */
[----:B------:R-:W-:-:S07]  /*10a0*/  VIADD R5, R5, 0xffffffff ;  /* 0xffffffff05057836 */ /* 0x000fce0000000000 */
.L_x_1641:
        /* <DEDUP_REMOVED lines=11> */
[C---:B------:R-:W-:Y:S01]  /*1160*/  @!P0 IADD3 R35, PT, PT, R5.reuse, 0x1, RZ ;  /* 0x0000000105238810 */ /* 0x040fe20007ffe0ff */
[----:B------:R-:W-:Y:S02]  /*1170*/  @!P0 IMAD.MOV.U32 R9, RZ, RZ, R7 ;  /* 0x000000ffff098224 */ /* 0x000fe400078e0007 */
[----:B------:R-:W-:Y:S01]  /*1180*/  @!P0 IMAD R14, R8, UR4, RZ ;  /* 0x00000004080e8c24 */ /* 0x000fe2000f8e02ff */
[----:B------:R-:W-:Y:S02]  /*1190*/  @!P0 MOV R8, R26 ;  /* 0x0000001a00088202 */ /* 0x000fe40000000f00 */
[----:B------:R-:W-:Y:S01]  /*11a0*/  @!P0 SHF.R.S32.HI R10, RZ, 0x1f, R35 ;  /* 0x0000001fff0a8819 */ /* 0x000fe20000011423 */
[----:B------:R-:W2:Y:S01]  /*11b0*/  @!P0 LDC.64 R16, c[0x0][0x398] ;  /* 0x0000e600ff108b82 */ /* 0x000ea20000000a00 */
[----:B------:R-:W-:-:S02]  /*11c0*/  @!P0 IMAD R33, R5, UR5, R14 ;  /* 0x0000000505218c24 */ /* 0x000fc4000f8e020e */
[----:B------:R-:W-:-:S04]  /*11d0*/  @!P0 IMAD.WIDE.U32 R28, R5, UR4, R8 ;  /* 0x00000004051c8c25 */ /* 0x000fc8000f8e0008 */
[----:B------:R-:W-:Y:S01]  /*11e0*/  @!P0 IMAD.WIDE.U32 R24, R35, UR4, R8 ;  /* 0x0000000423188c25 */ /* 0x000fe2000f8e0008 */
[----:B------:R-:W3:Y:S01]  /*11f0*/  @!P0 LDC.64 R14, c[0x0][0x3a0] ;  /* 0x0000e800ff0e8b82 */ /* 0x000ee20000000a00 */
[----:B------:R-:W-:Y:S02]  /*1200*/  @!P0 IADD3 R29, PT, PT, R29, R33, RZ ;  /* 0x000000211d1d8210 */ /* 0x000fe40007ffe0ff */
[----:B------:R-:W-:Y:S01]  /*1210*/  @!P0 IMAD R10, R10, UR4, RZ ;  /* 0x000000040a0a8c24 */ /* 0x000fe2000f8e02ff */
[----:B------:R-:W-:Y:S02]  /*1220*/  @!P0 SHF.L.U32 R33, R24, 0x2, RZ ;  /* 0x0000000218218819 */ /* 0x000fe400000006ff */
[C---:B------:R-:W-:Y:S01]  /*1230*/  @!P0 SHF.L.U64.HI R32, R28.reuse, 0x2, R29 ;  /* 0x000000021c208819 */ /* 0x040fe2000001021d */
[----:B------:R-:W-:Y:S01]  /*1240*/  @!P0 IMAD R35, R35, UR5, R10 ;  /* 0x0000000523238c24 */ /* 0x000fe2000f8e020a */
[----:B------:R-:W4:Y:S01]  /*1250*/  @!P0 LDC.64 R8, c[0x0][0x398] ;  /* 0x0000e600ff088b82 */ /* 0x000f220000000a00 */
[----:B------:R-:W-:-:S02]  /*1260*/  @!P0 SHF.L.U32 R29, R28, 0x2, RZ ;  /* 0x000000021c1d8819 */ /* 0x000fc400000006ff */
[----:B------:R-:W-:Y:S02]  /*1270*/  @!P0 IMAD.IADD R25, R25, 0x1, R35 ;  /* 0x0000000119198824 */ /* 0x000fe400078e0223 */
[----:B0-----:R-:W-:-:S03]  /*1280*/  @!P0 IADD3 R30, P2, PT, R29, R30, RZ ;  /* 0x0000001e1d1e8210 */ /* 0x001fc60007f5e0ff */
[----:B------:R-:W-:Y:S02]  /*1290*/  @!P0 SHF.L.U64.HI R10, R24, 0x2, R25 ;  /* 0x00000002180a8819 */ /* 0x000fe40000010219 */
[----:B------:R-:W-:Y:S02]  /*12a0*/  CS2R R24, SRZ ;  /* 0x0000000000187805 */ /* 0x000fe4000001ff00 */
[----:B--2---:R-:W-:Y:S02]  /*12b0*/  @!P0 IADD3 R16, P3, PT, R29, R16, RZ ;  /* 0x000000101d108210 */ /* 0x004fe40007f7e0ff */
[C---:B------:R-:W-:Y:S02]  /*12c0*/  @!P0 IADD3.X R31, PT, PT, R32.reuse, R31, RZ, P2, !PT ;  /* 0x0000001f201f8210 */ /* 0x040fe400017fe4ff */
[----:B------:R-:W-:Y:S01]  /*12d0*/  CS2R R28, SRZ ;  /* 0x00000000001c7805 */ /* 0x000fe2000001ff00 */
[----:B------:R-:W-:Y:S01]  /*12e0*/  @!P0 IMAD.X R17, R32, 0x1, R17, P3 ;  /* 0x0000000120118824 */ /* 0x000fe200018e0611 */
[C---:B---3--:R-:W-:Y:S01]  /*12f0*/  @!P0 IADD3 R14, P2, PT, R33.reuse, R14, RZ ;  /* 0x0000000e210e8210 */ /* 0x048fe20007f5e0ff */
[----:B------:R0:W2:Y:S03]  /*1300*/  @!P0 LDG.E.64 R24, desc[UR6][R30.64] ;  /* 0x000000061e188981 */ /* 0x0000a6000c1e1b00 */
[----:B------:R-:W-:Y:S01]  /*1310*/  @!P0 IADD3.X R15, PT, PT, R10, R15, RZ, P2, !PT ;  /* 0x0000000f0a0f8210 */ /* 0x000fe200017fe4ff */
[----:B------:R-:W3:Y:S01]  /*1320*/  @!P0 LDG.E.64 R28, desc[UR6][R16.64] ;  /* 0x00000006101c8981 */ /* 0x000ee2000c1e1b00 */
[----:B----4-:R-:W-:-:S02]  /*1330*/  @!P0 IADD3 R8, P3, PT, R33, R8, RZ ;  /* 0x0000000821088210 */ /* 0x010fc40007f7e0ff */
[----:B------:R-:W-:Y:S02]  /*1340*/  CS2R R32, SRZ ;  /* 0x0000000000207805 */ /* 0x000fe4000001ff00 */
[----:B0-----:R-:W-:Y:S02]  /*1350*/  CS2R R30, SRZ ;  /* 0x00000000001e7805 */ /* 0x001fe4000001ff00 */
[----:B------:R-:W-:Y:S02]  /*1360*/  @!P0 IADD3.X R9, PT, PT, R10, R9, RZ, P3, !PT ;  /* 0x000000090a098210 */ /* 0x000fe40001ffe4ff */
[----:B------:R0:W4:Y:S04]  /*1370*/  @!P0 LDG.E.64 R32, desc[UR6][R14.64] ;  /* 0x000000060e208981 */ /* 0x000128000c1e1b00 */
[----:B------:R-:W5:Y:S01]  /*1380*/  @!P0 LDG.E.64 R30, desc[UR6][R8.64] ;  /* 0x00000006081e8981 */ /* 0x000f62000c1e1b00 */
[----:B------:R-:W-:-:S02]  /*1390*/  VIADD R5, R5, 0x2 ;  /* 0x0000000205057836 */ /* 0x000fc40000000000 */
[C---:B--2---:R-:W-:Y:S01]  /*13a0*/  FADD.FTZ R24, -R20.reuse, R24 ;  /* 0x0000001814187221 */ /* 0x044fe20000010100 */
[----:B------:R-:W-:Y:S01]  /*13b0*/  FADD.FTZ R10, -R20, R25 ;  /* 0x00000019140a7221 */ /* 0x000fe20000010100 */
[-C--:B---3--:R-:W-:Y:S02]  /*13c0*/  FMUL.FTZ R17, R28, R22.reuse ;  /* 0x000000161c117220 */ /* 0x088fe40000410000 */
[-C--:B-1----:R-:W-:Y:S01]  /*13d0*/  FMUL.FTZ R24, R24, R3.reuse ;  /* 0x0000000318187220 */ /* 0x082fe20000410000 */
[----:B------:R-:W-:Y:S01]  /*13e0*/  FADD.FTZ R25, R11, R28 ;  /* 0x0000001c0b197221 */ /* 0x000fe20000010000 */
[----:B------:R-:W-:Y:S01]  /*13f0*/  FMUL.FTZ R11, R10, R3 ;  /* 0x000000030a0b7220 */ /* 0x000fe20000410000 */
[----:B------:R-:W-:Y:S01]  /*1400*/  FADD.FTZ R21, R21, R17 ;  /* 0x0000001115157221 */ /* 0x000fe20000010000 */
[----:B------:R-:W-:Y:S01]  /*1410*/  FMUL.FTZ R10, R29, R23 ;  /* 0x000000171d0a7220 */ /* 0x000fe20000410000 */
[----:B------:R-:W-:Y:S01]  /*1420*/  FFMA.FTZ R17, R24, R17, R34 ;  /* 0x0000001118117223 */ /* 0x000fe20000010022 */
[----:B0-----:R-:W-:Y:S01]  /*1430*/  FADD.FTZ R14, R6, R29 ;  /* 0x0000001d060e7221 */ /* 0x001fe20000010000 */
[----:B----4-:R-:W-:Y:S01]  /*1440*/  FADD.FTZ R32, -R20, R32 ;  /* 0x0000002014207221 */ /* 0x010fe20000010100 */
[C---:B------:R-:W-:Y:S01]  /*1450*/  FFMA.FTZ R29, R11.reuse, R29, R12 ;  /* 0x0000001d0b1d7223 */ /* 0x040fe2000001000c */
[----:B------:R-:W-:Y:S01]  /*1460*/  FADD.FTZ R21, R10, R21 ;  /* 0x000000150a157221 */ /* 0x000fe20000010000 */
[----:B------:R-:W-:Y:S01]  /*1470*/  FADD.FTZ R6, -R20, R33 ;  /* 0x0000002114067221 */ /* 0x000fe20000010100 */
[----:B-----5:R-:W-:Y:S01]  /*1480*/  FMUL.FTZ R8, R30, R22 ;  /* 0x000000161e087220 */ /* 0x020fe20000410000 */
[----:B------:R-:W-:Y:S01]  /*1490*/  FFMA.FTZ R12, R11, R10, R17 ;  /* 0x0000000a0b0c7223 */ /* 0x000fe20000010011 */
[-C--:B------:R-:W-:Y:S01]  /*14a0*/  FMUL.FTZ R9, R32, R3.reuse ;  /* 0x0000000320097220 */ /* 0x080fe20000410000 */
[----:B------:R-:W-:Y:S01]  /*14b0*/  FMUL.FTZ R34, R6, R3 ;  /* 0x0000000306227220 */ /* 0x000fe20000410000 */
[----:B------:R-:W-:Y:S01]  /*14c0*/  FADD.FTZ R10, R21, R8 ;  /* 0x00000008150a7221 */ /* 0x000fe20000010000 */
[----:B------:R-:W-:Y:S01]  /*14d0*/  FFMA.FTZ R28, R24, R28, R13 ;  /* 0x0000001c181c7223 */ /* 0x000fe2000001000d */
[----:B------:R-:W-:Y:S01]  /*14e0*/  FMUL.FTZ R15, R31, R23 ;  /* 0x000000171f0f7220 */ /* 0x000fe20000410000 */
[----:B------:R-:W-:Y:S01]  /*14f0*/  FFMA.FTZ R8, R9, R8, R12 ;  /* 0x0000000809087223 */ /* 0x000fe2000001000c */
[----:B------:R-:W-:Y:S01]  /*1500*/  FFMA.FTZ R12, R34, R31, R29 ;  /* 0x0000001f220c7223 */ /* 0x000fe2000001001d */
[----:B------:R-:W-:Y:S01]  /*1510*/  FADD.FTZ R11, R25, R30 ;  /* 0x0000001e190b7221 */ /* 0x000fe20000010000 */
[----:B------:R-:W-:Y:S01]  /*1520*/  FFMA.FTZ R13, R9, R30, R28 ;  /* 0x0000001e090d7223 */ /* 0x000fe2000001001c */
[----:B------:R-:W-:Y:S01]  /*1530*/  FADD.FTZ R6, R14, R31 ;  /* 0x0000001f0e067221 */ /* 0x000fe20000010000 */
[----:B------:R-:W-:Y:S01]  /*1540*/  FADD.FTZ R21, R15, R10 ;  /* 0x0000000a0f157221 */ /* 0x000fe20000010000 */
[----:B------:R-:W-:-:S07]  /*1550*/  FFMA.FTZ R34, R34, R15, R8 ;  /* 0x0000000f22227223 */ /* 0x000fce0000010008 */
.L_x_1643:
        /* <DEDUP_REMOVED lines=25> */
.L_x_1645:
[----:B------:R-:W-:Y:S05]  /*16f0*/  BSYNC.RECONVERGENT B0 ;  /* 0x0000000000007941 */ /* 0x000fea0003800200 */
.L_x_1644:
[----:B-----5:R-:W-:Y:S01]  /*1700*/  FADD.FTZ R16, -R20, R16 ;  /* 0x0000001014107221 */ /* 0x020fe20000010100 */
[----:B------:R-:W-:Y:S01]  /*1710*/  FMUL.FTZ R5, R8, R22 ;  /* 0x0000001608057220 */ /* 0x000fe20000410000 */
[----:B------:R-:W-:Y:S01]  /*1720*/  FADD.FTZ R20, -R20, R17 ;  /* 0x0000001114147221 */ /* 0x000fe20000010100 */
[----:B------:R-:W-:Y:S01]  /*1730*/  FADD.FTZ R11, R11, R8 ;  /* 0x000000080b0b7221 */ /* 0x000fe20000010000 */
[-C--:B-1----:R-:W-:Y:S01]  /*1740*/  FMUL.FTZ R16, R16, R3.reuse ;  /* 0x0000000310107220 */ /* 0x082fe20000410000 */
[----:B------:R-:W-:Y:S01]  /*1750*/  FADD.FTZ R21, R21, R5 ;  /* 0x0000000515157221 */ /* 0x000fe20000010000 */
[----:B------:R-:W-:Y:S01]  /*1760*/  FMUL.FTZ R3, R20, R3 ;  /* 0x0000000314037220 */ /* 0x000fe20000410000 */
[----:B------:R-:W-:Y:S01]  /*1770*/  FADD.FTZ R6, R6, R9 ;  /* 0x0000000906067221 */ /* 0x000fe20000010000 */
[C---:B------:R-:W-:Y:S01]  /*1780*/  FFMA.FTZ R13, R16.reuse, R8, R13 ;  /* 0x00000008100d7223 */ /* 0x040fe2000001000d */
[----:B------:R-:W-:Y:S01]  /*1790*/  FMUL.FTZ R8, R9, R23 ;  /* 0x0000001709087220 */ /* 0x000fe20000410000 */
[----:B------:R-:W-:Y:S01]  /*17a0*/  FFMA.FTZ R5, R16, R5, R34 ;  /* 0x0000000510057223 */ /* 0x000fe20000010022 */
[----:B------:R-:W-:-:S02]  /*17b0*/  FFMA.FTZ R12, R3, R9, R12 ;  /* 0x00000009030c7223 */ /* 0x000fc4000001000c */
[----:B------:R-:W-:Y:S01]  /*17c0*/  FADD.FTZ R21, R8, R21 ;  /* 0x0000001508157221 */ /* 0x000fe20000010000 */
[----:B------:R-:W-:Y:S01]  /*17d0*/  FFMA.FTZ R34, R3, R8, R5 ;  /* 0x0000000803227223 */ /* 0x000fe20000010005 */
[----:B------:R-:W-:Y:S06]  /*17e0*/  BRA `(.L_x_1639) ;  /* 0x0000000800b07947 */ /* 0x000fec0003800000 */
.L_x_1640:
[C---:B------:R-:W-:Y:S01]  /*17f0*/  IADD3 R6, PT, PT, -R5.reuse, R10, RZ ;  /* 0x0000000a05067210 */ /* 0x040fe20007ffe1ff */
[----:B------:R-:W-:Y:S02]  /*1800*/  VIADD R12, R10, 0xffffffff ;  /* 0xffffffff0a0c7836 */ /* 0x000fe40000000000 */
[----:B------:R-:W-:Y:S01]  /*1810*/  HFMA2 R21, -RZ, RZ, 0, 0 ;  /* 0x00000000ff157431 */ /* 0x000fe200000001ff */
[----:B------:R-:W-:Y:S01]  /*1820*/  MOV R34, RZ ;  /* 0x000000ff00227202 */ /* 0x000fe20000000f00 */
[----:B------:R-:W-:Y:S01]  /*1830*/  IMAD.MOV.U32 R11, RZ, RZ, RZ ;  /* 0x000000ffff0b7224 */ /* 0x000fe200078e00ff */
[----:B------:R-:W-:Y:S02]  /*1840*/  LOP3.LUT R6, R6, 0x1, RZ, 0xc0, !PT ;  /* 0x0000000106067812 */ /* 0x000fe400078ec0ff */
[----:B------:R-:W-:Y:S02]  /*1850*/  ISETP.NE.AND P2, PT, R5, R12, PT ;  /* 0x0000000c0500720c */ /* 0x000fe40003f45270 */
[----:B------:R-:W-:-:S02]  /*1860*/  CS2R R12, SRZ ;  /* 0x00000000000c7805 */ /* 0x000fc4000001ff00 */
[----:B------:R-:W-:Y:S01]  /*1870*/  ISETP.NE.U32.AND P1, PT, R6, 0x1, PT ;  /* 0x000000010600780c */ /* 0x000fe20003f25070 */
[----:B------:R-:W-:-:S12]  /*1880*/  HFMA2 R6, -RZ, RZ, 0, 0 ;  /* 0x00000000ff067431 */ /* 0x000fd800000001ff */
[----:B------:R-:W-:Y:S05]  /*1890*/  @P1 BRA `(.L_x_1646) ;  /* 0x0000000000c81947 */ /* 0x000fea0003800000 */
[----:B------:R-:W0:Y:S01]  /*18a0*/  @!P0 LDC.64 R12, c[0x0][0x3a0] ;  /* 0x0000e800ff0c8b82 */ /* 0x000e220000000a00 */
[----:B------:R-:W-:Y:S01]  /*18b0*/  @!P0 IMAD R14, R14, UR8, RZ ;  /* 0x000000080e0e8c24 */ /* 0x000fe2000f8e02ff */
[----:B------:R-:W-:Y:S02]  /*18c0*/  @!P0 MOV R6, R26 ;  /* 0x0000001a00068202 */ /* 0x000fe40000000f00 */
[----:B------:R-:W-:Y:S01]  /*18d0*/  CS2R R24, SRZ ;  /* 0x0000000000187805 */ /* 0x000fe2000001ff00 */
        /* <DEDUP_REMOVED lines=8> */
[----:B------:R-:W2:Y:S01]  /*1960*/  @!P0 LDG.E.64 R24, desc[UR6][R16.64] ;  /* 0x0000000610188981 */ /* 0x000ea2000c1e1b00 */
[----:B0-----:R-:W-:-:S05]  /*1970*/  @!P0 IADD3 R18, P1, PT, R19, R12, RZ ;  /* 0x0000000c13128210 */ /* 0x001fca0007f3e0ff */
[----:B------:R-:W-:Y:S01]  /*1980*/  @!P0 IMAD.X R19, R14, 0x1, R13, P1 ;  /* 0x000000010e138824 */ /* 0x000fe200008e060d */
[----:B------:R-:W-:-:S06]  /*1990*/  CS2R R14, SRZ ;  /* 0x00000000000e7805 */ /* 0x000fcc000001ff00 */
[----:B------:R0:W3:Y:S01]  /*19a0*/  @!P0 LDG.E.64 R14, desc[UR6][R18.64] ;  /* 0x00000006120e8981 */ /* 0x0000e2000c1e1b00 */
[----:B------:R-:W-:Y:S01]  /*19b0*/  IADD3 R5, PT, PT, R5, 0x1, RZ ;  /* 0x0000000105057810 */ /* 0x000fe20007ffe0ff */
[C---:B--2---:R-:W-:Y:S01]  /*19c0*/  FADD.FTZ R24, -R20.reuse, R24 ;  /* 0x0000001814187221 */ /* 0x044fe20000010100 */
[----:B------:R-:W-:-:S03]  /*19d0*/  FADD.FTZ R12, -R20, R25 ;  /* 0x00000019140c7221 */ /* 0x000fc60000010100 */
[-C--:B-1----:R-:W-:Y:S01]  /*19e0*/  FMUL.FTZ R13, R24, R3.reuse ;  /* 0x00000003180d7220 */ /* 0x082fe20000410000 */
[----:B------:R-:W-:-:S03]  /*19f0*/  FMUL.FTZ R12, R12, R3 ;  /* 0x000000030c0c7220 */ /* 0x000fc60000410000 */
[----:B------:R-:W-:Y:S01]  /*1a00*/  FFMA.FTZ R6, R13, R22, R8 ;  /* 0x000000160d067223 */ /* 0x000fe20000010008 */
        /* <DEDUP_REMOVED lines=17> */
[----:B------:R-:W-:-:S03]  /*1b20*/  FMUL.FTZ R15, R15, R24 ;  /* 0x000000180f0f7220 */ /* 0x000fc60000410000 */
[----:B------:R-:W-:Y:S01]  /*1b30*/  FFMA.FTZ R11, R13, R6, RZ ;  /* 0x000000060d0b7223 */ /* 0x000fe200000100ff */
[----:B------:R-:W-:Y:S01]  /*1b40*/  FADD.FTZ R6, RZ, R6 ;  /* 0x00000006ff067221 */ /* 0x000fe20000010000 */
[----:B------:R-:W-:Y:S01]  /*1b50*/  FMUL.FTZ R21, R15, R23 ;  /* 0x000000170f157220 */ /* 0x000fe20000410000 */
[----:B------:R-:W-:-:S03]  /*1b60*/  FFMA.FTZ R13, R13, R14, RZ ;  /* 0x0000000e0d0d7223 */ /* 0x000fc600000100ff */
[C---:B------:R-:W-:Y:S01]  /*1b70*/  FFMA.FTZ R34, R12.reuse, R21, R11 ;  /* 0x000000150c227223 */ /* 0x040fe2000001000b */
[----:B------:R-:W-:Y:S01]  /*1b80*/  FADD.FTZ R21, R21, R6 ;  /* 0x0000000615157221 */ /* 0x000fe20000010000 */
[----:B------:R-:W-:Y:S01]  /*1b90*/  FADD.FTZ R11, RZ, R14 ;  /* 0x0000000eff0b7221 */ /* 0x000fe20000010000 */
[----:B------:R-:W-:Y:S01]  /*1ba0*/  FFMA.FTZ R12, R12, R15, RZ ;  /* 0x0000000f0c0c7223 */ /* 0x000fe200000100ff */
[----:B------:R-:W-:-:S07]  /*1bb0*/  FADD.FTZ R6, RZ, R15 ;  /* 0x0000000fff067221 */ /* 0x000fce0000010000 */
.L_x_1646:
[----:B------:R-:W-:Y:S05]  /*1bc0*/  @!P2 BRA `(.L_x_1639) ;  /* 0x0000000400b8a947 */ /* 0x000fea0003800000 */
[----:B------:R-:W-:-:S07]  /*1bd0*/  IADD3 R10, PT, PT, R5, -R10, RZ ;  /* 0x8000000a050a7210 */ /* 0x000fce0007ffe0ff */
.L_x_1647:
[----:B------:R-:W0:Y:S01]  /*1be0*/  @!P0 LDC.64 R14, c[0x0][0x3f8] ;  /* 0x0000fe00ff0e8b82 */ /* 0x000e220000000a00 */
[----:B------:R-:W-:Y:S01]  /*1bf0*/  @!P0 SHF.R.S32.HI R19, RZ, 0x1f, R5 ;  /* 0x0000001fff138819 */ /* 0x000fe20000011405 */
[----:B------:R-:W-:-:S06]  /*1c00*/  @!P0 IMAD.MOV.U32 R18, RZ, RZ, R26 ;  /* 0x000000ffff128224 */ /* 0x000fcc00078e001a */
[----:B------:R-:W2:Y:S01]  /*1c10*/  @!P0 LDC.64 R16, c[0x0][0x3a0] ;  /* 0x0000e800ff108b82 */ /* 0x000ea20000000a00 */
[----:B0-----:R-:W-:Y:S01]  /*1c20*/  @!P0 IMAD R24, R19, R14, RZ ;  /* 0x0000000e13188224 */ /* 0x001fe200078e02ff */
[----:B------:R-:W-:-:S03]  /*1c30*/  @!P0 MOV R19, R7 ;  /* 0x0000000700138202 */ /* 0x000fc60000000f00 */
[C---:B------:R-:W-:Y:S02]  /*1c40*/  @!P0 IMAD R15, R5.reuse, R15, R24 ;  /* 0x0000000f050f8224 */ /* 0x040fe400078e0218 */
[----:B------:R-:W-:Y:S01]  /*1c50*/  @!P0 IMAD.WIDE.U32 R30, R5, R14, R18 ;  /* 0x0000000e051e8225 */ /* 0x000fe200078e0012 */
[----:B------:R-:W0:Y:S03]  /*1c60*/  @!P0 LDC.64 R24, c[0x0][0x3f8] ;  /* 0x0000fe00ff188b82 */ /* 0x000e260000000a00 */
[----:B------:R-:W-:Y:S01]  /*1c70*/  @!P0 IMAD.IADD R15, R31, 0x1, R15 ;  /* 0x000000011f0f8824 */ /* 0x000fe200078e020f */
[----:B------:R-:W-:-:S04]  /*1c80*/  @!P0 SHF.L.U32 R33, R30, 0x2, RZ ;  /* 0x000000021e218819 */ /* 0x000fc800000006ff */
[----:B--2---:R-:W-:Y:S01]  /*1c90*/  @!P0 IADD3 R28, P1, PT, R33, R16, RZ ;  /* 0x00000010211c8210 */ /* 0x004fe20007f3e0ff */
[----:B------:R-:W2:Y:S01]  /*1ca0*/  @!P0 LDC.64 R18, c[0x0][0x3a0] ;  /* 0x0000e800ff128b82 */ /* 0x000ea20000000a00 */
[----:B------:R-:W-:Y:S02]  /*1cb0*/  @!P0 SHF.L.U64.HI R30, R30, 0x2, R15 ;  /* 0x000000021e1e8819 */ /* 0x000fe4000001020f */
[----:B------:R-:W-:Y:S02]  /*1cc0*/  CS2R R14, SRZ ;  /* 0x00000000000e7805 */ /* 0x000fe4000001ff00 */
[----:B------:R-:W-:Y:S02]  /*1cd0*/  @!P0 IADD3.X R29, PT, PT, R30, R17, RZ, P1, !PT ;  /* 0x000000111e1d8210 */ /* 0x000fe40000ffe4ff */
[----:B------:R-:W-:Y:S01]  /*1ce0*/  @!P0 IADD3 R31, PT, PT, R5, 0x1, RZ ;  /* 0x00000001051f8810 */ /* 0x000fe20007ffe0ff */
[----:B------:R-:W3:Y:S02]  /*1cf0*/  @!P0 LDC.64 R16, c[0x0][0x398] ;  /* 0x0000e600ff108b82 */ /* 0x000ee40000000a00 */
[----:B------:R4:W5:Y:S01]  /*1d00*/  @!P0 LDG.E.64 R14, desc[UR6][R28.64] ;  /* 0x000000061c0e8981 */ /* 0x000962000c1e1b00 */
[----:B------:R-:W-:-:S05]  /*1d10*/  @!P0 SHF.R.S32.HI R35, RZ, 0x1f, R31 ;  /* 0x0000001fff238819 */ /* 0x000fca000001141f */
[-C--:B0-----:R-:W-:Y:S01]  /*1d20*/  @!P0 IMAD R32, R35, R24.reuse, RZ ;  /* 0x0000001823208224 */ /* 0x081fe200078e02ff */
[----:B----4-:R-:W-:Y:S01]  /*1d30*/  @!P0 MOV R29, R7 ;  /* 0x00000007001d8202 */ /* 0x010fe20000000f00 */
[----:B------:R-:W-:Y:S02]  /*1d40*/  @!P0 IMAD.MOV.U32 R28, RZ, RZ, R26 ;  /* 0x000000ffff1c8224 */ /* 0x000fe400078e001a */
[C---:B------:R-:W-:Y:S02]  /*1d50*/  @!P0 IMAD R35, R31.reuse, R25, R32 ;  /* 0x000000191f238224 */ /* 0x040fe400078e0220 */
[----:B------:R-:W-:Y:S01]  /*1d60*/  @!P0 IMAD.WIDE.U32 R24, R31, R24, R28 ;  /* 0x000000181f188225 */ /* 0x000fe200078e001c */
[----:B------:R-:W-:-:S03]  /*1d70*/  CS2R R28, SRZ ;  /* 0x00000000001c7805 */ /* 0x000fc6000001ff00 */
[C---:B------:R-:W-:Y:S01]  /*1d80*/  @!P0 IMAD.SHL.U32 R31, R24.reuse, 0x4, RZ ;  /* 0x00000004181f8824 */ /* 0x040fe200078e00ff */
[----:B------:R-:W-:Y:S02]  /*1d90*/  @!P0 IADD3 R25, PT, PT, R25, R35, RZ ;  /* 0x0000002319198210 */ /* 0x000fe40007ffe0ff */
[----:B---3--:R-:W-:Y:S02]  /*1da0*/  @!P0 IADD3 R16, P1, PT, R33, R16, RZ ;  /* 0x0000001021108210 */ /* 0x008fe40007f3e0ff */
[----:B------:R-:W-:Y:S02]  /*1db0*/  @!P0 SHF.L.U64.HI R36, R24, 0x2, R25 ;  /* 0x0000000218248819 */ /* 0x000fe40000010219 */
[----:B------:R-:W-:Y:S02]  /*1dc0*/  CS2R R24, SRZ ;  /* 0x0000000000187805 */ /* 0x000fe4000001ff00 */
[----:B--2---:R-:W-:Y:S01]  /*1dd0*/  @!P0 IADD3 R18, P2, PT, R31, R18, RZ ;  /* 0x000000121f128210 */ /* 0x004fe20007f5e0ff */
[----:B------:R-:W0:Y:S01]  /*1de0*/  @!P0 LDC.64 R32, c[0x0][0x398] ;  /* 0x0000e600ff208b82 */ /* 0x000e220000000a00 */
[----:B------:R-:W-:-:S02]  /*1df0*/  @!P0 IADD3.X R17, PT, PT, R30, R17, RZ, P1, !PT ;  /* 0x000000111e118210 */ /* 0x000fc40000ffe4ff */
[----:B------:R-:W-:-:S03]  /*1e00*/  @!P0 IADD3.X R19, PT, PT, R36, R19, RZ, P2, !PT ;  /* 0x0000001324138210 */ /* 0x000fc600017fe4ff */
[----:B------:R-:W2:Y:S04]  /*1e10*/  @!P0 LDG.E.64 R28, desc[UR6][R16.64] ;  /* 0x00000006101c8981 */ /* 0x000ea8000c1e1b00 */
[----:B------:R3:W4:Y:S01]  /*1e20*/  @!P0 LDG.E.64 R24, desc[UR6][R18.64] ;  /* 0x0000000612188981 */ /* 0x000722000c1e1b00 */
[----:B0-----:R-:W-:Y:S02]  /*1e30*/  @!P0 IADD3 R32, P1, PT, R31, R32, RZ ;  /* 0x000000201f208210 */ /* 0x001fe40007f3e0ff */
[----:B------:R-:W-:-:S03]  /*1e40*/  CS2R R30, SRZ ;  /* 0x00000000001e7805 */ /* 0x000fc6000001ff00 */
[----:B------:R-:W-:-:S05]  /*1e50*/  @!P0 IMAD.X R33, R36, 0x1, R33, P1 ;  /* 0x0000000124218824 */ /* 0x000fca00008e0621 */
[----:B------:R0:W2:Y:S01]  /*1e60*/  @!P0 LDG.E.64 R30, desc[UR6][R32.64] ;  /* 0x00000006201e8981 */ /* 0x0000a2000c1e1b00 */
[----:B------:R-:W-:-:S04]  /*1e70*/  IADD3 R10, PT, PT, R10, 0x2, RZ ;  /* 0x000000020a0a7810 */ /* 0x000fc80007ffe0ff */
[----:B------:R-:W-:Y:S02]  /*1e80*/  ISETP.NE.AND P1, PT, R10, RZ, PT ;  /* 0x000000ff0a00720c */ /* 0x000fe40003f25270 */
[----:B------:R-:W-:Y:S01]  /*1e90*/  IADD3 R5, PT, PT, R5, 0x2, RZ ;  /* 0x0000000205057810 */ /* 0x000fe20007ffe0ff */
[----:B-----5:R-:W-:-:S04]  /*1ea0*/  FADD.FTZ R14, -R20, R14 ;  /* 0x0000000e140e7221 */ /* 0x020fc80000010100 */
[----:B-1----:R-:W-:Y:S01]  /*1eb0*/  FMUL.FTZ R35, R14, R3 ;  /* 0x000000030e237220 */ /* 0x002fe20000410000 */
[----:B------:R-:W-:-:S03]  /*1ec0*/  FADD.FTZ R14, -R20, R15 ;  /* 0x0000000f140e7221 */ /* 0x000fc60000010100 */
[----:B------:R-:W-:Y:S01]  /*1ed0*/  FFMA.FTZ R15, R35, R22, R8 ;  /* 0x00000016230f7223 */ /* 0x000fe20000010008 */
[----:B------:R-:W-:-:S03]  /*1ee0*/  FMUL.FTZ R14, R14, R3 ;  /* 0x000000030e0e7220 */ /* 0x000fc60000410000 */
[----:B---3--:R-:W-:Y:S01]  /*1ef0*/  FMUL.FTZ R18, R15, -1.4426950216293334961 ;  /* 0xbfb8aa3b0f127820 */ /* 0x008fe20000410000 */
[----:B------:R-:W-:-:S04]  /*1f00*/  FFMA.FTZ R16, R14, R23, R9 ;  /* 0x000000170e107223 */ /* 0x000fc80000010009 */
[----:B------:R-:W-:Y:S01]  /*1f10*/  FMUL.FTZ R36, R16, -1.4426950216293334961 ;  /* 0xbfb8aa3b10247820 */ /* 0x000fe20000410000 */
[----:B------:R-:W1:Y:S08]  /*1f20*/  MUFU.EX2 R18, R18 ;  /* 0x0000001200127308 */ /* 0x000e700000000800 */
[----:B------:R-:W0:Y:S01]  /*1f30*/  MUFU.EX2 R36, R36 ;  /* 0x0000002400247308 */ /* 0x000e220000000800 */
[----:B-1----:R-:W-:-:S07]  /*1f40*/  FADD.FTZ R19, R18, 1 ;  /* 0x3f80000012137421 */ /* 0x002fce0000010000 */
[----:B------:R-:W1:Y:S01]  /*1f50*/  MUFU.RCP R19, R19 ;  /* 0x0000001300137308 */ /* 0x000e620000001000 */
[----:B0-----:R-:W-:-:S07]  /*1f60*/  FADD.FTZ R32, R36, 1 ;  /* 0x3f80000024207421 */ /* 0x001fce0000010000 */
[----:B------:R-:W0:Y:S01]  /*1f70*/  MUFU.RCP R32, R32 ;  /* 0x0000002000207308 */ /* 0x000e220000001000 */
[----:B----4-:R-:W-:Y:S01]  /*1f80*/  FADD.FTZ R24, -R20, R24 ;  /* 0x0000001814187221 */ /* 0x010fe20000010100 */
[----:B-1----:R-:W-:-:S04]  /*1f90*/  FADD.FTZ R38, -R19, 1 ;  /* 0x3f80000013267421 */ /* 0x002fc80000010100 */
[----:B------:R-:W-:Y:S01]  /*1fa0*/  FFMA.FTZ R17, R15, R38, 1 ;  /* 0x3f8000000f117423 */ /* 0x000fe20000010026 */
[----:B------:R-:W-:Y:S01]  /*1fb0*/  FMUL.FTZ R15, R24, R3 ;  /* 0x00000003180f7220 */ /* 0x000fe20000410000 */
[----:B0-----:R-:W-:Y:S01]  /*1fc0*/  FADD.FTZ R33, -R32, 1 ;  /* 0x3f80000020217421 */ /* 0x001fe20000010100 */
[----:B------:R-:W-:-:S03]  /*1fd0*/  FADD.FTZ R18, -R20, R25 ;  /* 0x0000001914127221 */ /* 0x000fc60000010100 */
[----:B------:R-:W-:Y:S01]  /*1fe0*/  FFMA.FTZ R36, R16, R33, 1 ;  /* 0x3f80000010247423 */ /* 0x000fe20000010021 */
[----:B------:R-:W-:Y:S01]  /*1ff0*/  FFMA.FTZ R16, R15, R22, R8 ;  /* 0x000000160f107223 */ /* 0x000fe20000010008 */
[----:B------:R-:W-:Y:S01]  /*2000*/  FMUL.FTZ R18, R18, R3 ;  /* 0x0000000312127220 */ /* 0x000fe20000410000 */
[----:B--2---:R-:W-:Y:S02]  /*2010*/  FMUL.FTZ R28, R19, R28 ;  /* 0x0000001c131c7220 */ /* 0x004fe40000410000 */
[----:B------:R-:W-:Y:S01]  /*2020*/  FMUL.FTZ R25, R16, -1.4426950216293334961 ;  /* 0xbfb8aa3b10197820 */ /* 0x000fe20000410000 */
[----:B------:R-:W-:Y:S01]  /*2030*/  FFMA.FTZ R19, R18, R23, R9 ;  /* 0x0000001712137223 */ /* 0x000fe20000010009 */
[----:B------:R-:W-:-:S03]  /*2040*/  FMUL.FTZ R29, R32, R29 ;  /* 0x0000001d201d7220 */ /* 0x000fc60000410000 */
[----:B------:R-:W-:Y:S01]  /*2050*/  FMUL.FTZ R32, R19, -1.4426950216293334961 ;  /* 0xbfb8aa3b13207820 */ /* 0x000fe20000410000 */
[----:B------:R-:W0:Y:S08]  /*2060*/  MUFU.EX2 R25, R25 ;  /* 0x0000001900197308 */ /* 0x000e300000000800 */
[----:B------:R-:W1:Y:S01]  /*2070*/  MUFU.EX2 R32, R32 ;  /* 0x0000002000207308 */ /* 0x000e620000000800 */
[----:B0-----:R-:W-:Y:S01]  /*2080*/  FADD.FTZ R33, R25, 1 ;  /* 0x3f80000019217421 */ /* 0x001fe20000010000 */
[----:B------:R-:W-:-:S06]  /*2090*/  FMUL.FTZ R24, R28, R17 ;  /* 0x000000111c187220 */ /* 0x000fcc0000410000 */
[----:B------:R-:W0:Y:S01]  /*20a0*/  MUFU.RCP R33, R33 ;  /* 0x0000002100217308 */ /* 0x000e220000001000 */
[----:B-1----:R-:W-:-:S07]  /*20b0*/  FADD.FTZ R37, R32, 1 ;  /* 0x3f80000020257421 */ /* 0x002fce0000010000 */
[----:B------:R-:W1:Y:S01]  /*20c0*/  MUFU.RCP R28, R37 ;  /* 0x00000025001c7308 */ /* 0x000e620000001000 */
[C---:B------:R-:W-:Y:S01]  /*20d0*/  FMUL.FTZ R17, R24.reuse, R22 ;  /* 0x0000001618117220 */ /* 0x040fe20000410000 */
[----:B------:R-:W-:Y:S01]  /*20e0*/  FADD.FTZ R11, R24, R11 ;  /* 0x0000000b180b7221 */ /* 0x000fe20000010000 */
[----:B------:R-:W-:Y:S01]  /*20f0*/  FFMA.FTZ R24, R35, R24, R13 ;  /* 0x0000001823187223 */ /* 0x000fe2000001000d */
[----:B------:R-:W-:Y:S01]  /*2100*/  FMUL.FTZ R29, R29, R36 ;  /* 0x000000241d1d7220 */ /* 0x000fe20000410000 */
[C---:B0-----:R-:W-:Y:S01]  /*2110*/  FADD.FTZ R13, -R33.reuse, 1 ;  /* 0x3f800000210d7421 */ /* 0x041fe20000010100 */
[----:B------:R-:W-:-:S03]  /*2120*/  FMUL.FTZ R30, R33, R30 ;  /* 0x0000001e211e7220 */ /* 0x000fc60000410000 */
[----:B------:R-:W-:Y:S01]  /*2130*/  FFMA.FTZ R13, R16, R13, 1 ;  /* 0x3f800000100d7423 */ /* 0x000fe2000001000d */
[----:B------:R-:W-:Y:S01]  /*2140*/  FFMA.FTZ R35, R35, R17, R34 ;  /* 0x0000001123237223 */ /* 0x000fe20000010022 */
[----:B------:R-:W-:Y:S01]  /*2150*/  FADD.FTZ R32, R17, R21 ;  /* 0x0000001511207221 */ /* 0x000fe20000010000 */
[----:B-1----:R-:W-:Y:S01]  /*2160*/  FADD.FTZ R16, -R28, 1 ;  /* 0x3f8000001c107421 */ /* 0x002fe20000010100 */
[C---:B------:R-:W-:Y:S01]  /*2170*/  FADD.FTZ R17, R29.reuse, R6 ;  /* 0x000000061d117221 */ /* 0x040fe20000010000 */
[----:B------:R-:W-:Y:S01]  /*2180*/  FFMA.FTZ R25, R14, R29, R12 ;  /* 0x0000001d0e197223 */ /* 0x000fe2000001000c */
[----:B------:R-:W-:Y:S01]  /*2190*/  FMUL.FTZ R29, R29, R23 ;  /* 0x000000171d1d7220 */ /* 0x000fe20000410000 */
[----:B------:R-:W-:Y:S01]  /*21a0*/  FFMA.FTZ R16, R19, R16, 1 ;  /* 0x3f80000013107423 */ /* 0x000fe20000010010 */
[----:B------:R-:W-:Y:S01]  /*21b0*/  FMUL.FTZ R31, R28, R31 ;  /* 0x0000001f1c1f7220 */ /* 0x000fe20000410000 */
[----:B------:R-:W-:Y:S01]  /*21c0*/  FMUL.FTZ R13, R30, R13 ;  /* 0x0000000d1e0d7220 */ /* 0x000fe20000410000 */
[----:B------:R-:W-:Y:S01]  /*21d0*/  FFMA.FTZ R35, R14, R29, R35 ;  /* 0x0000001d0e237223 */ /* 0x000fe20000010023 */
[----:B------:R-:W-:Y:S01]  /*21e0*/  FADD.FTZ R29, R29, R32 ;  /* 0x000000201d1d7221 */ /* 0x000fe20000010000 */
[----:B------:R-:W-:Y:S01]  /*21f0*/  FMUL.FTZ R16, R31, R16 ;  /* 0x000000101f107220 */ /* 0x000fe20000410000 */
[----:B------:R-:W-:-:S03]  /*2200*/  FMUL.FTZ R6, R13, R22 ;  /* 0x000000160d067220 */ /* 0x000fc60000410000 */
[----:B------:R-:W-:Y:S01]  /*2210*/  FMUL.FTZ R21, R16, R23 ;  /* 0x0000001710157220 */ /* 0x000fe20000410000 */
[----:B------:R-:W-:Y:S01]  /*2220*/  FFMA.FTZ R34, R15, R6, R35 ;  /* 0x000000060f227223 */ /* 0x000fe20000010023 */
[----:B------:R-:W-:Y:S01]  /*2230*/  FADD.FTZ R14, R29, R6 ;  /* 0x000000061d0e7221 */ /* 0x000fe20000010000 */
[----:B------:R-:W-:Y:S01]  /*2240*/  FADD.FTZ R11, R11, R13 ;  /* 0x0000000d0b0b7221 */ /* 0x000fe20000010000 */
[----:B------:R-:W-:Y:S01]  /*2250*/  FFMA.FTZ R13, R15, R13, R24 ;  /* 0x0000000d0f0d7223 */ /* 0x000fe20000010018 */
[C---:B------:R-:W-:Y:S01]  /*2260*/  FFMA.FTZ R34, R18.reuse, R21, R34 ;  /* 0x0000001512227223 */ /* 0x040fe20000010022 */
[----:B------:R-:W-:Y:S01]  /*2270*/  FADD.FTZ R6, R17, R16 ;  /* 0x0000001011067221 */ /* 0x000fe20000010000 */
[----:B------:R-:W-:Y:S01]  /*2280*/  FFMA.FTZ R12, R18, R16, R25 ;  /* 0x00000010120c7223 */ /* 0x000fe20000010019 */
[----:B------:R-:W-:Y:S01]  /*2290*/  FADD.FTZ R21, R21, R14 ;  /* 0x0000000e15157221 */ /* 0x000fe20000010000 */
[----:B------:R-:W-:Y:S06]  /*22a0*/  @P1 BRA `(.L_x_1647) ;  /* 0xfffffff8004c1947 */ /* 0x000fec000383ffff */
.L_x_1639:
[----:B------:R-:W2:Y:S01]  /*22b0*/  S2R R8, SR_CgaCtaId ;  /* 0x0000000000087919 */ /* 0x000ea20000008800 */
[----:B------:R-:W-:Y:S02]  /*22c0*/  MOV R5, 0x400 ;  /* 0x0000040000057802 */ /* 0x000fe40000000f00 */
[----:B-1----:R-:W-:Y:S02]  /*22d0*/  LEA.HI R3, R0, R0, RZ, 0x1d ;  /* 0x0000000000037211 */ /* 0x002fe400078fe8ff */
[----:B------:R-:W-:Y:S02]  /*22e0*/  ISETP.NE.AND P0, PT, R4, RZ, PT ;  /* 0x000000ff0400720c */ /* 0x000fe40003f05270 */
[----:B--2---:R-:W-:-:S05]  /*22f0*/  LEA R8, R8, R5, 0x18 ;  /* 0x0000000508087211 */ /* 0x004fca00078ec0ff */
        /* <DEDUP_REMOVED lines=15> */
[----:B------:R-:W-:Y:S04]  /*23f0*/  LDS R7, [R30+0x18] ;  /* 0x000018001e077984 */ /* 0x000fe80000000800 */
[----:B------:R-:W4:Y:S04]  /*2400*/  LDS R8, [R30+0x24] ;  /* 0x000024001e087984 */ /* 0x000f280000000800 */
[----:B------:R-:W5:Y:S04]  /*2410*/  LDS R3, [R30+0x1c] ;  /* 0x00001c001e037984 */ /* 0x000f680000000800 */
[----:B0-----:R-:W0:Y:S04]  /*2420*/  LDS R14, [R30+0x2c] ;  /* 0x00002c001e0e7984 */ /* 0x001e280000000800 */
[----:B------:R-:W2:Y:S04]  /*2430*/  LDS R9, [R30+0x30] ;  /* 0x000030001e097984 */ /* 0x000ea80000000800 */
[----:B------:R-:W3:Y:S04]  /*2440*/  LDS R10, [R30+0x28] ;  /* 0x000028001e0a7984 */ /* 0x000ee80000000800 */
[----:B------:R-:W3:Y:S04]  /*2450*/  LDS R17, [R30+0x38] ;  /* 0x000038001e117984 */ /* 0x000ee80000000800 */
[----:B------:R-:W-:Y:S04]  /*2460*/  LDS R16, [R30+0x3c] ;  /* 0x00003c001e107984 */ /* 0x000fe80000000800 */
[----:B------:R-:W3:Y:S04]  /*2470*/  LDS R15, [R30+0x34] ;  /* 0x000034001e0f7984 */ /* 0x000ee80000000800 */
[----:B------:R-:W-:Y:S01]  /*2480*/  LDS R20, [R30+0x44] ;  /* 0x000044001e147984 */ /* 0x000fe20000000800 */
[----:B-1----:R-:W-:-:S03]  /*2490*/  FADD.FTZ R24, R4, R5 ;  /* 0x0000000504187221 */ /* 0x002fc60000010000 */
[----:B------:R-:W1:Y:S04]  /*24a0*/  LDS R18, [R30+0x40] ;  /* 0x000040001e127984 */ /* 0x000e680000000800 */
[----:B------:R-:W1:Y:S01]  /*24b0*/  LDS R19, [R30+0x48] ;  /* 0x000048001e137984 */ /* 0x000e620000000800 */
[----:B----4-:R-:W-:-:S03]  /*24c0*/  FADD.FTZ R25, R7, R8 ;  /* 0x0000000807197221 */ /* 0x010fc60000010000 */
[----:B------:R-:W4:Y:S01]  /*24d0*/  LDS R23, [R30+0x50] ;  /* 0x000050001e177984 */ /* 0x000f220000000800 */
[----:B-----5:R-:W-:-:S03]  /*24e0*/  ISETP.NE.AND P0, PT, R3, RZ, PT ;  /* 0x000000ff0300720c */ /* 0x020fc60003f05270 */
[----:B------:R-:W5:Y:S01]  /*24f0*/  LDS R21, [R30+0x4c] ;  /* 0x00004c001e157984 */ /* 0x000f620000000800 */
[----:B------:R-:W-:Y:S02]  /*2500*/  FSEL R27, R24, R5, !P0 ;  /* 0x00000005181b7208 */ /* 0x000fe40004000000 */
[----:B------:R-:W-:Y:S01]  /*2510*/  FSEL R26, R25, R8, !P0 ;  /* 0x00000008191a7208 */ /* 0x000fe20004000000 */
[----:B------:R-:W5:Y:S01]  /*2520*/  LDS R22, [R30+0x54] ;  /* 0x000054001e167984 */ /* 0x000f620000000800 */
[----:B------:R-:W-:Y:S01]  /*2530*/  P2R R39, PR, RZ, 0x1 ;  /* 0x00000001ff277803 */ /* 0x000fe20000000000 */
[----:B0-----:R-:W-:Y:S02]  /*2540*/  FADD.FTZ R27, R14, R27 ;  /* 0x0000001b0e1b7221 */ /* 0x001fe40000010000 */
[----:B------:R-:W0:Y:S01]  /*2550*/  LDS R24, [R30+0x5c] ;  /* 0x00005c001e187984 */ /* 0x000e220000000800 */
[----:B--2---:R-:W-:Y:S01]  /*2560*/  FADD.FTZ R32, R9, R26 ;  /* 0x0000001a09207221 */ /* 0x004fe20000010000 */
[----:B---3--:R-:W-:-:S02]  /*2570*/  ISETP.NE.AND P6, PT, R10, RZ, PT ;  /* 0x000000ff0a00720c */ /* 0x008fc40003fc5270 */
[----:B------:R-:W2:Y:S02]  /*2580*/  LDS R0, [R30+0x58] ;  /* 0x000058001e007984 */ /* 0x000ea40000000800 */
[----:B------:R-:W-:Y:S02]  /*2590*/  FSEL R28, R27, R14, !P6 ;  /* 0x0000000e1b1c7208 */ /* 0x000fe40007000000 */
[----:B------:R-:W3:Y:S01]  /*25a0*/  LDS R25, [R30+0x60] ;  /* 0x000060001e197984 */ /* 0x000ee20000000800 */
[----:B------:R-:W-:Y:S02]  /*25b0*/  FSEL R29, R32, R9, !P6 ;  /* 0x00000009201d7208 */ /* 0x000fe40007000000 */
[----:B------:R-:W-:Y:S01]  /*25c0*/  FADD.FTZ R32, R17, R28 ;  /* 0x0000001c11207221 */ /* 0x000fe20000010000 */
[----:B------:R-:W3:Y:S01]  /*25d0*/  LDS R26, [R30+0x10] ;  /* 0x000010001e1a7984 */ /* 0x000ee20000000800 */
[----:B------:R-:W-:Y:S01]  /*25e0*/  ISETP.NE.AND P5, PT, R15, RZ, PT ;  /* 0x000000ff0f00720c */ /* 0x000fe20003fa5270 */
[----:B------:R-:W-:-:S02]  /*25f0*/  FADD.FTZ R33, R16, R29 ;  /* 0x0000001d10217221 */ /* 0x000fc40000010000 */
[----:B------:R-:W3:Y:S01]  /*2600*/  LDS R29, [R30+0x68] ;  /* 0x000068001e1d7984 */ /* 0x000ee20000000800 */
[----:B------:R-:W-:Y:S02]  /*2610*/  FSEL R31, R32, R17, !P5 ;  /* 0x00000011201f7208 */ /* 0x000fe40006800000 */
[----:B------:R-:W-:Y:S01]  /*2620*/  FSEL R32, R33, R16, !P5 ;  /* 0x0000001021207208 */ /* 0x000fe20006800000 */
[----:B------:R-:W3:Y:S01]  /*2630*/  LDS R28, [R30+0x6c] ;  /* 0x00006c001e1c7984 */ /* 0x000ee20000000800 */
[----:B-1----:R-:W-:Y:S01]  /*2640*/  ISETP.NE.AND P4, PT, R18, RZ, PT ;  /* 0x000000ff1200720c */ /* 0x002fe20003f85270 */
[----:B------:R-:W-:Y:S02]  /*2650*/  FADD.FTZ R31, R20, R31 ;  /* 0x0000001f141f7221 */ /* 0x000fe40000010000 */
[----:B------:R1:W3:Y:S01]  /*2660*/  LDS R27, [R30+0x64] ;  /* 0x000064001e1b7984 */ /* 0x0002e20000000800 */
[----:B------:R-:W-:Y:S02]  /*2670*/  FADD.FTZ R34, R19, R32 ;  /* 0x0000002013227221 */ /* 0x000fe40000010000 */
[----:B------:R-:W-:-:S03]  /*2680*/  FSEL R32, R31, R20, !P4 ;  /* 0x000000141f207208 */ /* 0x000fc60006000000 */
[----:B------:R-:W-:Y:S02]  /*2690*/  FSEL R31, R34, R19, !P4 ;  /* 0x00000013221f7208 */ /* 0x000fe40006000000 */
[----:B----4-:R-:W-:Y:S01]  /*26a0*/  FADD.FTZ R32, R23, R32 ;  /* 0x0000002017207221 */ /* 0x010fe20000010000 */
[----:B-----5:R-:W-:Y:S02]  /*26b0*/  ISETP.NE.AND P3, PT, R21, RZ, PT ;  /* 0x000000ff1500720c */ /* 0x020fe40003f65270 */
[----:B------:R-:W-:Y:S02]  /*26c0*/  FADD.FTZ R33, R22, R31 ;  /* 0x0000001f16217221 */ /* 0x000fe40000010000 */
[----:B------:R-:W-:-:S03]  /*26d0*/  FSEL R31, R32, R23, !P3 ;  /* 0x00000017201f7208 */ /* 0x000fc60005800000 */
[----:B-1----:R-:W-:Y:S02]  /*26e0*/  FSEL R30, R33, R22, !P3 ;  /* 0x00000016211e7208 */ /* 0x002fe40005800000 */
[----:B0-----:R-:W-:Y:S01]  /*26f0*/  FADD.FTZ R31, R24, R31 ;  /* 0x0000001f181f7221 */ /* 0x001fe20000010000 */
[----:B--2---:R-:W-:Y:S02]  /*2700*/  ISETP.NE.AND P2, PT, R0, RZ, PT ;  /* 0x000000ff0000720c */ /* 0x004fe40003f45270 */
[----:B---3--:R-:W-:Y:S02]  /*2710*/  FADD.FTZ R34, R25, R30 ;  /* 0x0000001e19227221 */ /* 0x008fe40000010000 */
[----:B------:R-:W-:Y:S02]  /*2720*/  FSEL R32, R31, R24, !P2 ;  /* 0x000000181f207208 */ /* 0x000fe40005000000 */
[----:B------:R-:W-:Y:S02]  /*2730*/  IADD3 R30, PT, PT, R10, R3, R26 ;  /* 0x000000030a1e7210 */ /* 0x000fe40007ffe01a */
[----:B------:R-:W-:-:S02]  /*2740*/  FSEL R31, R34, R25, !P2 ;  /* 0x00000019221f7208 */ /* 0x000fc40005000000 */
[----:B------:R-:W-:Y:S01]  /*2750*/  IADD3 R30, PT, PT, R18, R30, R15 ;  /* 0x0000001e121e7210 */ /* 0x000fe20007ffe00f */
[----:B------:R-:W-:-:S03]  /*2760*/  FADD.FTZ R32, R29, R32 ;  /* 0x000000201d207221 */ /* 0x000fc60000010000 */
[----:B------:R-:W-:Y:S01]  /*2770*/  IADD3 R30, PT, PT, R0, R30, R21 ;  /* 0x0000001e001e7210 */ /* 0x000fe20007ffe015 */
[----:B------:R-:W-:Y:S01]  /*2780*/  FADD.FTZ R31, R28, R31 ;  /* 0x0000001f1c1f7221 */ /* 0x000fe20000010000 */
[----:B------:R-:W-:-:S03]  /*2790*/  ISETP.NE.AND P1, PT, R27, RZ, PT ;  /* 0x000000ff1b00720c */ /* 0x000fc60003f25270 */
[----:B------:R-:W-:Y:S01]  /*27a0*/  IMAD.IADD R36, R27, 0x1, R30 ;  /* 0x000000011b247824 */ /* 0x000fe200078e021e */
[----:B------:R-:W-:Y:S02]  /*27b0*/  FSEL R34, R32, R29, !P1 ;  /* 0x0000001d20227208 */ /* 0x000fe40004800000 */
        /* <DEDUP_REMOVED lines=8> */
[----:B-1----:R-:W-:-:S09]  /*2840*/  SEL R35, R35, RZ, P1 ;  /* 0x000000ff23237207 */ /* 0x002fd20000800000 */
[----:B------:R-:W-:Y:S02]  /*2850*/  @P1 FSEL R34, R37, R34, !P0 ;  /* 0x0000002225221208 */ /* 0x000fe40004000000 */
[----:B------:R-:W0:Y:S01]  /*2860*/  SHFL.UP PT, R37, R30, 0x1, RZ ;  /* 0x042000001e257989 */ /* 0x000e2200000e00ff */
[----:B------:R-:W-:-:S03]  /*2870*/  IADD3 R35, PT, PT, R36, R35, RZ ;  /* 0x0000002324237210 */ /* 0x000fc60007ffe0ff */
[----:B------:R-:W1:Y:S01]  /*2880*/  SHFL.UP PT, R43, R34, 0x2, RZ ;  /* 0x04400000222b7989 */ /* 0x000e6200000e00ff */
[----:B0-----:R-:W-:Y:S01]  /*2890*/  FADD.FTZ R37, R30, R37 ;  /* 0x000000251e257221 */ /* 0x001fe20000010000 */
[----:B-1----:R-:W-:-:S04]  /*28a0*/  FADD.FTZ R43, R34, R43 ;  /* 0x0000002b222b7221 */ /* 0x002fc80000010000 */
[----:B------:R-:W-:Y:S02]  /*28b0*/  @P1 FSEL R30, R37, R30, !P0 ;  /* 0x0000001e251e1208 */ /* 0x000fe40004000000 */
[----:B------:R-:W-:Y:S01]  /*28c0*/  ISETP.GE.AND P1, PT, R38, 0x2, PT ;  /* 0x000000022600780c */ /* 0x000fe20003f26270 */
[----:B------:R-:W0:Y:S01]  /*28d0*/  SHFL.UP PT, R37, R35, 0x2, RZ ;  /* 0x0440000023257989 */ /* 0x000e2200000e00ff */
[----:B------:R-:W-:-:S11]  /*28e0*/  ISETP.NE.AND P0, PT, R35, RZ, PT ;  /* 0x000000ff2300720c */ /* 0x000fd60003f05270 */
[----:B------:R-:W-:Y:S02]  /*28f0*/  @P1 FSEL R34, R43, R34, !P0 ;  /* 0x000000222b221208 */ /* 0x000fe40004000000 */
[----:B------:R-:W1:Y:S01]  /*2900*/  SHFL.UP PT, R43, R30, 0x2, RZ ;  /* 0x044000001e2b7989 */ /* 0x000e6200000e00ff */
[----:B0-----:R-:W-:-:S04]  /*2910*/  SEL R32, R37, RZ, P1 ;  /* 0x000000ff25207207 */ /* 0x001fc80000800000 */
[----:B------:R-:W-:-:S05]  /*2920*/  IADD3 R37, PT, PT, R35, R32, RZ ;  /* 0x0000002023257210 */ /* 0x000fca0007ffe0ff */
[----:B------:R-:W0:Y:S01]  /*2930*/  SHFL.UP PT, R35, R37, 0x4, RZ ;  /* 0x0480000025237989 */ /* 0x000e2200000e00ff */
[----:B-1----:R-:W-:-:S05]  /*2940*/  FADD.FTZ R43, R30, R43 ;  /* 0x0000002b1e2b7221 */ /* 0x002fca0000010000 */
[----:B------:R-:W-:Y:S02]  /*2950*/  @P1 FSEL R30, R43, R30, !P0 ;  /* 0x0000001e2b1e1208 */ /* 0x000fe40004000000 */
[----:B------:R-:W1:Y:S01]  /*2960*/  SHFL.UP PT, R43, R34, 0x4, RZ ;  /* 0x04800000222b7989 */ /* 0x000e6200000e00ff */
[----:B------:R-:W-:Y:S02]  /*2970*/  ISETP.GE.AND P1, PT, R38, 0x4, PT ;  /* 0x000000042600780c */ /* 0x000fe40003f26270 */
[----:B------:R-:W-:Y:S02]  /*2980*/  ISETP.NE.AND P0, PT, R37, RZ, PT ;  /* 0x000000ff2500720c */ /* 0x000fe40003f05270 */
[----:B0-----:R-:W-:-:S05]  /*2990*/  SEL R32, R35, RZ, P1 ;  /* 0x000000ff23207207 */ /* 0x001fca0000800000 */
[----:B------:R-:W-:-:S05]  /*29a0*/  IMAD.IADD R35, R37, 0x1, R32 ;  /* 0x0000000125237824 */ /* 0x000fca00078e0220 */
[----:B------:R-:W-:Y:S01]  /*29b0*/  SHFL.UP PT, R37, R35, 0x8, RZ ;  /* 0x0500000023257989 */ /* 0x000fe200000e00ff */
[----:B-1----:R-:W-:-:S05]  /*29c0*/  FADD.FTZ R43, R34, R43 ;  /* 0x0000002b222b7221 */ /* 0x002fca0000010000 */
[----:B------:R-:W-:Y:S02]  /*29d0*/  @P1 FSEL R34, R43, R34, !P0 ;  /* 0x000000222b221208 */ /* 0x000fe40004000000 */
[----:B------:R-:W0:Y:S02]  /*29e0*/  SHFL.UP PT, R43, R30, 0x4, RZ ;  /* 0x048000001e2b7989 */ /* 0x000e2400000e00ff */
[----:B0-----:R-:W-:-:S05]  /*29f0*/  FADD.FTZ R43, R30, R43 ;  /* 0x0000002b1e2b7221 */ /* 0x001fca0000010000 */
[----:B------:R-:W-:Y:S02]  /*2a00*/  @P1 FSEL R30, R43, R30, !P0 ;  /* 0x0000001e2b1e1208 */ /* 0x000fe40004000000 */
[----:B------:R-:W0:Y:S01]  /*2a10*/  SHFL.UP PT, R43, R34, 0x8, RZ ;  /* 0x05000000222b7989 */ /* 0x000e2200000e00ff */
[----:B------:R-:W-:Y:S02]  /*2a20*/  ISETP.GE.AND P1, PT, R38, 0x8, PT ;  /* 0x000000082600780c */ /* 0x000fe40003f26270 */
[----:B------:R-:W-:Y:S02]  /*2a30*/  ISETP.NE.AND P0, PT, R35, RZ, PT ;  /* 0x000000ff2300720c */ /* 0x000fe40003f05270 */
[----:B------:R-:W-:-:S04]  /*2a40*/  SEL R32, R37, RZ, P1 ;  /* 0x000000ff25207207 */ /* 0x000fc80000800000 */
[----:B------:R-:W-:-:S05]  /*2a50*/  IADD3 R37, PT, PT, R35, R32, RZ ;  /* 0x0000002023257210 */ /* 0x000fca0007ffe0ff */
[----:B------:R-:W-:Y:S01]  /*2a60*/  SHFL.UP PT, R35, R37, 0x10, RZ ;  /* 0x0600000025237989 */ /* 0x000fe200000e00ff */
[----:B0-----:R-:W-:-:S05]  /*2a70*/  FADD.FTZ R43, R34, R43 ;  /* 0x0000002b222b7221 */ /* 0x001fca0000010000 */
[----:B------:R-:W-:Y:S02]  /*2a80*/  @P1 FSEL R34, R43, R34, !P0 ;  /* 0x000000222b221208 */ /* 0x000fe40004000000 */
[----:B------:R-:W0:Y:S02]  /*2a90*/  SHFL.UP PT, R43, R30, 0x8, RZ ;  /* 0x050000001e2b7989 */ /* 0x000e2400000e00ff */
[----:B0-----:R-:W-:-:S05]  /*2aa0*/  FADD.FTZ R43, R30, R43 ;  /* 0x0000002b1e2b7221 */ /* 0x001fca0000010000 */
[----:B------:R-:W-:Y:S02]  /*2ab0*/  @P1 FSEL R30, R43, R30, !P0 ;  /* 0x0000001e2b1e1208 */ /* 0x000fe40004000000 */
[----:B------:R-:W0:Y:S01]  /*2ac0*/  SHFL.UP PT, R43, R34, 0x10, RZ ;  /* 0x06000000222b7989 */ /* 0x000e2200000e00ff */
[----:B------:R-:W-:Y:S02]  /*2ad0*/  ISETP.GE.AND P1, PT, R38, 0x10, PT ;  /* 0x000000102600780c */ /* 0x000fe40003f26270 */
[----:B------:R-:W-:Y:S01]  /*2ae0*/  ISETP.NE.AND P0, PT, R37, RZ, PT ;  /* 0x000000ff2500720c */ /* 0x000fe20003f05270 */
[----:B0-----:R-:W-:-:S10]  /*2af0*/  FADD.FTZ R43, R34, R43 ;  /* 0x0000002b222b7221 */ /* 0x001fd40000010000 */
[----:B------:R-:W-:Y:S02]  /*2b00*/  @P1 FSEL R34, R43, R34, !P0 ;  /* 0x000000222b221208 */ /* 0x000fe40004000000 */
[----:B------:R-:W0:Y:S02]  /*2b10*/  SHFL.UP PT, R43, R30, 0x10, RZ ;  /* 0x060000001e2b7989 */ /* 0x000e2400000e00ff */
[----:B0-----:R-:W-:-:S05]  /*2b20*/  FADD.FTZ R43, R30, R43 ;  /* 0x0000002b1e2b7221 */ /* 0x001fca0000010000 */
[----:B------:R-:W-:Y:S02]  /*2b30*/  @P1 FSEL R30, R43, R30, !P0 ;  /* 0x0000001e2b1e1208 */ /* 0x000fe40004000000 */
[----:B------:R-:W-:Y:S02]  /*2b40*/  ISETP.GE.AND P0, PT, R38, 0x10, PT ;  /* 0x000000102600780c */ /* 0x000fe40003f06270 */
[----:B------:R0:W1:Y:S01]  /*2b50*/  SHFL.UP PT, R38, R34, 0x1, RZ ;  /* 0x0420000022267989 */ /* 0x00006200000e00ff */
[----:B------:R-:W-:Y:S02]  /*2b60*/  ISETP.NE.AND P1, PT, R31, RZ, PT ;  /* 0x000000ff1f00720c */ /* 0x000fe40003f25270 */
[----:B------:R-:W-:Y:S01]  /*2b70*/  SEL R32, R35, RZ, P0 ;  /* 0x000000ff23207207 */ /* 0x000fe20000000000 */
[----:B------:R0:W2:Y:S03]  /*2b80*/  SHFL.UP PT, R41, R30, 0x1, RZ ;  /* 0x042000001e297989 */ /* 0x0000a600000e00ff */
[----:B------:R-:W-:-:S06]  /*2b90*/  IADD3 R35, PT, PT, R37, R32, RZ ;  /* 0x0000002025237210 */ /* 0x000fcc0007ffe0ff */
[----:B0-----:R-:W3:Y:S02]  /*2ba0*/  SHFL.UP PT, R35, R35, 0x1, RZ ;  /* 0x0420000023237989 */ /* 0x001ee400000e00ff */
.L_x_1670:
[----:B------:R-:W-:Y:S01]  /*2bb0*/  P2R R31, PR, RZ, 0x2 ;  /* 0x00000002ff1f7803 */ /* 0x000fe20000000000 */
[----:B------:R-:W0:Y:S01]  /*2bc0*/  S2R R33, SR_TID.X ;  /* 0x0000000000217919 */ /* 0x000e220000002100 */
[----:B------:R-:W-:Y:S02]  /*2bd0*/  ISETP.NE.AND P1, PT, R40, RZ, PT ;  /* 0x000000ff2800720c */ /* 0x000fe40003f25270 */
[----:B------:R-:W-:Y:S02]  /*2be0*/  P2R R30, PR, RZ, 0x4 ;  /* 0x00000004ff1e7803 */ /* 0x000fe40000000000 */
[----:B------:R-:W-:-:S09]  /*2bf0*/  PLOP3.LUT P0, PT, PT, PT, PT, 0x80, 0x8 ;  /* 0x000000000008781c */ /* 0x000fd20003f0f070 */
[----:B------:R-:W-:Y:S01]  /*2c00*/  @P1 ISETP.NE.AND P2, PT, R26, RZ, PT ;  /* 0x000000ff1a00120c */ /* 0x000fe20003f45270 */
[----:B---3--:R-:W-:-:S03]  /*2c10*/  @P1 IMAD.IADD R26, R35, 0x1, R26 ;  /* 0x00000001231a1824 */ /* 0x008fc600078e021a */
[----:B------:R-:W-:Y:S02]  /*2c20*/  @P1 PLOP3.LUT P0, PT, P2, PT, PT, 0x80, 0x8 ;  /* 0x000000000008181c */ /* 0x000fe4000170f070 */
[----:B------:R-:W-:Y:S02]  /*2c30*/  ISETP.NE.AND P1, PT, R31, RZ, PT ;  /* 0x000000ff1f00720c */ /* 0x000fe40003f25270 */
[----:B------:R-:W3:Y:S01]  /*2c40*/  S2R R31, SR_CgaCtaId ;  /* 0x00000000001f7919 */ /* 0x000ee20000008800 */
[----:B------:R-:W-:Y:S02]  /*2c50*/  IADD3 R3, PT, PT, R3, R26, RZ ;  /* 0x0000001a03037210 */ /* 0x000fe40007ffe0ff */
[----:B------:R-:W-:Y:S02]  /*2c60*/  ISETP.NE.AND P2, PT, R30, RZ, PT ;  /* 0x000000ff1e00720c */ /* 0x000fe40003f45270 */
[----:B------:R-:W-:Y:S02]  /*2c70*/  IADD3 R10, PT, PT, R10, R3, RZ ;  /* 0x000000030a0a7210 */ /* 0x000fe40007ffe0ff */
[----:B------:R-:W-:-:S02]  /*2c80*/  MOV R30, 0x400 ;  /* 0x00000400001e7802 */ /* 0x000fc40000000f00 */
[----:B-1----:R-:W-:Y:S01]  /*2c90*/  @!P0 FADD.FTZ R4, R38, R4 ;  /* 0x0000000426048221 */ /* 0x002fe20000010000 */
[----:B--2---:R-:W-:Y:S01]  /*2ca0*/  @!P0 FADD.FTZ R7, R41, R7 ;  /* 0x0000000729078221 */ /* 0x004fe20000010000 */
[----:B------:R-:W-:Y:S01]  /*2cb0*/  ISETP.NE.AND P0, PT, R39, RZ, PT ;  /* 0x000000ff2700720c */ /* 0x000fe20003f05270 */
[----:B------:R-:W-:-:S05]  /*2cc0*/  IMAD.IADD R15, R15, 0x1, R10 ;  /* 0x000000010f0f7824 */ /* 0x000fca00078e020a */
[----:B------:R-:W-:-:S04]  /*2cd0*/  IADD3 R18, PT, PT, R18, R15, RZ ;  /* 0x0000000f12127210 */ /* 0x000fc80007ffe0ff */
[----:B------:R-:W-:-:S03]  /*2ce0*/  IADD3 R21, PT, PT, R21, R18, RZ ;  /* 0x0000001215157210 */ /* 0x000fc60007ffe0ff */
[----:B------:R-:W-:Y:S01]  /*2cf0*/  @!P0 FADD.FTZ R5, R5, R4 ;  /* 0x0000000405058221 */ /* 0x000fe20000010000 */
[----:B------:R-:W-:Y:S01]  /*2d00*/  @!P0 FADD.FTZ R8, R8, R7 ;  /* 0x0000000708088221 */ /* 0x000fe20000010000 */
[----:B------:R-:W-:Y:S02]  /*2d10*/  IMAD.IADD R0, R0, 0x1, R21 ;  /* 0x0000000100007824 */ /* 0x000fe400078e0215 */
[----:B------:R-:W-:Y:S01]  /*2d20*/  @!P6 FADD.FTZ R14, R14, R5 ;  /* 0x000000050e0ee221 */ /* 0x000fe20000010000 */
[----:B------:R-:W-:Y:S02]  /*2d30*/  @!P6 FADD.FTZ R9, R9, R8 ;  /* 0x000000080909e221 */ /* 0x000fe40000010000 */
[----:B------:R-:W-:Y:S01]  /*2d40*/  IADD3 R27, PT, PT, R27, R0, RZ ;  /* 0x000000001b1b7210 */ /* 0x000fe20007ffe0ff */
[----:B------:R-:W-:Y:S01]  /*2d50*/  @!P5 FADD.FTZ R17, R17, R14 ;  /* 0x0000000e1111d221 */ /* 0x000fe20000010000 */
[----:B------:R-:W-:Y:S01]  /*2d60*/  @!P5 FADD.FTZ R16, R16, R9 ;  /* 0x000000091010d221 */ /* 0x000fe20000010000 */
[----:B---3--:R-:W-:-:S02]  /*2d70*/  LEA R30, R31, R30, 0x18 ;  /* 0x0000001e1f1e7211 */ /* 0x008fc400078ec0ff */
[----:B------:R-:W-:Y:S01]  /*2d80*/  @!P4 FADD.FTZ R20, R20, R17 ;  /* 0x000000111414c221 */ /* 0x000fe20000010000 */
[----:B------:R-:W-:Y:S02]  /*2d90*/  @!P4 FADD.FTZ R19, R19, R16 ;  /* 0x000000101313c221 */ /* 0x000fe40000010000 */
[----:B0-----:R-:W-:Y:S02]  /*2da0*/  IMAD R30, R33, 0x6c, R30 ;  /* 0x0000006c211e7824 */ /* 0x001fe400078e021e */
[----:B------:R-:W-:Y:S01]  /*2db0*/  @!P3 FADD.FTZ R23, R23, R20 ;  /* 0x000000141717b221 */ /* 0x000fe20000010000 */
[----:B------:R-:W-:-:S03]  /*2dc0*/  @!P3 FADD.FTZ R22, R22, R19 ;  /* 0x000000131616b221 */ /* 0x000fc60000010000 */
[----:B------:R-:W-:Y:S01]  /*2dd0*/  @!P2 FADD.FTZ R24, R24, R23 ;  /* 0x000000171818a221 */ /* 0x000fe20000010000 */
[----:B------:R-:W-:Y:S01]  /*2de0*/  @!P2 FADD.FTZ R25, R25, R22 ;  /* 0x000000161919a221 */ /* 0x000fe20000010000 */
[----:B------:R2:W-:Y:S02]  /*2df0*/  STS [R30+0x10], R26 ;  /* 0x0000101a1e007388 */ /* 0x0005e40000000800 */
[----:B------:R-:W-:Y:S01]  /*2e00*/  @!P1 FADD.FTZ R29, R29, R24 ;  /* 0x000000181d1d9221 */ /* 0x000fe20000010000 */
[----:B------:R-:W-:Y:S01]  /*2e10*/  @!P1 FADD.FTZ R28, R28, R25 ;  /* 0x000000191c1c9221 */ /* 0x000fe20000010000 */
        /* <DEDUP_REMOVED lines=23> */
.L_x_1648:
[----:B--2---:R-:W2:Y:S01]  /*2f90*/  S2R R0, SR_TID.X ;  /* 0x0000000000007919 */ /* 0x004ea20000002100 */
[----:B------:R-:W-:Y:S01]  /*2fa0*/  MOV R10, 0x400 ;  /* 0x00000400000a7802 */ /* 0x000fe20000000f00 */
[----:B------:R-:W-:Y:S05]  /*2fb0*/  WARPSYNC.ALL ;  /* 0x0000000000007948 */ /* 0x000fea0003800000 */
[----:B------:R-:W1:Y:S01]  /*2fc0*/  S2R R17, SR_CgaCtaId ;  /* 0x0000000000117919 */ /* 0x000e620000008800 */
[----:B--2---:R-:W-:Y:S02]  /*2fd0*/  LEA.HI R0, R0, R0, RZ, 0x1d ;  /* 0x0000000000007211 */ /* 0x004fe400078fe8ff */
[----:B-1----:R-:W-:-:S05]  /*2fe0*/  LEA R3, R17, R10, 0x18 ;  /* 0x0000000a11037211 */ /* 0x002fca00078ec0ff */
[----:B------:R-:W-:Y:S01]  /*2ff0*/  IMAD R18, R0, 0xc, R3 ;  /* 0x0000000c00127824 */ /* 0x000fe200078e0203 */
[----:B------:R-:W1:Y:S01]  /*3000*/  S2R R9, SR_TID.X ;  /* 0x0000000000097919 */ /* 0x000e620000002100 */
[----:B------:R-:W2:Y:S01]  /*3010*/  LDCU UR4, c[0x0][0x424] ;  /* 0x00008480ff0477ac */ /* 0x000ea20008000800 */
[----:B------:R-:W3:Y:S01]  /*3020*/  LDC R8, c[0x0][0x420] ;  /* 0x00010800ff087b82 */ /* 0x000ee20000000800 */
[----:B------:R-:W-:Y:S01]  /*3030*/  BSSY.RECONVERGENT B0, `(.L_x_1650) ;  /* 0x0000027000007945 */ /* 0x000fe20003800200 */
[----:B------:R-:W4:Y:S06]  /*3040*/  LDCU.64 UR10, c[0x0][0x3f8] ;  /* 0x00007f00ff0a77ac */ /* 0x000f2c0008000a00 */
[----:B0-----:R-:W0:Y:S08]  /*3050*/  LDC R15, c[0x0][0x410] ;  /* 0x00010400ff0f7b82 */ /* 0x001e300000000800 */
[----:B------:R-:W5:Y:S01]  /*3060*/  LDC R14, c[0x0][0x428] ;  /* 0x00010a00ff0e7b82 */ /* 0x000f620000000800 */
[----:B--2---:R-:W-:Y:S01]  /*3070*/  IMAD R0, R2, UR4, RZ ;  /* 0x0000000402007c24 */ /* 0x004fe2000f8e02ff */
[----:B------:R-:W-:-:S04]  /*3080*/  UIADD3 UR4, UPT, UPT, UR4, -0x2, URZ ;  /* 0xfffffffe04047890 */ /* 0x000fc8000fffe0ff */
[----:B-1----:R-:W-:Y:S02]  /*3090*/  LEA R0, R9, -R0, 0x1 ;  /* 0x8000000009007211 */ /* 0x002fe400078e08ff */
[----:B------:R-:W-:Y:S02]  /*30a0*/  BAR.SYNC.DEFER_BLOCKING 0x0 ;  /* 0x0000000000007b1d */ /* 0x000fe40000010000 */
[----:B------:R-:W-:-:S06]  /*30b0*/  ISETP.NE.AND P2, PT, R0, UR4, PT ;  /* 0x0000000400007c0c */ /* 0x000fcc000bf45270 */
[----:B------:R-:W3:Y:S07]  /*30c0*/  S2UR UR4, SR_CTAID.X ;  /* 0x00000000000479c3 */ /* 0x000eee0000002500 */
[----:B------:R-:W-:-:S05]  /*30d0*/  @!P2 VIADD R0, R10, 0xda0 ;  /* 0x00000da00a00a836 */ /* 0x000fca0000000000 */
[----:B------:R-:W-:Y:S01]  /*30e0*/  @!P2 LEA R3, R17, R0, 0x18 ;  /* 0x000000001103a211 */ /* 0x000fe200078ec0ff */
[----:B------:R-:W-:Y:S03]  /*30f0*/  @!P2 LDS R5, [R18+0x18] ;  /* 0x000018001205a984 */ /* 0x000fe60000000800 */
[----:B------:R-:W-:Y:S01]  /*3100*/  @!P2 LEA R3, R2, R3, 0x3 ;  /* 0x000000030203a211 */ /* 0x000fe200078e18ff */
[----:B------:R-:W1:Y:S01]  /*3110*/  @!P2 LDS R4, [R18+0x14] ;  /* 0x000014001204a984 */ /* 0x000e620000000800 */
[--C-:B---3--:R-:W-:Y:S02]  /*3120*/  IMAD R7, R8, UR4, R9.reuse ;  /* 0x0000000408077c24 */ /* 0x108fe4000f8e0209 */
[----:B-----5:R-:W-:-:S03]  /*3130*/  IMAD R14, R14, UR4, R9 ;  /* 0x000000040e0e7c24 */ /* 0x020fc6000f8e0209 */
[----:B0-----:R-:W-:Y:S02]  /*3140*/  ISETP.GE.AND P0, PT, R7, R15, PT ;  /* 0x0000000f0700720c */ /* 0x001fe40003f06270 */
[----:B----4-:R-:W-:Y:S02]  /*3150*/  ISETP.GE.U32.AND P1, PT, R14, UR10, PT ;  /* 0x0000000a0e007c0c */ /* 0x010fe4000bf26070 */
[----:B------:R-:W-:Y:S02]  /*3160*/  ISETP.GE.U32.OR P0, PT, R9, R8, P0 ;  /* 0x000000080900720c */ /* 0x000fe40000706470 */
[----:B------:R-:W-:-:S04]  /*3170*/  SHF.R.S32.HI R16, RZ, 0x1f, R14 ;  /* 0x0000001fff107819 */ /* 0x000fc8000001140e */
[----:B------:R-:W-:Y:S01]  /*3180*/  ISETP.GE.AND.EX P1, PT, R16, UR11, PT, P1 ;  /* 0x0000000b10007c0c */ /* 0x000fe2000bf26310 */
[----:B-1----:R0:W-:Y:S01]  /*3190*/  @!P2 STS.64 [R3], R4 ;  /* 0x000000040300a388 */ /* 0x0021e20000000a00 */
[----:B------:R-:W-:Y:S06]  /*31a0*/  BAR.SYNC.DEFER_BLOCKING 0x0 ;  /* 0x0000000000007b1d */ /* 0x000fec0000010000 */
[----:B------:R-:W-:Y:S05]  /*31b0*/  @P0 BRA `(.L_x_1651) ;  /* 0x0000000000380947 */ /* 0x000fea0003800000 */
[----:B------:R-:W-:Y:S01]  /*31c0*/  IADD3 R0, PT, PT, R10, 0xda0, RZ ;  /* 0x00000da00a007810 */ /* 0x000fe20007ffe0ff */
[----:B------:R-:W1:Y:S01]  /*31d0*/  S2R R2, SR_CTAID.Z ;  /* 0x0000000000027919 */ /* 0x000e620000002700 */
[----:B0-----:R-:W0:Y:S02]  /*31e0*/  LDC.64 R4, c[0x0][0x3d8] ;  /* 0x0000f600ff047b82 */ /* 0x001e240000000a00 */
[----:B------:R-:W-:-:S05]  /*31f0*/  LEA R0, R17, R0, 0x18 ;  /* 0x0000000011007211 */ /* 0x000fca00078ec0ff */
[----:B------:R-:W-:-:S05]  /*3200*/  IMAD R0, R9, 0x8, R0 ;  /* 0x0000000809007824 */ /* 0x000fca00078e0200 */
        /* <DEDUP_REMOVED lines=9> */
.L_x_1651:
[----:B------:R-:W-:Y:S05]  /*32a0*/  BSYNC.RECONVERGENT B0 ;  /* 0x0000000000007941 */ /* 0x000fea0003800200 */
.L_x_1650:
        /* <DEDUP_REMOVED lines=23> */
.L_x_1649:
[----:B------:R-:W-:Y:S02]  /*3420*/  HFMA2 R31, -RZ, RZ, 0, 5.9604644775390625e-08 ;  /* 0x00000001ff1f7431 */ /* 0x000fe400000001ff */
[----:B------:R-:W-:Y:S01]  /*3430*/  IMAD.MOV.U32 R32, RZ, RZ, RZ ;  /* 0x000000ffff207224 */ /* 0x000fe200078e00ff */
[----:B------:R-:W-:Y:S02]  /*3440*/  MOV R33, 0xffffffff ;  /* 0xffffffff00217802 */ /* 0x000fe40000000f00 */
[----:B------:R-:W-:Y:S02]  /*3450*/  P2R R41, PR, RZ, 0x2 ;  /* 0x00000002ff297803 */ /* 0x000fe40000000000 */
[----:B------:R-:W-:-:S13]  /*3460*/  ISETP.GE.AND P1, PT, R38, 0x1, PT ;  /* 0x000000012600780c */ /* 0x000fda0003f26270 */
[----:B------:R-:W-:Y:S05]  /*3470*/  WARPSYNC.COLLECTIVE R33, `(.L_x_1652) ;  /* 0x0000000021087348 */ /* 0x000fea0003c00000 */
[----:B------:R0:W1:Y:S02]  /*3480*/  SHFL.UP P0, R43, R36, R31, R32 ;  /* 0x0400001f242b7389 */ /* 0x0000640000000020 */
[----:B01----:R-:W-:Y:S05]  /*3490*/  ENDCOLLECTIVE ;  /* 0x000000000000791b */ /* 0x003fea0003800000 */
.L_x_1652:
[----:B------:R-:W-:Y:S02]  /*34a0*/  P2R R42, PR, RZ, 0x4 ;  /* 0x00000004ff2a7803 */ /* 0x000fe40000000000 */
[----:B------:R-:W-:Y:S02]  /*34b0*/  ISETP.NE.AND P2, PT, R36, RZ, PT ;  /* 0x000000ff2400720c */ /* 0x000fe40003f45270 */
[----:B------:R-:W-:-:S04]  /*34c0*/  MOV R35, R43 ;  /* 0x0000002b00237202 */ /* 0x000fc80000000f00 */
[----:B------:R-:W-:-:S05]  /*34d0*/  SEL R35, R35, RZ, P1 ;  /* 0x000000ff23237207 */ /* 0x000fca0000800000 */
[----:B------:R-:W-:Y:S01]  /*34e0*/  IMAD.IADD R35, R36, 0x1, R35 ;  /* 0x0000000124237824 */ /* 0x000fe200078e0223 */
[----:B------:R-:W-:-:S07]  /*34f0*/  MOV R36, R34 ;  /* 0x0000002200247202 */ /* 0x000fce0000000f00 */
[----:B------:R-:W-:Y:S05]  /*3500*/  WARPSYNC.COLLECTIVE R33, `(.L_x_1653) ;  /* 0x0000000021087348 */ /* 0x000fea0003c00000 */
[----:B------:R0:W1:Y:S02]  /*3510*/  SHFL.UP P0, R43, R36, R31, R32 ;  /* 0x0400001f242b7389 */ /* 0x0000640000000020 */
[----:B01----:R-:W-:Y:S05]  /*3520*/  ENDCOLLECTIVE ;  /* 0x000000000000791b */ /* 0x003fea0003800000 */
.L_x_1653:
[----:B------:R-:W-:Y:S01]  /*3530*/  IMAD.MOV.U32 R36, RZ, RZ, R30 ;  /* 0x000000ffff247224 */ /* 0x000fe200078e001e */
[----:B------:R-:W-:-:S07]  /*3540*/  MOV R37, R43 ;  /* 0x0000002b00257202 */ /* 0x000fce0000000f00 */
[----:B------:R-:W-:Y:S05]  /*3550*/  WARPSYNC.COLLECTIVE R33, `(.L_x_1654) ;  /* 0x0000000021087348 */ /* 0x000fea0003c00000 */
[----:B------:R0:W1:Y:S02]  /*3560*/  SHFL.UP P0, R43, R36, R31, R32 ;  /* 0x0400001f242b7389 */ /* 0x0000640000000020 */
[----:B01----:R-:W-:Y:S05]  /*3570*/  ENDCOLLECTIVE ;  /* 0x000000000000791b */ /* 0x003fea0003800000 */
.L_x_1654:
[----:B------:R-:W-:-:S05]  /*3580*/  FADD.FTZ R37, R34, R37 ;  /* 0x0000002522257221 */ /* 0x000fca0000010000 */
[----:B------:R-:W-:Y:S02]  /*3590*/  @P1 FSEL R34, R37, R34, !P2 ;  /* 0x0000002225221208 */ /* 0x000fe40005000000 */
[----:B------:R-:W-:Y:S01]  /*35a0*/  MOV R36, R35 ;  /* 0x0000002300247202 */ /* 0x000fe20000000f00 */
[----:B------:R-:W-:Y:S01]  /*35b0*/  IMAD.MOV.U32 R31, RZ, RZ, 0x2 ;  /* 0x00000002ff1f7424 */ /* 0x000fe200078e00ff */
[----:B------:R-:W-:-:S07]  /*35c0*/  MOV R37, R43 ;  /* 0x0000002b00257202 */ /* 0x000fce0000000f00 */
[----:B------:R-:W-:Y:S05]  /*35d0*/  WARPSYNC.COLLECTIVE R33, `(.L_x_1655) ;  /* 0x0000000021087348 */ /* 0x000fea0003c00000 */
[----:B------:R0:W1:Y:S02]  /*35e0*/  SHFL.UP P0, R43, R36, R31, R32 ;  /* 0x0400001f242b7389 */ /* 0x0000640000000020 */
[----:B01----:R-:W-:Y:S05]  /*35f0*/  ENDCOLLECTIVE ;  /* 0x000000000000791b */ /* 0x003fea0003800000 */
.L_x_1655:
[----:B------:R-:W-:-:S05]  /*3600*/  FADD.FTZ R37, R30, R37 ;  /* 0x000000251e257221 */ /* 0x000fca0000010000 */
[----:B------:R-:W-:Y:S02]  /*3610*/  @P1 FSEL R30, R37, R30, !P2 ;  /* 0x0000001e251e1208 */ /* 0x000fe40005000000 */
[----:B------:R-:W-:Y:S02]  /*3620*/  ISETP.GE.AND P2, PT, R38, 0x2, PT ;  /* 0x000000022600780c */ /* 0x000fe40003f46270 */
[----:B------:R-:W-:Y:S01]  /*3630*/  ISETP.NE.AND P1, PT, R35, RZ, PT ;  /* 0x000000ff2300720c */ /* 0x000fe20003f25270 */
[----:B------:R-:W-:Y:S01]  /*3640*/  IMAD.MOV.U32 R36, RZ, RZ, R34 ;  /* 0x000000ffff247224 */ /* 0x000fe200078e0022 */
[----:B------:R-:W-:-:S11]  /*3650*/  MOV R37, R43 ;  /* 0x0000002b00257202 */ /* 0x000fd60000000f00 */
[----:B------:R-:W-:Y:S05]  /*3660*/  WARPSYNC.COLLECTIVE R33, `(.L_x_1656) ;  /* 0x0000000021087348 */ /* 0x000fea0003c00000 */
[----:B------:R0:W1:Y:S02]  /*3670*/  SHFL.UP P0, R43, R36, R31, R32 ;  /* 0x0400001f242b7389 */ /* 0x0000640000000020 */
[----:B01----:R-:W-:Y:S05]  /*3680*/  ENDCOLLECTIVE ;  /* 0x000000000000791b */ /* 0x003fea0003800000 */
.L_x_1656:
[----:B------:R-:W-:-:S04]  /*3690*/  SEL R44, R37, RZ, P2 ;  /* 0x000000ff252c7207 */ /* 0x000fc80001000000 */
[----:B------:R-:W-:Y:S02]  /*36a0*/  IADD3 R37, PT, PT, R35, R44, RZ ;  /* 0x0000002c23257210 */ /* 0x000fe40007ffe0ff */
[----:B------:R-:W-:Y:S01]  /*36b0*/  MOV R36, R30 ;  /* 0x0000001e00247202 */ /* 0x000fe20000000f00 */
[----:B------:R-:W-:-:S05]  /*36c0*/  FADD.FTZ R43, R34, R43 ;  /* 0x0000002b222b7221 */ /* 0x000fca0000010000 */
[----:B------:R-:W-:-:S07]  /*36d0*/  @P2 FSEL R34, R43, R34, !P1 ;  /* 0x000000222b222208 */ /* 0x000fce0004800000 */
[----:B------:R-:W-:Y:S05]  /*36e0*/  WARPSYNC.COLLECTIVE R33, `(.L_x_1657) ;  /* 0x0000000021087348 */ /* 0x000fea0003c00000 */
[----:B------:R0:W1:Y:S02]  /*36f0*/  SHFL.UP P0, R43, R36, R31, R32 ;  /* 0x0400001f242b7389 */ /* 0x0000640000000020 */
[----:B01----:R-:W-:Y:S05]  /*3700*/  ENDCOLLECTIVE ;  /* 0x000000000000791b */ /* 0x003fea0003800000 */
.L_x_1657:
[----:B------:R-:W-:Y:S01]  /*3710*/  MOV R36, R37 ;  /* 0x0000002500247202 */ /* 0x000fe20000000f00 */
[----:B------:R-:W-:Y:S02]  /*3720*/  IMAD.MOV.U32 R31, RZ, RZ, 0x4 ;  /* 0x00000004ff1f7424 */ /* 0x000fe400078e00ff */
[----:B------:R-:W-:-:S05]  /*3730*/  FADD.FTZ R43, R30, R43 ;  /* 0x0000002b1e2b7221 */ /* 0x000fca0000010000 */
[----:B------:R-:W-:-:S07]  /*3740*/  @P2 FSEL R30, R43, R30, !P1 ;  /* 0x0000001e2b1e2208 */ /* 0x000fce0004800000 */
[----:B------:R-:W-:Y:S05]  /*3750*/  WARPSYNC.COLLECTIVE R33, `(.L_x_1658) ;  /* 0x0000000021087348 */ /* 0x000fea0003c00000 */
[----:B------:R0:W1:Y:S02]  /*3760*/  SHFL.UP P0, R43, R36, R31, R32 ;  /* 0x0400001f242b7389 */ /* 0x0000640000000020 */
[----:B01----:R-:W-:Y:S05]  /*3770*/  ENDCOLLECTIVE ;  /* 0x000000000000791b */ /* 0x003fea0003800000 */
.L_x_1658:
[----:B------:R-:W-:Y:S02]  /*3780*/  ISETP.GE.AND P2, PT, R38, 0x4, PT ;  /* 0x000000042600780c */ /* 0x000fe40003f46270 */
[----:B------:R-:W-:Y:S01]  /*3790*/  ISETP.NE.AND P1, PT, R37, RZ, PT ;  /* 0x000000ff2500720c */ /* 0x000fe20003f25270 */
[----:B------:R-:W-:Y:S01]  /*37a0*/  IMAD.MOV.U32 R36, RZ, RZ, R34 ;  /* 0x000000ffff247224 */ /* 0x000fe200078e0022 */
[----:B------:R-:W-:-:S11]  /*37b0*/  MOV R35, R43 ;  /* 0x0000002b00237202 */ /* 0x000fd60000000f00 */
[----:B------:R-:W-:Y:S05]  /*37c0*/  WARPSYNC.COLLECTIVE R33, `(.L_x_1659) ;  /* 0x0000000021087348 */ /* 0x000fea0003c00000 */
[----:B------:R0:W1:Y:S02]  /*37d0*/  SHFL.UP P0, R43, R36, R31, R32 ;  /* 0x0400001f242b7389 */ /* 0x0000640000000020 */
[----:B01----:R-:W-:Y:S05]  /*37e0*/  ENDCOLLECTIVE ;  /* 0x000000000000791b */ /* 0x003fea0003800000 */
.L_x_1659:
        /* <DEDUP_REMOVED lines=8> */
.L_x_1660:
[----:B------:R-:W-:Y:S01]  /*3870*/  MOV R36, R35 ;  /* 0x0000002300247202 */ /* 0x000fe20000000f00 */
[----:B------:R-:W-:Y:S02]  /*3880*/  IMAD.MOV.U32 R31, RZ, RZ, 0x8 ;  /* 0x00000008ff1f7424 */ /* 0x000fe400078e00ff */
[----:B------:R-:W-:-:S05]  /*3890*/  FADD.FTZ R43, R30, R43 ;  /* 0x0000002b1e2b7221 */ /* 0x000fca0000010000 */
[----:B------:R-:W-:-:S07]  /*38a0*/  @P2 FSEL R30, R43, R30, !P1 ;  /* 0x0000001e2b1e2208 */ /* 0x000fce0004800000 */
[----:B------:R-:W-:Y:S05]  /*38b0*/  WARPSYNC.COLLECTIVE R33, `(.L_x_1661) ;  /* 0x0000000021087348 */ /* 0x000fea0003c00000 */
[----:B------:R0:W1:Y:S02]  /*38c0*/  SHFL.UP P0, R43, R36, R31, R32 ;  /* 0x0400001f242b7389 */ /* 0x0000640000000020 */
[----:B01----:R-:W-:Y:S05]  /*38d0*/  ENDCOLLECTIVE ;  /* 0x000000000000791b */ /* 0x003fea0003800000 */
.L_x_1661:
[----:B------:R-:W-:Y:S02]  /*38e0*/  ISETP.NE.AND P2, PT, R35, RZ, PT ;  /* 0x000000ff2300720c */ /* 0x000fe40003f45270 */
[----:B------:R-:W-:Y:S01]  /*38f0*/  ISETP.GE.AND P1, PT, R38, 0x8, PT ;  /* 0x000000082600780c */ /* 0x000fe20003f26270 */
[----:B------:R-:W-:Y:S01]  /*3900*/  IMAD.MOV.U32 R36, RZ, RZ, R34 ;  /* 0x000000ffff247224 */ /* 0x000fe200078e0022 */
[----:B------:R-:W-:-:S11]  /*3910*/  MOV R37, R43 ;  /* 0x0000002b00257202 */ /* 0x000fd60000000f00 */
[----:B------:R-:W-:Y:S05]  /*3920*/  WARPSYNC.COLLECTIVE R33, `(.L_x_1662) ;  /* 0x0000000021087348 */ /* 0x000fea0003c00000 */
[----:B------:R0:W1:Y:S02]  /*3930*/  SHFL.UP P0, R43, R36, R31, R32 ;  /* 0x0400001f242b7389 */ /* 0x0000640000000020 */
[----:B01----:R-:W-:Y:S05]  /*3940*/  ENDCOLLECTIVE ;  /* 0x000000000000791b */ /* 0x003fea0003800000 */
.L_x_1662:
[----:B------:R-:W-:Y:S02]  /*3950*/  SEL R44, R37, RZ, P1 ;  /* 0x000000ff252c7207 */ /* 0x000fe40000800000 */
[C---:B------:R-:W-:Y:S02]  /*3960*/  ISETP.GE.AND P1, PT, R38.reuse, 0x10, PT ;  /* 0x000000102600780c */ /* 0x040fe40003f26270 */
[----:B------:R-:W-:Y:S02]  /*3970*/  IADD3 R37, PT, PT, R35, R44, RZ ;  /* 0x0000002c23257210 */ /* 0x000fe40007ffe0ff */
[----:B------:R-:W-:Y:S02]  /*3980*/  MOV R36, R30 ;  /* 0x0000001e00247202 */ /* 0x000fe40000000f00 */
[----:B------:R-:W-:Y:S01]  /*3990*/  ISETP.GE.AND P0, PT, R38, 0x8, PT ;  /* 0x000000082600780c */ /* 0x000fe20003f06270 */
[----:B------:R-:W-:-:S12]  /*39a0*/  FADD.FTZ R43, R34, R43 ;  /* 0x0000002b222b7221 */ /* 0x000fd80000010000 */
[----:B------:R-:W-:-:S07]  /*39b0*/  @P0 FSEL R34, R43, R34, !P2 ;  /* 0x000000222b220208 */ /* 0x000fce0005000000 */
[----:B------:R-:W-:Y:S05]  /*39c0*/  WARPSYNC.COLLECTIVE R33, `(.L_x_1663) ;  /* 0x0000000021087348 */ /* 0x000fea0003c00000 */
[----:B------:R0:W1:Y:S02]  /*39d0*/  SHFL.UP P0, R43, R36, R31, R32 ;  /* 0x0400001f242b7389 */ /* 0x0000640000000020 */
[----:B01----:R-:W-:Y:S05]  /*39e0*/  ENDCOLLECTIVE ;  /* 0x000000000000791b */ /* 0x003fea0003800000 */
.L_x_1663:
        /* <DEDUP_REMOVED lines=8> */
.L_x_1664:
[----:B------:R-:W-:Y:S01]  /*3a70*/  ISETP.NE.AND P2, PT, R42, RZ, PT ;  /* 0x000000ff2a00720c */ /* 0x000fe20003f45270 */
[----:B------:R-:W-:Y:S01]  /*3a80*/  IMAD.MOV.U32 R36, RZ, RZ, R34 ;  /* 0x000000ffff247224 */ /* 0x000fe200078e0022 */
[----:B------:R-:W-:-:S11]  /*3a90*/  MOV R35, R43 ;  /* 0x0000002b00237202 */ /* 0x000fd60000000f00 */
[----:B------:R-:W-:Y:S05]  /*3aa0*/  WARPSYNC.COLLECTIVE R33, `(.L_x_1665) ;  /* 0x0000000021087348 */ /* 0x000fea0003c00000 */
[----:B------:R0:W1:Y:S02]  /*3ab0*/  SHFL.UP P0, R43, R36, R31, R32 ;  /* 0x0400001f242b7389 */ /* 0x0000640000000020 */
[----:B01----:R-:W-:Y:S05]  /*3ac0*/  ENDCOLLECTIVE ;  /* 0x000000000000791b */ /* 0x003fea0003800000 */
.L_x_1665:
[----:B------:R-:W-:Y:S02]  /*3ad0*/  SEL R42, R35, RZ, P1 ;  /* 0x000000ff232a7207 */ /* 0x000fe40000800000 */
[C---:B------:R-:W-:Y:S02]  /*3ae0*/  ISETP.NE.AND P1, PT, R37.reuse, RZ, PT ;  /* 0x000000ff2500720c */ /* 0x040fe40003f25270 */
        /* <DEDUP_REMOVED lines=8> */
.L_x_1666:
        /* <DEDUP_REMOVED lines=8> */
.L_x_1667:
[----:B------:R-:W-:Y:S02]  /*3bf0*/  ISETP.NE.AND P1, PT, R41, RZ, PT ;  /* 0x000000ff2900720c */ /* 0x000fe40003f25270 */
[----:B------:R-:W-:Y:S02]  /*3c00*/  MOV R36, R34 ;  /* 0x0000002200247202 */ /* 0x000fe40000000f00 */
[----:B------:R-:W-:-:S09]  /*3c10*/  MOV R35, R43 ;  /* 0x0000002b00237202 */ /* 0x000fd20000000f00 */
[----:B------:R-:W-:Y:S05]  /*3c20*/  WARPSYNC.COLLECTIVE R33, `(.L_x_1668) ;  /* 0x0000000021087348 */ /* 0x000fea0003c00000 */
[----:B------:R0:W1:Y:S02]  /*3c30*/  SHFL.UP P0, R43, R36, R31, R32 ;  /* 0x0400001f242b7389 */ /* 0x0000640000000020 */
[----:B01----:R-:W-:Y:S05]  /*3c40*/  ENDCOLLECTIVE ;  /* 0x000000000000791b */ /* 0x003fea0003800000 */
.L_x_1668:
[----:B------:R-:W-:Y:S01]  /*3c50*/  MOV R36, R30 ;  /* 0x0000001e00247202 */ /* 0x000fe20000000f00 */
[----:B------:R-:W-:-:S07]  /*3c60*/  IMAD.MOV.U32 R38, RZ, RZ, R43 ;  /* 0x000000ffff267224 */ /* 0x000fce00078e002b */
[----:B------:R-:W-:Y:S05]  /*3c70*/  WARPSYNC.COLLECTIVE R33, `(.L_x_1669) ;  /* 0x0000000021087348 */ /* 0x000fea0003c00000 */
[----:B------:R0:W1:Y:S02]  /*3c80*/  SHFL.UP P0, R43, R36, R31, R32 ;  /* 0x0400001f242b7389 */ /* 0x0000640000000020 */
[----:B01----:R-:W-:Y:S05]  /*3c90*/  ENDCOLLECTIVE ;  /* 0x000000000000791b */ /* 0x003fea0003800000 */
.L_x_1669:
[----:B------:R-:W-:Y:S01]  /*3ca0*/  MOV R41, R43 ;  /* 0x0000002b00297202 */ /* 0x000fe20000000f00 */
[----:B------:R-:W-:Y:S06]  /*3cb0*/  BRA `(.L_x_1670) ;  /* 0xffffffec00bc7947 */ /* 0x000fec000383ffff */
.L_x_1671:
        /* <DEDUP_REMOVED lines=12> */
.L_x_4436:


//--------------------- .text._Z30group_norm_nhwc_bwd_sum_kernelI11Fp32IOFp32WLi120EEv26Group_norm_nhwc_bwd_params --------------------------
	.section	.text._Z30group_norm_nhwc_bwd_sum_kernelI11Fp32IOFp32WLi120EEv26Group_norm_nhwc_bwd_params,"ax",@progbits
	.align	128
        .global         _Z30group_norm_nhwc_bwd_sum_kernelI11Fp32IOFp32WLi120EEv26Group_norm_nhwc_bwd_params
        .type           _Z30group_norm_nhwc_bwd_sum_kernelI11Fp32IOFp32WLi120EEv26Group_norm_nhwc_bwd_params,@function
        .size           _Z30group_norm_nhwc_bwd_sum_kernelI11Fp32IOFp32WLi120EEv26Group_norm_nhwc_bwd_params,(.L_x_4437 - _Z30group_norm_nhwc_bwd_sum_kernelI11Fp32IOFp32WLi120EEv26Group_norm_nhwc_bwd_params)
        .other          _Z30group_norm_nhwc_bwd_sum_kernelI11Fp32IOFp32WLi120EEv26Group_norm_nhwc_bwd_params,@"STO_CUDA_ENTRY STV_DEFAULT"
_Z30group_norm_nhwc_bwd_sum_kernelI11Fp32IOFp32WLi120EEv26Group_norm_nhwc_bwd_params:
.text._Z30group_norm_nhwc_bwd_sum_kernelI11Fp32IOFp32WLi120EEv26Group_norm_nhwc_bwd_params:
        /* <DEDUP_REMOVED lines=25> */
[----:B------:R-:W-:Y:S01]  /*0190*/  @!P1 IADD3 R2, PT, PT, R2, -R7, RZ ;  /* 0x8000000702029210 */ /* 0x000fe20007ffe0ff */
[----:B------:R-:W-:-:S03]  /*01a0*/  @!P1 VIADD R4, R4, 0x1 ;  /* 0x0000000104049836 */ /* 0x000fc60000000000 */
[----:B------:R-:W-:Y:S02]  /*01b0*/  ISETP.GE.U32.AND P0, PT, R2, R7, PT ;  /* 0x000000070200720c */ /* 0x000fe40003f06070 */
[----:B------:R-:W-:-:S04]  /*01c0*/  LOP3.LUT R2, R26, R5, RZ, 0x3c, !PT ;  /* 0x000000051a027212 */ /* 0x000fc800078e3cff */
[----:B------:R-:W-:Y:S02]  /*01d0*/  ISETP.GE.AND P2, PT, R2, RZ, PT ;  /* 0x000000ff0200720c */ /* 0x000fe40003f46270 */
[----:B------:R-:W1:Y:S05]  /*01e0*/  LDC.64 R2, c[0x0][0x3b8] ;  /* 0x0000ee00ff027b82 */ /* 0x000e6a0000000a00 */
[----:B------:R-:W-:Y:S02]  /*01f0*/  @P0 IADD3 R4, PT, PT, R4, 0x1, RZ ;  /* 0x0000000104040810 */ /* 0x000fe40007ffe0ff */
[----:B------:R-:W-:Y:S02]  /*0200*/  ISETP.NE.AND P0, PT, R5, RZ, PT ;  /* 0x000000ff0500720c */ /* 0x000fe40003f05270 */
[----:B------:R-:W-:-:S02]  /*0210*/  MOV R7, R4 ;  /* 0x0000000400077202 */ /* 0x000fc40000000f00 */
        /* <DEDUP_REMOVED lines=15> */
[----:B0-----:R-:W-:Y:S01]  /*0310*/  HFMA2 R6, -RZ, RZ, 0, 0 ;  /* 0x00000000ff067431 */ /* 0x001fe200000001ff */
        /* <DEDUP_REMOVED lines=9> */
[C---:B------:R-:W-:Y:S01]  /*03b0*/  IMAD.SHL.U32 R7, R26.reuse, 0x4, RZ ;  /* 0x000000041a077824 */ /* 0x040fe200078e00ff */
        /* <DEDUP_REMOVED lines=10> */
.L_x_1673:
[----:B------:R-:W-:Y:S05]  /*0460*/  BSYNC.RECONVERGENT B0 ;  /* 0x0000000000007941 */ /* 0x000fea0003800200 */
.L_x_1672:
[----:B------:R-:W1:Y:S01]  /*0470*/  S2UR UR4, SR_CTAID.Y ;  /* 0x00000000000479c3 */ /* 0x000e620000002600 */
[----:B------:R-:W1:Y:S01]  /*0480*/  LDCU UR5, c[0x0][0x41c] ;  /* 0x00008380ff0577ac */ /* 0x000e620008000800 */
[----:B0-----:R-:W-:Y:S02]  /*0490*/  IADD3 R6, PT, PT, -R3, RZ, RZ ;  /* 0x000000ff03067210 */ /* 0x001fe40007ffe1ff */
[----:B------:R-:W-:Y:S02]  /*04a0*/  CS2R R8, SRZ ;  /* 0x0000000000087805 */ /* 0x000fe4000001ff00 */
[----:B------:R-:W-:Y:S01]  /*04b0*/  MOV R22, 0x3f800000 ;  /* 0x3f80000000167802 */ /* 0x000fe20000000f00 */
[----:B------:R-:W0:Y:S01]  /*04c0*/  LDCU.64 UR12, c[0x0][0x400] ;  /* 0x00008000ff0c77ac */ /* 0x000e220008000a00 */
[----:B------:R-:W-:Y:S01]  /*04d0*/  IMAD R0, R5, R6, R0 ;  /* 0x0000000605007224 */ /* 0x000fe200078e0200 */
[----:B------:R-:W2:Y:S01]  /*04e0*/  @P1 LDC R14, c[0x0][0x3c0] ;  /* 0x0000f000ff0e1b82 */ /* 0x000ea20000000800 */
[----:B------:R-:W-:-:S03]  /*04f0*/  CS2R R6, SRZ ;  /* 0x0000000000067805 */ /* 0x000fc6000001ff00 */
        /* <DEDUP_REMOVED lines=13> */
[----:B------:R-:W-:Y:S02]  /*05d0*/  @P3 IADD3 R3, PT, PT, R3, 0x1, RZ ;  /* 0x0000000103033810 */ /* 0x000fe40007ffe0ff */
[----:B------:R-:W-:Y:S02]  /*05e0*/  USEL UR8, UR8, UR12, UP0 ;  /* 0x0000000c08087287 */ /* 0x000fe40008000000 */
[----:B------:R-:W-:Y:S01]  /*05f0*/  SEL R0, R4, R3, !P2 ;  /* 0x0000000304007207 */ /* 0x000fe20005000000 */
[----:B------:R-:W-:Y:S01]  /*0600*/  HFMA2 R3, -RZ, RZ, 0, 0 ;  /* 0x00000000ff037431 */ /* 0x000fe200000001ff */
[----:B------:R-:W-:Y:S01]  /*0610*/  UISETP.GT.AND UP0, UPT, UR8, UR4, UPT ;  /* 0x000000040800728c */ /* 0x000fe2000bf04270 */
[----:B------:R-:W-:-:S08]  /*0620*/  IMAD.MOV.U32 R4, RZ, RZ, RZ ;  /* 0x000000ffff047224 */ /* 0x000fd000078e00ff */
        /* <DEDUP_REMOVED lines=16> */
[----:B------:R-:W-:Y:S01]  /*0730*/  MOV R7, RZ ;  /* 0x000000ff00077202 */ /* 0x000fe20000000f00 */
[----:B------:R-:W-:Y:S02]  /*0740*/  UIADD3 UR4, UPT, UPT, UR4, 0x1, URZ ;  /* 0x0000000104047890 */ /* 0x000fe4000fffe0ff */
[----:B------:R-:W-:-:S12]  /*0750*/  UIADD3 UR5, UPT, UPT, -UR5, URZ, URZ ;  /* 0x000000ff05057290 */ /* 0x000fd8000fffe1ff */
.L_x_1677:
        /* <DEDUP_REMOVED lines=90> */
[----:B------:R-:W-:-:S02]  /*0d00*/  IMAD.U32 R10, RZ, RZ, UR4 ;  /* 0x00000004ff0a7e24 */ /* 0x000fc4000f8e00ff */
[----:B------:R-:W-:-:S03]  /*0d10*/  FFMA.FTZ R4, R15, R11, R4 ;  /* 0x0000000b0f047223 */ /* 0x000fc60000010004 */
[----:B0-----:R-:W-:Y:S01]  /*0d20*/  @!P0 IADD3 R21, PT, PT, R10, 0x2, RZ ;  /* 0x000000020a158810 */ /* 0x001fe20007ffe0ff */
[----:B------:R-:W-:-:S03]  /*0d30*/  FMUL.FTZ R10, R11, R13 ;  /* 0x0000000d0b0a7220 */ /* 0x000fc60000410000 */
[----:B------:R-:W-:Y:S01]  /*0d40*/  @!P0 SHF.R.S32.HI R11, RZ, 0x1f, R21 ;  /* 0x0000001fff0b8819 */ /* 0x000fe20000011415 */
[----:B------:R-:W-:Y:S01]  /*0d50*/  FFMA.FTZ R15, R15, R10, R23 ;  /* 0x0000000a0f0f7223 */ /* 0x000fe20000010017 */
[----:B------:R-:W-:Y:S01]  /*0d60*/  FADD.FTZ R3, R10, R3 ;  /* 0x000000030a037221 */ /* 0x000fe20000010000 */
[----:B------:R-:W-:Y:S02]  /*0d70*/  @!P0 MOV R10, R24 ;  /* 0x00000018000a8202 */ /* 0x000fe40000000f00 */
        /* <DEDUP_REMOVED lines=50> */
.L_x_1676:
        /* <DEDUP_REMOVED lines=11> */
[----:B------:R-:W0:Y:S01]  /*1150*/  @!P0 LDC.64 R14, c[0x0][0x3a0] ;  /* 0x0000e800ff0e8b82 */ /* 0x000e220000000a00 */
[----:B------:R-:W-:Y:S01]  /*1160*/  VOTEU.ALL UP1, P0 ;  /* 0x0000000000ff7886 */ /* 0x000fe20000020000 */
[----:B-----5:R-:W-:Y:S01]  /*1170*/  @!P0 MOV R10, R24 ;  /* 0x00000018000a8202 */ /* 0x020fe20000000f00 */
[----:B------:R-:W-:Y:S01]  /*1180*/  @!P0 VIADD R29, R29, 0x1 ;  /* 0x000000011d1d8836 */ /* 0x000fe20000000000 */
[----:B------:R-:W-:Y:S02]  /*1190*/  @!P0 MOV R11, R5 ;  /* 0x00000005000b8202 */ /* 0x000fe40000000f00 */
[----:B------:R-:W-:Y:S02]  /*11a0*/  @!UP1 USHF.R.S32.HI UR5, URZ, 0x1f, UR4 ;  /* 0x0000001fff059899 */ /* 0x000fe40008011404 */
[----:B------:R-:W-:Y:S01]  /*11b0*/  @!P0 SHF.R.S32.HI R20, RZ, 0x1f, R29 ;  /* 0x0000001fff148819 */ /* 0x000fe2000001141d */
[----:B------:R-:W-:Y:S01]  /*11c0*/  @!P0 IMAD.WIDE.U32 R16, R17, UR4, R10 ;  /* 0x0000000411108c25 */ /* 0x000fe2000f8e000a */
[----:B------:R-:W-:Y:S01]  /*11d0*/  @!UP1 UIMAD UR5, UR5, UR6, URZ ;  /* 0x00000006050592a4 */ /* 0x000fe2000f8e02ff */
[----:B------:R-:W1:Y:S03]  /*11e0*/  @!P0 LDC.64 R10, c[0x0][0x398] ;  /* 0x0000e600ff0a8b82 */ /* 0x000e660000000a00 */
[----:B------:R-:W-:Y:S01]  /*11f0*/  @!UP1 UIMAD UR5, UR4, UR7, UR5 ;  /* 0x00000007040592a4 */ /* 0x000fe2000f8e0205 */
[----:B------:R-:W-:Y:S01]  /*1200*/  @!P0 SHF.L.U32 R18, R16, 0x2, RZ ;  /* 0x0000000210128819 */ /* 0x000fe200000006ff */
[----:B------:R-:W2:Y:S04]  /*1210*/  LDCU.64 UR6, c[0x0][0x3f8] ;  /* 0x00007f00ff0677ac */ /* 0x000ea80008000a00 */
[----:B------:R-:W-:-:S04]  /*1220*/  @!P0 IADD3 R19, PT, PT, R17, UR5, RZ ;  /* 0x0000000511138c10 */ /* 0x000fc8000fffe0ff */
[----:B------:R-:W-:Y:S02]  /*1230*/  @!P0 SHF.L.U64.HI R19, R16, 0x2, R19 ;  /* 0x0000000210138819 */ /* 0x000fe40000010213 */
[----:B------:R-:W-:Y:S02]  /*1240*/  CS2R R16, SRZ ;  /* 0x0000000000107805 */ /* 0x000fe4000001ff00 */
[----:B0-----:R-:W-:-:S04]  /*1250*/  @!P0 IADD3 R14, P1, PT, R18, R14, RZ ;  /* 0x0000000e120e8210 */ /* 0x001fc80007f3e0ff */
[----:B------:R-:W-:Y:S01]  /*1260*/  @!P0 IADD3.X R15, PT, PT, R19, R15, RZ, P1, !PT ;  /* 0x0000000f130f8210 */ /* 0x000fe20000ffe4ff */
[----:B--2---:R-:W-:-:S04]  /*1270*/  @!P0 IMAD R20, R20, UR6, RZ ;  /* 0x0000000614148c24 */ /* 0x004fc8000f8e02ff */
[----:B------:R0:W2:Y:S01]  /*1280*/  @!P0 LDG.E.64 R16, desc[UR14][R14.64] ;  /* 0x0000000e0e108981 */ /* 0x0000a2000c1e1b00 */
[----:B-1----:R-:W-:Y:S01]  /*1290*/  @!P0 IADD3 R18, P1, PT, R18, R10, RZ ;  /* 0x0000000a12128210 */ /* 0x002fe20007f3e0ff */
[----:B------:R-:W-:-:S03]  /*12a0*/  @!P0 IMAD R20, R29, UR7, R20 ;  /* 0x000000071d148c24 */ /* 0x000fc6000f8e0214 */
        /* <DEDUP_REMOVED lines=15> */
[----:B0-----:R-:W-:-:S05]  /*13a0*/  @!P0 IADD3 R28, P1, PT, R28, R18, RZ ;  /* 0x000000121c1c8210 */ /* 0x001fca0007f3e0ff */
[----:B------:R-:W-:Y:S01]  /*13b0*/  @!P0 IMAD.X R29, R20, 0x1, R19, P1 ;  /* 0x00000001141d8824 */ /* 0x000fe200008e0613 */
        /* <DEDUP_REMOVED lines=31> */
.L_x_1678:
        /* <DEDUP_REMOVED lines=26> */
.L_x_1680:
[----:B------:R-:W-:Y:S05]  /*1750*/  BSYNC.RECONVERGENT B0 ;  /* 0x0000000000007941 */ /* 0x000fea0003800200 */
.L_x_1679:
        /* <DEDUP_REMOVED lines=15> */
.L_x_1675:
        /* <DEDUP_REMOVED lines=13> */
[----:B------:R-:W-:Y:S01]  /*1920*/  @!P0 MOV R4, R24 ;  /* 0x0000001800048202 */ /* 0x000fe20000000f00 */
[----:B------:R-:W-:Y:S01]  /*1930*/  IMAD.U32 R9, RZ, RZ, UR10 ;  /* 0x0000000aff097e24 */ /* 0x000fe2000f8e00ff */
        /* <DEDUP_REMOVED lines=48> */
.L_x_1681:
[----:B------:R-:W-:Y:S05]  /*1c40*/  BRA.U !UP0, `(.L_x_1674) ;  /* 0x0000000508c07547 */ /* 0x000fea000b800000 */
[----:B------:R-:W-:-:S12]  /*1c50*/  UIADD3 UR4, UPT, UPT, UR6, -UR8, URZ ;  /* 0x8000000806047290 */ /* 0x000fd8000fffe0ff */
.L_x_1682:
        /* <DEDUP_REMOVED lines=111> */
.L_x_1674:
[----:B-----5:R-:W0:Y:S01]  /*2350*/  S2R R10, SR_TID.X ;  /* 0x00000000000a7919 */ /* 0x020e220000002100 */
[----:B------:R-:W1:Y:S01]  /*2360*/  LDCU UR4, c[0x0][0x424] ;  /* 0x00008480ff0477ac */ /* 0x000e620008000800 */
[----:B------:R-:W-:Y:S01]  /*2370*/  MOV R2, 0x400 ;  /* 0x0000040000027802 */ /* 0x000fe20000000f00 */
[----:B------:R-:W2:Y:S01]  /*2380*/  S2R R5, SR_CgaCtaId ;  /* 0x0000000000057919 */ /* 0x000ea20000008800 */
[----:B-1----:R-:W-:-:S05]  /*2390*/  IMAD R11, R0, UR4, RZ ;  /* 0x00000004000b7c24 */ /* 0x002fca000f8e02ff */
[C---:B0-----:R-:W-:Y:S02]  /*23a0*/  LEA R11, R10.reuse, -R11, 0x1 ;  /* 0x8000000b0a0b7211 */ /* 0x041fe400078e08ff */
[C---:B------:R-:W-:Y:S02]  /*23b0*/  LEA.HI R12, R10.reuse, R10, RZ, 0x1e ;  /* 0x0000000a0a0c7211 */ /* 0x040fe400078ff0ff */
[----:B------:R-:W-:Y:S02]  /*23c0*/  ISETP.NE.AND P0, PT, R11, RZ, PT ;  /* 0x000000ff0b00720c */ /* 0x000fe40003f05270 */
[----:B--2---:R-:W-:Y:S02]  /*23d0*/  LEA R13, R5, R2, 0x18 ;  /* 0x00000002050d7211 */ /* 0x004fe400078ec0ff */
[----:B------:R-:W-:Y:S02]  /*23e0*/  SEL R15, RZ, 0x1, P0 ;  /* 0x00000001ff0f7807 */ /* 0x000fe40000000000 */
[----:B------:R-:W-:Y:S01]  /*23f0*/  ISETP.GT.U32.AND P0, PT, R10, 0x1d, PT ;  /* 0x0000001d0a00780c */ /* 0x000fe20003f04070 */
[----:B------:R-:W-:-:S05]  /*2400*/  IMAD R12, R12, 0xc, R13 ;  /* 0x0000000c0c0c7824 */ /* 0x000fca00078e020d */
[----:B------:R0:W-:Y:S04]  /*2410*/  STS [R12+0x234], R3 ;  /* 0x000234030c007388 */ /* 0x0001e80000000800 */
[----:B------:R0:W-:Y:S04]  /*2420*/  STS [R12+0x238], R7 ;  /* 0x000238070c007388 */ /* 0x0001e80000000800 */
[----:B------:R0:W-:Y:S01]  /*2430*/  STS [R12+0x230], R15 ;  /* 0x0002300f0c007388 */ /* 0x0001e20000000800 */
[----:B------:R-:W-:Y:S06]  /*2440*/  BAR.SYNC.DEFER_BLOCKING 0x0 ;  /* 0x0000000000007b1d */ /* 0x000fec0000010000 */
[----:B------:R-:W-:Y:S05]  /*2450*/  @P0 BRA `(.L_x_1683) ;  /* 0x0000000800880947 */ /* 0x000fea0003800000 */
[----:B0-----:R-:W-:Y:S01]  /*2460*/  IMAD R3, R10, 0x3c, R13 ;  /* 0x0000003c0a037824 */ /* 0x001fe200078e020d */
[----:B------:R-:W0:Y:S04]  /*2470*/  S2R R26, SR_LANEID ;  /* 0x00000000001a7919 */ /* 0x000e280000000000 */
[----:B------:R-:W1:Y:S04]  /*2480*/  LDS R20, [R3+0x23c] ;  /* 0x00023c0003147984 */ /* 0x000e680000000800 */
[----:B------:R-:W2:Y:S04]  /*2490*/  LDS R23, [R3+0x248] ;  /* 0x0002480003177984 */ /* 0x000ea80000000800 */
[----:B------:R-:W3:Y:S04]  /*24a0*/  LDS R24, [R3+0x254] ;  /* 0x0002540003187984 */ /* 0x000ee80000000800 */
[----:B------:R-:W-:Y:S04]  /*24b0*/  LDS R18, [R3+0x234] ;  /* 0x0002340003127984 */ /* 0x000fe80000000800 */
[----:B------:R-:W4:Y:S04]  /*24c0*/  LDS R21, [R3+0x240] ;  /* 0x0002400003157984 */ /* 0x000f280000000800 */
[----:B------:R-:W-:Y:S04]  /*24d0*/  LDS R19, [R3+0x238] ;  /* 0x0002380003137984 */ /* 0x000fe80000000800 */
[----:B------:R-:W5:Y:S04]  /*24e0*/  LDS R22, [R3+0x244] ;  /* 0x0002440003167984 */ /* 0x000f680000000800 */
[----:B------:R-:W5:Y:S01]  /*24f0*/  LDS R17, [R3+0x230] ;  /* 0x0002300003117984 */ /* 0x000f620000000800 */
[----:B0-----:R-:W-:-:S03]  /*2500*/  IMAD.HI.U32 R25, R26, -0x77777777, RZ ;  /* 0x888888891a197827 */ /* 0x001fc600078e00ff */
[----:B------:R-:W0:Y:S02]  /*2510*/  LDS R16, [R3+0x24c] ;  /* 0x00024c0003107984 */ /* 0x000e240000000800 */
[----:B------:R-:W-:Y:S02]  /*2520*/  SHF.R.U32.HI R25, RZ, 0x4, R25 ;  /* 0x00000004ff197819 */ /* 0x000fe40000011619 */
[----:B------:R-:W0:Y:S04]  /*2530*/  LDS R15, [R3+0x250] ;  /* 0x00025000030f7984 */ /* 0x000e280000000800 */
[----:B------:R-:W0:Y:S01]  /*2540*/  LDS R7, [R3+0x258] ;  /* 0x0002580003077984 */ /* 0x000e220000000800 */
[----:B-1----:R-:W-:-:S03]  /*2550*/  ISETP.NE.AND P0, PT, R20, RZ, PT ;  /* 0x000000ff1400720c */ /* 0x002fc60003f05270 */
[----:B------:R-:W1:Y:S01]  /*2560*/  LDS R14, [R3+0x25c] ;  /* 0x00025c00030e7984 */ /* 0x000e620000000800 */
[----:B--2---:R-:W-:Y:S02]  /*2570*/  ISETP.NE.AND P1, PT, R23, RZ, PT ;  /* 0x000000ff1700720c */ /* 0x004fe40003f25270 */
[----:B---3--:R-:W-:-:S07]  /*2580*/  ISETP.NE.AND P2, PT, R24, RZ, PT ;  /* 0x000000ff1800720c */ /* 0x008fce0003f45270 */
[----:B----4-:R-:W-:Y:S01]  /*2590*/  @!P0 FADD.FTZ R21, R18, R21 ;  /* 0x0000001512158221 */ /* 0x010fe20000010000 */
[----:B------:R-:W-:-:S04]  /*25a0*/  IMAD R18, R25, -0x1e, R26 ;  /* 0xffffffe219127824 */ /* 0x000fc800078e021a */
[----:B------:R-:W-:Y:S02]  /*25b0*/  IMAD R13, R18, 0xc, R13 ;  /* 0x0000000c120d7824 */ /* 0x000fe400078e020d */
[----:B-----5:R-:W-:Y:S01]  /*25c0*/  @!P0 FADD.FTZ R22, R19, R22 ;  /* 0x0000001613168221 */ /* 0x020fe20000010000 */
[----:B------:R-:W-:Y:S01]  /*25d0*/  IADD3 R17, PT, PT, R23, R20, R17 ;  /* 0x0000001417117210 */ /* 0x000fe20007ffe011 */
[----:B0-----:R-:W-:-:S03]  /*25e0*/  @!P1 FADD.FTZ R16, R16, R21 ;  /* 0x0000001510109221 */ /* 0x001fc60000010000 */
[----:B------:R-:W-:Y:S01]  /*25f0*/  IADD3 R20, PT, PT, R24, R17, RZ ;  /* 0x0000001118147210 */ /* 0x000fe20007ffe0ff */
[----:B------:R-:W-:-:S04]  /*2600*/  @!P1 FADD.FTZ R15, R15, R22 ;  /* 0x000000160f0f9221 */ /* 0x000fc80000010000 */
[----:B------:R0:W-:Y:S01]  /*2610*/  STS [R13+0xc0], R20 ;  /* 0x0000c0140d007388 */ /* 0x0001e20000000800 */
[----:B------:R-:W-:Y:S01]  /*2620*/  @!P2 FADD.FTZ R7, R7, R16 ;  /* 0x000000100707a221 */ /* 0x000fe20000010000 */
[----:B-1----:R-:W-:-:S04]  /*2630*/  @!P2 FADD.FTZ R14, R14, R15 ;  /* 0x0000000f0e0ea221 */ /* 0x002fc80000010000 */
[----:B------:R0:W-:Y:S01]  /*2640*/  STS [R13+0xc4], R7 ;  /* 0x0000c4070d007388 */ /* 0x0001e20000000800 */
[----:B------:R-:W-:-:S03]  /*2650*/  MOV R15, 0x3fffffff ;  /* 0x3fffffff000f7802 */ /* 0x000fc60000000f00 */
[----:B------:R0:W-:Y:S01]  /*2660*/  STS [R13+0xc8], R14 ;  /* 0x0000c80e0d007388 */ /* 0x0001e20000000800 */
[----:B------:R-:W-:-:S13]  /*2670*/  R2UR UR5, R15 ;  /* 0x000000000f0572ca */ /* 0x000fda00000e0000 */
[----:B0-----:R-:W-:Y:S05]  /*2680*/  BRA.DIV UR5, `(.L_x_1684) ;  /* 0x0000000a05f87947 */ /* 0x001fea000b800000 */
        /* <DEDUP_REMOVED lines=8> */
[----:B0-----:R-:W-:-:S09]  /*2710*/  @P1 IMAD.IADD R17, R20, 0x1, R17 ;  /* 0x0000000114111824 */ /* 0x001fd200078e0211 */
[----:B-1----:R-:W-:Y:S01]  /*2720*/  @!P0 FADD.FTZ R7, R7, R16 ;  /* 0x0000001007078221 */ /* 0x002fe20000010000 */
[----:B------:R-:W-:Y:S01]  /*2730*/  @P1 MOV R20, R17 ;  /* 0x0000001100141202 */ /* 0x000fe20000000f00 */
[----:B------:R-:W-:Y:S01]  /*2740*/  NOP ;  /* 0x0000000000007918 */ /* 0x000fe20000000000 */
[----:B------:R-:W-:Y:S01]  /*2750*/  ISETP.GE.U32.AND P1, PT, R18, 0x2, PT ;  /* 0x000000021200780c */ /* 0x000fe20003f26070 */
[----:B--2---:R-:W-:Y:S02]  /*2760*/  @!P0 FADD.FTZ R14, R14, R19 ;  /* 0x000000130e0e8221 */ /* 0x004fe40000010000 */
[----:B------:R-:W-:Y:S01]  /*2770*/  STS [R13+0xc0], R20 ;  /* 0x0000c0140d007388 */ /* 0x000fe20000000800 */
[----:B------:R-:W-:-:S03]  /*2780*/  PLOP3.LUT P0, PT, PT, PT, PT, 0x80, 0x8 ;  /* 0x000000000008781c */ /* 0x000fc60003f0f070 */
[----:B------:R-:W-:Y:S04]  /*2790*/  STS [R13+0xc4], R7 ;  /* 0x0000c4070d007388 */ /* 0x000fe80000000800 */
[----:B------:R-:W-:Y:S01]  /*27a0*/  STS [R13+0xc8], R14 ;  /* 0x0000c80e0d007388 */ /* 0x000fe20000000800 */
[----:B------:R-:W-:-:S03]  /*27b0*/  NOP ;  /* 0x0000000000007918 */ /* 0x000fc60000000000 */
[----:B------:R-:W0:Y:S01]  /*27c0*/  @P1 LDS R17, [R13+0xa8] ;  /* 0x0000a8000d111984 */ /* 0x000e220000000800 */
[----:B------:R-:W-:-:S03]  /*27d0*/  @P1 ISETP.NE.AND P2, PT, R20, RZ, PT ;  /* 0x000000ff1400120c */ /* 0x000fc60003f45270 */
[----:B------:R-:W1:Y:S01]  /*27e0*/  @P1 LDS R16, [R13+0xac] ;  /* 0x0000ac000d101984 */ /* 0x000e620000000800 */
[----:B------:R-:W-:-:S03]  /*27f0*/  @P1 PLOP3.LUT P0, PT, P2, PT, PT, 0x80, 0x8 ;  /* 0x000000000008181c */ /* 0x000fc6000170f070 */
[----:B------:R-:W2:Y:S01]  /*2800*/  @P1 LDS R19, [R13+0xb0] ;  /* 0x0000b0000d131984 */ /* 0x000ea20000000800 */
[----:B0-----:R-:W-:-:S04]  /*2810*/  @P1 IADD3 R17, PT, PT, R20, R17, RZ ;  /* 0x0000001114111210 */ /* 0x001fc80007ffe0ff */
[----:B------:R-:W-:-:S05]  /*2820*/  @P1 MOV R20, R17 ;  /* 0x0000001100141202 */ /* 0x000fca0000000f00 */
        /* <DEDUP_REMOVED lines=31> */
[----:B0-----:R-:W-:-:S04]  /*2a20*/  @P1 IADD3 R17, PT, PT, R20, R17, RZ ;  /* 0x0000001114111210 */ /* 0x001fc80007ffe0ff */
[----:B------:R-:W-:Y:S01]  /*2a30*/  @P1 MOV R20, R17 ;  /* 0x0000001100141202 */ /* 0x000fe20000000f00 */
[----:B-1----:R-:W-:Y:S01]  /*2a40*/  @!P0 FADD.FTZ R7, R7, R16 ;  /* 0x0000001007078221 */ /* 0x002fe20000010000 */
[----:B------:R-:W-:Y:S01]  /*2a50*/  NOP ;  /* 0x0000000000007918 */ /* 0x000fe20000000000 */
[----:B--2---:R-:W-:Y:S02]  /*2a60*/  @!P0 FADD.FTZ R14, R14, R19 ;  /* 0x000000130e0e8221 */ /* 0x004fe40000010000 */
        /* <DEDUP_REMOVED lines=10> */
[----:B0-----:R-:W-:Y:S02]  /*2b10*/  @P2 IMAD.IADD R17, R20, 0x1, R17 ;  /* 0x0000000114112824 */ /* 0x001fe400078e0211 */
[----:B-1----:R-:W-:-:S03]  /*2b20*/  @!P0 FADD.FTZ R7, R7, R16 ;  /* 0x0000001007078221 */ /* 0x002fc60000010000 */
[----:B------:R-:W-:Y:S01]  /*2b30*/  @P2 MOV R20, R17 ;  /* 0x0000001100142202 */ /* 0x000fe20000000f00 */
[----:B------:R-:W-:Y:S01]  /*2b40*/  NOP ;  /* 0x0000000000007918 */ /* 0x000fe20000000000 */
[----:B--2---:R-:W-:-:S03]  /*2b50*/  @!P0 FADD.FTZ R14, R14, R19 ;  /* 0x000000130e0e8221 */ /* 0x004fc60000010000 */
[----:B------:R0:W-:Y:S04]  /*2b60*/  STS [R13+0xc0], R20 ;  /* 0x0000c0140d007388 */ /* 0x0001e80000000800 */
[----:B------:R0:W-:Y:S04]  /*2b70*/  STS [R13+0xc4], R7 ;  /* 0x0000c4070d007388 */ /* 0x0001e80000000800 */
[----:B------:R0:W-:Y:S01]  /*2b80*/  STS [R13+0xc8], R14 ;  /* 0x0000c80e0d007388 */ /* 0x0001e20000000800 */
[----:B------:R-:W-:Y:S01]  /*2b90*/  NOP ;  /* 0x0000000000007918 */ /* 0x000fe20000000000 */
.L_x_1698:
[----:B------:R-:W1:Y:S01]  /*2ba0*/  LDS R28, [R3+0x230] ;  /* 0x00023000031c7984 */ /* 0x000e620000000800 */
[----:B------:R-:W-:Y:S02]  /*2bb0*/  ISETP.NE.AND P1, PT, R10, RZ, PT ;  /* 0x000000ff0a00720c */ /* 0x000fe40003f25270 */
[----:B------:R-:W-:Y:S01]  /*2bc0*/  PLOP3.LUT P0, PT, PT, PT, PT, 0x80, 0x8 ;  /* 0x000000000008781c */ /* 0x000fe20003f0f070 */
[----:B------:R-:W2:Y:S04]  /*2bd0*/  LDS R18, [R3+0x23c] ;  /* 0x00023c0003127984 */ /* 0x000ea80000000800 */
[----:B------:R-:W3:Y:S04]  /*2be0*/  LDS R21, [R3+0x248] ;  /* 0x0002480003157984 */ /* 0x000ee80000000800 */
[----:B0-----:R-:W0:Y:S04]  /*2bf0*/  LDS R7, [R13+0xb4] ;  /* 0x0000b4000d077984 */ /* 0x001e280000000800 */
[----:B------:R-:W-:Y:S04]  /*2c00*/  LDS R15, [R13+0xb8] ;  /* 0x0000b8000d0f7984 */ /* 0x000fe80000000800 */
[----:B------:R-:W4:Y:S04]  /*2c10*/  LDS R16, [R3+0x234] ;  /* 0x0002340003107984 */ /* 0x000f280000000800 */
[----:B------:R-:W-:Y:S04]  /*2c20*/  LDS R14, [R3+0x238] ;  /* 0x00023800030e7984 */ /* 0x000fe80000000800 */
[----:B------:R-:W5:Y:S04]  /*2c30*/  LDS R17, [R13+0xbc] ;  /* 0x0000bc000d117984 */ /* 0x000f680000000800 */
[----:B------:R-:W5:Y:S04]  /*2c40*/  LDS R24, [R3+0x254] ;  /* 0x0002540003187984 */ /* 0x000f680000000800 */
[----:B------:R-:W5:Y:S04]  /*2c50*/  LDS R19, [R3+0x240] ;  /* 0x0002400003137984 */ /* 0x000f680000000800 */
[----:B------:R-:W5:Y:S01]  /*2c60*/  LDS R20, [R3+0x244] ;  /* 0x0002440003147984 */ /* 0x000f620000000800 */
[----:B-1----:R-:W-:-:S03]  /*2c70*/  @P1 ISETP.NE.AND P2, PT, R28, RZ, PT ;  /* 0x000000ff1c00120c */ /* 0x002fc60003f45270 */
[----:B------:R-:W1:Y:S01]  /*2c80*/  LDS R22, [R3+0x24c] ;  /* 0x00024c0003167984 */ /* 0x000e620000000800 */
[----:B------:R-:W-:Y:S02]  /*2c90*/  @P1 PLOP3.LUT P0, PT, P2, PT, PT, 0x80, 0x8 ;  /* 0x000000000008181c */ /* 0x000fe4000170f070 */
[----:B--2---:R-:W-:Y:S01]  /*2ca0*/  ISETP.NE.AND P2, PT, R18, RZ, PT ;  /* 0x000000ff1200720c */ /* 0x004fe20003f45270 */
[----:B------:R-:W2:Y:S01]  /*2cb0*/  LDS R23, [R3+0x250] ;  /* 0x0002500003177984 */ /* 0x000ea20000000800 */
[----:B---3--:R-:W-:-:S03]  /*2cc0*/  ISETP.NE.AND P3, PT, R21, RZ, PT ;  /* 0x000000ff1500720c */ /* 0x008fc60003f65270 */
[----:B------:R-:W3:Y:S01]  /*2cd0*/  LDS R25, [R3+0x258] ;  /* 0x0002580003197984 */ /* 0x000ee20000000800 */
[----:B0-----:R-:W-:-:S03]  /*2ce0*/  @P1 IADD3 R28, PT, PT, R7, R28, RZ ;  /* 0x0000001c071c1210 */ /* 0x001fc60007ffe0ff */
[----:B------:R-:W0:Y:S01]  /*2cf0*/  LDS R26, [R3+0x25c] ;  /* 0x00025c00031a7984 */ /* 0x000e220000000800 */
[----:B------:R-:W-:Y:S01]  /*2d00*/  IADD3 R18, PT, PT, R18, R28, RZ ;  /* 0x0000001c12127210 */ /* 0x000fe20007ffe0ff */
[----:B----4-:R-:W-:-:S03]  /*2d10*/  @!P0 FADD.FTZ R16, R15, R16 ;  /* 0x000000100f108221 */ /* 0x010fc60000010000 */
[----:B------:R-:W-:Y:S01]  /*2d20*/  IADD3 R21, PT, PT, R21, R18, RZ ;  /* 0x0000001215157210 */ /* 0x000fe20007ffe0ff */
[----:B------:R4:W-:Y:S04]  /*2d30*/  STS [R3+0x230], R28 ;  /* 0x0002301c03007388 */ /* 0x0009e80000000800 */
[----:B------:R4:W-:Y:S01]  /*2d40*/  STS [R3+0x23c], R18 ;  /* 0x00023c1203007388 */ /* 0x0009e20000000800 */
[----:B-----5:R-:W-:-:S03]  /*2d50*/  @!P0 FADD.FTZ R14, R17, R14 ;  /* 0x0000000e110e8221 */ /* 0x020fc60000010000 */
[----:B------:R4:W-:Y:S01]  /*2d60*/  STS [R3+0x248], R21 ;  /* 0x0002481503007388 */ /* 0x0009e20000000800 */
[C---:B------:R-:W-:Y:S02]  /*2d70*/  ISETP.NE.AND P0, PT, R24.reuse, RZ, PT ;  /* 0x000000ff1800720c */ /* 0x040fe40003f05270 */
[----:B------:R-:W-:Y:S01]  /*2d80*/  IADD3 R24, PT, PT, R24, R21, RZ ;  /* 0x0000001518187210 */ /* 0x000fe20007ffe0ff */
[----:B------:R4:W-:Y:S01]  /*2d90*/  STS [R3+0x234], R16 ;  /* 0x0002341003007388 */ /* 0x0009e20000000800 */
[----:B------:R-:W-:-:S03]  /*2da0*/  @!P2 FADD.FTZ R19, R19, R16 ;  /* 0x000000101313a221 */ /* 0x000fc60000010000 */
[----:B------:R4:W-:Y:S01]  /*2db0*/  STS [R3+0x254], R24 ;  /* 0x0002541803007388 */ /* 0x0009e20000000800 */
[----:B------:R-:W-:-:S03]  /*2dc0*/  @!P2 FADD.FTZ R20, R20, R14 ;  /* 0x0000000e1414a221 */ /* 0x000fc60000010000 */
[----:B------:R4:W-:Y:S01]  /*2dd0*/  STS [R3+0x240], R19 ;  /* 0x0002401303007388 */ /* 0x0009e20000000800 */
[----:B-1----:R-:W-:-:S03]  /*2de0*/  @!P3 FADD.FTZ R22, R22, R19 ;  /* 0x000000131616b221 */ /* 0x002fc60000010000 */
[----:B------:R4:W-:Y:S01]  /*2df0*/  STS [R3+0x238], R14 ;  /* 0x0002380e03007388 */ /* 0x0009e20000000800 */
[----:B--2---:R-:W-:-:S03]  /*2e00*/  @!P3 FADD.FTZ R23, R23, R20 ;  /* 0x000000141717b221 */ /* 0x004fc60000010000 */
[----:B------:R4:W-:Y:S01]  /*2e10*/  STS [R3+0x24c], R22 ;  /* 0x00024c1603007388 */ /* 0x0009e20000000800 */
[----:B---3--:R-:W-:-:S03]  /*2e20*/  @!P0 FADD.FTZ R25, R25, R22 ;  /* 0x0000001619198221 */ /* 0x008fc60000010000 */
[----:B------:R4:W-:Y:S01]  /*2e30*/  STS [R3+0x244], R20 ;  /* 0x0002441403007388 */ /* 0x0009e20000000800 */
[----:B0-----:R-:W-:-:S03]  /*2e40*/  @!P0 FADD.FTZ R26, R26, R23 ;  /* 0x000000171a1a8221 */ /* 0x001fc60000010000 */
[----:B------:R4:W-:Y:S04]  /*2e50*/  STS [R3+0x258], R25 ;  /* 0x0002581903007388 */ /* 0x0009e80000000800 */
[----:B------:R4:W-:Y:S04]  /*2e60*/  STS [R3+0x250], R23 ;  /* 0x0002501703007388 */ /* 0x0009e80000000800 */
[----:B------:R4:W-:Y:S02]  /*2e70*/  STS [R3+0x25c], R26 ;  /* 0x00025c1a03007388 */ /* 0x0009e40000000800 */
.L_x_1683:
[----:B------:R-:W-:Y:S05]  /*2e80*/  WARPSYNC.ALL ;  /* 0x0000000000007948 */ /* 0x000fea0003800000 */
[----:B------:R-:W-:Y:S01]  /*2e90*/  BAR.SYNC.DEFER_BLOCKING 0x0 ;  /* 0x0000000000007b1d */ /* 0x000fe20000010000 */
[----:B------:R-:W-:-:S07]  /*2ea0*/  UIADD3 UR4, UPT, UPT, UR4, -0x2, URZ ;  /* 0xfffffffe04047890 */ /* 0x000fce000fffe0ff */
[----:B------:R-:W1:Y:S01]  /*2eb0*/  LDC R17, c[0x0][0x420] ;  /* 0x00010800ff117b82 */ /* 0x000e620000000800 */
[----:B------:R-:W-:Y:S01]  /*2ec0*/  ISETP.NE.AND P2, PT, R11, UR4, PT ;  /* 0x000000040b007c0c */ /* 0x000fe2000bf45270 */
[----:B------:R-:W2:Y:S01]  /*2ed0*/  LDCU.64 UR8, c[0x0][0x3f8] ;  /* 0x00007f00ff0877ac */ /* 0x000ea20008000a00 */
[----:B------:R-:W-:Y:S05]  /*2ee0*/  BSSY.RECONVERGENT B0, `(.L_x_1685) ;  /* 0x0000021000007945 */ /* 0x000fea0003800200 */
[----:B------:R-:W1:Y:S06]  /*2ef0*/  S2UR UR4, SR_CTAID.X ;  /* 0x00000000000479c3 */ /* 0x000e6c0000002500 */
[----:B----4-:R-:W-:-:S02]  /*2f00*/  @!P2 IADD3 R18, PT, PT, R2, 0x950, RZ ;  /* 0x000009500212a810 */ /* 0x010fc40007ffe0ff */
[----:B0-----:R-:W0:Y:S01]  /*2f10*/  LDC R7, c[0x0][0x410] ;  /* 0x00010400ff077b82 */ /* 0x001e220000000800 */
[----:B------:R-:W-:Y:S01]  /*2f20*/  @!P2 LDS R15, [R12+0x238] ;  /* 0x000238000c0fa984 */ /* 0x000fe20000000800 */
[----:B------:R-:W-:-:S03]  /*2f30*/  @!P2 LEA R3, R5, R18, 0x18 ;  /* 0x000000120503a211 */ /* 0x000fc600078ec0ff */
[----:B------:R-:W3:Y:S01]  /*2f40*/  @!P2 LDS R14, [R12+0x234] ;  /* 0x000234000c0ea984 */ /* 0x000ee20000000800 */
[----:B------:R-:W-:Y:S02]  /*2f50*/  @!P2 LEA R3, R0, R3, 0x3 ;  /* 0x000000030003a211 */ /* 0x000fe400078e18ff */
[----:B------:R-:W4:Y:S01]  /*2f60*/  LDC R11, c[0x0][0x428] ;  /* 0x00010a00ff0b7b82 */ /* 0x000f220000000800 */
[----:B-1----:R-:W-:-:S05]  /*2f70*/  IMAD R16, R17, UR4, R10 ;  /* 0x0000000411107c24 */ /* 0x002fca000f8e020a */
[----:B0-----:R-:W-:-:S04]  /*2f80*/  ISETP.GE.AND P0, PT, R16, R7, PT ;  /* 0x000000071000720c */ /* 0x001fc80003f06270 */
[----:B------:R-:W-:Y:S01]  /*2f90*/  ISETP.GE.U32.OR P0, PT, R10, R17, P0 ;  /* 0x000000110a00720c */ /* 0x000fe20000706470 */
[----:B----4-:R-:W-:-:S05]  /*2fa0*/  IMAD R11, R11, UR4, R10 ;  /* 0x000000040b0b7c24 */ /* 0x010fca000f8e020a */
[----:B--2---:R-:W-:Y:S02]  /*2fb0*/  ISETP.GE.U32.AND P1, PT, R11, UR8, PT ;  /* 0x000000080b007c0c */ /* 0x004fe4000bf26070 */
[----:B------:R-:W-:-:S04]  /*2fc0*/  SHF.R.S32.HI R13, RZ, 0x1f, R11 ;  /* 0x0000001fff0d7819 */ /* 0x000fc8000001140b */
[----:B------:R-:W-:Y:S01]  /*2fd0*/  ISETP.GE.AND.EX P1, PT, R13, UR9, PT, P1 ;  /* 0x000000090d007c0c */ /* 0x000fe2000bf26310 */
[----:B---3--:R0:W-:Y:S01]  /*2fe0*/  @!P2 STS.64 [R3], R14 ;  /* 0x0000000e0300a388 */ /* 0x0081e20000000a00 */
[----:B------:R-:W-:Y:S06]  /*2ff0*/  BAR.SYNC.DEFER_BLOCKING 0x0 ;  /* 0x0000000000007b1d */ /* 0x000fec0000010000 */
[----:B------:R-:W-:Y:S05]  /*3000*/  @P0 BRA `(.L_x_1686) ;  /* 0x0000000000380947 */ /* 0x000fea0003800000 */
[----:B------:R-:W-:Y:S01]  /*3010*/  VIADD R2, R2, 0x950 ;  /* 0x0000095002027836 */ /* 0x000fe20000000000 */
[----:B------:R-:W1:Y:S01]  /*3020*/  S2R R0, SR_CTAID.Z ;  /* 0x0000000000007919 */ /* 0x000e620000002700 */
[----:B0-----:R-:W0:Y:S03]  /*3030*/  LDC.64 R14, c[0x0][0x3d8] ;  /* 0x0000f600ff0e7b82 */ /* 0x001e260000000a00 */
[----:B------:R-:W-:-:S04]  /*3040*/  LEA R5, R5, R2, 0x18 ;  /* 0x0000000205057211 */ /* 0x000fc800078ec0ff */
[----:B------:R-:W-:-:S06]  /*3050*/  LEA R2, R10, R5, 0x3 ;  /* 0x000000050a027211 */ /* 0x000fcc00078e18ff */
        /* <DEDUP_REMOVED lines=9> */
.L_x_1686:
[----:B------:R-:W-:Y:S05]  /*30f0*/  BSYNC.RECONVERGENT B0 ;  /* 0x0000000000007941 */ /* 0x000fea0003800200 */
.L_x_1685:
[----:B------:R-:W-:Y:S05]  /*3100*/  @P1 EXIT ;  /* 0x000000000000194d */ /* 0x000fea0003800000 */
[----:B------:R-:W2:Y:S01]  /*3110*/  LDCU UR4, c[0x0][0x3e0] ;  /* 0x00007c00ff0477ac */ /* 0x000ea20008000800 */
[----:B------:R-:W3:Y:S01]  /*3120*/  LDC R5, c[0x0][0x360] ;  /* 0x0000d800ff057b82 */ /* 0x000ee20000000800 */
        /* <DEDUP_REMOVED lines=8> */
[----:B0-----:R-:W-:Y:S02]  /*31b0*/  LEA.HI.X R3, R11, UR7, R0, 0x2, P0 ;  /* 0x000000070b037c11 */ /* 0x001fe400080f1400 */
[----:B---3--:R-:W-:Y:S02]  /*31c0*/  LEA R10, P0, R5, R2, 0x2 ;  /* 0x00000002050a7211 */ /* 0x008fe400078010ff */
        /* <DEDUP_REMOVED lines=10> */
.L_x_1684:
[----:B------:R-:W-:Y:S05]  /*3270*/  WARPSYNC.COLLECTIVE R15, `(.L_x_1687) ;  /* 0x000000000f087348 */ /* 0x000fea0003c00000 */
[----:B------:R-:W-:Y:S01]  /*3280*/  NOP ;  /* 0x0000000000007918 */ /* 0x000fe20000000000 */
[----:B------:R-:W-:Y:S05]  /*3290*/  ENDCOLLECTIVE ;  /* 0x000000000000791b */ /* 0x000fea0003800000 */
.L_x_1687:
        /* <DEDUP_REMOVED lines=13> */
.L_x_1688:
        /* <DEDUP_REMOVED lines=9> */
.L_x_1689:
        /* <DEDUP_REMOVED lines=11> */
.L_x_1690:
        /* <DEDUP_REMOVED lines=9> */
.L_x_1691:
        /* <DEDUP_REMOVED lines=11> */
.L_x_1692:
        /* <DEDUP_REMOVED lines=9> */
.L_x_1693:
        /* <DEDUP_REMOVED lines=12> */
.L_x_1694:
        /* <DEDUP_REMOVED lines=10> */
.L_x_1695:
        /* <DEDUP_REMOVED lines=9> */
.L_x_1696:
[----:B------:R-:W-:Y:S01]  /*3870*/  @!P0 FADD.FTZ R14, R14, R19 ;  /* 0x000000130e0e8221 */ /* 0x000fe20000010000 */
[----:B------:R0:W-:Y:S04]  /*3880*/  STS [R13+0xc0], R20 ;  /* 0x0000c0140d007388 */ /* 0x0001e80000000800 */
[----:B------:R0:W-:Y:S04]  /*3890*/  STS [R13+0xc4], R7 ;  /* 0x0000c4070d007388 */ /* 0x0001e80000000800 */
[----:B------:R0:W-:Y:S02]  /*38a0*/  STS [R13+0xc8], R14 ;  /* 0x0000c80e0d007388 */ /* 0x0001e40000000800 */
[----:B0-----:R-:W-:Y:S05]  /*38b0*/  WARPSYNC.COLLECTIVE R15, `(.L_x_1697) ;  /* 0x000000000f087348 */ /* 0x001fea0003c00000 */
[----:B------:R-:W-:Y:S01]  /*38c0*/  NOP ;  /* 0x0000000000007918 */ /* 0x000fe20000000000 */
[----:B0-----:R-:W-:Y:S05]  /*38d0*/  ENDCOLLECTIVE ;  /* 0x000000000000791b */ /* 0x001fea0003800000 */
.L_x_1697:
[----:B------:R-:W-:Y:S05]  /*38e0*/  BRA `(.L_x_1698) ;  /* 0xfffffff000ac7947 */ /* 0x000fea000383ffff */
.L_x_1699:
        /* <DEDUP_REMOVED lines=9> */
.L_x_4437:


//--------------------- .text._Z30group_norm_nhwc_bwd_sum_kernelI11Fp32IOFp32WLi140EEv26Group_norm_nhwc_bwd_params --------------------------
	.section	.text._Z30group_norm_nhwc_bwd_sum_kernelI11Fp32IOFp32WLi140EEv26Group_norm_nhwc_bwd_params,"ax",@progbits
	.align	128
        .global         _Z30group_norm_nhwc_bwd_sum_kernelI11Fp32IOFp32WLi140EEv26Group_norm_nhwc_bwd_params
        .type           _Z30group_norm_nhwc_bwd_sum_kernelI11Fp32IOFp32WLi140EEv26Group_norm_nhwc_bwd_params,@function
        .size           _Z30group_norm_nhwc_bwd_sum_kernelI11Fp32IOFp32WLi140EEv26Group_norm_nhwc_bwd_params,(.L_x_4438 - _Z30group_norm_nhwc_bwd_sum_kernelI11Fp32IOFp32WLi140EEv26Group_norm_nhwc_bwd_params)
        .other          _Z30group_norm_nhwc_bwd_sum_kernelI11Fp32IOFp32WLi140EEv26Group_norm_nhwc_bwd_params,@"STO_CUDA_ENTRY STV_DEFAULT"
_Z30group_norm_nhwc_bwd_sum_kernelI11Fp32IOFp32WLi140EEv26Group_norm_nhwc_bwd_params:
.text._Z30group_norm_nhwc_bwd_sum_kernelI11Fp32IOFp32WLi140EEv26Group_norm_nhwc_bwd_params:
        /* <DEDUP_REMOVED lines=67> */
[----:B-1----:R-:W-:-:S05]  /*0430*/  @P2 IADD3 R6, P4, PT, R7, R14, RZ ;  /* 0x0000000e07062210 */ /* 0x002fca0007f9e0ff */
[----:B------:R-:W-:-:S05]  /*0440*/  @P2 IMAD.X R7, R8, 0x1, R15, P4 ;  /* 0x0000000108072824 */ /* 0x000fca00020e060f */
[----:B------:R0:W5:Y:S03]  /*0450*/  @P2 LDG.E.64 R10, desc[UR14][R6.64] ;  /* 0x0000000e060a2981 */ /* 0x000166000c1e1b00 */
.L_x_1701:
[----:B------:R-:W-:Y:S05]  /*0460*/  BSYNC.RECONVERGENT B0 ;  /* 0x0000000000007941 */ /* 0x000fea0003800200 */
.L_x_1700:
        /* <DEDUP_REMOVED lines=47> */
.L_x_1705:
        /* <DEDUP_REMOVED lines=9> */
[----:B------:R-:W-:Y:S02]  /*07f0*/  @!P0 IMAD R17, R17, UR4, R28 ;  /* 0x0000000411118c24 */ /* 0x000fe4000f8e021c */
[----:B------:R-:W-:-:S03]  /*0800*/  @!P0 IMAD.SHL.U32 R23, R20, 0x4, RZ ;  /* 0x0000000414178824 */ /* 0x000fc600078e00ff */
        /* <DEDUP_REMOVED lines=50> */
[----:B------:R-:W-:-:S03]  /*0b30*/  @!P0 IMAD.MOV.U32 R16, RZ, RZ, R24 ;  /* 0x000000ffff108224 */ /* 0x000fc600078e0018 */
        /* <DEDUP_REMOVED lines=29> */
[----:B------:R-:W-:-:S04]  /*0d10*/  FFMA.FTZ R4, R15, R11, R4 ;  /* 0x0000000b0f047223 */ /* 0x000fc80000010004 */
[----:B0-----:R-:W-:Y:S02]  /*0d20*/  @!P0 VIADD R21, R10, 0x2 ;  /* 0x000000020a158836 */ /* 0x001fe40000000000 */
        /* <DEDUP_REMOVED lines=55> */
.L_x_1704:
        /* <DEDUP_REMOVED lines=14> */
[----:B------:R-:W-:Y:S01]  /*1180*/  @!P0 IMAD.MOV.U32 R10, RZ, RZ, R24 ;  /* 0x000000ffff0a8224 */ /* 0x000fe200078e0018 */
[----:B------:R-:W-:Y:S02]  /*1190*/  @!P0 IADD3 R29, PT, PT, R29, 0x1, RZ ;  /* 0x000000011d1d8810 */ /* 0x000fe40007ffe0ff */
[----:B------:R-:W-:Y:S02]  /*11a0*/  @!UP1 USHF.R.S32.HI UR5, URZ, 0x1f, UR4 ;  /* 0x0000001fff059899 */ /* 0x000fe40008011404 */
[----:B------:R-:W-:Y:S01]  /*11b0*/  @!P0 IMAD.WIDE.U32 R16, R17, UR4, R10 ;  /* 0x0000000411108c25 */ /* 0x000fe2000f8e000a */
[----:B------:R-:W-:Y:S01]  /*11c0*/  @!P0 SHF.R.S32.HI R20, RZ, 0x1f, R29 ;  /* 0x0000001fff148819 */ /* 0x000fe2000001141d */
[----:B------:R-:W1:Y:S01]  /*11d0*/  @!P0 LDC.64 R10, c[0x0][0x398] ;  /* 0x0000e600ff0a8b82 */ /* 0x000e620000000a00 */
[----:B------:R-:W-:Y:S01]  /*11e0*/  @!UP1 UIMAD UR5, UR5, UR6, URZ ;  /* 0x00000006050592a4 */ /* 0x000fe2000f8e02ff */
[----:B------:R-:W-:-:S03]  /*11f0*/  @!P0 SHF.L.U32 R18, R16, 0x2, RZ ;  /* 0x0000000210128819 */ /* 0x000fc600000006ff */
[----:B------:R-:W-:Y:S01]  /*1200*/  @!UP1 UIMAD UR5, UR4, UR7, UR5 ;  /* 0x00000007040592a4 */ /* 0x000fe2000f8e0205 */
[----:B------:R-:W2:Y:S05]  /*1210*/  LDCU.64 UR6, c[0x0][0x3f8] ;  /* 0x00007f00ff0677ac */ /* 0x000eaa0008000a00 */
        /* <DEDUP_REMOVED lines=11> */
[----:B0-----:R-:W-:Y:S01]  /*12d0*/  @!P0 MOV R14, R24 ;  /* 0x00000018000e8202 */ /* 0x001fe20000000f00 */
[----:B------:R-:W-:-:S03]  /*12e0*/  @!P0 IMAD.MOV.U32 R15, RZ, RZ, R5 ;  /* 0x000000ffff0f8224 */ /* 0x000fc600078e0005 */
[----:B------:R0:W3:Y:S01]  /*12f0*/  @!P0 LDG.E.64 R10, desc[UR14][R18.64] ;  /* 0x0000000e120a8981 */ /* 0x0000e2000c1e1b00 */
[----:B------:R-:W-:Y:S02]  /*1300*/  @!P0 IMAD.WIDE.U32 R28, R29, UR6, R14 ;  /* 0x000000061d1c8c25 */ /* 0x000fe4000f8e000e */
[----:B------:R-:W0:Y:S03]  /*1310*/  @!P0 LDC.64 R14, c[0x0][0x3a0] ;  /* 0x0000e800ff0e8b82 */ /* 0x000e260000000a00 */
        /* <DEDUP_REMOVED lines=15> */
[----:B------:R-:W-:Y:S01]  /*1410*/  FADD.FTZ R17, -R2, R17 ;  /* 0x0000001102117221 */ /* 0x000fe20000010100 */
[----:B---3--:R-:W-:Y:S02]  /*1420*/  FADD.FTZ R21, R8, R10 ;  /* 0x0000000a08157221 */ /* 0x008fe40000010000 */
[----:B------:R-:W-:Y:S01]  /*1430*/  FFMA.FTZ R23, R16, R10, R6 ;  /* 0x0000000a10177223 */ /* 0x000fe20000010006 */
[----:B------:R-:W-:Y:S01]  /*1440*/  FMUL.FTZ R10, R10, R12 ;  /* 0x0000000c0a0a7220 */ /* 0x000fe20000410000 */
[----:B------:R-:W-:Y:S01]  /*1450*/  FMUL.FTZ R17, R17, R22 ;  /* 0x0000001611117220 */ /* 0x000fe20000410000 */
[----:B------:R-:W-:Y:S02]  /*1460*/  FMUL.FTZ R6, R11, R13 ;  /* 0x0000000d0b067220 */ /* 0x000fe40000410000 */
[----:B------:R-:W-:Y:S01]  /*1470*/  FFMA.FTZ R3, R16, R10, R3 ;  /* 0x0000000a10037223 */ /* 0x000fe20000010003 */
[----:B------:R-:W-:Y:S01]  /*1480*/  FADD.FTZ R7, R7, R10 ;  /* 0x0000000a07077221 */ /* 0x000fe20000010000 */
[----:B------:R-:W-:-:S02]  /*1490*/  FFMA.FTZ R4, R17, R11, R4 ;  /* 0x0000000b11047223 */ /* 0x000fc40000010004 */
        /* <DEDUP_REMOVED lines=17> */
.L_x_1706:
        /* <DEDUP_REMOVED lines=26> */
.L_x_1708:
[----:B------:R-:W-:Y:S05]  /*1750*/  BSYNC.RECONVERGENT B0 ;  /* 0x0000000000007941 */ /* 0x000fea0003800200 */
.L_x_1707:
        /* <DEDUP_REMOVED lines=15> */
.L_x_1703:
        /* <DEDUP_REMOVED lines=21> */
[----:B------:R-:W-:-:S05]  /*19a0*/  @!P0 VIADD R3, R9, UR7 ;  /* 0x0000000709038c36 */ /* 0x000fca0008000000 */
        /* <DEDUP_REMOVED lines=41> */
.L_x_1709:
[----:B------:R-:W-:Y:S05]  /*1c40*/  BRA.U !UP0, `(.L_x_1702) ;  /* 0x0000000508c07547 */ /* 0x000fea000b800000 */
[----:B------:R-:W-:-:S12]  /*1c50*/  UIADD3 UR4, UPT, UPT, UR6, -UR8, URZ ;  /* 0x8000000806047290 */ /* 0x000fd8000fffe0ff */
.L_x_1710:
        /* <DEDUP_REMOVED lines=8> */
[----:B------:R-:W-:-:S03]  /*1ce0*/  @!P0 IMAD.WIDE.U32 R18, R16, UR6, R18 ;  /* 0x0000000610128c25 */ /* 0x000fc6000f8e0012 */
[C---:B------:R-:W-:Y:S02]  /*1cf0*/  @!P0 SHF.L.U32 R21, R18.reuse, 0x2, RZ ;  /* 0x0000000212158819 */ /* 0x040fe400000006ff */
[----:B------:R-:W-:Y:S02]  /*1d00*/  @!P0 IADD3 R17, PT, PT, R19, R17, RZ ;  /* 0x0000001113118210 */ /* 0x000fe40007ffe0ff */
[----:B-1----:R-:W-:Y:S02]  /*1d10*/  @!P0 IADD3 R14, P1, PT, R21, R14, RZ ;  /* 0x0000000e150e8210 */ /* 0x002fe40007f3e0ff */
[----:B------:R-:W-:Y:S02]  /*1d20*/  @!P0 SHF.L.U64.HI R26, R18, 0x2, R17 ;  /* 0x00000002121a8819 */ /* 0x000fe40000010211 */
[----:B------:R-:W-:Y:S01]  /*1d30*/  CS2R R18, SRZ ;  /* 0x0000000000127805 */ /* 0x000fe2000001ff00 */
[----:B------:R-:W0:Y:S02]  /*1d40*/  @!P0 LDC.64 R16, c[0x0][0x3f8] ;  /* 0x0000fe00ff108b82 */ /* 0x000e240000000a00 */
[----:B------:R-:W-:-:S05]  /*1d50*/  @!P0 IMAD.X R15, R26, 0x1, R15, P1 ;  /* 0x000000011a0f8824 */ /* 0x000fca00008e060f */
        /* <DEDUP_REMOVED lines=95> */
.L_x_1702:
[----:B------:R-:W0:Y:S01]  /*2350*/  S2R R5, SR_TID.X ;  /* 0x0000000000057919 */ /* 0x000e220000002100 */
[----:B------:R-:W1:Y:S01]  /*2360*/  LDCU UR4, c[0x0][0x424] ;  /* 0x00008480ff0477ac */ /* 0x000e620008000800 */
[----:B------:R-:W-:Y:S01]  /*2370*/  IADD3 R2, PT, PT, -R0, RZ, RZ ;  /* 0x000000ff00027210 */ /* 0x000fe20007ffe1ff */
[----:B-----5:R-:W2:Y:S01]  /*2380*/  S2R R11, SR_CgaCtaId ;  /* 0x00000000000b7919 */ /* 0x020ea20000008800 */
[----:B------:R-:W-:Y:S02]  /*2390*/  MOV R12, 0x400 ;  /* 0x00000400000c7802 */ /* 0x000fe40000000f00 */
[----:B0-----:R-:W-:Y:S02]  /*23a0*/  SHF.L.U32 R13, R5, 0x1, RZ ;  /* 0x00000001050d7819 */ /* 0x001fe400000006ff */
[----:B--2---:R-:W-:-:S03]  /*23b0*/  LEA R12, R11, R12, 0x18 ;  /* 0x0000000c0b0c7211 */ /* 0x004fc600078ec0ff */
[----:B-1----:R-:W-:Y:S02]  /*23c0*/  IMAD R2, R2, UR4, R13 ;  /* 0x0000000402027c24 */ /* 0x002fe4000f8e020d */
[----:B------:R-:W-:-:S03]  /*23d0*/  IMAD R10, R5, 0xc, R12 ;  /* 0x0000000c050a7824 */ /* 0x000fc600078e020c */
        /* <DEDUP_REMOVED lines=8> */
[----:B------:R-:W-:Y:S01]  /*2460*/  IMAD R25, R5, 0x30, R10 ;  /* 0x0000003005197824 */ /* 0x000fe200078e020a */
[----:B------:R-:W1:Y:S04]  /*2470*/  S2R R26, SR_LANEID ;  /* 0x00000000001a7919 */ /* 0x000e680000000000 */
[----:B------:R-:W2:Y:S04]  /*2480*/  LDS R22, [R25+0x21c] ;  /* 0x00021c0019167984 */ /* 0x000ea80000000800 */
[----:B------:R-:W3:Y:S04]  /*2490*/  LDS R23, [R25+0x228] ;  /* 0x0002280019177984 */ /* 0x000ee80000000800 */
[----:B------:R-:W4:Y:S04]  /*24a0*/  LDS R15, [R25+0x234] ;  /* 0x00023400190f7984 */ /* 0x000f280000000800 */
[----:B------:R-:W-:Y:S04]  /*24b0*/  LDS R19, [R25+0x214] ;  /* 0x0002140019137984 */ /* 0x000fe80000000800 */
[----:B------:R-:W5:Y:S04]  /*24c0*/  LDS R24, [R25+0x220] ;  /* 0x0002200019187984 */ /* 0x000f680000000800 */
[----:B------:R-:W1:Y:S04]  /*24d0*/  LDS R18, [R25+0x240] ;  /* 0x0002400019127984 */ /* 0x000e680000000800 */
[----:B------:R-:W-:Y:S04]  /*24e0*/  LDS R20, [R25+0x218] ;  /* 0x0002180019147984 */ /* 0x000fe80000000800 */
[----:B------:R-:W1:Y:S04]  /*24f0*/  LDS R21, [R25+0x224] ;  /* 0x0002240019157984 */ /* 0x000e680000000800 */
[----:B0-----:R-:W0:Y:S04]  /*2500*/  LDS R3, [R25+0x22c] ;  /* 0x00022c0019037984 */ /* 0x001e280000000800 */
[----:B------:R-:W0:Y:S04]  /*2510*/  LDS R17, [R25+0x230] ;  /* 0x0002300019117984 */ /* 0x000e280000000800 */
[----:B------:R-:W0:Y:S01]  /*2520*/  LDS R13, [R25+0x210] ;  /* 0x00021000190d7984 */ /* 0x000e220000000800 */
[----:B--2---:R-:W-:-:S03]  /*2530*/  ISETP.NE.AND P0, PT, R22, RZ, PT ;  /* 0x000000ff1600720c */ /* 0x004fc60003f05270 */
[----:B------:R-:W2:Y:S01]  /*2540*/  LDS R14, [R25+0x238] ;  /* 0x00023800190e7984 */ /* 0x000ea20000000800 */
[----:B---3--:R-:W-:-:S03]  /*2550*/  ISETP.NE.AND P1, PT, R23, RZ, PT ;  /* 0x000000ff1700720c */ /* 0x008fc60003f25270 */
[----:B------:R-:W3:Y:S01]  /*2560*/  LDS R16, [R25+0x23c] ;  /* 0x00023c0019107984 */ /* 0x000ee20000000800 */
[----:B----4-:R-:W-:-:S03]  /*2570*/  ISETP.NE.AND P2, PT, R15, RZ, PT ;  /* 0x000000ff0f00720c */ /* 0x010fc60003f45270 */
[----:B------:R-:W4:Y:S04]  /*2580*/  LDS R11, [R25+0x244] ;  /* 0x00024400190b7984 */ /* 0x000f280000000800 */
[----:B------:R-:W4:Y:S01]  /*2590*/  LDS R7, [R25+0x248] ;  /* 0x0002480019077984 */ /* 0x000f220000000800 */
[----:B-----5:R-:W-:Y:S01]  /*25a0*/  @!P0 FADD.FTZ R24, R19, R24 ;  /* 0x0000001813188221 */ /* 0x020fe20000010000 */
[----:B-1----:R-:W-:Y:S02]  /*25b0*/  SHF.R.U32.HI R19, RZ, 0x2, R26 ;  /* 0x00000002ff137819 */ /* 0x002fe4000001161a */
[----:B------:R-:W-:-:S03]  /*25c0*/  ISETP.NE.AND P3, PT, R18, RZ, PT ;  /* 0x000000ff1200720c */ /* 0x000fc60003f65270 */
[----:B------:R-:W-:-:S04]  /*25d0*/  IMAD.HI.U32 R19, R19, 0x24924925, RZ ;  /* 0x2492492513137827 */ /* 0x000fc800078e00ff */
[----:B------:R-:W-:Y:S01]  /*25e0*/  @!P0 FADD.FTZ R21, R20, R21 ;  /* 0x0000001514158221 */ /* 0x000fe20000010000 */
[----:B0-----:R-:W-:-:S03]  /*25f0*/  @!P1 FADD.FTZ R3, R3, R24 ;  /* 0x0000001803039221 */ /* 0x001fc60000010000 */
[----:B------:R-:W-:Y:S01]  /*2600*/  @!P1 FADD.FTZ R17, R17, R21 ;  /* 0x0000001511119221 */ /* 0x000fe20000010000 */
[----:B------:R-:W-:Y:S01]  /*2610*/  IADD3 R22, PT, PT, R23, R22, R13 ;  /* 0x0000001617167210 */ /* 0x000fe20007ffe00d */
[----:B------:R-:W-:Y:S02]  /*2620*/  IMAD R13, R19, -0x1c, R26 ;  /* 0xffffffe4130d7824 */ /* 0x000fe400078e021a */
[----:B--2---:R-:W-:Y:S01]  /*2630*/  @!P2 FADD.FTZ R14, R14, R3 ;  /* 0x000000030e0ea221 */ /* 0x004fe20000010000 */
[----:B------:R-:W-:Y:S01]  /*2640*/  IADD3 R15, PT, PT, R18, R22, R15 ;  /* 0x00000016120f7210 */ /* 0x000fe20007ffe00f */
[----:B------:R-:W-:Y:S02]  /*2650*/  IMAD R12, R13, 0xc, R12 ;  /* 0x0000000c0d0c7824 */ /* 0x000fe400078e020c */
[----:B---3--:R-:W-:-:S03]  /*2660*/  @!P2 FADD.FTZ R16, R16, R17 ;  /* 0x000000111010a221 */ /* 0x008fc60000010000 */
[----:B------:R0:W-:Y:S01]  /*2670*/  STS [R12+0xc0], R15 ;  /* 0x0000c00f0c007388 */ /* 0x0001e20000000800 */
[----:B----4-:R-:W-:Y:S01]  /*2680*/  @!P3 FADD.FTZ R11, R11, R14 ;  /* 0x0000000e0b0bb221 */ /* 0x010fe20000010000 */
[----:B------:R-:W-:Y:S01]  /*2690*/  MOV R14, 0xfffffff ;  /* 0x0fffffff000e7802 */ /* 0x000fe20000000f00 */
[----:B------:R-:W-:-:S03]  /*26a0*/  @!P3 FADD.FTZ R7, R7, R16 ;  /* 0x000000100707b221 */ /* 0x000fc60000010000 */
[----:B------:R0:W-:Y:S01]  /*26b0*/  STS [R12+0xc4], R11 ;  /* 0x0000c40b0c007388 */ /* 0x0001e20000000800 */
[----:B------:R-:W-:Y:S02]  /*26c0*/  R2UR UR5, R14 ;  /* 0x000000000e0572ca */ /* 0x000fe400000e0000 */
[----:B------:R-:W-:Y:S01]  /*26d0*/  IADD3 R16, PT, PT, R10, 0x210, RZ ;  /* 0x000002100a107810 */ /* 0x000fe20007ffe0ff */
[----:B------:R0:W-:Y:S04]  /*26e0*/  STS [R12+0xc8], R7 ;  /* 0x0000c8070c007388 */ /* 0x0001e80000000800 */
[----:B------:R-:W-:-:S06]  /*26f0*/  IMAD R3, R5, 0x30, R16 ;  /* 0x0000003005037824 */ /* 0x000fcc00078e0210 */
        /* <DEDUP_REMOVED lines=25> */
[----:B0-----:R-:W-:-:S05]  /*2890*/  @P1 IMAD.IADD R16, R15, 0x1, R16 ;  /* 0x000000010f101824 */ /* 0x001fca00078e0210 */
        /* <DEDUP_REMOVED lines=56> */
.L_x_1726:
[----:B------:R-:W1:Y:S01]  /*2c20*/  LDS R13, [R3] ;  /* 0x00000000030d7984 */ /* 0x000e620000000800 */
[C---:B------:R-:W-:Y:S01]  /*2c30*/  ISETP.NE.AND P1, PT, R5.reuse, RZ, PT ;  /* 0x000000ff0500720c */ /* 0x040fe20003f25270 */
[----:B------:R-:W-:Y:S01]  /*2c40*/  VIADD R20, R10, 0x210 ;  /* 0x000002100a147836 */ /* 0x000fe20000000000 */
[----:B------:R-:W-:Y:S01]  /*2c50*/  PLOP3.LUT P0, PT, PT, PT, PT, 0x80, 0x8 ;  /* 0x000000000008781c */ /* 0x000fe20003f0f070 */
[----:B------:R-:W2:Y:S02]  /*2c60*/  LDS R28, [R3+0xc] ;  /* 0x00000c00031c7984 */ /* 0x000ea40000000800 */
[C-C-:B------:R-:W-:Y:S02]  /*2c70*/  IMAD R27, R5.reuse, 0x30, R20.reuse ;  /* 0x00000030051b7824 */ /* 0x140fe400078e0214 */
[----:B------:R-:W3:Y:S04]  /*2c80*/  LDS R24, [R12+0xb4] ;  /* 0x0000b4000c187984 */ /* 0x000ee80000000800 */
[----:B------:R-:W-:Y:S04]  /*2c90*/  LDS R26, [R12+0xb8] ;  /* 0x0000b8000c1a7984 */ /* 0x000fe80000000800 */
[----:B0-----:R-:W0:Y:S04]  /*2ca0*/  LDS R11, [R3+0x4] ;  /* 0x00000400030b7984 */ /* 0x001e280000000800 */
[----:B------:R-:W-:Y:S04]  /*2cb0*/  LDS R7, [R3+0x8] ;  /* 0x0000080003077984 */ /* 0x000fe80000000800 */
[----:B------:R4:W5:Y:S04]  /*2cc0*/  LDS R25, [R12+0xbc] ;  /* 0x0000bc000c197984 */ /* 0x0009680000000800 */
[----:B------:R-:W5:Y:S04]  /*2cd0*/  LDS R23, [R3+0x18] ;  /* 0x0000180003177984 */ /* 0x000f680000000800 */
[----:B------:R-:W5:Y:S01]  /*2ce0*/  LDS R19, [R3+0x24] ;  /* 0x0000240003137984 */ /* 0x000f620000000800 */
[----:B----4-:R-:W-:-:S03]  /*2cf0*/  IMAD R12, R5, 0x30, R20 ;  /* 0x00000030050c7824 */ /* 0x010fc600078e0214 */
[----:B------:R-:W4:Y:S04]  /*2d00*/  LDS R16, [R3+0x10] ;  /* 0x0000100003107984 */ /* 0x000f280000000800 */
[----:B------:R-:W4:Y:S01]  /*2d10*/  LDS R14, [R3+0x14] ;  /* 0x00001400030e7984 */ /* 0x000f220000000800 */
[----:B-1----:R-:W-:-:S03]  /*2d20*/  @P1 ISETP.NE.AND P2, PT, R13, RZ, PT ;  /* 0x000000ff0d00120c */ /* 0x002fc60003f45270 */
[----:B------:R-:W1:Y:S01]  /*2d30*/  LDS R18, [R3+0x30] ;  /* 0x0000300003127984 */ /* 0x000e620000000800 */
[----:B------:R-:W-:Y:S02]  /*2d40*/  @P1 PLOP3.LUT P0, PT, P2, PT, PT, 0x80, 0x8 ;  /* 0x000000000008181c */ /* 0x000fe4000170f070 */
[----:B--2---:R-:W-:Y:S01]  /*2d50*/  ISETP.NE.AND P2, PT, R28, RZ, PT ;  /* 0x000000ff1c00720c */ /* 0x004fe20003f45270 */
[----:B------:R-:W2:Y:S01]  /*2d60*/  LDS R17, [R3+0x1c] ;  /* 0x00001c0003117984 */ /* 0x000ea20000000800 */
[----:B---3--:R-:W-:-:S03]  /*2d70*/  @P1 IADD3 R13, PT, PT, R24, R13, RZ ;  /* 0x0000000d180d1210 */ /* 0x008fc60007ffe0ff */
[----:B------:R-:W3:Y:S01]  /*2d80*/  LDS R15, [R3+0x20] ;  /* 0x00002000030f7984 */ /* 0x000ee20000000800 */
[----:B------:R-:W-:-:S03]  /*2d90*/  IADD3 R28, PT, PT, R28, R13, RZ ;  /* 0x0000000d1c1c7210 */ /* 0x000fc60007ffe0ff */
[----:B------:R-:W3:Y:S02]  /*2da0*/  LDS R5, [R3+0x28] ;  /* 0x0000280003057984 */ /* 0x000ee40000000800 */
[----:B0-----:R-:W-:Y:S02]  /*2db0*/  @!P0 FADD.FTZ R11, R26, R11 ;  /* 0x0000000b1a0b8221 */ /* 0x001fe40000010000 */
[----:B------:R0:W3:Y:S04]  /*2dc0*/  LDS R22, [R3+0x2c] ;  /* 0x00002c0003167984 */ /* 0x0000e80000000800 */
[----:B------:R-:W3:Y:S01]  /*2dd0*/  LDS R20, [R27+0x34] ;  /* 0x000034001b147984 */ /* 0x000ee20000000800 */
[----:B-----5:R-:W-:-:S03]  /*2de0*/  @!P0 FADD.FTZ R7, R25, R7 ;  /* 0x0000000719078221 */ /* 0x020fc60000010000 */
[----:B------:R-:W5:Y:S01]  /*2df0*/  LDS R21, [R12+0x38] ;  /* 0x000038000c157984 */ /* 0x000f620000000800 */
[C---:B------:R-:W-:Y:S02]  /*2e00*/  ISETP.NE.AND P0, PT, R23.reuse, RZ, PT ;  /* 0x000000ff1700720c */ /* 0x040fe40003f05270 */
[----:B------:R-:W-:Y:S01]  /*2e10*/  IADD3 R23, PT, PT, R23, R28, RZ ;  /* 0x0000001c17177210 */ /* 0x000fe20007ffe0ff */
[----:B------:R0:W-:Y:S01]  /*2e20*/  STS [R12], R13 ;  /* 0x0000000d0c007388 */ /* 0x0001e20000000800 */
[C---:B------:R-:W-:Y:S02]  /*2e30*/  ISETP.NE.AND P1, PT, R19.reuse, RZ, PT ;  /* 0x000000ff1300720c */ /* 0x040fe40003f25270 */
[----:B------:R-:W-:Y:S01]  /*2e40*/  IADD3 R19, PT, PT, R19, R23, RZ ;  /* 0x0000001713137210 */ /* 0x000fe20007ffe0ff */
[----:B----4-:R-:W-:Y:S01]  /*2e50*/  @!P2 FADD.FTZ R16, R16, R11 ;  /* 0x0000000b1010a221 */ /* 0x010fe20000010000 */
[----:B------:R4:W-:Y:S01]  /*2e60*/  STS [R12+0xc], R28 ;  /* 0x00000c1c0c007388 */ /* 0x0009e20000000800 */
[----:B------:R-:W-:-:S03]  /*2e70*/  @!P2 FADD.FTZ R14, R14, R7 ;  /* 0x000000070e0ea221 */ /* 0x000fc60000010000 */
[----:B------:R4:W-:Y:S01]  /*2e80*/  STS [R12+0x4], R11 ;  /* 0x0000040b0c007388 */ /* 0x0009e20000000800 */
[----:B-1----:R-:W-:-:S03]  /*2e90*/  ISETP.NE.AND P2, PT, R18, RZ, PT ;  /* 0x000000ff1200720c */ /* 0x002fc60003f45270 */
[----:B------:R4:W-:Y:S01]  /*2ea0*/  STS [R12+0x8], R7 ;  /* 0x000008070c007388 */ /* 0x0009e20000000800 */
[----:B0-----:R-:W-:Y:S01]  /*2eb0*/  IADD3 R3, PT, PT, R18, R19, RZ ;  /* 0x0000001312037210 */ /* 0x001fe20007ffe0ff */
[----:B--2---:R-:W-:Y:S02]  /*2ec0*/  @!P0 FADD.FTZ R17, R17, R16 ;  /* 0x0000001011118221 */ /* 0x004fe40000010000 */
[----:B------:R4:W-:Y:S01]  /*2ed0*/  STS [R12+0x18], R23 ;  /* 0x000018170c007388 */ /* 0x0009e20000000800 */
[----:B---3--:R-:W-:-:S03]  /*2ee0*/  @!P0 FADD.FTZ R15, R15, R14 ;  /* 0x0000000e0f0f8221 */ /* 0x008fc60000010000 */
[----:B------:R4:W-:Y:S01]  /*2ef0*/  STS [R12+0x10], R16 ;  /* 0x000010100c007388 */ /* 0x0009e20000000800 */
[----:B------:R-:W-:-:S03]  /*2f00*/  @!P1 FADD.FTZ R5, R5, R17 ;  /* 0x0000001105059221 */ /* 0x000fc60000010000 */
[----:B------:R4:W-:Y:S01]  /*2f10*/  STS [R12+0x14], R14 ;  /* 0x0000140e0c007388 */ /* 0x0009e20000000800 */
[----:B------:R-:W-:-:S03]  /*2f20*/  @!P1 FADD.FTZ R22, R22, R15 ;  /* 0x0000000f16169221 */ /* 0x000fc60000010000 */
[----:B------:R4:W-:Y:S01]  /*2f30*/  STS [R12+0x24], R19 ;  /* 0x000024130c007388 */ /* 0x0009e20000000800 */
[----:B------:R-:W-:-:S03]  /*2f40*/  @!P2 FADD.FTZ R20, R20, R5 ;  /* 0x000000051414a221 */ /* 0x000fc60000010000 */
[----:B------:R4:W-:Y:S01]  /*2f50*/  STS [R12+0x1c], R17 ;  /* 0x00001c110c007388 */ /* 0x0009e20000000800 */
[----:B-----5:R-:W-:-:S03]  /*2f60*/  @!P2 FADD.FTZ R21, R21, R22 ;  /* 0x000000161515a221 */ /* 0x020fc60000010000 */
[----:B------:R4:W-:Y:S04]  /*2f70*/  STS [R12+0x20], R15 ;  /* 0x0000200f0c007388 */ /* 0x0009e80000000800 */
[----:B------:R4:W-:Y:S04]  /*2f80*/  STS [R12+0x30], R3 ;  /* 0x000030030c007388 */ /* 0x0009e80000000800 */
[----:B------:R4:W-:Y:S04]  /*2f90*/  STS [R12+0x28], R5 ;  /* 0x000028050c007388 */ /* 0x0009e80000000800 */
[----:B------:R4:W-:Y:S04]  /*2fa0*/  STS [R12+0x2c], R22 ;  /* 0x00002c160c007388 */ /* 0x0009e80000000800 */
[----:B------:R4:W-:Y:S04]  /*2fb0*/  STS [R12+0x34], R20 ;  /* 0x000034140c007388 */ /* 0x0009e80000000800 */
[----:B------:R4:W-:Y:S02]  /*2fc0*/  STS [R12+0x38], R21 ;  /* 0x000038150c007388 */ /* 0x0009e40000000800 */
.L_x_1711:
[----:B----4-:R-:W1:Y:S01]  /*2fd0*/  S2R R16, SR_CgaCtaId ;  /* 0x0000000000107919 */ /* 0x010e620000008800 */
[----:B------:R-:W-:Y:S05]  /*2fe0*/  WARPSYNC.ALL ;  /* 0x0000000000007948 */ /* 0x000fea0003800000 */
[----:B------:R-:W2:Y:S01]  /*2ff0*/  S2R R17, SR_TID.X ;  /* 0x0000000000117919 */ /* 0x000ea20000002100 */
[----:B------:R-:W-:Y:S01]  /*3000*/  MOV R15, 0x400 ;  /* 0x00000400000f7802 */ /* 0x000fe20000000f00 */
[----:B------:R-:W-:Y:S01]  /*3010*/  BAR.SYNC.DEFER_BLOCKING 0x0 ;  /* 0x0000000000007b1d */ /* 0x000fe20000010000 */
[----:B------:R-:W-:-:S07]  /*3020*/  UIADD3 UR4, UPT, UPT, UR4, -0x2, URZ ;  /* 0xfffffffe04047890 */ /* 0x000fce000fffe0ff */
[----:B------:R-:W2:Y:S01]  /*3030*/  LDC R14, c[0x0][0x420] ;  /* 0x00010800ff0e7b82 */ /* 0x000ea20000000800 */
[----:B------:R-:W-:Y:S01]  /*3040*/  ISETP.NE.AND P2, PT, R2, UR4, PT ;  /* 0x0000000402007c0c */ /* 0x000fe2000bf45270 */
[----:B------:R-:W3:Y:S01]  /*3050*/  LDCU.64 UR8, c[0x0][0x3f8] ;  /* 0x00007f00ff0877ac */ /* 0x000ee20008000a00 */
[----:B------:R-:W-:Y:S05]  /*3060*/  BSSY.RECONVERGENT B0, `(.L_x_1713) ;  /* 0x0000021000007945 */ /* 0x000fea0003800200 */
[----:B------:R-:W2:Y:S06]  /*3070*/  S2UR UR4, SR_CTAID.X ;  /* 0x00000000000479c3 */ /* 0x000eac0000002500 */
[----:B0-----:R-:W-:-:S02]  /*3080*/  @!P2 IADD3 R11, PT, PT, R15, 0x8b0, RZ ;  /* 0x000008b00f0ba810 */ /* 0x001fc40007ffe0ff */
[----:B------:R-:W0:Y:S01]  /*3090*/  LDC R12, c[0x0][0x410] ;  /* 0x00010400ff0c7b82 */ /* 0x000e220000000800 */
[----:B------:R-:W-:Y:S01]  /*30a0*/  @!P2 LDS R3, [R10+0x218] ;  /* 0x000218000a03a984 */ /* 0x000fe20000000800 */
[----:B-1----:R-:W-:-:S03]  /*30b0*/  @!P2 LEA R11, R16, R11, 0x18 ;  /* 0x0000000b100ba211 */ /* 0x002fc600078ec0ff */
[----:B------:R-:W1:Y:S01]  /*30c0*/  @!P2 LDS R2, [R10+0x214] ;  /* 0x000214000a02a984 */ /* 0x000e620000000800 */
[----:B------:R-:W-:Y:S02]  /*30d0*/  @!P2 LEA R11, R0, R11, 0x3 ;  /* 0x0000000b000ba211 */ /* 0x000fe400078e18ff */
[----:B------:R-:W4:Y:S01]  /*30e0*/  LDC R7, c[0x0][0x428] ;  /* 0x00010a00ff077b82 */ /* 0x000f220000000800 */
[----:B--2---:R-:W-:-:S05]  /*30f0*/  IMAD R13, R14, UR4, R17 ;  /* 0x000000040e0d7c24 */ /* 0x004fca000f8e0211 */
[----:B0-----:R-:W-:-:S04]  /*3100*/  ISETP.GE.AND P0, PT, R13, R12, PT ;  /* 0x0000000c0d00720c */ /* 0x001fc80003f06270 */
[----:B------:R-:W-:Y:S01]  /*3110*/  ISETP.GE.U32.OR P0, PT, R17, R14, P0 ;  /* 0x0000000e1100720c */ /* 0x000fe20000706470 */
[----:B----4-:R-:W-:-:S05]  /*3120*/  IMAD R7, R7, UR4, R17 ;  /* 0x0000000407077c24 */ /* 0x010fca000f8e0211 */
[----:B---3--:R-:W-:Y:S02]  /*3130*/  ISETP.GE.U32.AND P1, PT, R7, UR8, PT ;  /* 0x0000000807007c0c */ /* 0x008fe4000bf26070 */
[----:B------:R-:W-:-:S04]  /*3140*/  SHF.R.S32.HI R5, RZ, 0x1f, R7 ;  /* 0x0000001fff057819 */ /* 0x000fc80000011407 */
[----:B------:R-:W-:Y:S01]  /*3150*/  ISETP.GE.AND.EX P1, PT, R5, UR9, PT, P1 ;  /* 0x0000000905007c0c */ /* 0x000fe2000bf26310 */
[----:B-1----:R0:W-:Y:S01]  /*3160*/  @!P2 STS.64 [R11], R2 ;  /* 0x000000020b00a388 */ /* 0x0021e20000000a00 */
[----:B------:R-:W-:Y:S06]  /*3170*/  BAR.SYNC.DEFER_BLOCKING 0x0 ;  /* 0x0000000000007b1d */ /* 0x000fec0000010000 */
[----:B------:R-:W-:Y:S05]  /*3180*/  @P0 BRA `(.L_x_1714) ;  /* 0x0000000000380947 */ /* 0x000fea0003800000 */
[----:B------:R-:W-:Y:S01]  /*3190*/  VIADD R0, R15, 0x8b0 ;  /* 0x000008b00f007836 */ /* 0x000fe20000000000 */
[----:B0-----:R-:W0:Y:S01]  /*31a0*/  LDC.64 R10, c[0x0][0x3d8] ;  /* 0x0000f600ff0a7b82 */ /* 0x001e220000000a00 */
[----:B------:R-:W1:Y:S03]  /*31b0*/  S2R R15, SR_CTAID.Z ;  /* 0x00000000000f7919 */ /* 0x000e660000002700 */
        /* <DEDUP_REMOVED lines=11> */
.L_x_1714:
[----:B------:R-:W-:Y:S05]  /*3270*/  BSYNC.RECONVERGENT B0 ;  /* 0x0000000000007941 */ /* 0x000fea0003800200 */
.L_x_1713:
        /* <DEDUP_REMOVED lines=23> */
.L_x_1712:
[----:B------:R-:W-:Y:S05]  /*33f0*/  WARPSYNC.COLLECTIVE R14, `(.L_x_1715) ;  /* 0x000000000e087348 */ /* 0x000fea0003c00000 */
[----:B------:R-:W-:Y:S01]  /*3400*/  NOP ;  /* 0x0000000000007918 */ /* 0x000fe20000000000 */
[----:B------:R-:W-:Y:S05]  /*3410*/  ENDCOLLECTIVE ;  /* 0x000000000000791b */ /* 0x000fea0003800000 */
.L_x_1715:
        /* <DEDUP_REMOVED lines=13> */
.L_x_1716:
        /* <DEDUP_REMOVED lines=9> */
.L_x_1717:
        /* <DEDUP_REMOVED lines=11> */
.L_x_1718:
        /* <DEDUP_REMOVED lines=9> */
.L_x_1719:
        /* <DEDUP_REMOVED lines=11> */
.L_x_1720:
        /* <DEDUP_REMOVED lines=9> */
.L_x_1721:
        /* <DEDUP_REMOVED lines=12> */
.L_x_1722:
        /* <DEDUP_REMOVED lines=10> */
.L_x_1723:
        /* <DEDUP_REMOVED lines=9> */
.L_x_1724:
[----:B------:R-:W-:Y:S01]  /*39f0*/  @!P0 FADD.FTZ R7, R7, R20 ;  /* 0x0000001407078221 */ /* 0x000fe20000010000 */
[----:B------:R0:W-:Y:S04]  /*3a00*/  STS [R12+0xc0], R15 ;  /* 0x0000c00f0c007388 */ /* 0x0001e80000000800 */
[----:B------:R0:W-:Y:S04]  /*3a10*/  STS [R12+0xc4], R11 ;  /* 0x0000c40b0c007388 */ /* 0x0001e80000000800 */
[----:B------:R0:W-:Y:S02]  /*3a20*/  STS [R12+0xc8], R7 ;  /* 0x0000c8070c007388 */ /* 0x0001e40000000800 */
[----:B0-----:R-:W-:Y:S05]  /*3a30*/  WARPSYNC.COLLECTIVE R14, `(.L_x_1725) ;  /* 0x000000000e087348 */ /* 0x001fea0003c00000 */
[----:B------:R-:W-:Y:S01]  /*3a40*/  NOP ;  /* 0x0000000000007918 */ /* 0x000fe20000000000 */
[----:B0-----:R-:W-:Y:S05]  /*3a50*/  ENDCOLLECTIVE ;  /* 0x000000000000791b */ /* 0x001fea0003800000 */
.L_x_1725:
[----:B------:R-:W-:Y:S05]  /*3a60*/  BRA `(.L_x_1726) ;  /* 0xfffffff0006c7947 */ /* 0x000fea000383ffff */
.L_x_1727:
        /* <DEDUP_REMOVED lines=9> */
.L_x_4438:


//--------------------- .text._Z30group_norm_nhwc_bwd_sum_kernelI11Fp32IOFp32WLi160EEv26Group_norm_nhwc_bwd_params --------------------------
	.section	.text._Z30group_norm_nhwc_bwd_sum_kernelI11Fp32IOFp32WLi160EEv26Group_norm_nhwc_bwd_params,"ax",@progbits
	.align	128
        .global         _Z30group_norm_nhwc_bwd_sum_kernelI11Fp32IOFp32WLi160EEv26Group_norm_nhwc_bwd_params
        .type           _Z30group_norm_nhwc_bwd_sum_kernelI11Fp32IOFp32WLi160EEv26Group_norm_nhwc_bwd_params,@function
        .size           _Z30group_norm_nhwc_bwd_sum_kernelI11Fp32IOFp32WLi160EEv26Group_norm_nhwc_bwd_params,(.L_x_4439 - _Z30group_norm_nhwc_bwd_sum_kernelI11Fp32IOFp32WLi160EEv26Group_norm_nhwc_bwd_params)
        .other          _Z30group_norm_nhwc_bwd_sum_kernelI11Fp32IOFp32WLi160EEv26Group_norm_nhwc_bwd_params,@"STO_CUDA_ENTRY STV_DEFAULT"
_Z30group_norm_nhwc_bwd_sum_kernelI11Fp32IOFp32WLi160EEv26Group_norm_nhwc_bwd_params:
.text._Z30group_norm_nhwc_bwd_sum_kernelI11Fp32IOFp32WLi160EEv26Group_norm_nhwc_bwd_params:
        /* <DEDUP_REMOVED lines=10> */
[----:B-1----:R-:W-:-:S06]  /*00a0*/  SHF.L.U32 R0, R0, 0x1, RZ ;  /* 0x0000000100007819 */ /* 0x002fcc00000006ff */
[----:B------:R-:W1:Y:S01]  /*00b0*/  LDC.64 R12, c[0x0][0x3b8] ;  /* 0x0000ee00ff0c7b82 */ /* 0x000e620000000a00 */
[----:B----4-:R-:W-:-:S07]  /*00c0*/  IMAD R30, R31, UR8, R0 ;  /* 0x000000081f1e7c24 */ /* 0x010fce000f8e0200 */
[----:B------:R-:W4:Y:S01]  /*00d0*/  LDC R18, c[0x0][0x41c] ;  /* 0x00010700ff127b82 */ /* 0x000f220000000800 */
[----:B-----5:R-:W5:Y:S02]  /*00e0*/  MUFU.RCP R2, R2 ;  /* 0x0000000200027308 */ /* 0x020f640000001000 */
[----:B-----5:R-:W-:Y:S02]  /*00f0*/  IADD3 R4, PT, PT, R2, 0xffffffe, RZ ;  /* 0x0ffffffe02047810 */ /* 0x020fe40007ffe0ff */
[----:B------:R-:W-:-:S04]  /*0100*/  IABS R2, R30 ;  /* 0x0000001e00027213 */ /* 0x000fc80000000000 */
[----:B------:R5:W2:Y:S02]  /*0110*/  F2I.FTZ.U32.TRUNC.NTZ R5, R4 ;  /* 0x0000000400057305 */ /* 0x000aa4000021f000 */
[----:B-----5:R-:W-:Y:S02]  /*0120*/  HFMA2 R4, -RZ, RZ, 0, 0 ;  /* 0x00000000ff047431 */ /* 0x020fe400000001ff */
[----:B--2---:R-:W-:-:S04]  /*0130*/  IMAD.MOV R6, RZ, RZ, -R5 ;  /* 0x000000ffff067224 */ /* 0x004fc800078e0a05 */
        /* <DEDUP_REMOVED lines=17> */
[----:B0-----:R-:W-:-:S04]  /*0250*/  IMAD R5, R4, UR5, R5 ;  /* 0x0000000504057c24 */ /* 0x001fc8000f8e0205 */
[----:B-1----:R-:W-:-:S06]  /*0260*/  IMAD.WIDE R12, R5, 0x8, R12 ;  /* 0x00000008050c7825 */ /* 0x002fcc00078e020c */
[----:B------:R-:W2:Y:S01]  /*0270*/  LDG.E.64 R12, desc[UR6][R12.64] ;  /* 0x000000060c0c7981 */ /* 0x000ea2000c1e1b00 */
        /* <DEDUP_REMOVED lines=9> */
[----:B0-----:R-:W-:Y:S01]  /*0310*/  IMAD.MOV.U32 R4, RZ, RZ, RZ ;  /* 0x000000ffff047224 */ /* 0x001fe200078e00ff */
[----:B-1----:R-:W-:-:S05]  /*0320*/  IADD3 R8, PT, PT, RZ, -R5, RZ ;  /* 0x80000005ff087210 */ /* 0x002fca0007ffe0ff */
[----:B------:R-:W-:Y:S01]  /*0330*/  IMAD R7, R8, R3, RZ ;  /* 0x0000000308077224 */ /* 0x000fe200078e02ff */
[----:B------:R-:W-:-:S03]  /*0340*/  CS2R R8, SRZ ;  /* 0x0000000000087805 */ /* 0x000fc6000001ff00 */
[----:B------:R-:W-:-:S04]  /*0350*/  IMAD.HI.U32 R7, R5, R7, R4 ;  /* 0x0000000705077227 */ /* 0x000fc800078e0004 */
[----:B--2---:R-:W-:Y:S01]  /*0360*/  FFMA.FTZ R20, -R12, R12, R13 ;  /* 0x0000000c0c147223 */ /* 0x004fe2000001010d */
[----:B----4-:R-:W-:Y:S06]  /*0370*/  @P0 BRA `(.L_x_1729) ;  /* 0x0000000000300947 */ /* 0x010fec0003800000 */
        /* <DEDUP_REMOVED lines=12> */
.L_x_1729:
[----:B------:R-:W-:Y:S05]  /*0440*/  BSYNC.RECONVERGENT B0 ;  /* 0x0000000000007941 */ /* 0x000fea0003800200 */
.L_x_1728:
[----:B------:R-:W1:Y:S01]  /*0450*/  S2UR UR4, SR_CTAID.Y ;  /* 0x00000000000479c3 */ /* 0x000e620000002600 */
[----:B------:R-:W-:Y:S01]  /*0460*/  FSETP.GTU.FTZ.AND P2, PT, R20, RZ, PT ;  /* 0x000000ff1400720b */ /* 0x000fe20003f5c000 */
[----:B------:R-:W-:Y:S01]  /*0470*/  IMAD.HI.U32 R7, R7, R0, RZ ;  /* 0x0000000007077227 */ /* 0x000fe200078e00ff */
[----:B------:R-:W-:-:S03]  /*0480*/  CS2R R28, SRZ ;  /* 0x00000000001c7805 */ /* 0x000fc6000001ff00 */
[----:B0-----:R-:W-:Y:S02]  /*0490*/  IMAD.MOV R4, RZ, RZ, -R7 ;  /* 0x000000ffff047224 */ /* 0x001fe400078e0a07 */
[----:B------:R-:W0:Y:S01]  /*04a0*/  LDC.64 R14, c[0x0][0x400] ;  /* 0x00010000ff0e7b82 */ /* 0x000e220000000a00 */
[----:B------:R-:W-:Y:S02]  /*04b0*/  IMAD.MOV.U32 R27, RZ, RZ, RZ ;  /* 0x000000ffff1b7224 */ /* 0x000fe400078e00ff */
[----:B------:R-:W-:-:S05]  /*04c0*/  IMAD R0, R3, R4, R0 ;  /* 0x0000000403007224 */ /* 0x000fca00078e0200 */
[----:B------:R-:W2:Y:S01]  /*04d0*/  @P2 LDC R5, c[0x0][0x3c0] ;  /* 0x0000f000ff052b82 */ /* 0x000ea20000000800 */
[----:B------:R-:W-:Y:S01]  /*04e0*/  ISETP.GE.U32.AND P4, PT, R0, R3, PT ;  /* 0x000000030000720c */ /* 0x000fe20003f86070 */
[----:B-1----:R-:W-:-:S05]  /*04f0*/  IMAD R17, R18, UR4, RZ ;  /* 0x0000000412117c24 */ /* 0x002fca000f8e02ff */
[----:B------:R-:W-:-:S07]  /*0500*/  SHF.R.S32.HI R16, RZ, 0x1f, R17 ;  /* 0x0000001fff107819 */ /* 0x000fce0000011411 */
[----:B------:R-:W-:Y:S01]  /*0510*/  @P4 VIADD R7, R7, 0x1 ;  /* 0x0000000107074836 */ /* 0x000fe20000000000 */
[----:B------:R-:W-:Y:S02]  /*0520*/  IADD3 R13, P1, PT, R17, R18, RZ ;  /* 0x00000012110d7210 */ /* 0x000fe40007f3e0ff */
[-C--:B------:R-:W-:Y:S02]  /*0530*/  @P4 IADD3 R0, PT, PT, R0, -R3.reuse, RZ ;  /* 0x8000000300004210 */ /* 0x080fe40007ffe0ff */
[----:B------:R-:W-:Y:S02]  /*0540*/  LEA.HI.X.SX32 R4, R18, R16, 0x1, P1 ;  /* 0x0000001012047211 */ /* 0x000fe400008f0eff */
[----:B0-----:R-:W-:Y:S02]  /*0550*/  ISETP.LT.U32.AND P1, PT, R13, R14, PT ;  /* 0x0000000e0d00720c */ /* 0x001fe40003f21070 */
[----:B------:R-:W-:Y:S01]  /*0560*/  ISETP.GE.U32.AND P3, PT, R0, R3, PT ;  /* 0x000000030000720c */ /* 0x000fe20003f66070 */
[----:B--2---:R-:W-:Y:S01]  /*0570*/  @P2 FADD.FTZ R5, R20, R5 ;  /* 0x0000000514052221 */ /* 0x004fe20000010000 */
[----:B------:R-:W-:Y:S01]  /*0580*/  ISETP.LT.AND.EX P1, PT, R4, R15, PT, P1 ;  /* 0x0000000f0400720c */ /* 0x000fe20003f21310 */
[----:B------:R-:W-:Y:S01]  /*0590*/  HFMA2 R4, -RZ, RZ, 0, 0 ;  /* 0x00000000ff047431 */ /* 0x000fe200000001ff */
[----:B------:R-:W-:-:S02]  /*05a0*/  MOV R0, 0x3f800000 ;  /* 0x3f80000000007802 */ /* 0x000fc40000000f00 */
[----:B------:R-:W-:Y:S02]  /*05b0*/  SEL R6, R13, R14, P1 ;  /* 0x0000000e0d067207 */ /* 0x000fe40000800000 */
[----:B------:R-:W-:Y:S01]  /*05c0*/  ISETP.NE.U32.AND P4, PT, R3, RZ, PT ;  /* 0x000000ff0300720c */ /* 0x000fe20003f85070 */
[----:B------:R-:W-:Y:S01]  /*05d0*/  HFMA2 R3, -RZ, RZ, 0, 0 ;  /* 0x00000000ff037431 */ /* 0x000fe200000001ff */
[----:B------:R-:W-:Y:S01]  /*05e0*/  ISETP.GT.AND P1, PT, R6, R17, PT ;  /* 0x000000110600720c */ /* 0x000fe20003f24270 */
[----:B------:R0:W1:Y:S01]  /*05f0*/  @P2 MUFU.RSQ R0, R5 ;  /* 0x0000000500002308 */ /* 0x0000620000001400 */
[----:B------:R-:W-:Y:S02]  /*0600*/  MOV R13, RZ ;  /* 0x000000ff000d7202 */ /* 0x000fe40000000f00 */
[----:B------:R-:W-:-:S04]  /*0610*/  @P3 IADD3 R7, PT, PT, R7, 0x1, RZ ;  /* 0x0000000107073810 */ /* 0x000fc80007ffe0ff */
[----:B------:R-:W-:-:S05]  /*0620*/  SEL R2, R2, R7, !P4 ;  /* 0x0000000702027207 */ /* 0x000fca0006000000 */
        /* <DEDUP_REMOVED lines=12> */
[----:B------:R-:W-:Y:S02]  /*06f0*/  ISETP.GT.U32.AND P1, PT, R4, -0x4, PT ;  /* 0xfffffffc0400780c */ /* 0x000fe40003f24070 */
[----:B------:R-:W-:Y:S02]  /*0700*/  CS2R R28, SRZ ;  /* 0x00000000001c7805 */ /* 0x000fe4000001ff00 */
[----:B------:R-:W-:Y:S01]  /*0710*/  MOV R13, RZ ;  /* 0x000000ff000d7202 */ /* 0x000fe20000000f00 */
[----:B------:R-:W-:Y:S01]  /*0720*/  IMAD.MOV.U32 R4, RZ, RZ, RZ ;  /* 0x000000ffff047224 */ /* 0x000fe200078e00ff */
[----:B-----5:R-:W-:-:S07]  /*0730*/  LOP3.LUT R8, R6, 0x3, RZ, 0xc0, !PT ;  /* 0x0000000306087812 */ /* 0x020fce00078ec0ff */
[----:B------:R-:W-:Y:S05]  /*0740*/  @P1 BRA `(.L_x_1732) ;  /* 0x0000000800501947 */ /* 0x000fea0003800000 */
[----:B------:R-:W-:Y:S02]  /*0750*/  LOP3.LUT R9, R6, 0xfffffffc, RZ, 0xc0, !PT ;  /* 0xfffffffc06097812 */ /* 0x000fe400078ec0ff */
[----:B------:R-:W-:Y:S02]  /*0760*/  IADD3 R5, PT, PT, R5, 0x1, RZ ;  /* 0x0000000105057810 */ /* 0x000fe40007ffe0ff */
[----:B------:R-:W-:Y:S01]  /*0770*/  MOV R3, RZ ;  /* 0x000000ff00037202 */ /* 0x000fe20000000f00 */
[----:B------:R-:W-:-:S07]  /*0780*/  IMAD.MOV R9, RZ, RZ, -R9 ;  /* 0x000000ffff097224 */ /* 0x000fce00078e0a09 */
.L_x_1733:
        /* <DEDUP_REMOVED lines=9> */
[----:B------:R-:W-:Y:S02]  /*0820*/  @!P0 IMAD.WIDE.U32 R20, R23, R14, R20 ;  /* 0x0000000e17148225 */ /* 0x000fe400078e0014 */
[----:B------:R-:W0:Y:S01]  /*0830*/  @!P0 LDC.64 R22, c[0x0][0x3a0] ;  /* 0x0000e800ff168b82 */ /* 0x000e220000000a00 */
[C---:B------:R-:W-:Y:S02]  /*0840*/  @!P0 SHF.L.U32 R33, R20.reuse, 0x2, RZ ;  /* 0x0000000214218819 */ /* 0x040fe400000006ff */
[----:B------:R-:W-:Y:S02]  /*0850*/  @!P0 IADD3 R15, PT, PT, R21, R15, RZ ;  /* 0x0000000f150f8210 */ /* 0x000fe40007ffe0ff */
[----:B--2---:R-:W-:Y:S02]  /*0860*/  @!P0 IADD3 R24, P1, PT, R33, R16, RZ ;  /* 0x0000001021188210 */ /* 0x004fe40007f3e0ff */
[----:B------:R-:W-:-:S02]  /*0870*/  @!P0 SHF.L.U64.HI R20, R20, 0x2, R15 ;  /* 0x0000000214148819 */ /* 0x000fc4000001020f */
[----:B------:R-:W-:-:S03]  /*0880*/  CS2R R14, SRZ ;  /* 0x00000000000e7805 */ /* 0x000fc6000001ff00 */
[C---:B------:R-:W-:Y:S01]  /*0890*/  @!P0 IMAD.X R25, R20.reuse, 0x1, R17, P1 ;  /* 0x0000000114198824 */ /* 0x040fe200008e0611 */
[----:B---3--:R-:W-:Y:S02]  /*08a0*/  @!P0 IADD3 R32, P1, PT, R33, R18, RZ ;  /* 0x0000001221208210 */ /* 0x008fe40007f3e0ff */
[----:B------:R-:W-:Y:S02]  /*08b0*/  CS2R R16, SRZ ;  /* 0x0000000000107805 */ /* 0x000fe4000001ff00 */
[----:B------:R2:W3:Y:S01]  /*08c0*/  @!P0 LDG.E.64 R14, desc[UR6][R24.64] ;  /* 0x00000006180e8981 */ /* 0x0004e2000c1e1b00 */
[----:B------:R-:W-:Y:S02]  /*08d0*/  @!P0 IADD3.X R33, PT, PT, R20, R19, RZ, P1, !PT ;  /* 0x0000001314218210 */ /* 0x000fe40000ffe4ff */
[----:B------:R-:W4:Y:S03]  /*08e0*/  @!P0 LDC.64 R18, c[0x0][0x3f8] ;  /* 0x0000fe00ff128b82 */ /* 0x000f260000000a00 */
[----:B------:R0:W5:Y:S01]  /*08f0*/  @!P0 LDG.E.64 R16, desc[UR6][R32.64] ;  /* 0x0000000620108981 */ /* 0x000162000c1e1b00 */
[----:B------:R-:W-:-:S02]  /*0900*/  @!P0 SHF.R.S32.HI R37, RZ, 0x1f, R5 ;  /* 0x0000001fff258819 */ /* 0x000fc40000011405 */
[----:B--2---:R-:W-:Y:S01]  /*0910*/  @!P0 MOV R24, R34 ;  /* 0x0000002200188202 */ /* 0x004fe20000000f00 */
[----:B------:R-:W-:Y:S01]  /*0920*/  @!P0 IMAD.MOV.U32 R25, RZ, RZ, R7 ;  /* 0x000000ffff198224 */ /* 0x000fe200078e0007 */
[----:B------:R-:W2:Y:S01]  /*0930*/  @!P0 LDC.64 R20, c[0x0][0x398] ;  /* 0x0000e600ff148b82 */ /* 0x000ea20000000a00 */
[----:B----4-:R-:W-:-:S04]  /*0940*/  @!P0 IMAD R26, R37, R18, RZ ;  /* 0x00000012251a8224 */ /* 0x010fc800078e02ff */
[C---:B------:R-:W-:Y:S02]  /*0950*/  @!P0 IMAD R37, R5.reuse, R19, R26 ;  /* 0x0000001305258224 */ /* 0x040fe400078e021a */
[----:B------:R-:W-:-:S05]  /*0960*/  @!P0 IMAD.WIDE.U32 R18, R5, R18, R24 ;  /* 0x0000001205128225 */ /* 0x000fca00078e0018 */
[----:B------:R-:W-:Y:S02]  /*0970*/  @!P0 IADD3 R19, PT, PT, R19, R37, RZ ;  /* 0x0000002513138210 */ /* 0x000fe40007ffe0ff */
[C---:B------:R-:W-:Y:S02]  /*0980*/  @!P0 SHF.L.U32 R25, R18.reuse, 0x2, RZ ;  /* 0x0000000212198819 */ /* 0x040fe400000006ff */
[----:B------:R-:W-:Y:S02]  /*0990*/  @!P0 SHF.L.U64.HI R26, R18, 0x2, R19 ;  /* 0x00000002121a8819 */ /* 0x000fe40000010213 */
[----:B------:R-:W-:Y:S02]  /*09a0*/  CS2R R18, SRZ ;  /* 0x0000000000127805 */ /* 0x000fe4000001ff00 */
[C---:B0-----:R-:W-:Y:S02]  /*09b0*/  @!P0 IADD3 R32, P1, PT, R25.reuse, R22, RZ ;  /* 0x0000001619208210 */ /* 0x041fe40007f3e0ff */
[----:B--2---:R-:W-:-:S03]  /*09c0*/  @!P0 IADD3 R24, P2, PT, R25, R20, RZ ;  /* 0x0000001419188210 */ /* 0x004fc60007f5e0ff */
[C---:B------:R-:W-:Y:S02]  /*09d0*/  @!P0 IMAD.X R33, R26.reuse, 0x1, R23, P1 ;  /* 0x000000011a218824 */ /* 0x040fe400008e0617 */
[----:B------:R-:W0:Y:S01]  /*09e0*/  @!P0 LDC.64 R22, c[0x0][0x3f8] ;  /* 0x0000fe00ff168b82 */ /* 0x000e220000000a00 */
[----:B------:R-:W-:Y:S02]  /*09f0*/  @!P0 IADD3 R37, PT, PT, R5, 0x1, RZ ;  /* 0x0000000105258810 */ /* 0x000fe40007ffe0ff */
[----:B------:R-:W-:Y:S02]  /*0a00*/  @!P0 IADD3.X R25, PT, PT, R26, R21, RZ, P2, !PT ;  /* 0x000000151a198210 */ /* 0x000fe400017fe4ff */
[----:B------:R-:W-:Y:S02]  /*0a10*/  CS2R R20, SRZ ;  /* 0x0000000000147805 */ /* 0x000fe4000001ff00 */
[----:B------:R-:W-:Y:S01]  /*0a20*/  @!P0 SHF.R.S32.HI R26, RZ, 0x1f, R37 ;  /* 0x0000001fff1a8819 */ /* 0x000fe20000011425 */
[----:B------:R-:W2:Y:S04]  /*0a30*/  @!P0 LDG.E.64 R18, desc[UR6][R32.64] ;  /* 0x0000000620128981 */ /* 0x000ea8000c1e1b00 */
[----:B------:R4:W2:Y:S02]  /*0a40*/  @!P0 LDG.E.64 R20, desc[UR6][R24.64] ;  /* 0x0000000618148981 */ /* 0x0008a4000c1e1b00 */
[----:B----4-:R-:W-:Y:S01]  /*0a50*/  @!P0 MOV R25, R7 ;  /* 0x0000000700198202 */ /* 0x010fe20000000f00 */
[----:B------:R-:W-:-:S02]  /*0a60*/  @!P0 IMAD.MOV.U32 R24, RZ, RZ, R34 ;  /* 0x000000ffff188224 */ /* 0x000fc400078e0022 */
[----:B0-----:R-:W-:-:S04]  /*0a70*/  @!P0 IMAD R26, R26, R22, RZ ;  /* 0x000000161a1a8224 */ /* 0x001fc800078e02ff */
[C---:B------:R-:W-:Y:S02]  /*0a80*/  @!P0 IMAD R26, R37.reuse, R23, R26 ;  /* 0x00000017251a8224 */ /* 0x040fe400078e021a */
[----:B------:R-:W-:Y:S02]  /*0a90*/  @!P0 IMAD.WIDE.U32 R36, R37, R22, R24 ;  /* 0x0000001625248225 */ /* 0x000fe400078e0018 */
[----:B------:R-:W0:Y:S03]  /*0aa0*/  @!P0 LDC.64 R22, c[0x0][0x3a0] ;  /* 0x0000e800ff168b82 */ /* 0x000e260000000a00 */
[----:B------:R-:W-:Y:S01]  /*0ab0*/  @!P0 IADD3 R33, PT, PT, R37, R26, RZ ;  /* 0x0000001a25218210 */ /* 0x000fe20007ffe0ff */
[----:B------:R-:W-:-:S03]  /*0ac0*/  @!P0 IMAD.SHL.U32 R37, R36, 0x4, RZ ;  /* 0x0000000424258824 */ /* 0x000fc600078e00ff */
[----:B------:R-:W-:Y:S01]  /*0ad0*/  @!P0 SHF.L.U64.HI R26, R36, 0x2, R33 ;  /* 0x00000002241a8819 */ /* 0x000fe20000010221 */
[----:B------:R-:W4:Y:S01]  /*0ae0*/  @!P0 LDC.64 R24, c[0x0][0x398] ;  /* 0x0000e600ff188b82 */ /* 0x000f220000000a00 */
[----:B0-----:R-:W-:-:S04]  /*0af0*/  @!P0 IADD3 R32, P1, PT, R37, R22, RZ ;  /* 0x0000001625208210 */ /* 0x001fc80007f3e0ff */
[----:B------:R-:W-:Y:S02]  /*0b00*/  @!P0 IADD3.X R33, PT, PT, R26, R23, RZ, P1, !PT ;  /* 0x000000171a218210 */ /* 0x000fe40000ffe4ff */
[----:B------:R-:W-:Y:S02]  /*0b10*/  CS2R R22, SRZ ;  /* 0x0000000000167805 */ /* 0x000fe4000001ff00 */
[----:B----4-:R-:W-:-:S04]  /*0b20*/  @!P0 IADD3 R36, P1, PT, R37, R24, RZ ;  /* 0x0000001825248210 */ /* 0x010fc80007f3e0ff */
[----:B------:R5:W4:Y:S01]  /*0b30*/  @!P0 LDG.E.64 R22, desc[UR6][R32.64] ;  /* 0x0000000620168981 */ /* 0x000b22000c1e1b00 */
[----:B------:R-:W-:Y:S02]  /*0b40*/  @!P0 IADD3.X R37, PT, PT, R26, R25, RZ, P1, !PT ;  /* 0x000000191a258210 */ /* 0x000fe40000ffe4ff */
[----:B------:R-:W-:-:S06]  /*0b50*/  CS2R R24, SRZ ;  /* 0x0000000000187805 */ /* 0x000fcc000001ff00 */
[----:B------:R0:W4:Y:S01]  /*0b60*/  @!P0 LDG.E.64 R24, desc[UR6][R36.64] ;  /* 0x0000000624188981 */ /* 0x000122000c1e1b00 */
[C---:B---3--:R-:W-:Y:S01]  /*0b70*/  FADD.FTZ R14, -R12.reuse, R14 ;  /* 0x0000000e0c0e7221 */ /* 0x048fe20000010100 */
[----:B------:R-:W-:-:S03]  /*0b80*/  FADD.FTZ R15, -R12, R15 ;  /* 0x0000000f0c0f7221 */ /* 0x000fc60000010100 */
[-C--:B-1----:R-:W-:Y:S01]  /*0b90*/  FMUL.FTZ R14, R14, R0.reuse ;  /* 0x000000000e0e7220 */ /* 0x082fe20000410000 */
[----:B------:R-:W-:Y:S01]  /*0ba0*/  FMUL.FTZ R15, R15, R0 ;  /* 0x000000000f0f7220 */ /* 0x000fe20000410000 */
[----:B-----5:R-:W-:Y:S01]  /*0bb0*/  FADD.FTZ R33, R16, R27 ;  /* 0x0000001b10217221 */ /* 0x020fe20000010000 */
[----:B------:R-:W-:Y:S01]  /*0bc0*/  FADD.FTZ R28, R17, R28 ;  /* 0x0000001c111c7221 */ /* 0x000fe20000010000 */
[----:B------:R-:W0:Y:S01]  /*0bd0*/  @!P0 LDC.64 R26, c[0x0][0x3f8] ;  /* 0x0000fe00ff1a8b82 */ /* 0x000e220000000a00 */
[----:B------:R-:W-:Y:S01]  /*0be0*/  FFMA.FTZ R29, R14, R16, R29 ;  /* 0x000000100e1d7223 */ /* 0x000fe2000001001d */
[----:B------:R-:W-:Y:S01]  /*0bf0*/  FMUL.FTZ R16, R16, R10 ;  /* 0x0000000a10107220 */ /* 0x000fe20000410000 */
[----:B------:R-:W-:-:S03]  /*0c00*/  FFMA.FTZ R32, R15, R17, R4 ;  /* 0x000000110f207223 */ /* 0x000fc60000010004 */
[----:B------:R-:W-:Y:S01]  /*0c10*/  FFMA.FTZ R13, R14, R16, R13 ;  /* 0x000000100e0d7223 */ /* 0x000fe2000001000d */
[----:B------:R-:W-:Y:S01]  /*0c20*/  FADD.FTZ R14, R16, R3 ;  /* 0x00000003100e7221 */ /* 0x000fe20000010000 */
[----:B------:R-:W-:-:S04]  /*0c30*/  FMUL.FTZ R16, R17, R11 ;  /* 0x0000000b11107220 */ /* 0x000fc80000410000 */
[----:B------:R-:W-:Y:S01]  /*0c40*/  FFMA.FTZ R3, R15, R16, R13 ;  /* 0x000000100f037223 */ /* 0x000fe2000001000d */
[----:B------:R-:W-:Y:S02]  /*0c50*/  @!P0 VIADD R13, R5, 0x2 ;  /* 0x00000002050d8836 */ /* 0x000fe40000000000 */
[----:B------:R-:W-:Y:S01]  /*0c60*/  FADD.FTZ R4, R16, R14 ;  /* 0x0000000e10047221 */ /* 0x000fe20000010000 */
[----:B------:R-:W-:Y:S02]  /*0c70*/  @!P0 MOV R14, R34 ;  /* 0x00000022000e8202 */ /* 0x000fe40000000f00 */
[----:B------:R-:W-:-:S05]  /*0c80*/  @!P0 SHF.R.S32.HI R15, RZ, 0x1f, R13 ;  /* 0x0000001fff0f8819 */ /* 0x000fca000001140d */
[----:B0-----:R-:W-:Y:S01]  /*0c90*/  @!P0 IMAD R36, R15, R26, RZ ;  /* 0x0000001a0f248224 */ /* 0x001fe200078e02ff */
[----:B------:R-:W-:-:S03]  /*0ca0*/  @!P0 MOV R15, R7 ;  /* 0x00000007000f8202 */ /* 0x000fc60000000f00 */
[C---:B------:R-:W-:Y:S02]  /*0cb0*/  @!P0 IMAD R17, R13.reuse, R27, R36 ;  /* 0x0000001b0d118224 */ /* 0x040fe400078e0224 */
[----:B------:R-:W-:Y:S02]  /*0cc0*/  @!P0 IMAD.WIDE.U32 R26, R13, R26, R14 ;  /* 0x0000001a0d1a8225 */ /* 0x000fe400078e000e */
[----:B------:R-:W0:Y:S02]  /*0cd0*/  @!P0 LDC.64 R14, c[0x0][0x3a0] ;  /* 0x0000e800ff0e8b82 */ /* 0x000e240000000a00 */
[----:B------:R-:W-:Y:S01]  /*0ce0*/  @!P0 IMAD.IADD R13, R27, 0x1, R17 ;  /* 0x000000011b0d8824 */ /* 0x000fe200078e0211 */
[C---:B------:R-:W-:Y:S02]  /*0cf0*/  @!P0 SHF.L.U32 R27, R26.reuse, 0x2, RZ ;  /* 0x000000021a1b8819 */ /* 0x040fe400000006ff */
[----:B------:R-:W-:Y:S02]  /*0d00*/  CS2R R16, SRZ ;  /* 0x0000000000107805 */ /* 0x000fe4000001ff00 */
[----:B------:R-:W-:-:S02]  /*0d10*/  @!P0 SHF.L.U64.HI R36, R26, 0x2, R13 ;  /* 0x000000021a248819 */ /* 0x000fc4000001020d */
[----:B0-----:R-:W-:-:S04]  /*0d20*/  @!P0 IADD3 R14, P1, PT, R27, R14, RZ ;  /* 0x0000000e1b0e8210 */ /* 0x001fc80007f3e0ff */
[----:B------:R-:W-:-:S05]  /*0d30*/  @!P0 IADD3.X R15, PT, PT, R36, R15, RZ, P1, !PT ;  /* 0x0000000f240f8210 */ /* 0x000fca0000ffe4ff */
[----:B------:R0:W3:Y:S02]  /*0d40*/  @!P0 LDG.E.64 R16, desc[UR6][R14.64] ;  /* 0x000000060e108981 */ /* 0x0000e4000c1e1b00 */
[----:B0-----:R-:W0:Y:S02]  /*0d50*/  @!P0 LDC.64 R14, c[0x0][0x398] ;  /* 0x0000e600ff0e8b82 */ /* 0x001e240000000a00 */
[----:B0-----:R-:W-:-:S05]  /*0d60*/  @!P0 IADD3 R26, P1, PT, R27, R14, RZ ;  /* 0x0000000e1b1a8210 */ /* 0x001fca0007f3e0ff */
[----:B------:R-:W-:Y:S01]  /*0d70*/  @!P0 IMAD.X R27, R36, 0x1, R15, P1 ;  /* 0x00000001241b8824 */ /* 0x000fe200008e060f */
[----:B------:R-:W-:-:S06]  /*0d80*/  CS2R R14, SRZ ;  /* 0x00000000000e7805 */ /* 0x000fcc000001ff00 */
[----:B------:R0:W5:Y:S01]  /*0d90*/  @!P0 LDG.E.64 R14, desc[UR6][R26.64] ;  /* 0x000000061a0e8981 */ /* 0x000162000c1e1b00 */
[C---:B--2---:R-:W-:Y:S01]  /*0da0*/  FADD.FTZ R13, -R12.reuse, R18 ;  /* 0x000000120c0d7221 */ /* 0x044fe20000010100 */
[----:B------:R-:W-:Y:S01]  /*0db0*/  FADD.FTZ R33, R33, R20 ;  /* 0x0000001421217221 */ /* 0x000fe20000010000 */
[C---:B------:R-:W-:Y:S01]  /*0dc0*/  FADD.FTZ R19, -R12.reuse, R19 ;  /* 0x000000130c137221 */ /* 0x040fe20000010100 */
[----:B------:R-:W-:Y:S01]  /*0dd0*/  IADD3 R9, PT, PT, R9, 0x4, RZ ;  /* 0x0000000409097810 */ /* 0x000fe20007ffe0ff */
[-C--:B------:R-:W-:Y:S01]  /*0de0*/  FMUL.FTZ R18, R13, R0.reuse ;  /* 0x000000000d127220 */ /* 0x080fe20000410000 */
[----:B----4-:R-:W-:Y:S01]  /*0df0*/  FADD.FTZ R23, -R12, R23 ;  /* 0x000000170c177221 */ /* 0x010fe20000010100 */
[----:B------:R-:W-:Y:S01]  /*0e00*/  FMUL.FTZ R19, R19, R0 ;  /* 0x0000000013137220 */ /* 0x000fe20000410000 */
[----:B------:R-:W-:Y:S01]  /*0e10*/  ISETP.NE.AND P1, PT, R9, RZ, PT ;  /* 0x000000ff0900720c */ /* 0x000fe20003f25270 */
[----:B------:R-:W-:Y:S01]  /*0e20*/  FFMA.FTZ R29, R18, R20, R29 ;  /* 0x00000014121d7223 */ /* 0x000fe2000001001d */
[----:B------:R-:W-:Y:S01]  /*0e30*/  FMUL.FTZ R20, R20, R10 ;  /* 0x0000000a14147220 */ /* 0x000fe20000410000 */
[----:B0-----:R-:W-:Y:S01]  /*0e40*/  FADD.FTZ R27, -R12, R22 ;  /* 0x000000160c1b7221 */ /* 0x001fe20000010100 */
[----:B------:R-:W-:Y:S01]  /*0e50*/  FFMA.FTZ R32, R19, R21, R32 ;  /* 0x0000001513207223 */ /* 0x000fe20000010020 */
[----:B------:R-:W-:Y:S01]  /*0e60*/  FMUL.FTZ R23, R23, R0 ;  /* 0x0000000017177220 */ /* 0x000fe20000410000 */
[----:B------:R-:W-:Y:S01]  /*0e70*/  FADD.FTZ R13, R4, R20 ;  /* 0x00000014040d7221 */ /* 0x000fe20000010000 */
[----:B------:R-:W-:Y:S01]  /*0e80*/  FFMA.FTZ R3, R18, R20, R3 ;  /* 0x0000001412037223 */ /* 0x000fe20000010003 */
[----:B------:R-:W-:Y:S01]  /*0e90*/  FMUL.FTZ R4, R21, R11 ;  /* 0x0000000b15047220 */ /* 0x000fe20000410000 */
[----:B------:R-:W-:Y:S01]  /*0ea0*/  FADD.FTZ R33, R33, R24 ;  /* 0x0000001821217221 */ /* 0x000fe20000010000 */
[----:B------:R-:W-:Y:S01]  /*0eb0*/  FADD.FTZ R28, R28, R21 ;  /* 0x000000151c1c7221 */ /* 0x000fe20000010000 */
[----:B------:R-:W-:Y:S01]  /*0ec0*/  FFMA.FTZ R32, R23, R25, R32 ;  /* 0x0000001917207223 */ /* 0x000fe20000010020 */
[----:B------:R-:W-:Y:S01]  /*0ed0*/  FFMA.FTZ R18, R19, R4, R3 ;  /* 0x0000000413127223 */ /* 0x000fe20000010003 */
[----:B------:R-:W-:Y:S01]  /*0ee0*/  FADD.FTZ R20, R4, R13 ;  /* 0x0000000d04147221 */ /* 0x000fe20000010000 */
[----:B------:R-:W-:Y:S01]  /*0ef0*/  FMUL.FTZ R3, R24, R10 ;  /* 0x0000000a18037220 */ /* 0x000fe20000410000 */
[----:B------:R-:W-:Y:S01]  /*0f00*/  FMUL.FTZ R4, R27, R0 ;  /* 0x000000001b047220 */ /* 0x000fe20000410000 */
[----:B------:R-:W-:Y:S01]  /*0f10*/  FADD.FTZ R28, R28, R25 ;  /* 0x000000191c1c7221 */ /* 0x000fe20000010000 */
[----:B------:R-:W-:Y:S01]  /*0f20*/  IADD3 R5, PT, PT, R5, 0x4, RZ ;  /* 0x0000000405057810 */ /* 0x000fe20007ffe0ff */
[----:B------:R-:W-:Y:S01]  /*0f30*/  FADD.FTZ R13, R20, R3 ;  /* 0x00000003140d7221 */ /* 0x000fe20000010000 */
[C---:B------:R-:W-:Y:S01]  /*0f40*/  FFMA.FTZ R29, R4.reuse, R24, R29 ;  /* 0x00000018041d7223 */ /* 0x040fe2000001001d */
[----:B------:R-:W-:Y:S01]  /*0f50*/  FFMA.FTZ R3, R4, R3, R18 ;  /* 0x0000000304037223 */ /* 0x000fe20000010012 */
[----:B------:R-:W-:Y:S01]  /*0f60*/  FMUL.FTZ R4, R25, R11 ;  /* 0x0000000b19047220 */ /* 0x000fe20000410000 */
[----:B---3--:R-:W-:-:S03]  /*0f70*/  FADD.FTZ R19, -R12, R16 ;  /* 0x000000100c137221 */ /* 0x008fc60000010100 */
[----:B------:R-:W-:Y:S01]  /*0f80*/  FADD.FTZ R16, R4, R13 ;  /* 0x0000000d04107221 */ /* 0x000fe20000010000 */
[----:B------:R-:W-:Y:S01]  /*0f90*/  FFMA.FTZ R13, R23, R4, R3 ;  /* 0x00000004170d7223 */ /* 0x000fe20000010003 */
[----:B------:R-:W-:Y:S01]  /*0fa0*/  FADD.FTZ R17, -R12, R17 ;  /* 0x000000110c117221 */ /* 0x000fe20000010100 */
[----:B------:R-:W-:-:S03]  /*0fb0*/  FMUL.FTZ R4, R19, R0 ;  /* 0x0000000013047220 */ /* 0x000fc60000410000 */
[----:B------:R-:W-:Y:S01]  /*0fc0*/  FMUL.FTZ R17, R17, R0 ;  /* 0x0000000011117220 */ /* 0x000fe20000410000 */
[----:B-----5:R-:W-:Y:S01]  /*0fd0*/  FMUL.FTZ R3, R14, R10 ;  /* 0x0000000a0e037220 */ /* 0x020fe20000410000 */
        /* <DEDUP_REMOVED lines=10> */
[----:B------:R-:W-:-:S07]  /*1080*/  VIADD R5, R5, 0xffffffff ;  /* 0xffffffff05057836 */ /* 0x000fce0000000000 */
.L_x_1732:
        /* <DEDUP_REMOVED lines=11> */
[----:B------:R-:W-:-:S03]  /*1140*/  @!P0 IADD3 R23, PT, PT, R5, 0x1, RZ ;  /* 0x0000000105178810 */ /* 0x000fc60007ffe0ff */
[----:B------:R-:W-:Y:S01]  /*1150*/  @!P0 IMAD R8, R6, UR10, RZ ;  /* 0x0000000a06088c24 */ /* 0x000fe2000f8e02ff */
[----:B------:R-:W-:-:S03]  /*1160*/  @!P0 MOV R6, R34 ;  /* 0x0000002200068202 */ /* 0x000fc60000000f00 */
[----:B------:R-:W2:Y:S01]  /*1170*/  @!P0 LDC.64 R16, c[0x0][0x398] ;  /* 0x0000e600ff108b82 */ /* 0x000ea20000000a00 */
[C---:B------:R-:W-:Y:S02]  /*1180*/  @!P0 IMAD R25, R5.reuse, UR11, R8 ;  /* 0x0000000b05198c24 */ /* 0x040fe4000f8e0208 */
[----:B------:R-:W-:Y:S01]  /*1190*/  @!P0 IMAD.WIDE.U32 R20, R5, UR10, R6 ;  /* 0x0000000a05148c25 */ /* 0x000fe2000f8e0006 */
[----:B------:R-:W-:-:S03]  /*11a0*/  @!P0 SHF.R.S32.HI R6, RZ, 0x1f, R23 ;  /* 0x0000001fff068819 */ /* 0x000fc60000011417 */
[----:B------:R-:W-:Y:S01]  /*11b0*/  @!P0 IMAD.IADD R25, R21, 0x1, R25 ;  /* 0x0000000115198824 */ /* 0x000fe200078e0219 */
[----:B------:R-:W3:Y:S01]  /*11c0*/  @!P0 LDC.64 R18, c[0x0][0x3a0] ;  /* 0x0000e800ff128b82 */ /* 0x000ee20000000a00 */
[----:B------:R-:W-:Y:S01]  /*11d0*/  @!P0 IMAD R6, R6, UR10, RZ ;  /* 0x0000000a06068c24 */ /* 0x000fe2000f8e02ff */
[C---:B------:R-:W-:Y:S02]  /*11e0*/  @!P0 SHF.L.U32 R21, R20.reuse, 0x2, RZ ;  /* 0x0000000214158819 */ /* 0x040fe400000006ff */
[----:B------:R-:W-:Y:S01]  /*11f0*/  @!P0 SHF.L.U64.HI R24, R20, 0x2, R25 ;  /* 0x0000000214188819 */ /* 0x000fe20000010219 */
[----:B------:R-:W-:Y:S02]  /*1200*/  @!P0 IMAD R25, R23, UR11, R6 ;  /* 0x0000000b17198c24 */ /* 0x000fe4000f8e0206 */
[----:B------:R-:W-:Y:S01]  /*1210*/  @!P0 IMAD.MOV.U32 R6, RZ, RZ, R34 ;  /* 0x000000ffff068224 */ /* 0x000fe200078e0022 */
[----:B------:R-:W4:Y:S01]  /*1220*/  @!P0 LDC.64 R8, c[0x0][0x398] ;  /* 0x0000e600ff088b82 */ /* 0x000f220000000a00 */
[----:B0-----:R-:W-:-:S04]  /*1230*/  @!P0 IADD3 R32, P2, PT, R21, R14, RZ ;  /* 0x0000000e15208210 */ /* 0x001fc80007f5e0ff */
[----:B------:R-:W-:Y:S02]  /*1240*/  @!P0 IADD3.X R33, PT, PT, R24, R15, RZ, P2, !PT ;  /* 0x0000000f18218210 */ /* 0x000fe400017fe4ff */
[----:B------:R-:W-:Y:S02]  /*1250*/  CS2R R14, SRZ ;  /* 0x00000000000e7805 */ /* 0x000fe4000001ff00 */
[----:B--2---:R-:W-:Y:S01]  /*1260*/  @!P0 IADD3 R22, P3, PT, R21, R16, RZ ;  /* 0x0000001015168210 */ /* 0x004fe20007f7e0ff */
[----:B------:R-:W-:-:S03]  /*1270*/  @!P0 IMAD.WIDE.U32 R20, R23, UR10, R6 ;  /* 0x0000000a17148c25 */ /* 0x000fc6000f8e0006 */
[----:B------:R-:W-:Y:S01]  /*1280*/  @!P0 IADD3.X R23, PT, PT, R24, R17, RZ, P3, !PT ;  /* 0x0000001118178210 */ /* 0x000fe20001ffe4ff */
[----:B------:R-:W2:Y:S01]  /*1290*/  @!P0 LDG.E.64 R14, desc[UR6][R32.64] ;  /* 0x00000006200e8981 */ /* 0x000ea2000c1e1b00 */
[----:B------:R-:W-:Y:S01]  /*12a0*/  @!P0 IADD3 R25, PT, PT, R21, R25, RZ ;  /* 0x0000001915198210 */ /* 0x000fe20007ffe0ff */
[C---:B------:R-:W-:Y:S01]  /*12b0*/  @!P0 IMAD.SHL.U32 R21, R20.reuse, 0x4, RZ ;  /* 0x0000000414158824 */ /* 0x040fe200078e00ff */
[----:B------:R-:W-:Y:S02]  /*12c0*/  CS2R R16, SRZ ;  /* 0x0000000000107805 */ /* 0x000fe4000001ff00 */
[----:B------:R-:W-:Y:S02]  /*12d0*/  @!P0 SHF.L.U64.HI R20, R20, 0x2, R25 ;  /* 0x0000000214148819 */ /* 0x000fe40000010219 */
[C---:B---3--:R-:W-:Y:S02]  /*12e0*/  @!P0 IADD3 R24, P2, PT, R21.reuse, R18, RZ ;  /* 0x0000001215188210 */ /* 0x048fe40007f5e0ff */
[----:B------:R-:W3:Y:S01]  /*12f0*/  @!P0 LDG.E.64 R16, desc[UR6][R22.64] ;  /* 0x0000000616108981 */ /* 0x000ee2000c1e1b00 */
[----:B----4-:R-:W-:-:S02]  /*1300*/  @!P0 IADD3 R8, P3, PT, R21, R8, RZ ;  /* 0x0000000815088210 */ /* 0x010fc40007f7e0ff */
[C---:B------:R-:W-:Y:S02]  /*1310*/  @!P0 IADD3.X R25, PT, PT, R20.reuse, R19, RZ, P2, !PT ;  /* 0x0000001314198210 */ /* 0x040fe400017fe4ff */
[----:B------:R-:W-:Y:S02]  /*1320*/  CS2R R18, SRZ ;  /* 0x0000000000127805 */ /* 0x000fe4000001ff00 */
[----:B------:R-:W-:Y:S02]  /*1330*/  @!P0 IADD3.X R9, PT, PT, R20, R9, RZ, P3, !PT ;  /* 0x0000000914098210 */ /* 0x000fe40001ffe4ff */
[----:B------:R-:W-:Y:S02]  /*1340*/  CS2R R20, SRZ ;  /* 0x0000000000147805 */ /* 0x000fe4000001ff00 */
[----:B------:R-:W4:Y:S04]  /*1350*/  @!P0 LDG.E.64 R18, desc[UR6][R24.64] ;  /* 0x0000000618128981 */ /* 0x000f28000c1e1b00 */
[----:B------:R4:W5:Y:S01]  /*1360*/  @!P0 LDG.E.64 R20, desc[UR6][R8.64] ;  /* 0x0000000608148981 */ /* 0x000962000c1e1b00 */
[----:B------:R-:W-:-:S02]  /*1370*/  VIADD R5, R5, 0x2 ;  /* 0x0000000205057836 */ /* 0x000fc40000000000 */
        /* <DEDUP_REMOVED lines=10> */
[C---:B------:R-:W-:Y:S01]  /*1420*/  FFMA.FTZ R17, R15.reuse, R17, R4 ;  /* 0x000000110f117223 */ /* 0x040fe20000010004 */
[----:B----4-:R-:W-:Y:S01]  /*1430*/  FADD.FTZ R9, -R12, R18 ;  /* 0x000000120c097221 */ /* 0x010fe20000010100 */
[----:B------:R-:W-:Y:S01]  /*1440*/  FADD.FTZ R14, R6, R3 ;  /* 0x00000003060e7221 */ /* 0x000fe20000010000 */
[----:B------:R-:W-:Y:S01]  /*1450*/  FFMA.FTZ R15, R15, R6, R13 ;  /* 0x000000060f0f7223 */ /* 0x000fe2000001000d */
[----:B------:R-:W-:Y:S01]  /*1460*/  FADD.FTZ R19, -R12, R19 ;  /* 0x000000130c137221 */ /* 0x000fe20000010100 */
[----:B-----5:R-:W-:Y:S01]  /*1470*/  FMUL.FTZ R3, R20, R10 ;  /* 0x0000000a14037220 */ /* 0x020fe20000410000 */
[-C--:B------:R-:W-:Y:S01]  /*1480*/  FMUL.FTZ R4, R9, R0.reuse ;  /* 0x0000000009047220 */ /* 0x080fe20000410000 */
        /* <DEDUP_REMOVED lines=11> */
.L_x_1734:
[----:B------:R-:W-:Y:S05]  /*1540*/  @P1 BRA `(.L_x_1730) ;  /* 0x0000000c00501947 */ /* 0x000fea0003800000 */
[----:B------:R-:W0:Y:S01]  /*1550*/  LDCU.64 UR10, c[0x0][0x3f8] ;  /* 0x00007f00ff0a77ac */ /* 0x000e220008000a00 */
[----:B------:R-:W-:Y:S01]  /*1560*/  SHF.R.S32.HI R6, RZ, 0x1f, R5 ;  /* 0x0000001fff067819 */ /* 0x000fe20000011405 */
[----:B------:R-:W-:Y:S01]  /*1570*/  BSSY.RECONVERGENT B0, `(.L_x_1735) ;  /* 0x0000015000007945 */ /* 0x000fe20003800200 */
[----:B0-----:R-:W-:-:S03]  /*1580*/  ISETP.GE.U32.AND P0, PT, R30, UR10, PT ;  /* 0x0000000a1e007c0c */ /* 0x001fc6000bf06070 */
[----:B------:R-:W-:Y:S01]  /*1590*/  IMAD R14, R6, UR10, RZ ;  /* 0x0000000a060e7c24 */ /* 0x000fe2000f8e02ff */
[----:B------:R-:W-:Y:S02]  /*15a0*/  MOV R6, R34 ;  /* 0x0000002200067202 */ /* 0x000fe40000000f00 */
[----:B------:R-:W-:-:S03]  /*15b0*/  ISETP.GE.AND.EX P0, PT, R31, UR11, PT, P0 ;  /* 0x0000000b1f007c0c */ /* 0x000fc6000bf06300 */
[----:B------:R-:W-:Y:S01]  /*15c0*/  IMAD.WIDE.U32 R8, R5, UR10, R6 ;  /* 0x0000000a05087c25 */ /* 0x000fe2000f8e0006 */
[----:B------:R-:W-:-:S03]  /*15d0*/  CS2R R6, SRZ ;  /* 0x0000000000067805 */ /* 0x000fc6000001ff00 */
[----:B------:R-:W-:Y:S01]  /*15e0*/  IMAD R5, R5, UR11, R14 ;  /* 0x0000000b05057c24 */ /* 0x000fe2000f8e020e */
[----:B------:R-:W-:-:S05]  /*15f0*/  CS2R R14, SRZ ;  /* 0x00000000000e7805 */ /* 0x000fca000001ff00 */
[----:B------:R-:W-:Y:S05]  /*1600*/  @P0 BRA `(.L_x_1736) ;  /* 0x00000000002c0947 */ /* 0x000fea0003800000 */
[----:B------:R-:W0:Y:S01]  /*1610*/  LDCU.64 UR10, c[0x0][0x3a0] ;  /* 0x00007400ff0a77ac */ /* 0x000e220008000a00 */
[----:B------:R-:W-:Y:S01]  /*1620*/  IADD3 R5, PT, PT, R9, R5, RZ ;  /* 0x0000000509057210 */ /* 0x000fe20007ffe0ff */
[C---:B------:R-:W-:Y:S01]  /*1630*/  IMAD.SHL.U32 R6, R8.reuse, 0x4, RZ ;  /* 0x0000000408067824 */ /* 0x040fe200078e00ff */
[----:B------:R-:W2:Y:S02]  /*1640*/  LDCU.64 UR12, c[0x0][0x398] ;  /* 0x00007300ff0c77ac */ /* 0x000ea40008000a00 */
[----:B------:R-:W-:Y:S02]  /*1650*/  SHF.L.U64.HI R5, R8, 0x2, R5 ;  /* 0x0000000208057819 */ /* 0x000fe40000010205 */
[C---:B0-----:R-:W-:Y:S02]  /*1660*/  IADD3 R8, P0, PT, R6.reuse, UR10, RZ ;  /* 0x0000000a06087c10 */ /* 0x041fe4000ff1e0ff */
[----:B--2---:R-:W-:Y:S02]  /*1670*/  IADD3 R6, P1, PT, R6, UR12, RZ ;  /* 0x0000000c06067c10 */ /* 0x004fe4000ff3e0ff */
[----:B------:R-:W-:-:S02]  /*1680*/  IADD3.X R9, PT, PT, R5, UR11, RZ, P0, !PT ;  /* 0x0000000b05097c10 */ /* 0x000fc400087fe4ff */
[----:B------:R-:W-:-:S03]  /*1690*/  IADD3.X R7, PT, PT, R5, UR13, RZ, P1, !PT ;  /* 0x0000000d05077c10 */ /* 0x000fc60008ffe4ff */
[----:B------:R0:W5:Y:S04]  /*16a0*/  LDG.E.64 R14, desc[UR6][R8.64] ;  /* 0x00000006080e7981 */ /* 0x000168000c1e1b00 */
[----:B------:R-:W5:Y:S02]  /*16b0*/  LDG.E.64 R6, desc[UR6][R6.64] ;  /* 0x0000000606067981 */ /* 0x000f64000c1e1b00 */
.L_x_1736:
[----:B------:R-:W-:Y:S05]  /*16c0*/  BSYNC.RECONVERGENT B0 ;  /* 0x0000000000007941 */ /* 0x000fea0003800200 */
.L_x_1735:
[C---:B-----5:R-:W-:Y:S01]  /*16d0*/  FADD.FTZ R5, -R12.reuse, R14 ;  /* 0x0000000e0c057221 */ /* 0x060fe20000010100 */
[----:B------:R-:W-:Y:S01]  /*16e0*/  FADD.FTZ R15, -R12, R15 ;  /* 0x0000000f0c0f7221 */ /* 0x000fe20000010100 */
[----:B------:R-:W-:Y:S01]  /*16f0*/  FMUL.FTZ R10, R6, R10 ;  /* 0x0000000a060a7220 */ /* 0x000fe20000410000 */
[----:B------:R-:W-:Y:S01]  /*1700*/  FADD.FTZ R27, R27, R6 ;  /* 0x000000061b1b7221 */ /* 0x000fe20000010000 */
[-C--:B01----:R-:W-:Y:S01]  /*1710*/  FMUL.FTZ R8, R5, R0.reuse ;  /* 0x0000000005087220 */ /* 0x083fe20000410000 */
        /* <DEDUP_REMOVED lines=10> */
.L_x_1731:
[----:B------:R-:W-:Y:S01]  /*17c0*/  IADD3 R3, PT, PT, -R5, R6, RZ ;  /* 0x0000000605037210 */ /* 0x000fe20007ffe1ff */
        /* <DEDUP_REMOVED lines=12> */
[----:B------:R-:W-:Y:S01]  /*1890*/  @!P0 MOV R18, R34 ;  /* 0x0000002200128202 */ /* 0x000fe20000000f00 */
        /* <DEDUP_REMOVED lines=8> */
[----:B0-----:R-:W-:-:S04]  /*1920*/  @!P0 IADD3 R18, P1, PT, R21, R14, RZ ;  /* 0x0000000e15128210 */ /* 0x001fc80007f3e0ff */
[----:B------:R-:W-:-:S05]  /*1930*/  @!P0 IADD3.X R19, PT, PT, R4, R15, RZ, P1, !PT ;  /* 0x0000000f04138210 */ /* 0x000fca0000ffe4ff */
[----:B------:R-:W3:Y:S01]  /*1940*/  @!P0 LDG.E.64 R16, desc[UR6][R18.64] ;  /* 0x0000000612108981 */ /* 0x000ee2000c1e1b00 */
[----:B--2---:R-:W-:Y:S02]  /*1950*/  @!P0 IADD3 R20, P1, PT, R21, R22, RZ ;  /* 0x0000001615148210 */ /* 0x004fe40007f3e0ff */
[----:B------:R-:W-:-:S03]  /*1960*/  CS2R R14, SRZ ;  /* 0x00000000000e7805 */ /* 0x000fc6000001ff00 */
[----:B------:R-:W-:-:S05]  /*1970*/  @!P0 IMAD.X R21, R4, 0x1, R23, P1 ;  /* 0x0000000104158824 */ /* 0x000fca00008e0617 */
        /* <DEDUP_REMOVED lines=13> */
[----:B------:R-:W1:Y:S01]  /*1a50*/  MUFU.RCP R17, R17 ;  /* 0x0000001100117308 */ /* 0x000e620000001000 */
[----:B---3--:R-:W-:-:S07]  /*1a60*/  FADD.FTZ R19, R18, 1 ;  /* 0x3f80000012137421 */ /* 0x008fce0000010000 */
[----:B0-----:R-:W0:Y:S01]  /*1a70*/  MUFU.RCP R20, R19 ;  /* 0x0000001300147308 */ /* 0x001e220000001000 */
[C---:B-1----:R-:W-:Y:S01]  /*1a80*/  FADD.FTZ R22, -R17.reuse, 1 ;  /* 0x3f80000011167421 */ /* 0x042fe20000010100 */
[----:B--2---:R-:W-:-:S03]  /*1a90*/  FMUL.FTZ R14, R17, R14 ;  /* 0x0000000e110e7220 */ /* 0x004fc60000410000 */
        /* <DEDUP_REMOVED lines=16> */
.L_x_1737:
[----:B------:R-:W-:Y:S05]  /*1ba0*/  @!P2 BRA `(.L_x_1730) ;  /* 0x0000000400b8a947 */ /* 0x000fea0003800000 */
[----:B------:R-:W-:-:S07]  /*1bb0*/  IADD3 R6, PT, PT, R5, -R6, RZ ;  /* 0x8000000605067210 */ /* 0x000fce0007ffe0ff */
.L_x_1738:
[----:B------:R-:W0:Y:S01]  /*1bc0*/  @!P0 LDC.64 R18, c[0x0][0x3f8] ;  /* 0x0000fe00ff128b82 */ /* 0x000e220000000a00 */
[----:B------:R-:W-:Y:S02]  /*1bd0*/  @!P0 SHF.R.S32.HI R17, RZ, 0x1f, R5 ;  /* 0x0000001fff118819 */ /* 0x000fe40000011405 */
[----:B------:R-:W-:-:S05]  /*1be0*/  @!P0 MOV R16, R34 ;  /* 0x0000002200108202 */ /* 0x000fca0000000f00 */
[----:B------:R-:W2:Y:S01]  /*1bf0*/  @!P0 LDC.64 R14, c[0x0][0x3a0] ;  /* 0x0000e800ff0e8b82 */ /* 0x000ea20000000a00 */
[-C--:B0-----:R-:W-:Y:S02]  /*1c00*/  @!P0 IMAD R20, R17, R18.reuse, RZ ;  /* 0x0000001211148224 */ /* 0x081fe400078e02ff */
[----:B------:R-:W-:Y:S02]  /*1c10*/  @!P0 IMAD.MOV.U32 R17, RZ, RZ, R7 ;  /* 0x000000ffff118224 */ /* 0x000fe400078e0007 */
[C---:B------:R-:W-:Y:S02]  /*1c20*/  @!P0 IMAD R19, R5.reuse, R19, R20 ;  /* 0x0000001305138224 */ /* 0x040fe400078e0214 */
[----:B------:R-:W-:-:S03]  /*1c30*/  @!P0 IMAD.WIDE.U32 R16, R5, R18, R16 ;  /* 0x0000001205108225 */ /* 0x000fc600078e0010 */
[C---:B------:R-:W-:Y:S02]  /*1c40*/  @!P0 SHF.L.U32 R25, R16.reuse, 0x2, RZ ;  /* 0x0000000210198819 */ /* 0x040fe400000006ff */
[----:B------:R-:W-:Y:S02]  /*1c50*/  @!P0 IADD3 R17, PT, PT, R17, R19, RZ ;  /* 0x0000001311118210 */ /* 0x000fe40007ffe0ff */
[----:B--2---:R-:W-:Y:S01]  /*1c60*/  @!P0 IADD3 R32, P1, PT, R25, R14, RZ ;  /* 0x0000000e19208210 */ /* 0x004fe20007f3e0ff */
[----:B------:R-:W-:Y:S01]  /*1c70*/  @!P0 VIADD R23, R5, 0x1 ;  /* 0x0000000105178836 */ /* 0x000fe20000000000 */
[----:B------:R-:W-:Y:S02]  /*1c80*/  @!P0 SHF.L.U64.HI R24, R16, 0x2, R17 ;  /* 0x0000000210188819 */ /* 0x000fe40000010211 */
[----:B------:R-:W-:Y:S01]  /*1c90*/  CS2R R16, SRZ ;  /* 0x0000000000107805 */ /* 0x000fe2000001ff00 */
[----:B------:R-:W0:Y:S01]  /*1ca0*/  @!P0 LDC.64 R18, c[0x0][0x3a0] ;  /* 0x0000e800ff128b82 */ /* 0x000e220000000a00 */
[----:B------:R-:W-:-:S05]  /*1cb0*/  @!P0 IADD3.X R33, PT, PT, R24, R15, RZ, P1, !PT ;  /* 0x0000000f18218210 */ /* 0x000fca0000ffe4ff */
[----:B------:R2:W3:Y:S02]  /*1cc0*/  @!P0 LDG.E.64 R16, desc[UR6][R32.64] ;  /* 0x0000000620108981 */ /* 0x0004e4000c1e1b00 */
[----:B------:R-:W4:Y:S01]  /*1cd0*/  @!P0 LDC.64 R14, c[0x0][0x3f8] ;  /* 0x0000fe00ff0e8b82 */ /* 0x000f220000000a00 */
[----:B------:R-:W-:Y:S02]  /*1ce0*/  @!P0 SHF.R.S32.HI R21, RZ, 0x1f, R23 ;  /* 0x0000001fff158819 */ /* 0x000fe40000011417 */
[----:B------:R-:W-:-:S03]  /*1cf0*/  @!P0 MOV R20, R34 ;  /* 0x0000002200148202 */ /* 0x000fc60000000f00 */
[----:B----4-:R-:W-:Y:S01]  /*1d00*/  @!P0 IMAD R22, R21, R14, RZ ;  /* 0x0000000e15168224 */ /* 0x010fe200078e02ff */
[----:B------:R-:W-:-:S03]  /*1d10*/  @!P0 MOV R21, R7 ;  /* 0x0000000700158202 */ /* 0x000fc60000000f00 */
[C---:B------:R-:W-:Y:S02]  /*1d20*/  @!P0 IMAD R15, R23.reuse, R15, R22 ;  /* 0x0000000f170f8224 */ /* 0x040fe400078e0216 */
[----:B------:R-:W-:-:S04]  /*1d30*/  @!P0 IMAD.WIDE.U32 R20, R23, R14, R20 ;  /* 0x0000000e17148225 */ /* 0x000fc800078e0014 */
[----:B------:R-:W-:Y:S01]  /*1d40*/  @!P0 IMAD.IADD R15, R21, 0x1, R15 ;  /* 0x00000001150f8824 */ /* 0x000fe200078e020f */
[----:B------:R-:W-:-:S04]  /*1d50*/  @!P0 SHF.L.U32 R31, R20, 0x2, RZ ;  /* 0x00000002141f8819 */ /* 0x000fc800000006ff */
[----:B0-----:R-:W-:Y:S02]  /*1d60*/  @!P0 IADD3 R22, P1, PT, R31, R18, RZ ;  /* 0x000000121f168210 */ /* 0x001fe40007f3e0ff */
[----:B------:R-:W-:Y:S02]  /*1d70*/  @!P0 SHF.L.U64.HI R26, R20, 0x2, R15 ;  /* 0x00000002141a8819 */ /* 0x000fe4000001020f */
[----:B------:R-:W-:Y:S01]  /*1d80*/  CS2R R14, SRZ ;  /* 0x00000000000e7805 */ /* 0x000fe2000001ff00 */
[----:B------:R-:W2:Y:S01]  /*1d90*/  @!P0 LDC.64 R20, c[0x0][0x398] ;  /* 0x0000e600ff148b82 */ /* 0x000ea20000000a00 */
[----:B------:R-:W-:-:S05]  /*1da0*/  @!P0 IADD3.X R23, PT, PT, R26, R19, RZ, P1, !PT ;  /* 0x000000131a178210 */ /* 0x000fca0000ffe4ff */
[----:B------:R3:W4:Y:S02]  /*1db0*/  @!P0 LDG.E.64 R14, desc[UR6][R22.64] ;  /* 0x00000006160e8981 */ /* 0x000724000c1e1b00 */
[----:B------:R-:W0:Y:S01]  /*1dc0*/  @!P0 LDC.64 R18, c[0x0][0x398] ;  /* 0x0000e600ff128b82 */ /* 0x000e220000000a00 */
[----:B--2---:R-:W-:-:S04]  /*1dd0*/  @!P0 IADD3 R32, P1, PT, R25, R20, RZ ;  /* 0x0000001419208210 */ /* 0x004fc80007f3e0ff */
[----:B------:R-:W-:Y:S02]  /*1de0*/  @!P0 IADD3.X R33, PT, PT, R24, R21, RZ, P1, !PT ;  /* 0x0000001518218210 */ /* 0x000fe40000ffe4ff */
[----:B------:R-:W-:-:S06]  /*1df0*/  CS2R R20, SRZ ;  /* 0x0000000000147805 */ /* 0x000fcc000001ff00 */
[----:B------:R-:W2:Y:S01]  /*1e00*/  @!P0 LDG.E.64 R20, desc[UR6][R32.64] ;  /* 0x0000000620148981 */ /* 0x000ea2000c1e1b00 */
[----:B0-----:R-:W-:-:S04]  /*1e10*/  @!P0 IADD3 R24, P1, PT, R31, R18, RZ ;  /* 0x000000121f188210 */ /* 0x001fc80007f3e0ff */
[----:B------:R-:W-:Y:S02]  /*1e20*/  @!P0 IADD3.X R25, PT, PT, R26, R19, RZ, P1, !PT ;  /* 0x000000131a198210 */ /* 0x000fe40000ffe4ff */
[----:B------:R-:W-:-:S06]  /*1e30*/  CS2R R18, SRZ ;  /* 0x0000000000127805 */ /* 0x000fcc000001ff00 */
[----:B------:R0:W2:Y:S01]  /*1e40*/  @!P0 LDG.E.64 R18, desc[UR6][R24.64] ;  /* 0x0000000618128981 */ /* 0x0000a2000c1e1b00 */
[----:B------:R-:W-:-:S05]  /*1e50*/  VIADD R6, R6, 0x2 ;  /* 0x0000000206067836 */ /* 0x000fca0000000000 */
[----:B------:R-:W-:Y:S02]  /*1e60*/  ISETP.NE.AND P1, PT, R6, RZ, PT ;  /* 0x000000ff0600720c */ /* 0x000fe40003f25270 */
[----:B------:R-:W-:Y:S01]  /*1e70*/  IADD3 R5, PT, PT, R5, 0x2, RZ ;  /* 0x0000000205057810 */ /* 0x000fe20007ffe0ff */
[----:B---3--:R-:W-:-:S04]  /*1e80*/  FADD.FTZ R23, -R12, R16 ;  /* 0x000000100c177221 */ /* 0x008fc80000010100 */
[----:B-1----:R-:W-:-:S04]  /*1e90*/  FMUL.FTZ R16, R23, R0 ;  /* 0x0000000017107220 */ /* 0x002fc80000410000 */
[----:B-----5:R-:W-:-:S04]  /*1ea0*/  FFMA.FTZ R26, R16, R10, R8 ;  /* 0x0000000a101a7223 */ /* 0x020fc80000010008 */
[----:B------:R-:W-:-:S06]  /*1eb0*/  FMUL.FTZ R30, R26, -1.4426950216293334961 ;  /* 0xbfb8aa3b1a1e7820 */ /* 0x000fcc0000410000 */
[----:B------:R-:W1:Y:S01]  /*1ec0*/  MUFU.EX2 R30, R30 ;  /* 0x0000001e001e7308 */ /* 0x000e620000000800 */
[----:B------:R-:W-:Y:S01]  /*1ed0*/  FADD.FTZ R17, -R12, R17 ;  /* 0x000000110c117221 */ /* 0x000fe20000010100 */
[----:B-1----:R-:W-:-:S06]  /*1ee0*/  FADD.FTZ R23, R30, 1 ;  /* 0x3f8000001e177421 */ /* 0x002fcc0000010000 */
[----:B------:R-:W1:Y:S01]  /*1ef0*/  MUFU.RCP R23, R23 ;  /* 0x0000001700177308 */ /* 0x000e620000001000 */
[-C--:B------:R-:W-:Y:S01]  /*1f00*/  FMUL.FTZ R22, R17, R0.reuse ;  /* 0x0000000011167220 */ /* 0x080fe20000410000 */
[C---:B----4-:R-:W-:Y:S01]  /*1f10*/  FADD.FTZ R17, -R12.reuse, R14 ;  /* 0x0000000e0c117221 */ /* 0x050fe20000010100 */
[----:B0-----:R-:W-:Y:S02]  /*1f20*/  FADD.FTZ R25, -R12, R15 ;  /* 0x0000000f0c197221 */ /* 0x001fe40000010100 */
[----:B------:R-:W-:Y:S01]  /*1f30*/  FFMA.FTZ R14, R22, R11, R9 ;  /* 0x0000000b160e7223 */ /* 0x000fe20000010009 */
[-C--:B------:R-:W-:Y:S01]  /*1f40*/  FMUL.FTZ R17, R17, R0.reuse ;  /* 0x0000000011117220 */ /* 0x080fe20000410000 */
[----:B------:R-:W-:Y:S02]  /*1f50*/  FMUL.FTZ R24, R25, R0 ;  /* 0x0000000019187220 */ /* 0x000fe40000410000 */
[----:B------:R-:W-:Y:S01]  /*1f60*/  FMUL.FTZ R31, R14, -1.4426950216293334961 ;  /* 0xbfb8aa3b0e1f7820 */ /* 0x000fe20000410000 */
[----:B-1----:R-:W-:Y:S01]  /*1f70*/  FADD.FTZ R25, -R23, 1 ;  /* 0x3f80000017197421 */ /* 0x002fe20000010100 */
[----:B------:R-:W-:-:S02]  /*1f80*/  FFMA.FTZ R15, R17, R10, R8 ;  /* 0x0000000a110f7223 */ /* 0x000fc40000010008 */
[----:B------:R-:W0:Y:S01]  /*1f90*/  MUFU.EX2 R30, R31 ;  /* 0x0000001f001e7308 */ /* 0x000e220000000800 */
[----:B------:R-:W-:Y:S01]  /*1fa0*/  FFMA.FTZ R26, R26, R25, 1 ;  /* 0x3f8000001a1a7423 */ /* 0x000fe20000010019 */
[----:B------:R-:W-:Y:S01]  /*1fb0*/  FMUL.FTZ R36, R15, -1.4426950216293334961 ;  /* 0xbfb8aa3b0f247820 */ /* 0x000fe20000410000 */
[----:B------:R-:W-:-:S04]  /*1fc0*/  FFMA.FTZ R25, R24, R11, R9 ;  /* 0x0000000b18197223 */ /* 0x000fc80000010009 */
[----:B------:R-:W-:Y:S01]  /*1fd0*/  FMUL.FTZ R32, R25, -1.4426950216293334961 ;  /* 0xbfb8aa3b19207820 */ /* 0x000fe20000410000 */
[----:B------:R-:W1:Y:S08]  /*1fe0*/  MUFU.EX2 R36, R36 ;  /* 0x0000002400247308 */ /* 0x000e700000000800 */
[----:B------:R-:W3:Y:S01]  /*1ff0*/  MUFU.EX2 R32, R32 ;  /* 0x0000002000207308 */ /* 0x000ee20000000800 */
[----:B0-----:R-:W-:Y:S01]  /*2000*/  FADD.FTZ R30, R30, 1 ;  /* 0x3f8000001e1e7421 */ /* 0x001fe20000010000 */
[----:B--2---:R-:W-:-:S06]  /*2010*/  FMUL.FTZ R23, R23, R20 ;  /* 0x0000001417177220 */ /* 0x004fcc0000410000 */
[----:B------:R-:W0:Y:S01]  /*2020*/  MUFU.RCP R30, R30 ;  /* 0x0000001e001e7308 */ /* 0x000e220000001000 */
[----:B-1----:R-:W-:Y:S01]  /*2030*/  FADD.FTZ R31, R36, 1 ;  /* 0x3f800000241f7421 */ /* 0x002fe20000010000 */
[----:B---3--:R-:W-:-:S06]  /*2040*/  FADD.FTZ R20, R32, 1 ;  /* 0x3f80000020147421 */ /* 0x008fcc0000010000 */
[----:B------:R-:W1:Y:S08]  /*2050*/  MUFU.RCP R31, R31 ;  /* 0x0000001f001f7308 */ /* 0x000e700000001000 */
[----:B------:R-:W2:Y:S01]  /*2060*/  MUFU.RCP R20, R20 ;  /* 0x0000001400147308 */ /* 0x000ea20000001000 */
[C---:B0-----:R-:W-:Y:S01]  /*2070*/  FADD.FTZ R33, -R30.reuse, 1 ;  /* 0x3f8000001e217421 */ /* 0x041fe20000010100 */
[----:B------:R-:W-:Y:S01]  /*2080*/  FMUL.FTZ R23, R23, R26 ;  /* 0x0000001a17177220 */ /* 0x000fe20000410000 */
[----:B------:R-:W-:-:S02]  /*2090*/  FMUL.FTZ R21, R30, R21 ;  /* 0x000000151e157220 */ /* 0x000fc40000410000 */
[----:B------:R-:W-:Y:S01]  /*20a0*/  FFMA.FTZ R14, R14, R33, 1 ;  /* 0x3f8000000e0e7423 */ /* 0x000fe20000010021 */
[----:B------:R-:W-:Y:S01]  /*20b0*/  FMUL.FTZ R26, R23, R10 ;  /* 0x0000000a171a7220 */ /* 0x000fe20000410000 */
[----:B-1----:R-:W-:Y:S02]  /*20c0*/  FADD.FTZ R30, -R31, 1 ;  /* 0x3f8000001f1e7421 */ /* 0x002fe40000010100 */
[----:B------:R-:W-:Y:S01]  /*20d0*/  FMUL.FTZ R21, R21, R14 ;  /* 0x0000000e15157220 */ /* 0x000fe20000410000 */
[----:B------:R-:W-:Y:S01]  /*20e0*/  FADD.FTZ R27, R23, R27 ;  /* 0x0000001b171b7221 */ /* 0x000fe20000010000 */
[C---:B------:R-:W-:Y:S01]  /*20f0*/  FFMA.FTZ R14, R16.reuse, R23, R29 ;  /* 0x00000017100e7223 */ /* 0x040fe2000001001d */
[----:B------:R-:W-:Y:S01]  /*2100*/  FFMA.FTZ R13, R16, R26, R13 ;  /* 0x0000001a100d7223 */ /* 0x000fe2000001000d */
[----:B------:R-:W-:Y:S01]  /*2110*/  FFMA.FTZ R23, R15, R30, 1 ;  /* 0x3f8000000f177423 */ /* 0x000fe2000001001e */
[----:B------:R-:W-:Y:S01]  /*2120*/  FMUL.FTZ R18, R31, R18 ;  /* 0x000000121f127220 */ /* 0x000fe20000410000 */
[----:B--2---:R-:W-:Y:S01]  /*2130*/  FADD.FTZ R16, -R20, 1 ;  /* 0x3f80000014107421 */ /* 0x004fe20000010100 */
[----:B------:R-:W-:Y:S01]  /*2140*/  FFMA.FTZ R15, R22, R21, R4 ;  /* 0x00000015160f7223 */ /* 0x000fe20000010004 */
[----:B------:R-:W-:Y:S01]  /*2150*/  FADD.FTZ R3, R26, R3 ;  /* 0x000000031a037221 */ /* 0x000fe20000010000 */
[----:B------:R-:W-:Y:S01]  /*2160*/  FMUL.FTZ R4, R21, R11 ;  /* 0x0000000b15047220 */ /* 0x000fe20000410000 */
[----:B------:R-:W-:Y:S01]  /*2170*/  FFMA.FTZ R16, R25, R16, 1 ;  /* 0x3f80000019107423 */ /* 0x000fe20000010010 */
[----:B------:R-:W-:Y:S01]  /*2180*/  FMUL.FTZ R19, R20, R19 ;  /* 0x0000001314137220 */ /* 0x000fe20000410000 */
[----:B------:R-:W-:Y:S01]  /*2190*/  FMUL.FTZ R18, R18, R23 ;  /* 0x0000001712127220 */ /* 0x000fe20000410000 */
[----:B------:R-:W-:Y:S01]  /*21a0*/  FADD.FTZ R28, R21, R28 ;  /* 0x0000001c151c7221 */ /* 0x000fe20000010000 */
[----:B------:R-:W-:Y:S01]  /*21b0*/  FFMA.FTZ R13, R22, R4, R13 ;  /* 0x00000004160d7223 */ /* 0x000fe2000001000d */
[----:B------:R-:W-:Y:S01]  /*21c0*/  FADD.FTZ R21, R4, R3 ;  /* 0x0000000304157221 */ /* 0x000fe20000010000 */
[----:B------:R-:W-:Y:S01]  /*21d0*/  FMUL.FTZ R16, R19, R16 ;  /* 0x0000001013107220 */ /* 0x000fe20000410000 */
[----:B------:R-:W-:Y:S01]  /*21e0*/  FMUL.FTZ R4, R18, R10 ;  /* 0x0000000a12047220 */ /* 0x000fe20000410000 */
[----:B------:R-:W-:Y:S01]  /*21f0*/  FFMA.FTZ R29, R17, R18, R14 ;  /* 0x00000012111d7223 */ /* 0x000fe2000001000e */
[----:B------:R-:W-:Y:S01]  /*2200*/  FADD.FTZ R27, R27, R18 ;  /* 0x000000121b1b7221 */ /* 0x000fe20000010000 */
[----:B------:R-:W-:Y:S01]  /*2210*/  FMUL.FTZ R3, R16, R11 ;  /* 0x0000000b10037220 */ /* 0x000fe20000410000 */
[----:B------:R-:W-:Y:S01]  /*2220*/  FFMA.FTZ R14, R17, R4, R13 ;  /* 0x00000004110e7223 */ /* 0x000fe2000001000d */
[----:B------:R-:W-:Y:S01]  /*2230*/  FADD.FTZ R18, R21, R4 ;  /* 0x0000000415127221 */ /* 0x000fe20000010000 */
[----:B------:R-:W-:Y:S01]  /*2240*/  FADD.FTZ R28, R28, R16 ;  /* 0x000000101c1c7221 */ /* 0x000fe20000010000 */
[C---:B------:R-:W-:Y:S01]  /*2250*/  FFMA.FTZ R4, R24.reuse, R16, R15 ;  /* 0x0000001018047223 */ /* 0x040fe2000001000f */
[----:B------:R-:W-:Y:S01]  /*2260*/  FFMA.FTZ R13, R24, R3, R14 ;  /* 0x00000003180d7223 */ /* 0x000fe2000001000e */
[----:B------:R-:W-:Y:S01]  /*2270*/  FADD.FTZ R3, R3, R18 ;  /* 0x0000001203037221 */ /* 0x000fe20000010000 */
[----:B------:R-:W-:Y:S06]  /*2280*/  @P1 BRA `(.L_x_1738) ;  /* 0xfffffff8004c1947 */ /* 0x000fec000383ffff */
.L_x_1730:
[----:B-1----:R-:W0:Y:S01]  /*2290*/  S2R R0, SR_TID.X ;  /* 0x0000000000007919 */ /* 0x002e220000002100 */
[----:B------:R-:W1:Y:S01]  /*22a0*/  LDCU UR4, c[0x0][0x424] ;  /* 0x00008480ff0477ac */ /* 0x000e620008000800 */
[----:B------:R-:W-:Y:S01]  /*22b0*/  IADD3 R5, PT, PT, -R2, RZ, RZ ;  /* 0x000000ff02057210 */ /* 0x000fe20007ffe1ff */
[----:B------:R-:W2:Y:S01]  /*22c0*/  S2R R7, SR_CgaCtaId ;  /* 0x0000000000077919 */ /* 0x000ea20000008800 */
[----:B------:R-:W-:Y:S02]  /*22d0*/  MOV R6, 0x400 ;  /* 0x0000040000067802 */ /* 0x000fe40000000f00 */
[----:B0----5:R-:W-:Y:S02]  /*22e0*/  SHF.L.U32 R8, R0, 0x1, RZ ;  /* 0x0000000100087819 */ /* 0x021fe400000006ff */
        /* <DEDUP_REMOVED lines=12> */
[----:B------:R-:W1:Y:S01]  /*23b0*/  S2R R20, SR_LANEID ;  /* 0x0000000000147919 */ /* 0x000e620000000000 */
[----:B------:R-:W-:-:S03]  /*23c0*/  UMOV UR4, 0xffffffff ;  /* 0xffffffff00047882 */ /* 0x000fc60000000000 */
[----:B0-----:R-:W-:Y:S04]  /*23d0*/  LDS R5, [R21+0x14] ;  /* 0x0000140015057984 */ /* 0x001fe80000000800 */
[----:B------:R-:W0:Y:S04]  /*23e0*/  LDS R8, [R21+0x20] ;  /* 0x0000200015087984 */ /* 0x000e280000000800 */
[----:B------:R-:W2:Y:S04]  /*23f0*/  LDS R3, [R21+0x1c] ;  /* 0x00001c0015037984 */ /* 0x000ea80000000800 */
[----:B------:R-:W-:Y:S04]  /*2400*/  LDS R7, [R21+0x18] ;  /* 0x0000180015077984 */ /* 0x000fe80000000800 */
[----:B------:R-:W3:Y:S04]  /*2410*/  LDS R10, [R21+0x24] ;  /* 0x00002400150a7984 */ /* 0x000ee80000000800 */
[----:B------:R-:W4:Y:S04]  /*2420*/  LDS R9, [R21+0x2c] ;  /* 0x00002c0015097984 */ /* 0x000f280000000800 */
[----:B------:R-:W5:Y:S04]  /*2430*/  LDS R12, [R21+0x28] ;  /* 0x00002800150c7984 */ /* 0x000f680000000800 */
[----:B------:R-:W1:Y:S04]  /*2440*/  LDS R11, [R21+0x30] ;  /* 0x00003000150b7984 */ /* 0x000e680000000800 */
[----:B------:R-:W1:Y:S04]  /*2450*/  LDS R14, [R21+0x38] ;  /* 0x00003800150e7984 */ /* 0x000e680000000800 */
[----:B------:R-:W1:Y:S04]  /*2460*/  LDS R13, [R21+0x34] ;  /* 0x00003400150d7984 */ /* 0x000e680000000800 */
[----:B------:R-:W1:Y:S04]  /*2470*/  LDS R16, [R21+0x3c] ;  /* 0x00003c0015107984 */ /* 0x000e680000000800 */
[----:B------:R-:W1:Y:S01]  /*2480*/  LDS R17, [R21+0x44] ;  /* 0x0000440015117984 */ /* 0x000e620000000800 */
[----:B0-----:R-:W-:-:S03]  /*2490*/  FADD.FTZ R23, R5, R8 ;  /* 0x0000000805177221 */ /* 0x001fc60000010000 */
[----:B------:R-:W0:Y:S01]  /*24a0*/  LDS R18, [R21+0x40] ;  /* 0x0000400015127984 */ /* 0x000e220000000800 */
[----:B--2---:R-:W-:-:S03]  /*24b0*/  ISETP.NE.AND P1, PT, R3, RZ, PT ;  /* 0x000000ff0300720c */ /* 0x004fc60003f25270 */
[----:B------:R-:W2:Y:S01]  /*24c0*/  LDS R19, [R21+0x48] ;  /* 0x0000480015137984 */ /* 0x000ea20000000800 */
[----:B------:R-:W-:-:S03]  /*24d0*/  FSEL R22, R23, R8, !P1 ;  /* 0x0000000817167208 */ /* 0x000fc60004800000 */
[----:B------:R1:W2:Y:S01]  /*24e0*/  LDS R15, [R21+0x10] ;  /* 0x00001000150f7984 */ /* 0x0002a20000000800 */
[----:B---3--:R-:W-:Y:S01]  /*24f0*/  FADD.FTZ R25, R7, R10 ;  /* 0x0000000a07197221 */ /* 0x008fe20000010000 */
[----:B----4-:R-:W-:-:S04]  /*2500*/  FADD.FTZ R22, R9, R22 ;  /* 0x0000001609167221 */ /* 0x010fc80000010000 */
[----:B------:R-:W-:Y:S02]  /*2510*/  FSEL R24, R25, R10, !P1 ;  /* 0x0000000a19187208 */ /* 0x000fe40004800000 */
[----:B-----5:R-:W-:-:S03]  /*2520*/  ISETP.NE.AND P2, PT, R12, RZ, PT ;  /* 0x000000ff0c00720c */ /* 0x020fc60003f45270 */
[----:B-1----:R-:W-:Y:S01]  /*2530*/  FADD.FTZ R24, R11, R24 ;  /* 0x000000180b187221 */ /* 0x002fe20000010000 */
[----:B------:R-:W-:-:S04]  /*2540*/  FSEL R23, R22, R9, !P2 ;  /* 0x0000000916177208 */ /* 0x000fc80005000000 */
[----:B------:R-:W-:Y:S01]  /*2550*/  FSEL R21, R24, R11, !P2 ;  /* 0x0000000b18157208 */ /* 0x000fe20005000000 */
[----:B------:R-:W-:Y:S01]  /*2560*/  FADD.FTZ R23, R14, R23 ;  /* 0x000000170e177221 */ /* 0x000fe20000010000 */
[----:B------:R-:W-:-:S03]  /*2570*/  ISETP.NE.AND P3, PT, R13, RZ, PT ;  /* 0x000000ff0d00720c */ /* 0x000fc60003f65270 */
[----:B------:R-:W-:Y:S01]  /*2580*/  FADD.FTZ R21, R16, R21 ;  /* 0x0000001510157221 */ /* 0x000fe20000010000 */
[----:B------:R-:W-:-:S04]  /*2590*/  FSEL R22, R23, R14, !P3 ;  /* 0x0000000e17167208 */ /* 0x000fc80005800000 */
[----:B------:R-:W-:Y:S01]  /*25a0*/  FSEL R26, R21, R16, !P3 ;  /* 0x00000010151a7208 */ /* 0x000fe20005800000 */
[----:B------:R-:W-:Y:S01]  /*25b0*/  FADD.FTZ R22, R17, R22 ;  /* 0x0000001611167221 */ /* 0x000fe20000010000 */
[----:B0-----:R-:W-:-:S03]  /*25c0*/  ISETP.NE.AND P4, PT, R18, RZ, PT ;  /* 0x000000ff1200720c */ /* 0x001fc60003f85270 */
[----:B--2---:R-:W-:Y:S01]  /*25d0*/  FADD.FTZ R26, R19, R26 ;  /* 0x0000001a131a7221 */ /* 0x004fe20000010000 */
[----:B------:R-:W-:Y:S02]  /*25e0*/  FSEL R21, R22, R17, !P4 ;  /* 0x0000001116157208 */ /* 0x000fe40006000000 */
[----:B------:R-:W-:Y:S02]  /*25f0*/  IADD3 R24, PT, PT, R12, R3, R15 ;  /* 0x000000030c187210 */ /* 0x000fe40007ffe00f */
[----:B------:R-:W-:Y:S02]  /*2600*/  FSEL R22, R26, R19, !P4 ;  /* 0x000000131a167208 */ /* 0x000fe40006000000 */
[----:B------:R-:W-:Y:S01]  /*2610*/  IADD3 R24, PT, PT, R18, R24, R13 ;  /* 0x0000001812187210 */ /* 0x000fe20007ffe00d */
        /* <DEDUP_REMOVED lines=56> */
[----:B------:R-:W-:-:S03]  /*29a0*/  IMAD.IADD R23, R24, 0x1, R23 ;  /* 0x0000000118177824 */ /* 0x000fc600078e0217 */
[----:B------:R-:W1:Y:S04]  /*29b0*/  SHFL.UP PT, R22, R22, 0x1, RZ ;  /* 0x0420000016167989 */ /* 0x000e6800000e00ff */
[----:B------:R-:W2:Y:S02]  /*29c0*/  SHFL.UP PT, R23, R23, 0x1, RZ ;  /* 0x0420000017177989 */ /* 0x000ea400000e00ff */
.L_x_1761:
[----:B------:R-:W-:Y:S01]  /*29d0*/  ISETP.NE.AND P5, PT, R0, RZ, PT ;  /* 0x000000ff0000720c */ /* 0x000fe20003fa5270 */
[----:B------:R-:W3:Y:S01]  /*29e0*/  S2R R25, SR_TID.X ;  /* 0x0000000000197919 */ /* 0x000ee20000002100 */
[----:B------:R-:W-:-:S11]  /*29f0*/  PLOP3.LUT P0, PT, PT, PT, PT, 0x80, 0x8 ;  /* 0x000000000008781c */ /* 0x000fd60003f0f070 */
[----:B------:R-:W-:Y:S02]  /*2a00*/  @P5 ISETP.NE.AND P6, PT, R15, RZ, PT ;  /* 0x000000ff0f00520c */ /* 0x000fe40003fc5270 */
[----:B--2---:R-:W-:Y:S02]  /*2a10*/  @P5 IADD3 R15, PT, PT, R23, R15, RZ ;  /* 0x0000000f170f5210 */ /* 0x004fe40007ffe0ff */
[----:B------:R-:W-:Y:S02]  /*2a20*/  @P5 PLOP3.LUT P0, PT, P6, PT, PT, 0x80, 0x8 ;  /* 0x000000000008581c */ /* 0x000fe4000370f070 */
[----:B------:R-:W-:-:S04]  /*2a30*/  IADD3 R3, PT, PT, R3, R15, RZ ;  /* 0x0000000f03037210 */ /* 0x000fc80007ffe0ff */
[----:B------:R-:W-:-:S05]  /*2a40*/  IADD3 R12, PT, PT, R12, R3, RZ ;  /* 0x000000030c0c7210 */ /* 0x000fca0007ffe0ff */
[----:B------:R-:W-:Y:S02]  /*2a50*/  IMAD.IADD R13, R13, 0x1, R12 ;  /* 0x000000010d0d7824 */ /* 0x000fe400078e020c */
[----:B0-----:R-:W-:Y:S01]  /*2a60*/  @!P0 FADD.FTZ R5, R21, R5 ;  /* 0x0000000515058221 */ /* 0x001fe20000010000 */
[----:B-1----:R-:W-:Y:S01]  /*2a70*/  @!P0 FADD.FTZ R7, R22, R7 ;  /* 0x0000000716078221 */ /* 0x002fe20000010000 */
[----:B---3--:R-:W-:Y:S02]  /*2a80*/  IMAD R0, R25, 0x30, R6 ;  /* 0x0000003019007824 */ /* 0x008fe400078e0206 */
[----:B------:R-:W-:Y:S01]  /*2a90*/  @!P1 FADD.FTZ R8, R8, R5 ;  /* 0x0000000508089221 */ /* 0x000fe20000010000 */
[----:B------:R-:W-:Y:S01]  /*2aa0*/  @!P1 FADD.FTZ R10, R10, R7 ;  /* 0x000000070a0a9221 */ /* 0x000fe20000010000 */
[----:B------:R-:W-:Y:S02]  /*2ab0*/  IADD3 R18, PT, PT, R18, R13, RZ ;  /* 0x0000000d12127210 */ /* 0x000fe40007ffe0ff */
[----:B------:R-:W-:Y:S01]  /*2ac0*/  @!P2 FADD.FTZ R9, R9, R8 ;  /* 0x000000080909a221 */ /* 0x000fe20000010000 */
[----:B------:R-:W-:Y:S01]  /*2ad0*/  @!P2 FADD.FTZ R11, R11, R10 ;  /* 0x0000000a0b0ba221 */ /* 0x000fe20000010000 */
[----:B------:R1:W-:Y:S02]  /*2ae0*/  STS [R0+0x10], R15 ;  /* 0x0000100f00007388 */ /* 0x0003e40000000800 */
        /* <DEDUP_REMOVED lines=18> */
.L_x_1739:
[----:B-1----:R-:W1:Y:S01]  /*2c10*/  S2R R11, SR_TID.X ;  /* 0x00000000000b7919 */ /* 0x002e620000002100 */
[----:B------:R-:W2:Y:S01]  /*2c20*/  LDC R0, c[0x0][0x424] ;  /* 0x00010900ff007b82 */ /* 0x000ea20000000800 */
[----:B0-----:R-:W-:Y:S01]  /*2c30*/  IADD3 R5, PT, PT, -R2, RZ, RZ ;  /* 0x000000ff02057210 */ /* 0x001fe20007ffe1ff */
[----:B------:R-:W-:Y:S05]  /*2c40*/  WARPSYNC.ALL ;  /* 0x0000000000007948 */ /* 0x000fea0003800000 */
[----:B------:R-:W0:Y:S01]  /*2c50*/  S2R R15, SR_CgaCtaId ;  /* 0x00000000000f7919 */ /* 0x000e220000008800 */
[----:B------:R-:W-:Y:S02]  /*2c60*/  MOV R13, 0x400 ;  /* 0x00000400000d7802 */ /* 0x000fe40000000f00 */
[----:B-1----:R-:W-:-:S05]  /*2c70*/  SHF.L.U32 R3, R11, 0x1, RZ ;  /* 0x000000010b037819 */ /* 0x002fca00000006ff */
[C---:B--2---:R-:W-:Y:S01]  /*2c80*/  IMAD R3, R0.reuse, R5, R3 ;  /* 0x0000000500037224 */ /* 0x044fe200078e0203 */
[----:B------:R-:W-:Y:S01]  /*2c90*/  BAR.SYNC.DEFER_BLOCKING 0x0 ;  /* 0x0000000000007b1d */ /* 0x000fe20000010000 */
[----:B------:R-:W-:-:S05]  /*2ca0*/  VIADD R0, R0, 0xfffffffe ;  /* 0xfffffffe00007836 */ /* 0x000fca0000000000 */
[----:B------:R-:W-:Y:S02]  /*2cb0*/  ISETP.NE.AND P2, PT, R3, R0, PT ;  /* 0x000000000300720c */ /* 0x000fe40003f45270 */
[----:B------:R-:W1:Y:S01]  /*2cc0*/  LDC R7, c[0x0][0x420] ;  /* 0x00010800ff077b82 */ /* 0x000e620000000800 */
[----:B------:R-:W2:Y:S01]  /*2cd0*/  LDCU.64 UR10, c[0x0][0x3f8] ;  /* 0x00007f00ff0a77ac */ /* 0x000ea20008000a00 */
[----:B------:R-:W-:Y:S06]  /*2ce0*/  BSSY.RECONVERGENT B0, `(.L_x_1741) ;  /* 0x000001f000007945 */ /* 0x000fec0003800200 */
[----:B------:R-:W3:Y:S03]  /*2cf0*/  LDC R14, c[0x0][0x410] ;  /* 0x00010400ff0e7b82 */ /* 0x000ee60000000800 */
[----:B------:R-:W-:-:S05]  /*2d00*/  @!P2 IADD3 R0, PT, PT, R13, 0x7a0, RZ ;  /* 0x000007a00d00a810 */ /* 0x000fca0007ffe0ff */
[----:B------:R-:W4:Y:S01]  /*2d10*/  LDC R10, c[0x0][0x428] ;  /* 0x00010a00ff0a7b82 */ /* 0x000f220000000800 */
[----:B------:R-:W-:Y:S01]  /*2d20*/  @!P2 LDS R9, [R6+0x18] ;  /* 0x000018000609a984 */ /* 0x000fe20000000800 */
[----:B0-----:R-:W-:-:S03]  /*2d30*/  @!P2 LEA R3, R15, R0, 0x18 ;  /* 0x000000000f03a211 */ /* 0x001fc600078ec0ff */
[----:B------:R-:W0:Y:S01]  /*2d40*/  @!P2 LDS R8, [R6+0x14] ;  /* 0x000014000608a984 */ /* 0x000e220000000800 */
[----:B------:R-:W-:Y:S01]  /*2d50*/  @!P2 LEA R3, R2, R3, 0x3 ;  /* 0x000000030203a211 */ /* 0x000fe200078e18ff */
[----:B-1----:R-:W-:-:S05]  /*2d60*/  IMAD R5, R7, UR8, R11 ;  /* 0x0000000807057c24 */ /* 0x002fca000f8e020b */
[----:B---3--:R-:W-:-:S04]  /*2d70*/  ISETP.GE.AND P0, PT, R5, R14, PT ;  /* 0x0000000e0500720c */ /* 0x008fc80003f06270 */
[----:B------:R-:W-:Y:S01]  /*2d80*/  ISETP.GE.U32.OR P0, PT, R11, R7, P0 ;  /* 0x000000070b00720c */ /* 0x000fe20000706470 */
[----:B----4-:R-:W-:-:S05]  /*2d90*/  IMAD R10, R10, UR8, R11 ;  /* 0x000000080a0a7c24 */ /* 0x010fca000f8e020b */
[----:B--2---:R-:W-:Y:S02]  /*2da0*/  ISETP.GE.U32.AND P1, PT, R10, UR10, PT ;  /* 0x0000000a0a007c0c */ /* 0x004fe4000bf26070 */
[----:B------:R-:W-:-:S04]  /*2db0*/  SHF.R.S32.HI R12, RZ, 0x1f, R10 ;  /* 0x0000001fff0c7819 */ /* 0x000fc8000001140a */
[----:B------:R-:W-:Y:S01]  /*2dc0*/  ISETP.GE.AND.EX P1, PT, R12, UR11, PT, P1 ;  /* 0x0000000b0c007c0c */ /* 0x000fe2000bf26310 */
[----:B0-----:R0:W-:Y:S01]  /*2dd0*/  @!P2 STS.64 [R3], R8 ;  /* 0x000000080300a388 */ /* 0x0011e20000000a00 */
[----:B------:R-:W-:Y:S06]  /*2de0*/  BAR.SYNC.DEFER_BLOCKING 0x0 ;  /* 0x0000000000007b1d */ /* 0x000fec0000010000 */
[----:B------:R-:W-:Y:S05]  /*2df0*/  @P0 BRA `(.L_x_1742) ;  /* 0x0000000000340947 */ /* 0x000fea0003800000 */
[----:B------:R-:W-:Y:S01]  /*2e00*/  IADD3 R0, PT, PT, R13, 0x7a0, RZ ;  /* 0x000007a00d007810 */ /* 0x000fe20007ffe0ff */
[----:B------:R-:W1:Y:S01]  /*2e10*/  LDC.64 R6, c[0x0][0x3d8] ;  /* 0x0000f600ff067b82 */ /* 0x000e620000000a00 */
[----:B------:R-:W-:Y:S02]  /*2e20*/  USHF.L.U32 UR4, UR5, 0x1, URZ ;  /* 0x0000000105047899 */ /* 0x000fe400080006ff */
[----:B------:R-:W-:-:S04]  /*2e30*/  LEA R0, R15, R0, 0x18 ;  /* 0x000000000f007211 */ /* 0x000fc800078ec0ff */
[C---:B------:R-:W-:Y:S02]  /*2e40*/  IMAD R2, R14.reuse, UR4, R14 ;  /* 0x000000040e027c24 */ /* 0x040fe4000f8e020e */
[----:B------:R-:W-:Y:S02]  /*2e50*/  IMAD R0, R11, 0x8, R0 ;  /* 0x000000080b007824 */ /* 0x000fe400078e0200 */
[----:B0-----:R-:W-:Y:S01]  /*2e60*/  IMAD R3, R14, UR4, R5 ;  /* 0x000000040e037c24 */ /* 0x001fe2000f8e0205 */
[----:B------:R-:W-:Y:S02]  /*2e70*/  IADD3 R11, PT, PT, R5, R2, RZ ;  /* 0x00000002050b7210 */ /* 0x000fe40007ffe0ff */
[----:B------:R-:W0:Y:S01]  /*2e80*/  LDS.64 R8, [R0] ;  /* 0x0000000000087984 */ /* 0x000e220000000a00 */
[----:B-1----:R-:W-:-:S04]  /*2e90*/  IMAD.WIDE R2, R3, 0x4, R6 ;  /* 0x0000000403027825 */ /* 0x002fc800078e0206 */
[----:B------:R-:W-:Y:S01]  /*2ea0*/  IMAD.WIDE R6, R11, 0x4, R6 ;  /* 0x000000040b067825 */ /* 0x000fe200078e0206 */
[----:B0-----:R1:W-:Y:S04]  /*2eb0*/  REDG.E.ADD.F32.FTZ.RN.STRONG.GPU desc[UR6][R2.64], R8 ;  /* 0x00000008020079a6 */ /* 0x0013e8000c12f306 */
[----:B------:R1:W-:Y:S02]  /*2ec0*/  REDG.E.ADD.F32.FTZ.RN.STRONG.GPU desc[UR6][R6.64], R9 ;  /* 0x00000009060079a6 */ /* 0x0003e4000c12f306 */
.L_x_1742:
[----:B------:R-:W-:Y:S05]  /*2ed0*/  BSYNC.RECONVERGENT B0 ;  /* 0x0000000000007941 */ /* 0x000fea0003800200 */
.L_x_1741:
[----:B------:R-:W-:Y:S05]  /*2ee0*/  @P1 EXIT ;  /* 0x000000000000194d */ /* 0x000fea0003800000 */
[----:B------:R-:W2:Y:S01]  /*2ef0*/  LDCU UR4, c[0x0][0x3e0] ;  /* 0x00007c00ff0477ac */ /* 0x000ea20008000800 */
[----:B-1----:R-:W1:Y:S01]  /*2f00*/  LDC R7, c[0x0][0x360] ;  /* 0x0000d800ff077b82 */ /* 0x002e620000000800 */
[----:B------:R-:W3:Y:S01]  /*2f10*/  LDCU.64 UR8, c[0x0][0x3d8] ;  /* 0x00007b00ff0877ac */ /* 0x000ee20008000a00 */
[----:B------:R-:W-:Y:S01]  /*2f20*/  USHF.L.U64.HI UR5, UR10, 0x2, UR11 ;  /* 0x000000020a057899 */ /* 0x000fe2000801020b */
[----:B--2---:R-:W-:Y:S01]  /*2f30*/  IMAD R0, R14, UR4, RZ ;  /* 0x000000040e007c24 */ /* 0x004fe2000f8e02ff */
[----:B------:R-:W-:-:S04]  /*2f40*/  USHF.L.U32 UR4, UR10, 0x2, URZ ;  /* 0x000000020a047899 */ /* 0x000fc800080006ff */
[----:B0-----:R-:W-:-:S04]  /*2f50*/  SHF.L.U32 R3, R0, 0x1, RZ ;  /* 0x0000000100037819 */ /* 0x001fc800000006ff */
[----:B------:R-:W-:-:S04]  /*2f60*/  IADD3 R10, P0, PT, R10, R3, RZ ;  /* 0x000000030a0a7210 */ /* 0x000fc80007f1e0ff */
[----:B------:R-:W-:Y:S02]  /*2f70*/  LEA.HI.X.SX32 R3, R3, R12, 0x1, P0 ;  /* 0x0000000c03037211 */ /* 0x000fe400000f0eff */
[----:B---3--:R-:W-:-:S04]  /*2f80*/  LEA R2, P0, R10, UR8, 0x2 ;  /* 0x000000080a027c11 */ /* 0x008fc8000f8010ff */
        /* <DEDUP_REMOVED lines=12> */
.L_x_1740:
[----:B------:R-:W-:Y:S02]  /*3050*/  HFMA2 R32, -RZ, RZ, 0, 5.9604644775390625e-08 ;  /* 0x00000001ff207431 */ /* 0x000fe400000001ff */
[----:B------:R-:W-:Y:S01]  /*3060*/  IMAD.MOV.U32 R31, RZ, RZ, R24 ;  /* 0x000000ffff1f7224 */ /* 0x000fe200078e0018 */
[----:B------:R-:W-:Y:S02]  /*3070*/  MOV R33, RZ ;  /* 0x000000ff00217202 */ /* 0x000fe40000000f00 */
[----:B------:R-:W-:Y:S02]  /*3080*/  MOV R30, 0xffffffff ;  /* 0xffffffff001e7802 */ /* 0x000fe40000000f00 */
[----:B------:R-:W-:Y:S02]  /*3090*/  ISETP.GE.AND P6, PT, R20, 0x1, PT ;  /* 0x000000011400780c */ /* 0x000fe40003fc6270 */
[----:B------:R-:W-:-:S13]  /*30a0*/  ISETP.NE.AND P5, PT, R24, RZ, PT ;  /* 0x000000ff1800720c */ /* 0x000fda0003fa5270 */
[----:B------:R-:W-:Y:S05]  /*30b0*/  WARPSYNC.COLLECTIVE R30, `(.L_x_1743) ;  /* 0x000000001e087348 */ /* 0x000fea0003c00000 */
[----:B------:R0:W1:Y:S02]  /*30c0*/  SHFL.UP P0, R25, R31, R32, R33 ;  /* 0x040000201f197389 */ /* 0x0000640000000021 */
[----:B01----:R-:W-:Y:S05]  /*30d0*/  ENDCOLLECTIVE ;  /* 0x000000000000791b */ /* 0x003fea0003800000 */
.L_x_1743:
[----:B------:R-:W-:Y:S01]  /*30e0*/  MOV R31, R21 ;  /* 0x00000015001f7202 */ /* 0x000fe20000000f00 */
[----:B------:R-:W-:-:S07]  /*30f0*/  IMAD.MOV.U32 R23, RZ, RZ, R25 ;  /* 0x000000ffff177224 */ /* 0x000fce00078e0019 */
[----:B------:R-:W-:Y:S05]  /*3100*/  WARPSYNC.COLLECTIVE R30, `(.L_x_1744) ;  /* 0x000000001e087348 */ /* 0x000fea0003c00000 */
[----:B------:R0:W1:Y:S02]  /*3110*/  SHFL.UP P0, R25, R31, R32, R33 ;  /* 0x040000201f197389 */ /* 0x0000640000000021 */
[----:B01----:R-:W-:Y:S05]  /*3120*/  ENDCOLLECTIVE ;  /* 0x000000000000791b */ /* 0x003fea0003800000 */
.L_x_1744:
[----:B------:R-:W-:-:S04]  /*3130*/  SEL R23, R23, RZ, P6 ;  /* 0x000000ff17177207 */ /* 0x000fc80003000000 */
[----:B------:R-:W-:Y:S01]  /*3140*/  IADD3 R23, PT, PT, R24, R23, RZ ;  /* 0x0000001718177210 */ /* 0x000fe20007ffe0ff */
[----:B------:R-:W-:Y:S01]  /*3150*/  IMAD.MOV.U32 R31, RZ, RZ, R22 ;  /* 0x000000ffff1f7224 */ /* 0x000fe200078e0016 */
[----:B------:R-:W-:-:S07]  /*3160*/  MOV R26, R25 ;  /* 0x00000019001a7202 */ /* 0x000fce0000000f00 */
[----:B------:R-:W-:Y:S05]  /*3170*/  WARPSYNC.COLLECTIVE R30, `(.L_x_1745) ;  /* 0x000000001e087348 */ /* 0x000fea0003c00000 */
[----:B------:R0:W1:Y:S02]  /*3180*/  SHFL.UP P0, R25, R31, R32, R33 ;  /* 0x040000201f197389 */ /* 0x0000640000000021 */
[----:B01----:R-:W-:Y:S05]  /*3190*/  ENDCOLLECTIVE ;  /* 0x000000000000791b */ /* 0x003fea0003800000 */
.L_x_1745:
        /* <DEDUP_REMOVED lines=9> */
.L_x_1746:
[----:B------:R-:W-:Y:S02]  /*3230*/  ISETP.GE.AND P6, PT, R20, 0x2, PT ;  /* 0x000000021400780c */ /* 0x000fe40003fc6270 */
[----:B------:R-:W-:Y:S02]  /*3240*/  ISETP.NE.AND P5, PT, R23, RZ, PT ;  /* 0x000000ff1700720c */ /* 0x000fe40003fa5270 */
[----:B------:R-:W-:Y:S02]  /*3250*/  MOV R31, R21 ;  /* 0x00000015001f7202 */ /* 0x000fe40000000f00 */
[----:B------:R-:W-:-:S09]  /*3260*/  MOV R24, R25 ;  /* 0x0000001900187202 */ /* 0x000fd20000000f00 */
[----:B------:R-:W-:Y:S05]  /*3270*/  WARPSYNC.COLLECTIVE R30, `(.L_x_1747) ;  /* 0x000000001e087348 */ /* 0x000fea0003c00000 */
[----:B------:R0:W1:Y:S02]  /*3280*/  SHFL.UP P0, R25, R31, R32, R33 ;  /* 0x040000201f197389 */ /* 0x0000640000000021 */
[----:B01----:R-:W-:Y:S05]  /*3290*/  ENDCOLLECTIVE ;  /* 0x000000000000791b */ /* 0x003fea0003800000 */
.L_x_1747:
[----:B------:R-:W-:-:S05]  /*32a0*/  SEL R24, R24, RZ, P6 ;  /* 0x000000ff18187207 */ /* 0x000fca0003000000 */
[----:B------:R-:W-:Y:S01]  /*32b0*/  IMAD.IADD R24, R23, 0x1, R24 ;  /* 0x0000000117187824 */ /* 0x000fe200078e0218 */
[----:B------:R-:W-:Y:S02]  /*32c0*/  MOV R31, R22 ;  /* 0x00000016001f7202 */ /* 0x000fe40000000f00 */
[----:B------:R-:W-:-:S07]  /*32d0*/  MOV R26, R25 ;  /* 0x00000019001a7202 */ /* 0x000fce0000000f00 */
[----:B------:R-:W-:Y:S05]  /*32e0*/  WARPSYNC.COLLECTIVE R30, `(.L_x_1748) ;  /* 0x000000001e087348 */ /* 0x000fea0003c00000 */
[----:B------:R0:W1:Y:S02]  /*32f0*/  SHFL.UP P0, R25, R31, R32, R33 ;  /* 0x040000201f197389 */ /* 0x0000640000000021 */
[----:B01----:R-:W-:Y:S05]  /*3300*/  ENDCOLLECTIVE ;  /* 0x000000000000791b */ /* 0x003fea0003800000 */
.L_x_1748:
[----:B------:R-:W-:-:S05]  /*3310*/  FADD.FTZ R26, R21, R26 ;  /* 0x0000001a151a7221 */ /* 0x000fca0000010000 */
[----:B------:R-:W-:Y:S01]  /*3320*/  @P6 FSEL R21, R26, R21, !P5 ;  /* 0x000000151a156208 */ /* 0x000fe20006800000 */
[----:B------:R-:W-:Y:S02]  /*3330*/  HFMA2 R32, -RZ, RZ, 0, 2.384185791015625e-07 ;  /* 0x00000004ff207431 */ /* 0x000fe400000001ff */
[----:B------:R-:W-:Y:S02]  /*3340*/  IMAD.MOV.U32 R31, RZ, RZ, R24 ;  /* 0x000000ffff1f7224 */ /* 0x000fe400078e0018 */
[----:B------:R-:W-:-:S05]  /*3350*/  FADD.FTZ R25, R22, R25 ;  /* 0x0000001916197221 */ /* 0x000fca0000010000 */
[----:B------:R-:W-:-:S07]  /*3360*/  @P6 FSEL R22, R25, R22, !P5 ;  /* 0x0000001619166208 */ /* 0x000fce0006800000 */
[----:B------:R-:W-:Y:S05]  /*3370*/  WARPSYNC.COLLECTIVE R30, `(.L_x_1749) ;  /* 0x000000001e087348 */ /* 0x000fea0003c00000 */
[----:B------:R0:W1:Y:S02]  /*3380*/  SHFL.UP P0, R25, R31, R32, R33 ;  /* 0x040000201f197389 */ /* 0x0000640000000021 */
[----:B01----:R-:W-:Y:S05]  /*3390*/  ENDCOLLECTIVE ;  /* 0x000000000000791b */ /* 0x003fea0003800000 */
.L_x_1749:
[----:B------:R-:W-:Y:S02]  /*33a0*/  ISETP.GE.AND P6, PT, R20, 0x4, PT ;  /* 0x000000041400780c */ /* 0x000fe40003fc6270 */
[----:B------:R-:W-:Y:S01]  /*33b0*/  ISETP.NE.AND P5, PT, R24, RZ, PT ;  /* 0x000000ff1800720c */ /* 0x000fe20003fa5270 */
[----:B------:R-:W-:Y:S01]  /*33c0*/  IMAD.MOV.U32 R31, RZ, RZ, R21 ;  /* 0x000000ffff1f7224 */ /* 0x000fe200078e0015 */
[----:B------:R-:W-:-:S11]  /*33d0*/  MOV R23, R25 ;  /* 0x0000001900177202 */ /* 0x000fd60000000f00 */
[----:B------:R-:W-:Y:S05]  /*33e0*/  WARPSYNC.COLLECTIVE R30, `(.L_x_1750) ;  /* 0x000000001e087348 */ /* 0x000fea0003c00000 */
[----:B------:R0:W1:Y:S02]  /*33f0*/  SHFL.UP P0, R25, R31, R32, R33 ;  /* 0x040000201f197389 */ /* 0x0000640000000021 */
[----:B01----:R-:W-:Y:S05]  /*3400*/  ENDCOLLECTIVE ;  /* 0x000000000000791b */ /* 0x003fea0003800000 */
.L_x_1750:
[----:B------:R-:W-:-:S04]  /*3410*/  SEL R23, R23, RZ, P6 ;  /* 0x000000ff17177207 */ /* 0x000fc80003000000 */
[----:B------:R-:W-:Y:S02]  /*3420*/  IADD3 R23, PT, PT, R24, R23, RZ ;  /* 0x0000001718177210 */ /* 0x000fe40007ffe0ff */
[----:B------:R-:W-:Y:S02]  /*3430*/  MOV R31, R22 ;  /* 0x00000016001f7202 */ /* 0x000fe40000000f00 */
[----:B------:R-:W-:-:S07]  /*3440*/  MOV R26, R25 ;  /* 0x00000019001a7202 */ /* 0x000fce0000000f00 */
[----:B------:R-:W-:Y:S05]  /*3450*/  WARPSYNC.COLLECTIVE R30, `(.L_x_1751) ;  /* 0x000000001e087348 */ /* 0x000fea0003c00000 */
[----:B------:R0:W1:Y:S02]  /*3460*/  SHFL.UP P0, R25, R31, R32, R33 ;  /* 0x040000201f197389 */ /* 0x0000640000000021 */
[----:B01----:R-:W-:Y:S05]  /*3470*/  ENDCOLLECTIVE ;  /* 0x000000000000791b */ /* 0x003fea0003800000 */
.L_x_1751:
        /* <DEDUP_REMOVED lines=9> */
.L_x_1752:
[C---:B------:R-:W-:Y:S02]  /*3510*/  ISETP.GE.AND P6, PT, R20.reuse, 0x8, PT ;  /* 0x000000081400780c */ /* 0x040fe40003fc6270 */
[----:B------:R-:W-:Y:S02]  /*3520*/  ISETP.GE.AND P5, PT, R20, 0x10, PT ;  /* 0x000000101400780c */ /* 0x000fe40003fa6270 */
[----:B------:R-:W-:Y:S02]  /*3530*/  MOV R31, R21 ;  /* 0x00000015001f7202 */ /* 0x000fe40000000f00 */
[----:B------:R-:W-:-:S09]  /*3540*/  MOV R24, R25 ;  /* 0x0000001900187202 */ /* 0x000fd20000000f00 */
[----:B------:R-:W-:Y:S05]  /*3550*/  WARPSYNC.COLLECTIVE R30, `(.L_x_1753) ;  /* 0x000000001e087348 */ /* 0x000fea0003c00000 */
[----:B------:R0:W1:Y:S02]  /*3560*/  SHFL.UP P0, R25, R31, R32, R33 ;  /* 0x040000201f197389 */ /* 0x0000640000000021 */
[----:B01----:R-:W-:Y:S05]  /*3570*/  ENDCOLLECTIVE ;  /* 0x000000000000791b */ /* 0x003fea0003800000 */
.L_x_1753:
        /* <DEDUP_REMOVED lines=11> */
.L_x_1754:
        /* <DEDUP_REMOVED lines=8> */
.L_x_1755:
[----:B------:R-:W-:Y:S02]  /*36b0*/  ISETP.NE.AND P6, PT, R24, RZ, PT ;  /* 0x000000ff1800720c */ /* 0x000fe40003fc5270 */
[----:B------:R-:W-:Y:S01]  /*36c0*/  MOV R31, R21 ;  /* 0x00000015001f7202 */ /* 0x000fe20000000f00 */
[----:B------:R-:W-:-:S10]  /*36d0*/  IMAD.MOV.U32 R23, RZ, RZ, R25 ;  /* 0x000000ffff177224 */ /* 0x000fd400078e0019 */
[----:B------:R-:W-:Y:S05]  /*36e0*/  WARPSYNC.COLLECTIVE R30, `(.L_x_1756) ;  /* 0x000000001e087348 */ /* 0x000fea0003c00000 */
[----:B------:R0:W1:Y:S02]  /*36f0*/  SHFL.UP P0, R25, R31, R32, R33 ;  /* 0x040000201f197389 */ /* 0x0000640000000021 */
[----:B01----:R-:W-:Y:S05]  /*3700*/  ENDCOLLECTIVE ;  /* 0x000000000000791b */ /* 0x003fea0003800000 */
.L_x_1756:
[----:B------:R-:W-:-:S04]  /*3710*/  SEL R23, R23, RZ, P5 ;  /* 0x000000ff17177207 */ /* 0x000fc80002800000 */
[----:B------:R-:W-:Y:S01]  /*3720*/  IADD3 R23, PT, PT, R24, R23, RZ ;  /* 0x0000001718177210 */ /* 0x000fe20007ffe0ff */
[----:B------:R-:W-:Y:S01]  /*3730*/  IMAD.MOV.U32 R31, RZ, RZ, R22 ;  /* 0x000000ffff1f7224 */ /* 0x000fe200078e0016 */
[----:B------:R-:W-:-:S07]  /*3740*/  MOV R26, R25 ;  /* 0x00000019001a7202 */ /* 0x000fce0000000f00 */
[----:B------:R-:W-:Y:S05]  /*3750*/  WARPSYNC.COLLECTIVE R30, `(.L_x_1757) ;  /* 0x000000001e087348 */ /* 0x000fea0003c00000 */
[----:B------:R0:W1:Y:S02]  /*3760*/  SHFL.UP P0, R25, R31, R32, R33 ;  /* 0x040000201f197389 */ /* 0x0000640000000021 */
[----:B01----:R-:W-:Y:S05]  /*3770*/  ENDCOLLECTIVE ;  /* 0x000000000000791b */ /* 0x003fea0003800000 */
.L_x_1757:
[----:B------:R-:W-:-:S05]  /*3780*/  FADD.FTZ R26, R21, R26 ;  /* 0x0000001a151a7221 */ /* 0x000fca0000010000 */
[----:B------:R-:W-:Y:S01]  /*3790*/  @P5 FSEL R21, R26, R21, !P6 ;  /* 0x000000151a155208 */ /* 0x000fe20007000000 */
[----:B------:R-:W-:Y:S01]  /*37a0*/  HFMA2 R32, -RZ, RZ, 0, 5.9604644775390625e-08 ;  /* 0x00000001ff207431 */ /* 0x000fe200000001ff */
[----:B------:R-:W-:Y:S01]  /*37b0*/  MOV R31, R23 ;  /* 0x00000017001f7202 */ /* 0x000fe20000000f00 */
[----:B------:R-:W-:-:S05]  /*37c0*/  FADD.FTZ R25, R22, R25 ;  /* 0x0000001916197221 */ /* 0x000fca0000010000 */
[----:B------:R-:W-:-:S07]  /*37d0*/  @P5 FSEL R22, R25, R22, !P6 ;  /* 0x0000001619165208 */ /* 0x000fce0007000000 */
[----:B------:R-:W-:Y:S05]  /*37e0*/  WARPSYNC.COLLECTIVE R30, `(.L_x_1758) ;  /* 0x000000001e087348 */ /* 0x000fea0003c00000 */
[----:B------:R0:W1:Y:S02]  /*37f0*/  SHFL.UP P0, R25, R31, R32, R33 ;  /* 0x040000201f197389 */ /* 0x0000640000000021 */
[----:B01----:R-:W-:Y:S05]  /*3800*/  ENDCOLLECTIVE ;  /* 0x000000000000791b */ /* 0x003fea0003800000 */
.L_x_1758:
[----:B------:R-:W-:Y:S01]  /*3810*/  IMAD.MOV.U32 R31, RZ, RZ, R21 ;  /* 0x000000ffff1f7224 */ /* 0x000fe200078e0015 */
[----:B------:R-:W-:-:S07]  /*3820*/  MOV R23, R25 ;  /* 0x0000001900177202 */ /* 0x000fce0000000f00 */
[----:B------:R-:W-:Y:S05]  /*3830*/  WARPSYNC.COLLECTIVE R30, `(.L_x_1759) ;  /* 0x000000001e087348 */ /* 0x000fea0003c00000 */
[----:B------:R0:W1:Y:S02]  /*3840*/  SHFL.UP P0, R25, R31, R32, R33 ;  /* 0x040000201f197389 */ /* 0x0000640000000021 */
[----:B01----:R-:W-:Y:S05]  /*3850*/  ENDCOLLECTIVE ;  /* 0x000000000000791b */ /* 0x003fea0003800000 */
.L_x_1759:
[----:B------:R-:W-:Y:S02]  /*3860*/  MOV R31, R22 ;  /* 0x00000016001f7202 */ /* 0x000fe40000000f00 */
[----:B------:R-:W-:-:S07]  /*3870*/  MOV R21, R25 ;  /* 0x0000001900157202 */ /* 0x000fce0000000f00 */
[----:B------:R-:W-:Y:S05]  /*3880*/  WARPSYNC.COLLECTIVE R30, `(.L_x_1760) ;  /* 0x000000001e087348 */ /* 0x000fea0003c00000 */
[----:B------:R0:W1:Y:S02]  /*3890*/  SHFL.UP P0, R25, R31, R32, R33 ;  /* 0x040000201f197389 */ /* 0x0000640000000021 */
[----:B01----:R-:W-:Y:S05]  /*38a0*/  ENDCOLLECTIVE ;  /* 0x000000000000791b */ /* 0x003fea0003800000 */
.L_x_1760:
[----:B------:R-:W-:Y:S01]  /*38b0*/  MOV R22, R25 ;  /* 0x0000001900167202 */ /* 0x000fe20000000f00 */
[----:B------:R-:W-:Y:S06]  /*38c0*/  BRA `(.L_x_1761) ;  /* 0xfffffff000407947 */ /* 0x000fec000383ffff */
.L_x_1762:
        /* <DEDUP_REMOVED lines=11> */
.L_x_4439:


//--------------------- .text._Z30group_norm_nhwc_bwd_sum_kernelI11Fp32IOBf16WLi196EEv26Group_norm_nhwc_bwd_params --------------------------
	.section	.text._Z30group_norm_nhwc_bwd_sum_kernelI11Fp32IOBf16WLi196EEv26Group_norm_nhwc_bwd_params,"ax",@progbits
	.align	128
        .global         _Z30group_norm_nhwc_bwd_sum_kernelI11Fp32IOBf16WLi196EEv26Group_norm_nhwc_bwd_params
        .type           _Z30group_norm_nhwc_bwd_sum_kernelI11Fp32IOBf16WLi196EEv26Group_norm_nhwc_bwd_params,@function
        .size           _Z30group_norm_nhwc_bwd_sum_kernelI11Fp32IOBf16WLi196EEv26Group_norm_nhwc_bwd_params,(.L_x_4440 - _Z30group_norm_nhwc_bwd_sum_kernelI11Fp32IOBf16WLi196EEv26Group_norm_nhwc_bwd_params)
        .other          _Z30group_norm_nhwc_bwd_sum_kernelI11Fp32IOBf16WLi196EEv26Group_norm_nhwc_bwd_params,@"STO_CUDA_ENTRY STV_DEFAULT"
_Z30group_norm_nhwc_bwd_sum_kernelI11Fp32IOBf16WLi196EEv26Group_norm_nhwc_bwd_params:
.text._Z30group_norm_nhwc_bwd_sum_kernelI11Fp32IOBf16WLi196EEv26Group_norm_nhwc_bwd_params:
        /* <DEDUP_REMOVED lines=10> */
[----:B------:R-:W1:Y:S01]  /*00a0*/  LDC R11, c[0x0][0x41c] ;  /* 0x00010700ff0b7b82 */ /* 0x000e620000000800 */
[----:B---3--:R-:W-:Y:S01]  /*00b0*/  IMAD R30, R31, UR4, R8 ;  /* 0x000000041f1e7c24 */ /* 0x008fe2000f8e0208 */
[----:B------:R-:W3:Y:S01]  /*00c0*/  LDCU.64 UR4, c[0x0][0x358] ;  /* 0x00006b00ff0477ac */ /* 0x000ee20008000a00 */
[----:B----4-:R-:W4:Y:S02]  /*00d0*/  MUFU.RCP R4, R4 ;  /* 0x0000000400047308 */ /* 0x010f240000001000 */
[----:B----4-:R-:W-:Y:S02]  /*00e0*/  IADD3 R2, PT, PT, R4, 0xffffffe, RZ ;  /* 0x0ffffffe04027810 */ /* 0x010fe40007ffe0ff */
[----:B------:R-:W-:-:S04]  /*00f0*/  IABS R4, R30 ;  /* 0x0000001e00047213 */ /* 0x000fc80000000000 */
[----:B------:R4:W5:Y:S02]  /*0100*/  F2I.FTZ.U32.TRUNC.NTZ R3, R2 ;  /* 0x0000000200037305 */ /* 0x000964000021f000 */
[----:B----4-:R-:W-:Y:S01]  /*0110*/  HFMA2 R2, -RZ, RZ, 0, 0 ;  /* 0x00000000ff027431 */ /* 0x010fe200000001ff */
[----:B-----5:R-:W-:-:S05]  /*0120*/  IADD3 R6, PT, PT, RZ, -R3, RZ ;  /* 0x80000003ff067210 */ /* 0x020fca0007ffe0ff */
[----:B------:R-:W-:Y:S01]  /*0130*/  IMAD R9, R6, R5, RZ ;  /* 0x0000000506097224 */ /* 0x000fe200078e02ff */
[----:B------:R-:W-:-:S03]  /*0140*/  LOP3.LUT R6, RZ, R7, RZ, 0x33, !PT ;  /* 0x00000007ff067212 */ /* 0x000fc600078e33ff */
[----:B------:R-:W-:-:S06]  /*0150*/  IMAD.HI.U32 R3, R3, R9, R2 ;  /* 0x0000000903037227 */ /* 0x000fcc00078e0002 */
[----:B------:R-:W-:-:S04]  /*0160*/  IMAD.HI.U32 R3, R3, R4, RZ ;  /* 0x0000000403037227 */ /* 0x000fc800078e00ff */
[----:B------:R-:W-:-:S04]  /*0170*/  IMAD.MOV R2, RZ, RZ, -R3 ;  /* 0x000000ffff027224 */ /* 0x000fc800078e0a03 */
[----:B------:R-:W-:Y:S01]  /*0180*/  IMAD R2, R5, R2, R4 ;  /* 0x0000000205027224 */ /* 0x000fe200078e0204 */
[----:B------:R-:W-:-:S04]  /*0190*/  LOP3.LUT R4, R30, R7, RZ, 0x3c, !PT ;  /* 0x000000071e047212 */ /* 0x000fc800078e3cff */
[----:B------:R-:W-:Y:S02]  /*01a0*/  ISETP.GT.U32.AND P1, PT, R5, R2, PT ;  /* 0x000000020500720c */ /* 0x000fe40003f24070 */
[----:B------:R-:W-:-:S11]  /*01b0*/  ISETP.GE.AND P2, PT, R4, RZ, PT ;  /* 0x000000ff0400720c */ /* 0x000fd60003f46270 */
[-C--:B------:R-:W-:Y:S02]  /*01c0*/  @!P1 IADD3 R2, PT, PT, R2, -R5.reuse, RZ ;  /* 0x8000000502029210 */ /* 0x080fe40007ffe0ff */
[----:B------:R-:W-:Y:S02]  /*01d0*/  @!P1 IADD3 R3, PT, PT, R3, 0x1, RZ ;  /* 0x0000000103039810 */ /* 0x000fe40007ffe0ff */
[----:B------:R-:W-:Y:S02]  /*01e0*/  ISETP.GE.U32.AND P0, PT, R2, R5, PT ;  /* 0x000000050200720c */ /* 0x000fe40003f06070 */
[----:B------:R-:W0:Y:S08]  /*01f0*/  LDC R2, c[0x0][0x410] ;  /* 0x00010400ff027b82 */ /* 0x000e300000000800 */
[----:B------:R-:W4:Y:S03]  /*0200*/  LDC.64 R4, c[0x0][0x3b8] ;  /* 0x0000ee00ff047b82 */ /* 0x000f260000000a00 */
[----:B------:R-:W-:-:S02]  /*0210*/  @P0 IADD3 R3, PT, PT, R3, 0x1, RZ ;  /* 0x0000000103030810 */ /* 0x000fc40007ffe0ff */
[----:B------:R-:W-:Y:S02]  /*0220*/  ISETP.NE.AND P0, PT, R7, RZ, PT ;  /* 0x000000ff0700720c */ /* 0x000fe40003f05270 */
[----:B------:R-:W-:-:S04]  /*0230*/  @!P2 IADD3 R3, PT, PT, -R3, RZ, RZ ;  /* 0x000000ff0303a210 */ /* 0x000fc80007ffe1ff */
[----:B------:R-:W-:-:S05]  /*0240*/  SEL R3, R6, R3, !P0 ;  /* 0x0000000306037207 */ /* 0x000fca0004000000 */
[----:B0-----:R-:W-:-:S04]  /*0250*/  IMAD R3, R2, UR6, R3 ;  /* 0x0000000602037c24 */ /* 0x001fc8000f8e0203 */
[----:B----4-:R-:W-:-:S06]  /*0260*/  IMAD.WIDE R4, R3, 0x8, R4 ;  /* 0x0000000803047825 */ /* 0x010fcc00078e0204 */
[----:B---3--:R-:W3:Y:S01]  /*0270*/  LDG.E.64 R4, desc[UR4][R4.64] ;  /* 0x0000000404047981 */ /* 0x008ee2000c1e1b00 */
[----:B------:R-:W0:Y:S01]  /*0280*/  I2F.U32.RP R9, R7 ;  /* 0x0000000700097306 */ /* 0x000e220000209000 */
[----:B--2---:R-:W-:Y:S01]  /*0290*/  ISETP.GE.U32.AND P0, PT, R30, UR8, PT ;  /* 0x000000081e007c0c */ /* 0x004fe2000bf06070 */
[----:B------:R-:W-:Y:S01]  /*02a0*/  BSSY.RECONVERGENT B0, `(.L_x_1763) ;  /* 0x0000021000007945 */ /* 0x000fe20003800200 */
[----:B------:R-:W-:-:S04]  /*02b0*/  SHF.R.S32.HI R31, RZ, 0x1f, R30 ;  /* 0x0000001fff1f7819 */ /* 0x000fc8000001141e */
[----:B------:R-:W-:Y:S01]  /*02c0*/  ISETP.GE.AND.EX P0, PT, R31, UR9, PT, P0 ;  /* 0x000000091f007c0c */ /* 0x000fe2000bf06300 */
[----:B0-----:R-:W0:Y:S02]  /*02d0*/  MUFU.RCP R9, R9 ;  /* 0x0000000900097308 */ /* 0x001e240000001000 */
[----:B0-----:R-:W-:Y:S02]  /*02e0*/  VIADD R2, R9, 0xffffffe ;  /* 0x0ffffffe09027836 */ /* 0x001fe40000000000 */
[----:B------:R-:W-:-:S04]  /*02f0*/  HFMA2 R9, -RZ, RZ, 0, 0 ;  /* 0x00000000ff097431 */ /* 0x000fc800000001ff */
[----:B------:R0:W2:Y:S02]  /*0300*/  F2I.FTZ.U32.TRUNC.NTZ R3, R2 ;  /* 0x0000000200037305 */ /* 0x0000a4000021f000 */
[----:B0-----:R-:W-:Y:S02]  /*0310*/  MOV R2, RZ ;  /* 0x000000ff00027202 */ /* 0x001fe40000000f00 */
[----:B--2---:R-:W-:-:S05]  /*0320*/  IADD3 R10, PT, PT, RZ, -R3, RZ ;  /* 0x80000003ff0a7210 */ /* 0x004fca0007ffe0ff */
[----:B------:R-:W-:Y:S01]  /*0330*/  IMAD R17, R10, R7, RZ ;  /* 0x000000070a117224 */ /* 0x000fe200078e02ff */
[----:B------:R-:W-:-:S03]  /*0340*/  MOV R10, RZ ;  /* 0x000000ff000a7202 */ /* 0x000fc60000000f00 */
[----:B------:R-:W-:Y:S01]  /*0350*/  IMAD.HI.U32 R17, R3, R17, R2 ;  /* 0x0000001103117227 */ /* 0x000fe200078e0002 */
[----:B------:R-:W-:-:S03]  /*0360*/  CS2R R2, SRZ ;  /* 0x0000000000027805 */ /* 0x000fc6000001ff00 */
[----:B---3--:R-:W-:Y:S01]  /*0370*/  FFMA.FTZ R16, -R4, R4, R5 ;  /* 0x0000000404107223 */ /* 0x008fe20000010105 */
[----:B-1----:R-:W-:Y:S06]  /*0380*/  @P0 BRA `(.L_x_1764) ;  /* 0x0000000000480947 */ /* 0x002fec0003800000 */
        /* <DEDUP_REMOVED lines=8> */
[----:B------:R-:W2:Y:S01]  /*0410*/  LDG.E.U16 R3, desc[UR4][R12.64] ;  /* 0x000000040c037981 */ /* 0x000ea2000c1e1500 */
[----:B0-----:R-:W-:-:S04]  /*0420*/  @P1 IADD3 R14, P3, PT, R15, R18, RZ ;  /* 0x000000120f0e1210 */ /* 0x001fc80007f7e0ff */
[----:B------:R-:W-:Y:S02]  /*0430*/  @P1 IADD3.X R15, PT, PT, R2, R19, RZ, P3, !PT ;  /* 0x00000013020f1210 */ /* 0x000fe40001ffe4ff */
[----:B------:R-:W3:Y:S04]  /*0440*/  LDG.E.U16 R2, desc[UR4][R12.64+0x2] ;  /* 0x000002040c027981 */ /* 0x000ee8000c1e1500 */
[----:B------:R-:W4:Y:S04]  /*0450*/  @P1 LDG.E.U16 R18, desc[UR4][R14.64] ;  /* 0x000000040e121981 */ /* 0x000f28000c1e1500 */
[----:B------:R-:W5:Y:S01]  /*0460*/  @P1 LDG.E.U16 R5, desc[UR4][R14.64+0x2] ;  /* 0x000002040e051981 */ /* 0x000f62000c1e1500 */
[----:B--2---:R-:W-:Y:S01]  /*0470*/  SHF.L.U32 R3, R3, 0x10, RZ ;  /* 0x0000001003037819 */ /* 0x004fe200000006ff */
[----:B---3--:R-:W-:Y:S01]  /*0480*/  IMAD.U32 R2, R2, 0x10000, RZ ;  /* 0x0001000002027824 */ /* 0x008fe200078e00ff */
[----:B----4-:R-:W-:-:S02]  /*0490*/  @P1 SHF.L.U32 R10, R18, 0x10, RZ ;  /* 0x00000010120a1819 */ /* 0x010fc400000006ff */
[----:B-----5:R-:W-:-:S07]  /*04a0*/  @P1 SHF.L.U32 R9, R5, 0x10, RZ ;  /* 0x0000001005091819 */ /* 0x020fce00000006ff */
.L_x_1764:
[----:B------:R-:W-:Y:S05]  /*04b0*/  BSYNC.RECONVERGENT B0 ;  /* 0x0000000000007941 */ /* 0x000fea0003800200 */
.L_x_1763:
[----:B------:R-:W0:Y:S01]  /*04c0*/  S2UR UR7, SR_CTAID.Y ;  /* 0x00000000000779c3 */ /* 0x000e220000002600 */
[----:B------:R-:W-:Y:S01]  /*04d0*/  IMAD.HI.U32 R17, R17, R8, RZ ;  /* 0x0000000811117227 */ /* 0x000fe200078e00ff */
[----:B------:R-:W-:-:S03]  /*04e0*/  FSETP.GTU.FTZ.AND P3, PT, R16, RZ, PT ;  /* 0x000000ff1000720b */ /* 0x000fc60003f7c000 */
[----:B------:R-:W-:Y:S01]  /*04f0*/  HFMA2 R27, -RZ, RZ, 0, 0 ;  /* 0x00000000ff1b7431 */ /* 0x000fe200000001ff */
[----:B------:R-:W-:Y:S02]  /*0500*/  MOV R28, RZ ;  /* 0x000000ff001c7202 */ /* 0x000fe40000000f00 */
[----:B------:R-:W-:Y:S02]  /*0510*/  CS2R R24, SRZ ;  /* 0x0000000000187805 */ /* 0x000fe4000001ff00 */
[----:B------:R-:W-:Y:S01]  /*0520*/  IADD3 R5, PT, PT, -R17, RZ, RZ ;  /* 0x000000ff11057210 */ /* 0x000fe20007ffe1ff */
[----:B------:R-:W1:Y:S04]  /*0530*/  LDC.64 R20, c[0x0][0x400] ;  /* 0x00010000ff147b82 */ /* 0x000e680000000a00 */
[----:B------:R-:W-:-:S04]  /*0540*/  IMAD R8, R7, R5, R8 ;  /* 0x0000000507087224 */ /* 0x000fc800078e0208 */
[----:B------:R-:W2:Y:S01]  /*0550*/  @P3 LDC R5, c[0x0][0x3c0] ;  /* 0x0000f000ff053b82 */ /* 0x000ea20000000800 */
[----:B------:R-:W-:Y:S01]  /*0560*/  ISETP.GE.U32.AND P4, PT, R8, R7, PT ;  /* 0x000000070800720c */ /* 0x000fe20003f86070 */
[----:B0-----:R-:W-:-:S05]  /*0570*/  IMAD R15, R11, UR7, RZ ;  /* 0x000000070b0f7c24 */ /* 0x001fca000f8e02ff */
[----:B------:R-:W-:-:S07]  /*0580*/  SHF.R.S32.HI R14, RZ, 0x1f, R15 ;  /* 0x0000001fff0e7819 */ /* 0x000fce000001140f */
[----:B------:R-:W-:Y:S02]  /*0590*/  @P4 IADD3 R8, PT, PT, R8, -R7, RZ ;  /* 0x8000000708084210 */ /* 0x000fe40007ffe0ff */
[----:B------:R-:W-:Y:S02]  /*05a0*/  IADD3 R13, P1, PT, R15, R11, RZ ;  /* 0x0000000b0f0d7210 */ /* 0x000fe40007f3e0ff */
[----:B------:R-:W-:Y:S02]  /*05b0*/  ISETP.GE.U32.AND P2, PT, R8, R7, PT ;  /* 0x000000070800720c */ /* 0x000fe40003f46070 */
[----:B------:R-:W-:Y:S02]  /*05c0*/  LEA.HI.X.SX32 R8, R11, R14, 0x1, P1 ;  /* 0x0000000e0b087211 */ /* 0x000fe400008f0eff */
[----:B-1----:R-:W-:Y:S01]  /*05d0*/  ISETP.LT.U32.AND P1, PT, R13, R20, PT ;  /* 0x000000140d00720c */ /* 0x002fe20003f21070 */
[----:B--2---:R-:W-:Y:S01]  /*05e0*/  @P3 FADD.FTZ R11, R16, R5 ;  /* 0x00000005100b3221 */ /* 0x004fe20000010000 */
[----:B------:R-:W-:Y:S01]  /*05f0*/  HFMA2 R5, -RZ, RZ, 1.875, 0 ;  /* 0x3f800000ff057431 */ /* 0x000fe200000001ff */
[----:B------:R-:W-:-:S02]  /*0600*/  @P4 IADD3 R17, PT, PT, R17, 0x1, RZ ;  /* 0x0000000111114810 */ /* 0x000fc40007ffe0ff */
[----:B------:R-:W-:Y:S02]  /*0610*/  ISETP.LT.AND.EX P1, PT, R8, R21, PT, P1 ;  /* 0x000000150800720c */ /* 0x000fe40003f21310 */
[----:B------:R-:W-:Y:S01]  /*0620*/  ISETP.NE.U32.AND P4, PT, R7, RZ, PT ;  /* 0x000000ff0700720c */ /* 0x000fe20003f85070 */
[----:B------:R-:W-:Y:S01]  /*0630*/  HFMA2 R7, -RZ, RZ, 0, 0 ;  /* 0x00000000ff077431 */ /* 0x000fe200000001ff */
[----:B------:R-:W-:Y:S01]  /*0640*/  SEL R20, R13, R20, P1 ;  /* 0x000000140d147207 */ /* 0x000fe20000800000 */
[----:B------:R-:W-:Y:S01]  /*0650*/  @P2 VIADD R17, R17, 0x1 ;  /* 0x0000000111112836 */ /* 0x000fe20000000000 */
[----:B------:R-:W-:Y:S01]  /*0660*/  MOV R8, RZ ;  /* 0x000000ff00087202 */ /* 0x000fe20000000f00 */
[----:B------:R0:W1:Y:S01]  /*0670*/  @P3 MUFU.RSQ R5, R11 ;  /* 0x0000000b00053308 */ /* 0x0000620000001400 */
[----:B------:R-:W-:Y:S02]  /*0680*/  ISETP.GT.AND P1, PT, R20, R15, PT ;  /* 0x0000000f1400720c */ /* 0x000fe40003f24270 */
[----:B------:R-:W-:-:S11]  /*0690*/  SEL R6, R6, R17, !P4 ;  /* 0x0000001106067207 */ /* 0x000fd60006000000 */
        /* <DEDUP_REMOVED lines=10> */
[----:B------:R-:W-:Y:S02]  /*0740*/  IADD3 R10, PT, PT, -R21, R20, RZ ;  /* 0x00000014150a7210 */ /* 0x000fe40007ffe1ff */
[----:B------:R-:W-:Y:S02]  /*0750*/  CS2R R24, SRZ ;  /* 0x0000000000187805 */ /* 0x000fe4000001ff00 */
[----:B------:R-:W-:Y:S01]  /*0760*/  ISETP.GT.U32.AND P1, PT, R7, -0x4, PT ;  /* 0xfffffffc0700780c */ /* 0x000fe20003f24070 */
[----:B------:R-:W-:Y:S01]  /*0770*/  IMAD.MOV.U32 R27, RZ, RZ, RZ ;  /* 0x000000ffff1b7224 */ /* 0x000fe200078e00ff */
[----:B------:R-:W-:Y:S02]  /*0780*/  MOV R7, RZ ;  /* 0x000000ff00077202 */ /* 0x000fe40000000f00 */
[----:B------:R-:W-:-:S09]  /*0790*/  MOV R8, RZ ;  /* 0x000000ff00087202 */ /* 0x000fd20000000f00 */
[----:B------:R-:W-:Y:S05]  /*07a0*/  @P1 BRA `(.L_x_1767) ;  /* 0x0000000800501947 */ /* 0x000fea0003800000 */
[----:B------:R-:W-:Y:S02]  /*07b0*/  LOP3.LUT R26, R10, 0xfffffffc, RZ, 0xc0, !PT ;  /* 0xfffffffc0a1a7812 */ /* 0x000fe400078ec0ff */
[----:B------:R-:W-:Y:S02]  /*07c0*/  IADD3 R9, PT, PT, R21, 0x1, RZ ;  /* 0x0000000115097810 */ /* 0x000fe40007ffe0ff */
[----:B------:R-:W-:Y:S02]  /*07d0*/  MOV R7, RZ ;  /* 0x000000ff00077202 */ /* 0x000fe40000000f00 */
[----:B------:R-:W-:-:S07]  /*07e0*/  IADD3 R26, PT, PT, -R26, RZ, RZ ;  /* 0x000000ff1a1a7210 */ /* 0x000fce0007ffe1ff */
.L_x_1768:
        /* <DEDUP_REMOVED lines=24> */
[----:B--2---:R-:W-:Y:S02]  /*0970*/  @!P0 MOV R22, R32 ;  /* 0x0000002000168202 */ /* 0x004fe40000000f00 */
[----:B------:R-:W2:Y:S01]  /*0980*/  @!P0 LDC.64 R18, c[0x0][0x398] ;  /* 0x0000e600ff128b82 */ /* 0x000ea20000000a00 */
[----:B------:R-:W-:Y:S01]  /*0990*/  @!P0 MOV R23, R11 ;  /* 0x0000000b00178202 */ /* 0x000fe20000000f00 */
[----:B----4-:R-:W-:-:S04]  /*09a0*/  @!P0 IMAD R36, R29, R16, RZ ;  /* 0x000000101d248224 */ /* 0x010fc800078e02ff */
[C---:B------:R-:W-:Y:S02]  /*09b0*/  @!P0 IMAD R29, R9.reuse, R17, R36 ;  /* 0x00000011091d8224 */ /* 0x040fe400078e0224 */
[----:B------:R-:W-:-:S04]  /*09c0*/  @!P0 IMAD.WIDE.U32 R16, R9, R16, R22 ;  /* 0x0000001009108225 */ /* 0x000fc800078e0016 */
[----:B------:R-:W-:Y:S01]  /*09d0*/  @!P0 IMAD.SHL.U32 R23, R16, 0x4, RZ ;  /* 0x0000000410178824 */ /* 0x000fe200078e00ff */
[----:B------:R-:W-:-:S04]  /*09e0*/  @!P0 IADD3 R17, PT, PT, R17, R29, RZ ;  /* 0x0000001d11118210 */ /* 0x000fc80007ffe0ff */
[----:B------:R-:W-:Y:S02]  /*09f0*/  @!P0 SHF.L.U64.HI R36, R16, 0x2, R17 ;  /* 0x0000000210248819 */ /* 0x000fe40000010211 */
[----:B------:R-:W-:Y:S02]  /*0a00*/  CS2R R16, SRZ ;  /* 0x0000000000107805 */ /* 0x000fe4000001ff00 */
[C---:B0-----:R-:W-:Y:S02]  /*0a10*/  @!P0 IADD3 R34, P1, PT, R23.reuse, R20, RZ ;  /* 0x0000001417228210 */ /* 0x041fe40007f3e0ff */
[----:B--2---:R-:W-:Y:S02]  /*0a20*/  @!P0 IADD3 R22, P2, PT, R23, R18, RZ ;  /* 0x0000001217168210 */ /* 0x004fe40007f5e0ff */
[----:B------:R-:W-:Y:S02]  /*0a30*/  @!P0 IADD3.X R35, PT, PT, R36, R21, RZ, P1, !PT ;  /* 0x0000001524238210 */ /* 0x000fe40000ffe4ff */
[----:B------:R-:W0:Y:S01]  /*0a40*/  @!P0 LDC.64 R20, c[0x0][0x3f8] ;  /* 0x0000fe00ff148b82 */ /* 0x000e220000000a00 */
[----:B------:R-:W-:-:S02]  /*0a50*/  @!P0 IADD3 R37, PT, PT, R9, 0x1, RZ ;  /* 0x0000000109258810 */ /* 0x000fc40007ffe0ff */
        /* <DEDUP_REMOVED lines=23> */
[----:B---3--:R-:W-:-:S04]  /*0bd0*/  FADD.FTZ R12, -R4, R12 ;  /* 0x0000000c040c7221 */ /* 0x008fc80000010100 */
[----:B-1----:R-:W-:Y:S01]  /*0be0*/  FMUL.FTZ R12, R12, R5 ;  /* 0x000000050c0c7220 */ /* 0x002fe20000410000 */
[C---:B-----5:R-:W-:Y:S01]  /*0bf0*/  FMUL.FTZ R37, R14.reuse, R3 ;  /* 0x000000030e257220 */ /* 0x060fe20000410000 */
[----:B------:R-:W-:Y:S02]  /*0c00*/  FADD.FTZ R29, R14, R25 ;  /* 0x000000190e1d7221 */ /* 0x000fe40000010000 */
[----:B------:R-:W-:Y:S01]  /*0c10*/  FFMA.FTZ R27, R12, R14, R27 ;  /* 0x0000000e0c1b7223 */ /* 0x000fe2000001001b */
[----:B------:R-:W-:Y:S01]  /*0c20*/  FADD.FTZ R14, -R4, R13 ;  /* 0x0000000d040e7221 */ /* 0x000fe20000010100 */
[----:B------:R-:W-:Y:S01]  /*0c30*/  FFMA.FTZ R12, R12, R37, R24 ;  /* 0x000000250c0c7223 */ /* 0x000fe20000010018 */
[----:B------:R-:W-:Y:S01]  /*0c40*/  FADD.FTZ R13, R37, R7 ;  /* 0x00000007250d7221 */ /* 0x000fe20000010000 */
[----:B------:R-:W1:Y:S01]  /*0c50*/  @!P0 LDC.64 R24, c[0x0][0x3f8] ;  /* 0x0000fe00ff188b82 */ /* 0x000e620000000a00 */
[----:B------:R-:W-:Y:S01]  /*0c60*/  FMUL.FTZ R7, R14, R5 ;  /* 0x000000050e077220 */ /* 0x000fe20000410000 */
[C---:B0-----:R-:W-:Y:S01]  /*0c70*/  FMUL.FTZ R35, R15.reuse, R2 ;  /* 0x000000020f237220 */ /* 0x041fe20000410000 */
[----:B------:R-:W-:-:S02]  /*0c80*/  FADD.FTZ R28, R15, R28 ;  /* 0x0000001c0f1c7221 */ /* 0x000fc40000010000 */
[----:B------:R-:W-:Y:S01]  /*0c90*/  FFMA.FTZ R34, R7, R15, R8 ;  /* 0x0000000f07227223 */ /* 0x000fe20000010008 */
[----:B------:R-:W-:Y:S02]  /*0ca0*/  @!P0 VIADD R15, R9, 0x2 ;  /* 0x00000002090f8836 */ /* 0x000fe40000000000 */
[----:B------:R-:W-:Y:S01]  /*0cb0*/  FFMA.FTZ R7, R7, R35, R12 ;  /* 0x0000002307077223 */ /* 0x000fe2000001000c */
[----:B------:R-:W-:Y:S01]  /*0cc0*/  FADD.FTZ R8, R35, R13 ;  /* 0x0000000d23087221 */ /* 0x000fe20000010000 */
[----:B------:R-:W-:Y:S02]  /*0cd0*/  @!P0 MOV R13, R11 ;  /* 0x0000000b000d8202 */ /* 0x000fe40000000f00 */
[----:B------:R-:W-:-:S05]  /*0ce0*/  @!P0 SHF.R.S32.HI R37, RZ, 0x1f, R15 ;  /* 0x0000001fff258819 */ /* 0x000fca000001140f */
[----:B-1----:R-:W-:-:S04]  /*0cf0*/  @!P0 IMAD R12, R37, R24, RZ ;  /* 0x00000018250c8224 */ /* 0x002fc800078e02ff */
[----:B------:R-:W-:Y:S01]  /*0d00*/  @!P0 IMAD R35, R15, R25, R12 ;  /* 0x000000190f238224 */ /* 0x000fe200078e020c */
[----:B------:R-:W-:-:S05]  /*0d10*/  @!P0 MOV R12, R32 ;  /* 0x00000020000c8202 */ /* 0x000fca0000000f00 */
[----:B------:R-:W-:Y:S02]  /*0d20*/  @!P0 IMAD.WIDE.U32 R24, R15, R24, R12 ;  /* 0x000000180f188225 */ /* 0x000fe400078e000c */
[----:B------:R-:W0:Y:S03]  /*0d30*/  @!P0 LDC.64 R12, c[0x0][0x3a0] ;  /* 0x0000e800ff0c8b82 */ /* 0x000e260000000a00 */
[----:B------:R-:W-:Y:S02]  /*0d40*/  @!P0 IADD3 R15, PT, PT, R25, R35, RZ ;  /* 0x00000023190f8210 */ /* 0x000fe40007ffe0ff */
[C---:B------:R-:W-:Y:S02]  /*0d50*/  @!P0 SHF.L.U32 R25, R24.reuse, 0x2, RZ ;  /* 0x0000000218198819 */ /* 0x040fe400000006ff */
[----:B------:R-:W-:Y:S02]  /*0d60*/  @!P0 SHF.L.U64.HI R36, R24, 0x2, R15 ;  /* 0x0000000218248819 */ /* 0x000fe4000001020f */
[----:B------:R-:W-:-:S02]  /*0d70*/  CS2R R14, SRZ ;  /* 0x00000000000e7805 */ /* 0x000fc4000001ff00 */
[----:B0-----:R-:W-:-:S05]  /*0d80*/  @!P0 IADD3 R12, P1, PT, R25, R12, RZ ;  /* 0x0000000c190c8210 */ /* 0x001fca0007f3e0ff */
[----:B------:R-:W-:-:S05]  /*0d90*/  @!P0 IMAD.X R13, R36, 0x1, R13, P1 ;  /* 0x00000001240d8824 */ /* 0x000fca00008e060d */
[----:B------:R0:W3:Y:S02]  /*0da0*/  @!P0 LDG.E.64 R14, desc[UR4][R12.64] ;  /* 0x000000040c0e8981 */ /* 0x0000e4000c1e1b00 */
[----:B0-----:R-:W0:Y:S02]  /*0db0*/  @!P0 LDC.64 R12, c[0x0][0x398] ;  /* 0x0000e600ff0c8b82 */ /* 0x001e240000000a00 */
[----:B0-----:R-:W-:-:S04]  /*0dc0*/  @!P0 IADD3 R24, P1, PT, R25, R12, RZ ;  /* 0x0000000c19188210 */ /* 0x001fc80007f3e0ff */
[----:B------:R-:W-:Y:S02]  /*0dd0*/  @!P0 IADD3.X R25, PT, PT, R36, R13, RZ, P1, !PT ;  /* 0x0000000d24198210 */ /* 0x000fe40000ffe4ff */
[----:B------:R-:W-:-:S06]  /*0de0*/  CS2R R12, SRZ ;  /* 0x00000000000c7805 */ /* 0x000fcc000001ff00 */
[----:B------:R-:W5:Y:S01]  /*0df0*/  @!P0 LDG.E.64 R12, desc[UR4][R24.64] ;  /* 0x00000004180c8981 */ /* 0x000f62000c1e1b00 */
[C---:B--2---:R-:W-:Y:S01]  /*0e00*/  FADD.FTZ R16, -R4.reuse, R16 ;  /* 0x0000001004107221 */ /* 0x044fe20000010100 */
[----:B------:R-:W-:Y:S01]  /*0e10*/  FADD.FTZ R29, R29, R18 ;  /* 0x000000121d1d7221 */ /* 0x000fe20000010000 */
[----:B----4-:R-:W-:Y:S01]  /*0e20*/  FADD.FTZ R20, -R4, R20 ;  /* 0x0000001404147221 */ /* 0x010fe20000010100 */
[----:B------:R-:W-:Y:S01]  /*0e30*/  IADD3 R26, PT, PT, R26, 0x4, RZ ;  /* 0x000000041a1a7810 */ /* 0x000fe20007ffe0ff */
[-C--:B------:R-:W-:Y:S01]  /*0e40*/  FMUL.FTZ R36, R16, R5.reuse ;  /* 0x0000000510247220 */ /* 0x080fe20000410000 */
[----:B------:R-:W-:Y:S01]  /*0e50*/  FADD.FTZ R16, -R4, R17 ;  /* 0x0000001104107221 */ /* 0x000fe20000010100 */
[----:B------:R-:W-:Y:S01]  /*0e60*/  FMUL.FTZ R20, R20, R5 ;  /* 0x0000000514147220 */ /* 0x000fe20000410000 */
[----:B------:R-:W-:Y:S01]  /*0e70*/  FADD.FTZ R28, R28, R19 ;  /* 0x000000131c1c7221 */ /* 0x000fe20000010000 */
[----:B------:R-:W-:Y:S01]  /*0e80*/  FFMA.FTZ R27, R36, R18, R27 ;  /* 0x00000012241b7223 */ /* 0x000fe2000001001b */
[----:B------:R-:W-:Y:S01]  /*0e90*/  FMUL.FTZ R18, R18, R3 ;  /* 0x0000000312127220 */ /* 0x000fe20000410000 */
[----:B------:R-:W-:Y:S01]  /*0ea0*/  FMUL.FTZ R17, R16, R5 ;  /* 0x0000000510117220 */ /* 0x000fe20000410000 */
[----:B------:R-:W-:-:S02]  /*0eb0*/  ISETP.NE.AND P1, PT, R26, RZ, PT ;  /* 0x000000ff1a00720c */ /* 0x000fc40003f25270 */
[----:B------:R-:W-:Y:S01]  /*0ec0*/  FADD.FTZ R35, R8, R18 ;  /* 0x0000001208237221 */ /* 0x000fe20000010000 */
[----:B------:R-:W-:Y:S01]  /*0ed0*/  FFMA.FTZ R7, R36, R18, R7 ;  /* 0x0000001224077223 */ /* 0x000fe20000010007 */
[----:B------:R-:W-:Y:S01]  /*0ee0*/  FMUL.FTZ R8, R19, R2 ;  /* 0x0000000213087220 */ /* 0x000fe20000410000 */
[----:B------:R-:W-:Y:S01]  /*0ef0*/  FFMA.FTZ R34, R17, R19, R34 ;  /* 0x0000001311227223 */ /* 0x000fe20000010022 */
[----:B------:R-:W-:Y:S02]  /*0f00*/  IADD3 R9, PT, PT, R9, 0x4, RZ ;  /* 0x0000000409097810 */ /* 0x000fe40007ffe0ff */
[----:B------:R-:W-:Y:S01]  /*0f10*/  FFMA.FTZ R16, R17, R8, R7 ;  /* 0x0000000811107223 */ /* 0x000fe20000010007 */
[----:B------:R-:W-:Y:S01]  /*0f20*/  FADD.FTZ R18, R8, R35 ;  /* 0x0000002308127221 */ /* 0x000fe20000010000 */
[----:B------:R-:W-:Y:S01]  /*0f30*/  FADD.FTZ R8, -R4, R21 ;  /* 0x0000001504087221 */ /* 0x000fe20000010100 */
[----:B------:R-:W-:Y:S01]  /*0f40*/  FMUL.FTZ R7, R22, R3 ;  /* 0x0000000316077220 */ /* 0x000fe20000410000 */
[----:B------:R-:W-:Y:S01]  /*0f50*/  FADD.FTZ R29, R29, R22 ;  /* 0x000000161d1d7221 */ /* 0x000fe20000010000 */
[----:B------:R-:W-:Y:S01]  /*0f60*/  FFMA.FTZ R27, R20, R22, R27 ;  /* 0x00000016141b7223 */ /* 0x000fe2000001001b */
[----:B------:R-:W-:Y:S01]  /*0f70*/  FADD.FTZ R28, R28, R23 ;  /* 0x000000171c1c7221 */ /* 0x000fe20000010000 */
[----:B------:R-:W-:Y:S01]  /*0f80*/  FADD.FTZ R19, R18, R7 ;  /* 0x0000000712137221 */ /* 0x000fe20000010000 */
[----:B------:R-:W-:Y:S01]  /*0f90*/  FFMA.FTZ R17, R20, R7, R16 ;  /* 0x0000000714117223 */ /* 0x000fe20000010010 */
[----:B------:R-:W-:Y:S01]  /*0fa0*/  FMUL.FTZ R7, R8, R5 ;  /* 0x0000000508077220 */ /* 0x000fe20000410000 */
[----:B------:R-:W-:-:S03]  /*0fb0*/  FMUL.FTZ R8, R23, R2 ;  /* 0x0000000217087220 */ /* 0x000fc60000410000 */
[C---:B------:R-:W-:Y:S01]  /*0fc0*/  FFMA.FTZ R34, R7.reuse, R23, R34 ;  /* 0x0000001707227223 */ /* 0x040fe20000010022 */
[----:B------:R-:W-:Y:S01]  /*0fd0*/  FFMA.FTZ R17, R7, R8, R17 ;  /* 0x0000000807117223 */ /* 0x000fe20000010011 */
[----:B------:R-:W-:Y:S01]  /*0fe0*/  FADD.FTZ R16, R8, R19 ;  /* 0x0000001308107221 */ /* 0x000fe20000010000 */
        /* <DEDUP_REMOVED lines=16> */
.L_x_1767:
        /* <DEDUP_REMOVED lines=9> */
[----:B------:R-:W0:Y:S01]  /*1180*/  @!P0 LDC.64 R12, c[0x0][0x3a0] ;  /* 0x0000e800ff0c8b82 */ /* 0x000e220000000a00 */
[----:B------:R-:W-:Y:S01]  /*1190*/  @!P0 SHF.R.S32.HI R9, RZ, 0x1f, R21 ;  /* 0x0000001fff098819 */ /* 0x000fe20000011415 */
[----:B------:R-:W-:Y:S01]  /*11a0*/  @!P0 VIADD R29, R21, 0x1 ;  /* 0x00000001151d8836 */ /* 0x000fe20000000000 */
[----:B------:R-:W-:-:S03]  /*11b0*/  @!P0 MOV R10, R32 ;  /* 0x00000020000a8202 */ /* 0x000fc60000000f00 */
[----:B------:R-:W-:Y:S01]  /*11c0*/  @!P0 IMAD R14, R9, UR6, RZ ;  /* 0x00000006090e8c24 */ /* 0x000fe2000f8e02ff */
[----:B------:R-:W-:Y:S01]  /*11d0*/  @!P0 SHF.R.S32.HI R9, RZ, 0x1f, R29 ;  /* 0x0000001fff098819 */ /* 0x000fe2000001141d */
[----:B------:R-:W2:Y:S01]  /*11e0*/  @!P0 LDC.64 R18, c[0x0][0x398] ;  /* 0x0000e600ff128b82 */ /* 0x000ea20000000a00 */
[----:B------:R-:W-:-:S04]  /*11f0*/  @!P0 IMAD.WIDE.U32 R22, R21, UR6, R10 ;  /* 0x0000000615168c25 */ /* 0x000fc8000f8e000a */
[----:B------:R-:W-:Y:S01]  /*1200*/  @!P0 IMAD R17, R21, UR7, R14 ;  /* 0x0000000715118c24 */ /* 0x000fe2000f8e020e */
[C---:B------:R-:W-:Y:S01]  /*1210*/  @!P0 SHF.L.U32 R35, R22.reuse, 0x2, RZ ;  /* 0x0000000216238819 */ /* 0x040fe200000006ff */
[----:B------:R-:W-:Y:S01]  /*1220*/  @!P0 IMAD R10, R9, UR6, RZ ;  /* 0x00000006090a8c24 */ /* 0x000fe2000f8e02ff */
[----:B------:R-:W3:Y:S02]  /*1230*/  @!P0 LDC.64 R14, c[0x0][0x3a0] ;  /* 0x0000e800ff0e8b82 */ /* 0x000ee40000000a00 */
[----:B------:R-:W-:Y:S01]  /*1240*/  @!P0 IADD3 R23, PT, PT, R23, R17, RZ ;  /* 0x0000001117178210 */ /* 0x000fe20007ffe0ff */
[----:B------:R-:W-:Y:S01]  /*1250*/  @!P0 IMAD R9, R29, UR7, R10 ;  /* 0x000000071d098c24 */ /* 0x000fe2000f8e020a */
[----:B------:R-:W-:Y:S02]  /*1260*/  @!P0 MOV R10, R32 ;  /* 0x00000020000a8202 */ /* 0x000fe40000000f00 */
[----:B------:R-:W-:Y:S02]  /*1270*/  @!P0 SHF.L.U64.HI R20, R22, 0x2, R23 ;  /* 0x0000000216148819 */ /* 0x000fe40000010217 */
[----:B------:R-:W4:Y:S01]  /*1280*/  @!P0 LDC.64 R16, c[0x0][0x398] ;  /* 0x0000e600ff108b82 */ /* 0x000f220000000a00 */
[----:B0-----:R-:W-:Y:S01]  /*1290*/  @!P0 IADD3 R36, P2, PT, R35, R12, RZ ;  /* 0x0000000c23248210 */ /* 0x001fe20007f5e0ff */
[----:B------:R-:W-:-:S03]  /*12a0*/  @!P0 IMAD.WIDE.U32 R22, R29, UR6, R10 ;  /* 0x000000061d168c25 */ /* 0x000fc6000f8e000a */
[----:B------:R-:W-:Y:S02]  /*12b0*/  @!P0 IADD3.X R37, PT, PT, R20, R13, RZ, P2, !PT ;  /* 0x0000000d14258210 */ /* 0x000fe400017fe4ff */
[----:B------:R-:W-:Y:S01]  /*12c0*/  CS2R R12, SRZ ;  /* 0x00000000000c7805 */ /* 0x000fe2000001ff00 */
[----:B------:R-:W-:Y:S01]  /*12d0*/  @!P0 IMAD.IADD R9, R23, 0x1, R9 ;  /* 0x0000000117098824 */ /* 0x000fe200078e0209 */
[----:B--2---:R-:W-:Y:S02]  /*12e0*/  @!P0 IADD3 R34, P3, PT, R35, R18, RZ ;  /* 0x0000001223228210 */ /* 0x004fe40007f7e0ff */
[----:B------:R-:W-:Y:S02]  /*12f0*/  @!P0 SHF.L.U32 R23, R22, 0x2, RZ ;  /* 0x0000000216178819 */ /* 0x000fe400000006ff */
[----:B------:R-:W-:Y:S02]  /*1300*/  @!P0 IADD3.X R35, PT, PT, R20, R19, RZ, P3, !PT ;  /* 0x0000001314238210 */ /* 0x000fe40001ffe4ff */
[----:B------:R-:W-:Y:S01]  /*1310*/  CS2R R18, SRZ ;  /* 0x0000000000127805 */ /* 0x000fe2000001ff00 */
[----:B------:R3:W2:Y:S01]  /*1320*/  @!P0 LDG.E.64 R12, desc[UR4][R36.64] ;  /* 0x00000004240c8981 */ /* 0x0006a2000c1e1b00 */
[----:B------:R-:W-:-:S04]  /*1330*/  @!P0 SHF.L.U64.HI R10, R22, 0x2, R9 ;  /* 0x00000002160a8819 */ /* 0x000fc80000010209 */
[----:B------:R-:W5:Y:S01]  /*1340*/  @!P0 LDG.E.64 R18, desc[UR4][R34.64] ;  /* 0x0000000422128981 */ /* 0x000f62000c1e1b00 */
[C---:B---3--:R-:W-:Y:S02]  /*1350*/  @!P0 IADD3 R36, P2, PT, R23.reuse, R14, RZ ;  /* 0x0000000e17248210 */ /* 0x048fe40007f5e0ff */
[----:B----4-:R-:W-:Y:S02]  /*1360*/  @!P0 IADD3 R22, P3, PT, R23, R16, RZ ;  /* 0x0000001017168210 */ /* 0x010fe40007f7e0ff */
[C---:B------:R-:W-:Y:S02]  /*1370*/  @!P0 IADD3.X R37, PT, PT, R10.reuse, R15, RZ, P2, !PT ;  /* 0x0000000f0a258210 */ /* 0x040fe400017fe4ff */
[----:B------:R-:W-:Y:S01]  /*1380*/  CS2R R14, SRZ ;  /* 0x00000000000e7805 */ /* 0x000fe2000001ff00 */
[----:B------:R-:W-:Y:S01]  /*1390*/  @!P0 IMAD.X R23, R10, 0x1, R17, P3 ;  /* 0x000000010a178824 */ /* 0x000fe200018e0611 */
[----:B------:R-:W-:-:S04]  /*13a0*/  CS2R R16, SRZ ;  /* 0x0000000000107805 */ /* 0x000fc8000001ff00 */
[----:B------:R-:W3:Y:S04]  /*13b0*/  @!P0 LDG.E.64 R14, desc[UR4][R36.64] ;  /* 0x00000004240e8981 */ /* 0x000ee8000c1e1b00 */
[----:B------:R-:W4:Y:S01]  /*13c0*/  @!P0 LDG.E.64 R16, desc[UR4][R22.64] ;  /* 0x0000000416108981 */ /* 0x000f22000c1e1b00 */
[----:B------:R-:W-:Y:S01]  /*13d0*/  IADD3 R21, PT, PT, R21, 0x2, RZ ;  /* 0x0000000215157810 */ /* 0x000fe20007ffe0ff */
[C---:B--2---:R-:W-:Y:S01]  /*13e0*/  FADD.FTZ R12, -R4.reuse, R12 ;  /* 0x0000000c040c7221 */ /* 0x044fe20000010100 */
[----:B------:R-:W-:Y:S01]  /*13f0*/  FADD.FTZ R10, -R4, R13 ;  /* 0x0000000d040a7221 */ /* 0x000fe20000010100 */
[----:B-----5:R-:W-:Y:S02]  /*1400*/  FMUL.FTZ R9, R18, R3 ;  /* 0x0000000312097220 */ /* 0x020fe40000410000 */
[----:B-1----:R-:W-:-:S02]  /*1410*/  FMUL.FTZ R12, R12, R5 ;  /* 0x000000050c0c7220 */ /* 0x002fc40000410000 */
[----:B------:R-:W-:Y:S01]  /*1420*/  FADD.FTZ R13, R7, R9 ;  /* 0x00000009070d7221 */ /* 0x000fe20000010000 */
[----:B------:R-:W-:Y:S01]  /*1430*/  FMUL.FTZ R7, R10, R5 ;  /* 0x000000050a077220 */ /* 0x000fe20000410000 */
[----:B------:R-:W-:Y:S01]  /*1440*/  FMUL.FTZ R10, R19, R2 ;  /* 0x00000002130a7220 */ /* 0x000fe20000410000 */
[C---:B------:R-:W-:Y:S01]  /*1450*/  FFMA.FTZ R9, R12.reuse, R9, R24 ;  /* 0x000000090c097223 */ /* 0x040fe20000010018 */
[----:B------:R-:W-:Y:S01]  /*1460*/  FFMA.FTZ R27, R12, R18, R27 ;  /* 0x000000120c1b7223 */ /* 0x000fe2000001001b */
[----:B------:R-:W-:Y:S01]  /*1470*/  FADD.FTZ R28, R28, R19 ;  /* 0x000000131c1c7221 */ /* 0x000fe20000010000 */
[C---:B------:R-:W-:Y:S01]  /*1480*/  FFMA.FTZ R19, R7.reuse, R19, R8 ;  /* 0x0000001307137223 */ /* 0x040fe20000010008 */
[----:B------:R-:W-:Y:S01]  /*1490*/  FADD.FTZ R12, R10, R13 ;  /* 0x0000000d0a0c7221 */ /* 0x000fe20000010000 */
[----:B------:R-:W-:Y:S01]  /*14a0*/  FFMA.FTZ R13, R7, R10, R9 ;  /* 0x0000000a070d7223 */ /* 0x000fe20000010009 */
[C---:B---3--:R-:W-:Y:S01]  /*14b0*/  FADD.FTZ R14, -R4.reuse, R14 ;  /* 0x0000000e040e7221 */ /* 0x048fe20000010100 */
[----:B------:R-:W-:-:S03]  /*14c0*/  FADD.FTZ R8, -R4, R15 ;  /* 0x0000000f04087221 */ /* 0x000fc60000010100 */
[----:B------:R-:W-:Y:S01]  /*14d0*/  FMUL.FTZ R14, R14, R5 ;  /* 0x000000050e0e7220 */ /* 0x000fe20000410000 */
[----:B----4-:R-:W-:Y:S01]  /*14e0*/  FMUL.FTZ R7, R16, R3 ;  /* 0x0000000310077220 */ /* 0x010fe20000410000 */
[----:B------:R-:W-:Y:S01]  /*14f0*/  FMUL.FTZ R24, R8, R5 ;  /* 0x0000000508187220 */ /* 0x000fe20000410000 */
[----:B------:R-:W-:Y:S01]  /*1500*/  FADD.FTZ R25, R25, R18 ;  /* 0x0000001219197221 */ /* 0x000fe20000010000 */
[----:B------:R-:W-:Y:S01]  /*1510*/  FFMA.FTZ R27, R14, R16, R27 ;  /* 0x000000100e1b7223 */ /* 0x000fe2000001001b */
[----:B------:R-:W-:Y:S01]  /*1520*/  FMUL.FTZ R9, R17, R2 ;  /* 0x0000000211097220 */ /* 0x000fe20000410000 */
[----:B------:R-:W-:Y:S01]  /*1530*/  FADD.FTZ R10, R12, R7 ;  /* 0x000000070c0a7221 */ /* 0x000fe20000010000 */
[----:B------:R-:W-:Y:S01]  /*1540*/  FFMA.FTZ R14, R14, R7, R13 ;  /* 0x000000070e0e7223 */ /* 0x000fe2000001000d */
[----:B------:R-:W-:Y:S01]  /*1550*/  FFMA.FTZ R8, R24, R17, R19 ;  /* 0x0000001118087223 */ /* 0x000fe20000010013 */
[----:B------:R-:W-:Y:S01]  /*1560*/  FADD.FTZ R25, R25, R16 ;  /* 0x0000001019197221 */ /* 0x000fe20000010000 */
[----:B------:R-:W-:Y:S01]  /*1570*/  FADD.FTZ R28, R28, R17 ;  /* 0x000000111c1c7221 */ /* 0x000fe20000010000 */
[----:B------:R-:W-:Y:S01]  /*1580*/  FADD.FTZ R7, R9, R10 ;  /* 0x0000000a09077221 */ /* 0x000fe20000010000 */
[----:B------:R-:W-:-:S07]  /*1590*/  FFMA.FTZ R24, R24, R9, R14 ;  /* 0x0000000918187223 */ /* 0x000fce000001000e */
.L_x_1769:
[----:B------:R-:W-:Y:S05]  /*15a0*/  @P1 BRA `(.L_x_1765) ;  /* 0x0000000c00501947 */ /* 0x000fea0003800000 */
[----:B------:R-:W0:Y:S01]  /*15b0*/  LDCU.64 UR6, c[0x0][0x3f8] ;  /* 0x00007f00ff0677ac */ /* 0x000e220008000a00 */
[----:B------:R-:W-:Y:S01]  /*15c0*/  SHF.R.S32.HI R9, RZ, 0x1f, R21 ;  /* 0x0000001fff097819 */ /* 0x000fe20000011415 */
[----:B------:R-:W-:Y:S01]  /*15d0*/  BSSY.RECONVERGENT B0, `(.L_x_1770) ;  /* 0x0000015000007945 */ /* 0x000fe20003800200 */
[----:B------:R-:W-:Y:S02]  /*15e0*/  MOV R10, R32 ;  /* 0x00000020000a7202 */ /* 0x000fe40000000f00 */
[----:B0-----:R-:W-:Y:S01]  /*15f0*/  ISETP.GE.U32.AND P0, PT, R30, UR6, PT ;  /* 0x000000061e007c0c */ /* 0x001fe2000bf06070 */
[----:B------:R-:W-:Y:S02]  /*1600*/  IMAD R14, R9, UR6, RZ ;  /* 0x00000006090e7c24 */ /* 0x000fe4000f8e02ff */
[----:B------:R-:W-:Y:S01]  /*1610*/  IMAD.WIDE.U32 R12, R21, UR6, R10 ;  /* 0x00000006150c7c25 */ /* 0x000fe2000f8e000a */
[----:B------:R-:W-:Y:S02]  /*1620*/  ISETP.GE.AND.EX P0, PT, R31, UR7, PT, P0 ;  /* 0x000000071f007c0c */ /* 0x000fe4000bf06300 */
[----:B------:R-:W-:Y:S01]  /*1630*/  CS2R R10, SRZ ;  /* 0x00000000000a7805 */ /* 0x000fe2000001ff00 */
        /* <DEDUP_REMOVED lines=14> */
.L_x_1771:
[----:B------:R-:W-:Y:S05]  /*1720*/  BSYNC.RECONVERGENT B0 ;  /* 0x0000000000007941 */ /* 0x000fea0003800200 */
.L_x_1770:
[----:B-----5:R-:W-:Y:S01]  /*1730*/  FADD.FTZ R14, -R4, R14 ;  /* 0x0000000e040e7221 */ /* 0x020fe20000010100 */
[----:B------:R-:W-:Y:S01]  /*1740*/  FMUL.FTZ R3, R10, R3 ;  /* 0x000000030a037220 */ /* 0x000fe20000410000 */
[----:B------:R-:W-:Y:S01]  /*1750*/  FADD.FTZ R4, -R4, R15 ;  /* 0x0000000f04047221 */ /* 0x000fe20000010100 */
[----:B------:R-:W-:Y:S01]  /*1760*/  FMUL.FTZ R2, R11, R2 ;  /* 0x000000020b027220 */ /* 0x000fe20000410000 */
[-C--:B-1----:R-:W-:Y:S01]  /*1770*/  FMUL.FTZ R14, R14, R5.reuse ;  /* 0x000000050e0e7220 */ /* 0x082fe20000410000 */
[----:B------:R-:W-:Y:S01]  /*1780*/  FADD.FTZ R7, R7, R3 ;  /* 0x0000000307077221 */ /* 0x000fe20000010000 */
        /* <DEDUP_REMOVED lines=9> */
.L_x_1766:
[C---:B------:R-:W-:Y:S01]  /*1820*/  IMAD.IADD R7, R20.reuse, 0x1, -R21 ;  /* 0x0000000114077824 */ /* 0x040fe200078e0a15 */
[----:B------:R-:W-:Y:S01]  /*1830*/  IADD3 R8, PT, PT, R20, -0x1, RZ ;  /* 0xffffffff14087810 */ /* 0x000fe20007ffe0ff */
[----:B------:R-:W-:Y:S01]  /*1840*/  HFMA2 R27, -RZ, RZ, 0, 0 ;  /* 0x00000000ff1b7431 */ /* 0x000fe200000001ff */
[----:B------:R-:W-:Y:S02]  /*1850*/  CS2R R24, SRZ ;  /* 0x0000000000187805 */ /* 0x000fe4000001ff00 */
[----:B------:R-:W-:Y:S02]  /*1860*/  MOV R28, RZ ;  /* 0x000000ff001c7202 */ /* 0x000fe40000000f00 */
[----:B------:R-:W-:Y:S02]  /*1870*/  LOP3.LUT R7, R7, 0x1, RZ, 0xc0, !PT ;  /* 0x0000000107077812 */ /* 0x000fe400078ec0ff */
[----:B------:R-:W-:Y:S01]  /*1880*/  ISETP.NE.AND P2, PT, R21, R8, PT ;  /* 0x000000081500720c */ /* 0x000fe20003f45270 */
[----:B------:R-:W-:Y:S01]  /*1890*/  IMAD.MOV.U32 R8, RZ, RZ, RZ ;  /* 0x000000ffff087224 */ /* 0x000fe200078e00ff */
[----:B------:R-:W-:Y:S01]  /*18a0*/  ISETP.NE.U32.AND P1, PT, R7, 0x1, PT ;  /* 0x000000010700780c */ /* 0x000fe20003f25070 */
[----:B------:R-:W-:-:S12]  /*18b0*/  HFMA2 R7, -RZ, RZ, 0, 0 ;  /* 0x00000000ff077431 */ /* 0x000fd800000001ff */
[----:B------:R-:W-:Y:S05]  /*18c0*/  @P1 BRA `(.L_x_1772) ;  /* 0x0000000000cc1947 */ /* 0x000fea0003800000 */
[----:B------:R-:W0:Y:S01]  /*18d0*/  @!P0 LDC.64 R12, c[0x0][0x3a0] ;  /* 0x0000e800ff0c8b82 */ /* 0x000e220000000a00 */
[----:B------:R-:W-:Y:S01]  /*18e0*/  @!P0 IMAD R14, R14, UR8, RZ ;  /* 0x000000080e0e8c24 */ /* 0x000fe2000f8e02ff */
[----:B------:R-:W-:Y:S02]  /*18f0*/  @!P0 MOV R16, R32 ;  /* 0x0000002000108202 */ /* 0x000fe40000000f00 */
[----:B------:R-:W-:Y:S01]  /*1900*/  @!P0 MOV R17, R11 ;  /* 0x0000000b00118202 */ /* 0x000fe20000000f00 */
[----:B------:R-:W-:-:S03]  /*1910*/  @!P0 IMAD R7, R15, UR9, R14 ;  /* 0x000000090f078c24 */ /* 0x000fc6000f8e020e */
[----:B------:R-:W2:Y:S01]  /*1920*/  @!P0 LDC.64 R22, c[0x0][0x398] ;  /* 0x0000e600ff168b82 */ /* 0x000ea20000000a00 */
[----:B------:R-:W-:-:S05]  /*1930*/  @!P0 IMAD.WIDE.U32 R14, R15, UR8, R16 ;  /* 0x000000080f0e8c25 */ /* 0x000fca000f8e0010 */
[----:B------:R-:W-:Y:S02]  /*1940*/  @!P0 IADD3 R7, PT, PT, R15, R7, RZ ;  /* 0x000000070f078210 */ /* 0x000fe40007ffe0ff */
        /* <DEDUP_REMOVED lines=31> */
[----:B------:R-:W-:Y:S01]  /*1b40*/  FADD.FTZ R25, RZ, R12 ;  /* 0x0000000cff197221 */ /* 0x000fe20000010000 */
[----:B------:R-:W-:-:S04]  /*1b50*/  FFMA.FTZ R14, R14, R19, 1 ;  /* 0x3f8000000e0e7423 */ /* 0x000fc80000010013 */
[----:B------:R-:W-:Y:S01]  /*1b60*/  FMUL.FTZ R13, R13, R14 ;  /* 0x0000000e0d0d7220 */ /* 0x000fe20000410000 */
[----:B------:R-:W-:-:S03]  /*1b70*/  FMUL.FTZ R14, R12, R3 ;  /* 0x000000030c0e7220 */ /* 0x000fc60000410000 */
[----:B------:R-:W-:Y:S01]  /*1b80*/  FMUL.FTZ R7, R13, R2 ;  /* 0x000000020d077220 */ /* 0x000fe20000410000 */
[C---:B------:R-:W-:Y:S01]  /*1b90*/  FFMA.FTZ R15, R27.reuse, R14, RZ ;  /* 0x0000000e1b0f7223 */ /* 0x040fe200000100ff */
[----:B------:R-:W-:Y:S01]  /*1ba0*/  FADD.FTZ R14, RZ, R14 ;  /* 0x0000000eff0e7221 */ /* 0x000fe20000010000 */
[----:B------:R-:W-:Y:S01]  /*1bb0*/  FFMA.FTZ R27, R27, R12, RZ ;  /* 0x0000000c1b1b7223 */ /* 0x000fe200000100ff */
[----:B------:R-:W-:Y:S01]  /*1bc0*/  FADD.FTZ R28, RZ, R13 ;  /* 0x0000000dff1c7221 */ /* 0x000fe20000010000 */
[C---:B------:R-:W-:Y:S01]  /*1bd0*/  FFMA.FTZ R24, R8.reuse, R7, R15 ;  /* 0x0000000708187223 */ /* 0x040fe2000001000f */
[----:B------:R-:W-:Y:S01]  /*1be0*/  FADD.FTZ R7, R7, R14 ;  /* 0x0000000e07077221 */ /* 0x000fe20000010000 */
[----:B------:R-:W-:-:S07]  /*1bf0*/  FFMA.FTZ R8, R8, R13, RZ ;  /* 0x0000000d08087223 */ /* 0x000fce00000100ff */
.L_x_1772:
[----:B------:R-:W-:Y:S05]  /*1c00*/  @!P2 BRA `(.L_x_1765) ;  /* 0x0000000400b8a947 */ /* 0x000fea0003800000 */
[----:B------:R-:W-:-:S07]  /*1c10*/  IADD3 R20, PT, PT, R21, -R20, RZ ;  /* 0x8000001415147210 */ /* 0x000fce0007ffe0ff */
.L_x_1773:
[----:B------:R-:W0:Y:S01]  /*1c20*/  @!P0 LDC.64 R14, c[0x0][0x3f8] ;  /* 0x0000fe00ff0e8b82 */ /* 0x000e220000000a00 */
[----:B------:R-:W-:Y:S02]  /*1c30*/  @!P0 SHF.R.S32.HI R17, RZ, 0x1f, R21 ;  /* 0x0000001fff118819 */ /* 0x000fe40000011415 */
[----:B------:R-:W-:-:S05]  /*1c40*/  @!P0 MOV R16, R32 ;  /* 0x0000002000108202 */ /* 0x000fca0000000f00 */
[----:B------:R-:W2:Y:S01]  /*1c50*/  @!P0 LDC.64 R12, c[0x0][0x3a0] ;  /* 0x0000e800ff0c8b82 */ /* 0x000ea20000000a00 */
[-C--:B0-----:R-:W-:Y:S02]  /*1c60*/  @!P0 IMAD R18, R17, R14.reuse, RZ ;  /* 0x0000000e11128224 */ /* 0x081fe400078e02ff */
[----:B------:R-:W-:Y:S02]  /*1c70*/  @!P0 IMAD.MOV.U32 R17, RZ, RZ, R11 ;  /* 0x000000ffff118224 */ /* 0x000fe400078e000b */
[C---:B------:R-:W-:Y:S02]  /*1c80*/  @!P0 IMAD R15, R21.reuse, R15, R18 ;  /* 0x0000000f150f8224 */ /* 0x040fe400078e0212 */
[----:B------:R-:W-:Y:S01]  /*1c90*/  @!P0 IMAD.WIDE.U32 R22, R21, R14, R16 ;  /* 0x0000000e15168225 */ /* 0x000fe200078e0010 */
[----:B------:R-:W0:Y:S02]  /*1ca0*/  @!P0 LDC.64 R18, c[0x0][0x3a0] ;  /* 0x0000e800ff128b82 */ /* 0x000e240000000a00 */
[----:B------:R-:W-:-:S02]  /*1cb0*/  @!P0 SHF.L.U32 R29, R22, 0x2, RZ ;  /* 0x00000002161d8819 */ /* 0x000fc400000006ff */
[----:B------:R-:W-:Y:S02]  /*1cc0*/  @!P0 IADD3 R15, PT, PT, R23, R15, RZ ;  /* 0x0000000f170f8210 */ /* 0x000fe40007ffe0ff */
[----:B--2---:R-:W-:Y:S02]  /*1cd0*/  @!P0 IADD3 R30, P1, PT, R29, R12, RZ ;  /* 0x0000000c1d1e8210 */ /* 0x004fe40007f3e0ff */
[----:B------:R-:W2:Y:S01]  /*1ce0*/  @!P0 LDC.64 R16, c[0x0][0x3f8] ;  /* 0x0000fe00ff108b82 */ /* 0x000ea20000000a00 */
[----:B------:R-:W-:Y:S02]  /*1cf0*/  @!P0 SHF.L.U64.HI R22, R22, 0x2, R15 ;  /* 0x0000000216168819 */ /* 0x000fe4000001020f */
[----:B------:R-:W-:Y:S02]  /*1d00*/  CS2R R14, SRZ ;  /* 0x00000000000e7805 */ /* 0x000fe4000001ff00 */
[----:B------:R-:W-:Y:S02]  /*1d10*/  @!P0 IADD3.X R31, PT, PT, R22, R13, RZ, P1, !PT ;  /* 0x0000000d161f8210 */ /* 0x000fe40000ffe4ff */
[----:B------:R-:W-:Y:S01]  /*1d20*/  @!P0 IADD3 R23, PT, PT, R21, 0x1, RZ ;  /* 0x0000000115178810 */ /* 0x000fe20007ffe0ff */
[----:B------:R-:W3:Y:S02]  /*1d30*/  @!P0 LDC.64 R12, c[0x0][0x398] ;  /* 0x0000e600ff0c8b82 */ /* 0x000ee40000000a00 */
[----:B------:R4:W5:Y:S01]  /*1d40*/  @!P0 LDG.E.64 R14, desc[UR4][R30.64] ;  /* 0x000000041e0e8981 */ /* 0x000962000c1e1b00 */
[----:B------:R-:W-:-:S02]  /*1d50*/  @!P0 SHF.R.S32.HI R35, RZ, 0x1f, R23 ;  /* 0x0000001fff238819 */ /* 0x000fc40000011417 */
[----:B----4-:R-:W-:Y:S01]  /*1d60*/  @!P0 MOV R31, R11 ;  /* 0x0000000b001f8202 */ /* 0x010fe20000000f00 */
[----:B------:R-:W-:Y:S02]  /*1d70*/  @!P0 IMAD.MOV.U32 R30, RZ, RZ, R32 ;  /* 0x000000ffff1e8224 */ /* 0x000fe400078e0020 */
[----:B--2---:R-:W-:-:S04]  /*1d80*/  @!P0 IMAD R26, R35, R16, RZ ;  /* 0x00000010231a8224 */ /* 0x004fc800078e02ff */
[C---:B------:R-:W-:Y:S02]  /*1d90*/  @!P0 IMAD R35, R23.reuse, R17, R26 ;  /* 0x0000001117238224 */ /* 0x040fe400078e021a */
[----:B------:R-:W-:Y:S01]  /*1da0*/  @!P0 IMAD.WIDE.U32 R16, R23, R16, R30 ;  /* 0x0000001017108225 */ /* 0x000fe200078e001e */
[----:B---3--:R-:W-:-:S04]  /*1db0*/  @!P0 IADD3 R30, P1, PT, R29, R12, RZ ;  /* 0x0000000c1d1e8210 */ /* 0x008fc80007f3e0ff */
[----:B------:R-:W-:Y:S02]  /*1dc0*/  @!P0 IADD3 R17, PT, PT, R17, R35, RZ ;  /* 0x0000002311118210 */ /* 0x000fe40007ffe0ff */
[----:B------:R-:W-:Y:S01]  /*1dd0*/  @!P0 SHF.L.U32 R23, R16, 0x2, RZ ;  /* 0x0000000210178819 */ /* 0x000fe200000006ff */
[----:B------:R-:W-:Y:S01]  /*1de0*/  @!P0 IMAD.X R31, R22, 0x1, R13, P1 ;  /* 0x00000001161f8824 */ /* 0x000fe200008e060d */
        /* <DEDUP_REMOVED lines=12> */
[----:B------:R-:W-:Y:S02]  /*1eb0*/  IADD3 R20, PT, PT, R20, 0x2, RZ ;  /* 0x0000000214147810 */ /* 0x000fe40007ffe0ff */
[----:B------:R-:W-:Y:S02]  /*1ec0*/  IADD3 R21, PT, PT, R21, 0x2, RZ ;  /* 0x0000000215157810 */ /* 0x000fe40007ffe0ff */
[----:B------:R-:W-:Y:S01]  /*1ed0*/  ISETP.NE.AND P1, PT, R20, RZ, PT ;  /* 0x000000ff1400720c */ /* 0x000fe20003f25270 */
[C---:B-----5:R-:W-:Y:S01]  /*1ee0*/  FADD.FTZ R14, -R4.reuse, R14 ;  /* 0x0000000e040e7221 */ /* 0x060fe20000010100 */
[----:B------:R-:W-:-:S03]  /*1ef0*/  FADD.FTZ R26, -R4, R15 ;  /* 0x0000000f041a7221 */ /* 0x000fc60000010100 */
[-C--:B-1----:R-:W-:Y:S01]  /*1f00*/  FMUL.FTZ R14, R14, R5.reuse ;  /* 0x000000050e0e7220 */ /* 0x082fe20000410000 */
[----:B------:R-:W-:-:S03]  /*1f10*/  FMUL.FTZ R15, R26, R5 ;  /* 0x000000051a0f7220 */ /* 0x000fc60000410000 */
[----:B------:R-:W-:Y:S01]  /*1f20*/  FFMA.FTZ R29, R14, R3, R10 ;  /* 0x000000030e1d7223 */ /* 0x000fe2000001000a */
[----:B------:R-:W-:-:S03]  /*1f30*/  FFMA.FTZ R26, R15, R2, R9 ;  /* 0x000000020f1a7223 */ /* 0x000fc60000010009 */
[----:B---3--:R-:W-:Y:S01]  /*1f40*/  FMUL.FTZ R30, R29, -1.4426950216293334961 ;  /* 0xbfb8aa3b1d1e7820 */ /* 0x008fe20000410000 */
[----:B------:R-:W-:-:S05]  /*1f50*/  FMUL.FTZ R35, R26, -1.4426950216293334961 ;  /* 0xbfb8aa3b1a237820 */ /* 0x000fca0000410000 */
[----:B------:R-:W1:Y:S08]  /*1f60*/  MUFU.EX2 R30, R30 ;  /* 0x0000001e001e7308 */ /* 0x000e700000000800 */
[----:B------:R-:W0:Y:S01]  /*1f70*/  MUFU.EX2 R35, R35 ;  /* 0x0000002300237308 */ /* 0x000e220000000800 */
[----:B-1----:R-:W-:-:S07]  /*1f80*/  FADD.FTZ R34, R30, 1 ;  /* 0x3f8000001e227421 */ /* 0x002fce0000010000 */
[----:B------:R-:W1:Y:S01]  /*1f90*/  MUFU.RCP R31, R34 ;  /* 0x00000022001f7308 */ /* 0x000e620000001000 */
[C---:B--2---:R-:W-:Y:S01]  /*1fa0*/  FADD.FTZ R36, -R4.reuse, R16 ;  /* 0x0000001004247221 */ /* 0x044fe20000010100 */
[----:B------:R-:W-:Y:S01]  /*1fb0*/  FADD.FTZ R30, -R4, R17 ;  /* 0x00000011041e7221 */ /* 0x000fe20000010100 */
[----:B0-----:R-:W-:Y:S02]  /*1fc0*/  FADD.FTZ R22, R35, 1 ;  /* 0x3f80000023167421 */ /* 0x001fe40000010000 */
[----:B------:R-:W-:-:S04]  /*1fd0*/  FMUL.FTZ R23, R36, R5 ;  /* 0x0000000524177220 */ /* 0x000fc80000410000 */
[----:B------:R-:W-:Y:S01]  /*1fe0*/  FFMA.FTZ R17, R23, R3, R10 ;  /* 0x0000000317117223 */ /* 0x000fe2000001000a */
[----:B------:R-:W0:Y:S03]  /*1ff0*/  MUFU.RCP R22, R22 ;  /* 0x0000001600167308 */ /* 0x000e260000001000 */
[----:B------:R-:W-:Y:S01]  /*2000*/  FMUL.FTZ R35, R17, -1.4426950216293334961 ;  /* 0xbfb8aa3b11237820 */ /* 0x000fe20000410000 */
[C---:B-1----:R-:W-:Y:S01]  /*2010*/  FADD.FTZ R16, -R31.reuse, 1 ;  /* 0x3f8000001f107421 */ /* 0x042fe20000010100 */
[----:B----4-:R-:W-:Y:S01]  /*2020*/  FMUL.FTZ R31, R31, R12 ;  /* 0x0000000c1f1f7220 */ /* 0x010fe20000410000 */
[----:B------:R-:W-:-:S03]  /*2030*/  FMUL.FTZ R12, R30, R5 ;  /* 0x000000051e0c7220 */ /* 0x000fc60000410000 */
[----:B------:R-:W1:Y:S01]  /*2040*/  MUFU.EX2 R35, R35 ;  /* 0x0000002300237308 */ /* 0x000e620000000800 */
[----:B------:R-:W-:-:S04]  /*2050*/  FFMA.FTZ R16, R29, R16, 1 ;  /* 0x3f8000001d107423 */ /* 0x000fc80000010010 */
[----:B------:R-:W-:Y:S01]  /*2060*/  FMUL.FTZ R34, R31, R16 ;  /* 0x000000101f227220 */ /* 0x000fe20000410000 */
[C---:B0-----:R-:W-:Y:S01]  /*2070*/  FADD.FTZ R29, -R22.reuse, 1 ;  /* 0x3f800000161d7421 */ /* 0x041fe20000010100 */
[----:B------:R-:W-:Y:S02]  /*2080*/  FMUL.FTZ R13, R22, R13 ;  /* 0x0000000d160d7220 */ /* 0x000fe40000410000 */
[----:B------:R-:W-:Y:S01]  /*2090*/  FFMA.FTZ R16, R14, R34, R27 ;  /* 0x000000220e107223 */ /* 0x000fe2000001001b */
[----:B------:R-:W-:Y:S01]  /*20a0*/  FMUL.FTZ R27, R34, R3 ;  /* 0x00000003221b7220 */ /* 0x000fe20000410000 */
[----:B------:R-:W-:Y:S01]  /*20b0*/  FFMA.FTZ R30, R26, R29, 1 ;  /* 0x3f8000001a1e7423 */ /* 0x000fe2000001001d */
[----:B------:R-:W-:Y:S01]  /*20c0*/  FFMA.FTZ R26, R12, R2, R9 ;  /* 0x000000020c1a7223 */ /* 0x000fe20000010009 */
[----:B------:R-:W-:Y:S01]  /*20d0*/  FADD.FTZ R25, R34, R25 ;  /* 0x0000001922197221 */ /* 0x000fe20000010000 */
[----:B------:R-:W-:Y:S01]  /*20e0*/  FFMA.FTZ R14, R14, R27, R24 ;  /* 0x0000001b0e0e7223 */ /* 0x000fe20000010018 */
[----:B------:R-:W-:Y:S01]  /*20f0*/  FMUL.FTZ R13, R13, R30 ;  /* 0x0000001e0d0d7220 */ /* 0x000fe20000410000 */
[----:B------:R-:W-:Y:S01]  /*2100*/  FMUL.FTZ R36, R26, -1.4426950216293334961 ;  /* 0xbfb8aa3b1a247820 */ /* 0x000fe20000410000 */
[----:B-1----:R-:W-:Y:S01]  /*2110*/  FADD.FTZ R29, R35, 1 ;  /* 0x3f800000231d7421 */ /* 0x002fe20000010000 */
[----:B------:R-:W-:Y:S01]  /*2120*/  FADD.FTZ R7, R27, R7 ;  /* 0x000000071b077221 */ /* 0x000fe20000010000 */
[----:B------:R-:W-:-:S03]  /*2130*/  FADD.FTZ R28, R13, R28 ;  /* 0x0000001c0d1c7221 */ /* 0x000fc60000010000 */
[----:B------:R-:W0:Y:S08]  /*2140*/  MUFU.EX2 R36, R36 ;  /* 0x0000002400247308 */ /* 0x000e300000000800 */
[----:B------:R-:W1:Y:S01]  /*2150*/  MUFU.RCP R29, R29 ;  /* 0x0000001d001d7308 */ /* 0x000e620000001000 */
[----:B0-----:R-:W-:-:S07]  /*2160*/  FADD.FTZ R37, R36, 1 ;  /* 0x3f80000024257421 */ /* 0x001fce0000010000 */
[----:B------:R-:W0:Y:S01]  /*2170*/  MUFU.RCP R22, R37 ;  /* 0x0000002500167308 */ /* 0x000e220000001000 */
[C---:B-1----:R-:W-:Y:S01]  /*2180*/  FADD.FTZ R30, -R29.reuse, 1 ;  /* 0x3f8000001d1e7421 */ /* 0x042fe20000010100 */
[----:B------:R-:W-:-:S03]  /*2190*/  FMUL.FTZ R18, R29, R18 ;  /* 0x000000121d127220 */ /* 0x000fc60000410000 */
[----:B------:R-:W-:Y:S01]  /*21a0*/  FFMA.FTZ R27, R17, R30, 1 ;  /* 0x3f800000111b7423 */ /* 0x000fe2000001001e */
[----:B------:R-:W-:Y:S01]  /*21b0*/  FFMA.FTZ R17, R15, R13, R8 ;  /* 0x0000000d0f117223 */ /* 0x000fe20000010008 */
[----:B------:R-:W-:Y:S02]  /*21c0*/  FMUL.FTZ R8, R13, R2 ;  /* 0x000000020d087220 */ /* 0x000fe40000410000 */
[----:B------:R-:W-:Y:S02]  /*21d0*/  FMUL.FTZ R18, R18, R27 ;  /* 0x0000001b12127220 */ /* 0x000fe40000410000 */
[----:B------:R-:W-:Y:S01]  /*21e0*/  FFMA.FTZ R15, R15, R8, R14 ;  /* 0x000000080f0f7223 */ /* 0x000fe2000001000e */
[----:B------:R-:W-:Y:S01]  /*21f0*/  FADD.FTZ R13, R8, R7 ;  /* 0x00000007080d7221 */ /* 0x000fe20000010000 */
[----:B------:R-:W-:Y:S01]  /*2200*/  FMUL.FTZ R8, R18, R3 ;  /* 0x0000000312087220 */ /* 0x000fe20000410000 */
[C---:B0-----:R-:W-:Y:S01]  /*2210*/  FADD.FTZ R29, -R22.reuse, 1 ;  /* 0x3f800000161d7421 */ /* 0x041fe20000010100 */
[----:B------:R-:W-:Y:S01]  /*2220*/  FMUL.FTZ R19, R22, R19 ;  /* 0x0000001316137220 */ /* 0x000fe20000410000 */
[----:B------:R-:W-:Y:S01]  /*2230*/  FADD.FTZ R25, R25, R18 ;  /* 0x0000001219197221 */ /* 0x000fe20000010000 */
[----:B------:R-:W-:Y:S01]  /*2240*/  FFMA.FTZ R24, R23, R8, R15 ;  /* 0x0000000817187223 */ /* 0x000fe2000001000f */
[----:B------:R-:W-:Y:S01]  /*2250*/  FFMA.FTZ R26, R26, R29, 1 ;  /* 0x3f8000001a1a7423 */ /* 0x000fe2000001001d */
[----:B------:R-:W-:Y:S01]  /*2260*/  FADD.FTZ R14, R13, R8 ;  /* 0x000000080d0e7221 */ /* 0x000fe20000010000 */
[----:B------:R-:W-:-:S02]  /*2270*/  FFMA.FTZ R27, R23, R18, R16 ;  /* 0x00000012171b7223 */ /* 0x000fc40000010010 */
[----:B------:R-:W-:-:S04]  /*2280*/  FMUL.FTZ R19, R19, R26 ;  /* 0x0000001a13137220 */ /* 0x000fc80000410000 */
[----:B------:R-:W-:Y:S01]  /*2290*/  FMUL.FTZ R7, R19, R2 ;  /* 0x0000000213077220 */ /* 0x000fe20000410000 */
[----:B------:R-:W-:Y:S01]  /*22a0*/  FADD.FTZ R28, R28, R19 ;  /* 0x000000131c1c7221 */ /* 0x000fe20000010000 */
[C---:B------:R-:W-:Y:S02]  /*22b0*/  FFMA.FTZ R8, R12.reuse, R19, R17 ;  /* 0x000000130c087223 */ /* 0x040fe40000010011 */
[----:B------:R-:W-:Y:S01]  /*22c0*/  FFMA.FTZ R24, R12, R7, R24 ;  /* 0x000000070c187223 */ /* 0x000fe20000010018 */
[----:B------:R-:W-:Y:S01]  /*22d0*/  FADD.FTZ R7, R7, R14 ;  /* 0x0000000e07077221 */ /* 0x000fe20000010000 */
[----:B------:R-:W-:Y:S06]  /*22e0*/  @P1 BRA `(.L_x_1773) ;  /* 0xfffffff8004c1947 */ /* 0x000fec000383ffff */
.L_x_1765:
[----:B------:R-:W2:Y:S01]  /*22f0*/  LDCU UR6, c[0x0][0x424] ;  /* 0x00008480ff0677ac */ /* 0x000ea20008000800 */
[----:B------:R-:W3:Y:S01]  /*2300*/  S2R R2, SR_CgaCtaId ;  /* 0x0000000000027919 */ /* 0x000ee20000008800 */
[----:B-1----:R-:W-:Y:S01]  /*2310*/  MOV R5, 0x400 ;  /* 0x0000040000057802 */ /* 0x002fe20000000f00 */
[----:B--2---:R-:W-:-:S05]  /*2320*/  IMAD R3, R6, UR6, RZ ;  /* 0x0000000606037c24 */ /* 0x004fca000f8e02ff */
[----:B------:R-:W-:-:S04]  /*2330*/  LEA R3, R0, -R3, 0x1 ;  /* 0x8000000300037211 */ /* 0x000fc800078e08ff */
[----:B------:R-:W-:-:S04]  /*2340*/  ISETP.NE.AND P0, PT, R3, RZ, PT ;  /* 0x000000ff0300720c */ /* 0x000fc80003f05270 */
[----:B------:R-:W-:Y:S02]  /*2350*/  SEL R4, RZ, 0x1, P0 ;  /* 0x00000001ff047807 */ /* 0x000fe40000000000 */
[----:B------:R-:W-:Y:S02]  /*2360*/  ISETP.GT.U32.AND P0, PT, R0, 0x1b, PT ;  /* 0x0000001b0000780c */ /* 0x000fe40003f04070 */
[----:B---3--:R-:W-:-:S05]  /*2370*/  LEA R5, R2, R5, 0x18 ;  /* 0x0000000502057211 */ /* 0x008fca00078ec0ff */
        /* <DEDUP_REMOVED lines=17> */
[----:B------:R-:W2:Y:S04]  /*2490*/  LDS R14, [R9+0x24c] ;  /* 0x00024c00090e7984 */ /* 0x000ea80000000800 */
[----:B------:R-:W2:Y:S04]  /*24a0*/  LDS R23, [R9+0x22c] ;  /* 0x00022c0009177984 */ /* 0x000ea80000000800 */
[----:B------:R-:W2:Y:S01]  /*24b0*/  LDS R24, [R9+0x230] ;  /* 0x0002300009187984 */ /* 0x000ea20000000800 */
[----:B-1----:R-:W-:-:S03]  /*24c0*/  ISETP.NE.AND P0, PT, R19, RZ, PT ;  /* 0x000000ff1300720c */ /* 0x002fc60003f05270 */
[----:B0-----:R-:W0:Y:S01]  /*24d0*/  LDS R13, [R4+0x258] ;  /* 0x00025800040d7984 */ /* 0x001e220000000800 */
[----:B---3--:R-:W-:-:S03]  /*24e0*/  ISETP.NE.AND P1, PT, R22, RZ, PT ;  /* 0x000000ff1600720c */ /* 0x008fc60003f25270 */
[----:B------:R-:W1:Y:S01]  /*24f0*/  LDS R30, [R9+0x238] ;  /* 0x00023800091e7984 */ /* 0x000e620000000800 */
[----:B----4-:R-:W-:-:S03]  /*2500*/  ISETP.NE.AND P2, PT, R26, RZ, PT ;  /* 0x000000ff1a00720c */ /* 0x010fc60003f45270 */
[----:B------:R-:W3:Y:S01]  /*2510*/  LDS R29, [R9+0x23c] ;  /* 0x00023c00091d7984 */ /* 0x000ee20000000800 */
[----:B-----5:R-:W-:-:S03]  /*2520*/  ISETP.NE.AND P3, PT, R31, RZ, PT ;  /* 0x000000ff1f00720c */ /* 0x020fc60003f65270 */
[----:B------:R-:W4:Y:S04]  /*2530*/  LDS R16, [R9+0x210] ;  /* 0x0002100009107984 */ /* 0x000f280000000800 */
        /* <DEDUP_REMOVED lines=8> */
[----:B------:R-:W-:Y:S02]  /*25c0*/  ISETP.NE.AND P0, PT, R14, RZ, PT ;  /* 0x000000ff0e00720c */ /* 0x000fe40003f05270 */
[----:B------:R-:W-:Y:S01]  /*25d0*/  SHF.R.U32.HI R2, RZ, 0x2, R33 ;  /* 0x00000002ff027819 */ /* 0x000fe20000011621 */
[----:B------:R-:W5:Y:S01]  /*25e0*/  LDS R5, [R4+0x25c] ;  /* 0x00025c0004057984 */ /* 0x000f620000000800 */
[----:B------:R-:W-:-:S03]  /*25f0*/  @!P1 FADD.FTZ R23, R23, R20 ;  /* 0x0000001417179221 */ /* 0x000fc60000010000 */
[----:B------:R-:W5:Y:S01]  /*2600*/  LDS R7, [R4+0x260] ;  /* 0x0002600004077984 */ /* 0x000f620000000800 */
[----:B------:R-:W-:Y:S01]  /*2610*/  @!P1 FADD.FTZ R24, R24, R21 ;  /* 0x0000001518189221 */ /* 0x000fe20000010000 */
[----:B------:R-:W-:Y:S01]  /*2620*/  IMAD.HI.U32 R2, R2, 0x24924925, RZ ;  /* 0x2492492502027827 */ /* 0x000fe200078e00ff */
[----:B0-----:R-:W-:-:S03]  /*2630*/  ISETP.NE.AND P1, PT, R13, RZ, PT ;  /* 0x000000ff0d00720c */ /* 0x001fc60003f25270 */
[----:B--2---:R-:W-:Y:S02]  /*2640*/  IMAD R9, R2, -0x1c, R33 ;  /* 0xffffffe402097824 */ /* 0x004fe400078e0221 */
[----:B-1----:R-:W-:Y:S02]  /*2650*/  @!P2 FADD.FTZ R30, R30, R23 ;  /* 0x000000171e1ea221 */ /* 0x002fe40000010000 */
[----:B------:R-:W-:Y:S02]  /*2660*/  IMAD R2, R9, 0xc, R18 ;  /* 0x0000000c09027824 */ /* 0x000fe400078e0212 */
[----:B---3--:R-:W-:Y:S01]  /*2670*/  @!P2 FADD.FTZ R29, R29, R24 ;  /* 0x000000181d1da221 */ /* 0x008fe20000010000 */
[----:B----4-:R-:W-:Y:S01]  /*2680*/  IADD3 R16, PT, PT, R22, R19, R16 ;  /* 0x0000001316107210 */ /* 0x010fe20007ffe010 */
[----:B-----5:R-:W-:-:S03]  /*2690*/  @!P3 FADD.FTZ R11, R11, R30 ;  /* 0x0000001e0b0bb221 */ /* 0x020fc60000010000 */
[----:B------:R-:W-:Y:S01]  /*26a0*/  IADD3 R16, PT, PT, R31, R16, R26 ;  /* 0x000000101f107210 */ /* 0x000fe20007ffe01a */
[----:B------:R-:W-:Y:S01]  /*26b0*/  @!P3 FADD.FTZ R15, R15, R29 ;  /* 0x0000001d0f0fb221 */ /* 0x000fe20000010000 */
[----:B------:R-:W-:Y:S02]  /*26c0*/  @!P0 FADD.FTZ R10, R10, R11 ;  /* 0x0000000b0a0a8221 */ /* 0x000fe40000010000 */
[----:B------:R-:W-:Y:S01]  /*26d0*/  IADD3 R11, PT, PT, R13, R16, R14 ;  /* 0x000000100d0b7210 */ /* 0x000fe20007ffe00e */
[----:B------:R-:W-:-:S04]  /*26e0*/  @!P0 FADD.FTZ R12, R12, R15 ;  /* 0x0000000f0c0c8221 */ /* 0x000fc80000010000 */
[----:B------:R0:W-:Y:S01]  /*26f0*/  STS [R2+0xc0], R11 ;  /* 0x0000c00b02007388 */ /* 0x0001e20000000800 */
[----:B------:R-:W-:Y:S01]  /*2700*/  @!P1 FADD.FTZ R5, R5, R10 ;  /* 0x0000000a05059221 */ /* 0x000fe20000010000 */
[----:B------:R-:W-:Y:S02]  /*2710*/  IMAD.MOV.U32 R10, RZ, RZ, 0xfffffff ;  /* 0x0fffffffff0a7424 */ /* 0x000fe400078e00ff */
[----:B------:R-:W-:Y:S02]  /*2720*/  @!P1 FADD.FTZ R7, R7, R12 ;  /* 0x0000000c07079221 */ /* 0x000fe40000010000 */
[----:B------:R0:W-:Y:S01]  /*2730*/  STS [R2+0xc4], R5 ;  /* 0x0000c40502007388 */ /* 0x0001e20000000800 */
[----:B------:R-:W-:-:S03]  /*2740*/  R2UR UR6, R10 ;  /* 0x000000000a0672ca */ /* 0x000fc600000e0000 */
[----:B------:R0:W-:Y:S10]  /*2750*/  STS [R2+0xc8], R7 ;  /* 0x0000c80702007388 */ /* 0x0001f40000000800 */
        /* <DEDUP_REMOVED lines=55> */
[----:B------:R-:W-:Y:S02]  /*2ad0*/  @P1 PLOP3.LUT P0, PT, P2, PT, PT, 0x80, 0x8 ;  /* 0x000000000008181c */ /* 0x000fe4000170f070 */
[----:B------:R-:W-:Y:S01]  /*2ae0*/  ISETP.GE.U32.AND P2, PT, R9, 0x10, PT ;  /* 0x000000100900780c */ /* 0x000fe20003f46070 */
[----:B------:R-:W2:Y:S01]  /*2af0*/  @P1 LDS R16, [R2+0x68] ;  /* 0x0000680002101984 */ /* 0x000ea20000000800 */
[----:B0-----:R-:W-:-:S04]  /*2b00*/  @P1 IADD3 R12, PT, PT, R11, R12, RZ ;  /* 0x0000000c0b0c1210 */ /* 0x001fc80007ffe0ff */
[----:B------:R-:W-:-:S05]  /*2b10*/  @P1 MOV R11, R12 ;  /* 0x0000000c000b1202 */ /* 0x000fca0000000f00 */
[----:B-1----:R-:W-:Y:S01]  /*2b20*/  @!P0 FADD.FTZ R5, R5, R14 ;  /* 0x0000000e05058221 */ /* 0x002fe20000010000 */
[----:B------:R-:W-:Y:S01]  /*2b30*/  NOP ;  /* 0x0000000000007918 */ /* 0x000fe20000000000 */
[----:B--2---:R-:W-:Y:S01]  /*2b40*/  @!P0 FADD.FTZ R7, R7, R16 ;  /* 0x0000001007078221 */ /* 0x004fe20000010000 */
        /* <DEDUP_REMOVED lines=10> */
[----:B0-----:R-:W-:Y:S01]  /*2bf0*/  @P2 IADD3 R12, PT, PT, R11, R12, RZ ;  /* 0x0000000c0b0c2210 */ /* 0x001fe20007ffe0ff */
[----:B-1----:R-:W-:-:S04]  /*2c00*/  @!P0 FADD.FTZ R5, R5, R14 ;  /* 0x0000000e05058221 */ /* 0x002fc80000010000 */
[----:B------:R-:W-:Y:S01]  /*2c10*/  @P2 IMAD.MOV.U32 R11, RZ, RZ, R12 ;  /* 0x000000ffff0b2224 */ /* 0x000fe200078e000c */
[----:B------:R-:W-:Y:S01]  /*2c20*/  NOP ;  /* 0x0000000000007918 */ /* 0x000fe20000000000 */
[----:B--2---:R-:W-:-:S03]  /*2c30*/  @!P0 FADD.FTZ R7, R7, R16 ;  /* 0x0000001007078221 */ /* 0x004fc60000010000 */
[----:B------:R0:W-:Y:S04]  /*2c40*/  STS [R2+0xc0], R11 ;  /* 0x0000c00b02007388 */ /* 0x0001e80000000800 */
[----:B------:R0:W-:Y:S04]  /*2c50*/  STS [R2+0xc4], R5 ;  /* 0x0000c40502007388 */ /* 0x0001e80000000800 */
[----:B------:R0:W-:Y:S01]  /*2c60*/  STS [R2+0xc8], R7 ;  /* 0x0000c80702007388 */ /* 0x0001e20000000800 */
[----:B------:R-:W-:Y:S01]  /*2c70*/  NOP ;  /* 0x0000000000007918 */ /* 0x000fe20000000000 */
.L_x_1789:
[----:B------:R-:W1:Y:S01]  /*2c80*/  LDS R26, [R4+0x210] ;  /* 0x00021000041a7984 */ /* 0x000e620000000800 */
[----:B------:R-:W-:Y:S02]  /*2c90*/  ISETP.NE.AND P1, PT, R0, RZ, PT ;  /* 0x000000ff0000720c */ /* 0x000fe40003f25270 */
[----:B------:R-:W-:Y:S01]  /*2ca0*/  PLOP3.LUT P0, PT, PT, PT, PT, 0x80, 0x8 ;  /* 0x000000000008781c */ /* 0x000fe20003f0f070 */
[----:B------:R-:W2:Y:S04]  /*2cb0*/  LDS R9, [R2+0xb4] ;  /* 0x0000b40002097984 */ /* 0x000ea80000000800 */
[----:B0-----:R-:W-:Y:S04]  /*2cc0*/  LDS R7, [R4+0x214] ;  /* 0x0002140004077984 */ /* 0x001fe80000000800 */
[----:B------:R-:W-:Y:S04]  /*2cd0*/  LDS R10, [R2+0xb8] ;  /* 0x0000b800020a7984 */ /* 0x000fe80000000800 */
[----:B------:R-:W0:Y:S04]  /*2ce0*/  LDS R11, [R4+0x21c] ;  /* 0x00021c00040b7984 */ /* 0x000e280000000800 */
        /* <DEDUP_REMOVED lines=9> */
[----:B--2---:R-:W-:Y:S01]  /*2d80*/  @P1 IADD3 R26, PT, PT, R9, R26, RZ ;  /* 0x0000001a091a1210 */ /* 0x004fe20007ffe0ff */
[----:B------:R-:W2:Y:S04]  /*2d90*/  LDS R21, [R4+0x24c] ;  /* 0x00024c0004157984 */ /* 0x000ea80000000800 */
[----:B------:R-:W2:Y:S04]  /*2da0*/  LDS R15, [R4+0x22c] ;  /* 0x00022c00040f7984 */ /* 0x000ea80000000800 */
[----:B------:R-:W2:Y:S01]  /*2db0*/  LDS R2, [R4+0x230] ;  /* 0x0002300004027984 */ /* 0x000ea20000000800 */
[C---:B0-----:R-:W-:Y:S01]  /*2dc0*/  ISETP.NE.AND P5, PT, R11.reuse, RZ, PT ;  /* 0x000000ff0b00720c */ /* 0x041fe20003fa5270 */
[----:B------:R-:W-:Y:S01]  /*2dd0*/  @!P0 FADD.FTZ R7, R10, R7 ;  /* 0x000000070a078221 */ /* 0x000fe20000010000 */
[----:B------:R-:W-:Y:S01]  /*2de0*/  IADD3 R31, PT, PT, R11, R26, RZ ;  /* 0x0000001a0b1f7210 */ /* 0x000fe20007ffe0ff */
[----:B------:R-:W0:Y:S01]  /*2df0*/  LDS R24, [R4+0x258] ;  /* 0x0002580004187984 */ /* 0x000e220000000800 */
[----:B---3--:R-:W-:-:S02]  /*2e00*/  ISETP.NE.AND P4, PT, R14, RZ, PT ;  /* 0x000000ff0e00720c */ /* 0x008fc40003f85270 */
[----:B------:R-:W-:Y:S01]  /*2e10*/  IADD3 R33, PT, PT, R14, R31, RZ ;  /* 0x0000001f0e217210 */ /* 0x000fe20007ffe0ff */
[----:B------:R-:W3:Y:S01]  /*2e20*/  LDS R17, [R4+0x238] ;  /* 0x0002380004117984 */ /* 0x000ee20000000800 */
[C---:B----4-:R-:W-:Y:S02]  /*2e30*/  ISETP.NE.AND P3, PT, R16.reuse, RZ, PT ;  /* 0x000000ff1000720c */ /* 0x050fe40003f65270 */
[----:B------:R-:W-:Y:S01]  /*2e40*/  IADD3 R11, PT, PT, R16, R33, RZ ;  /* 0x00000021100b7210 */ /* 0x000fe20007ffe0ff */
[----:B------:R-:W4:Y:S04]  /*2e50*/  LDS R19, [R4+0x23c] ;  /* 0x00023c0004137984 */ /* 0x000f280000000800 */
[----:B------:R-:W4:Y:S01]  /*2e60*/  LDS R9, [R4+0x244] ;  /* 0x0002440004097984 */ /* 0x000f220000000800 */
[----:B-----5:R-:W-:-:S03]  /*2e70*/  @!P0 FADD.FTZ R5, R12, R5 ;  /* 0x000000050c058221 */ /* 0x020fc60000010000 */
[----:B------:R-:W5:Y:S01]  /*2e80*/  LDS R20, [R4+0x248] ;  /* 0x0002480004147984 */ /* 0x000f620000000800 */
[C---:B------:R-:W-:Y:S01]  /*2e90*/  ISETP.NE.AND P2, PT, R18.reuse, RZ, PT ;  /* 0x000000ff1200720c */ /* 0x040fe20003f45270 */
[----:B------:R-:W-:Y:S02]  /*2ea0*/  IMAD.IADD R12, R18, 0x1, R11 ;  /* 0x00000001120c7824 */ /* 0x000fe400078e020b */
[----:B------:R-:W5:Y:S01]  /*2eb0*/  LDS R22, [R4+0x250] ;  /* 0x0002500004167984 */ /* 0x000f620000000800 */
[----:B------:R-:W-:-:S03]  /*2ec0*/  @!P5 FADD.FTZ R0, R0, R7 ;  /* 0x000000070000d221 */ /* 0x000fc60000010000 */
[----:B------:R-:W5:Y:S01]  /*2ed0*/  LDS R23, [R4+0x254] ;  /* 0x0002540004177984 */ /* 0x000f620000000800 */
[----:B-1----:R-:W-:-:S03]  /*2ee0*/  @!P5 FADD.FTZ R13, R13, R5 ;  /* 0x000000050d0dd221 */ /* 0x002fc60000010000 */
[----:B------:R-:W1:Y:S01]  /*2ef0*/  LDS R29, [R4+0x25c] ;  /* 0x00025c00041d7984 */ /* 0x000e620000000800 */
[C---:B--2---:R-:W-:Y:S02]  /*2f00*/  ISETP.NE.AND P0, PT, R21.reuse, RZ, PT ;  /* 0x000000ff1500720c */ /* 0x044fe40003f05270 */
[----:B------:R-:W-:Y:S01]  /*2f10*/  IADD3 R21, PT, PT, R21, R12, RZ ;  /* 0x0000000c15157210 */ /* 0x000fe20007ffe0ff */
[----:B------:R-:W2:Y:S01]  /*2f20*/  LDS R10, [R4+0x260] ;  /* 0x00026000040a7984 */ /* 0x000ea20000000800 */
[----:B------:R-:W-:Y:S01]  /*2f30*/  @!P4 FADD.FTZ R15, R15, R0 ;  /* 0x000000000f0fc221 */ /* 0x000fe20000010000 */
[----:B------:R-:W-:Y:S02]  /*2f40*/  @!P4 FADD.FTZ R2, R2, R13 ;  /* 0x0000000d0202c221 */ /* 0x000fe40000010000 */
[----:B------:R4:W-:Y:S01]  /*2f50*/  STS [R4+0x234], R11 ;  /* 0x0002340b04007388 */ /* 0x0009e20000000800 */
[----:B0-----:R-:W-:-:S03]  /*2f60*/  ISETP.NE.AND P1, PT, R24, RZ, PT ;  /* 0x000000ff1800720c */ /* 0x001fc60003f25270 */
        /* <DEDUP_REMOVED lines=29> */
.L_x_1774:
[----:B0-----:R-:W1:Y:S01]  /*3140*/  S2R R13, SR_TID.X ;  /* 0x00000000000d7919 */ /* 0x001e620000002100 */
[----:B------:R-:W0:Y:S01]  /*3150*/  LDC R5, c[0x0][0x424] ;  /* 0x00010900ff057b82 */ /* 0x000e220000000800 */
[----:B------:R-:W-:Y:S05]  /*3160*/  WARPSYNC.ALL ;  /* 0x0000000000007948 */ /* 0x000fea0003800000 */
[----:B------:R-:W2:Y:S01]  /*3170*/  S2R R15, SR_CgaCtaId ;  /* 0x00000000000f7919 */ /* 0x000ea20000008800 */
[----:B------:R-:W-:Y:S01]  /*3180*/  MOV R14, 0x400 ;  /* 0x00000400000e7802 */ /* 0x000fe20000000f00 */
[----:B0-----:R-:W-:-:S05]  /*3190*/  IMAD R0, R6, R5, RZ ;  /* 0x0000000506007224 */ /* 0x001fca00078e02ff */
[----:B-1----:R-:W-:Y:S01]  /*31a0*/  LEA R7, R13, -R0, 0x1 ;  /* 0x800000000d077211 */ /* 0x002fe200078e08ff */
[----:B------:R-:W-:Y:S01]  /*31b0*/  BAR.SYNC.DEFER_BLOCKING 0x0 ;  /* 0x0000000000007b1d */ /* 0x000fe20000010000 */
[----:B------:R-:W-:-:S04]  /*31c0*/  IADD3 R0, PT, PT, R5, -0x2, RZ ;  /* 0xfffffffe05007810 */ /* 0x000fc80007ffe0ff */
[----:B------:R-:W-:-:S03]  /*31d0*/  ISETP.NE.AND P2, PT, R7, R0, PT ;  /* 0x000000000700720c */ /* 0x000fc60003f45270 */
[----:B------:R-:W0:Y:S01]  /*31e0*/  S2UR UR6, SR_CTAID.X ;  /* 0x00000000000679c3 */ /* 0x000e220000002500 */
[----:B------:R-:W1:Y:S01]  /*31f0*/  LDCU.64 UR10, c[0x0][0x3f8] ;  /* 0x00007f00ff0a77ac */ /* 0x000e620008000a00 */
[----:B------:R-:W-:Y:S06]  /*3200*/  BSSY.RECONVERGENT B0, `(.L_x_1776) ;  /* 0x0000021000007945 */ /* 0x000fec0003800200 */
[----:B------:R-:W0:Y:S02]  /*3210*/  LDC R10, c[0x0][0x420] ;  /* 0x00010800ff0a7b82 */ /* 0x000e240000000800 */
[----:B------:R-:W-:-:S06]  /*3220*/  @!P2 VIADD R2, R14, 0xb50 ;  /* 0x00000b500e02a836 */ /* 0x000fcc0000000000 */
[----:B------:R-:W3:Y:S01]  /*3230*/  LDC R12, c[0x0][0x410] ;  /* 0x00010400ff0c7b82 */ /* 0x000ee20000000800 */
[----:B--2---:R-:W-:Y:S01]  /*3240*/  @!P2 LEA R7, R15, R2, 0x18 ;  /* 0x000000020f07a211 */ /* 0x004fe200078ec0ff */
[----:B------:R-:W-:Y:S03]  /*3250*/  @!P2 LDS R5, [R3+0x218] ;  /* 0x000218000305a984 */ /* 0x000fe60000000800 */
[----:B------:R-:W-:Y:S01]  /*3260*/  @!P2 LEA R7, R6, R7, 0x3 ;  /* 0x000000070607a211 */ /* 0x000fe200078e18ff */
[----:B------:R-:W2:Y:S02]  /*3270*/  @!P2 LDS R4, [R3+0x214] ;  /* 0x000214000304a984 */ /* 0x000ea40000000800 */
[----:B------:R-:W4:Y:S01]  /*3280*/  LDC R11, c[0x0][0x428] ;  /* 0x00010a00ff0b7b82 */ /* 0x000f220000000800 */
[----:B0-----:R-:W-:-:S05]  /*3290*/  IMAD R9, R10, UR6, R13 ;  /* 0x000000060a097c24 */ /* 0x001fca000f8e020d */
[----:B---3--:R-:W-:-:S04]  /*32a0*/  ISETP.GE.AND P0, PT, R9, R12, PT ;  /* 0x0000000c0900720c */ /* 0x008fc80003f06270 */
[----:B------:R-:W-:Y:S01]  /*32b0*/  ISETP.GE.U32.OR P0, PT, R13, R10, P0 ;  /* 0x0000000a0d00720c */ /* 0x000fe20000706470 */
[----:B----4-:R-:W-:-:S05]  /*32c0*/  IMAD R11, R11, UR6, R13 ;  /* 0x000000060b0b7c24 */ /* 0x010fca000f8e020d */
[----:B-1----:R-:W-:Y:S02]  /*32d0*/  ISETP.GE.U32.AND P1, PT, R11, UR10, PT ;  /* 0x0000000a0b007c0c */ /* 0x002fe4000bf26070 */
[----:B------:R-:W-:-:S04]  /*32e0*/  SHF.R.S32.HI R0, RZ, 0x1f, R11 ;  /* 0x0000001fff007819 */ /* 0x000fc8000001140b */
[----:B------:R-:W-:Y:S01]  /*32f0*/  ISETP.GE.AND.EX P1, PT, R0, UR11, PT, P1 ;  /* 0x0000000b00007c0c */ /* 0x000fe2000bf26310 */
[----:B--2---:R0:W-:Y:S01]  /*3300*/  @!P2 STS.64 [R7], R4 ;  /* 0x000000040700a388 */ /* 0x0041e20000000a00 */
        /* <DEDUP_REMOVED lines=16> */
.L_x_1777:
[----:B------:R-:W-:Y:S05]  /*3410*/  BSYNC.RECONVERGENT B0 ;  /* 0x0000000000007941 */ /* 0x000fea0003800200 */
.L_x_1776:
        /* <DEDUP_REMOVED lines=23> */
.L_x_1775:
[----:B------:R-:W-:Y:S05]  /*3590*/  WARPSYNC.COLLECTIVE R10, `(.L_x_1778) ;  /* 0x000000000a087348 */ /* 0x000fea0003c00000 */
[----:B------:R-:W-:Y:S01]  /*35a0*/  NOP ;  /* 0x0000000000007918 */ /* 0x000fe20000000000 */
[----:B------:R-:W-:Y:S05]  /*35b0*/  ENDCOLLECTIVE ;  /* 0x000000000000791b */ /* 0x000fea0003800000 */
.L_x_1778:
        /* <DEDUP_REMOVED lines=13> */
.L_x_1779:
        /* <DEDUP_REMOVED lines=9> */
.L_x_1780:
        /* <DEDUP_REMOVED lines=11> */
.L_x_1781:
        /* <DEDUP_REMOVED lines=9> */
.L_x_1782:
        /* <DEDUP_REMOVED lines=11> */
.L_x_1783:
        /* <DEDUP_REMOVED lines=9> */
.L_x_1784:
        /* <DEDUP_REMOVED lines=12> */
.L_x_1785:
        /* <DEDUP_REMOVED lines=10> */
.L_x_1786:
        /* <DEDUP_REMOVED lines=9> */
.L_x_1787:
[----:B------:R-:W-:Y:S01]  /*3b90*/  @!P0 FADD.FTZ R7, R7, R16 ;  /* 0x0000001007078221 */ /* 0x000fe20000010000 */
[----:B------:R0:W-:Y:S04]  /*3ba0*/  STS [R2+0xc0], R11 ;  /* 0x0000c00b02007388 */ /* 0x0001e80000000800 */
[----:B------:R0:W-:Y:S04]  /*3bb0*/  STS [R2+0xc4], R5 ;  /* 0x0000c40502007388 */ /* 0x0001e80000000800 */
[----:B------:R0:W-:Y:S02]  /*3bc0*/  STS [R2+0xc8], R7 ;  /* 0x0000c80702007388 */ /* 0x0001e40000000800 */
[----:B0-----:R-:W-:Y:S05]  /*3bd0*/  WARPSYNC.COLLECTIVE R10, `(.L_x_1788) ;  /* 0x000000000a087348 */ /* 0x001fea0003c00000 */
[----:B------:R-:W-:Y:S01]  /*3be0*/  NOP ;  /* 0x0000000000007918 */ /* 0x000fe20000000000 */
[----:B0-----:R-:W-:Y:S05]  /*3bf0*/  ENDCOLLECTIVE ;  /* 0x000000000000791b */ /* 0x001fea0003800000 */
.L_x_1788:
[----:B------:R-:W-:Y:S05]  /*3c00*/  BRA `(.L_x_1789) ;  /* 0xfffffff0001c7947 */ /* 0x000fea000383ffff */
.L_x_1790:
        /* <DEDUP_REMOVED lines=15> */
.L_x_4440:


//--------------------- .text._Z30group_norm_nhwc_bwd_sum_kernelI11Fp32IOBf16WLi168EEv26Group_norm_nhwc_bwd_params --------------------------
	.section	.text._Z30group_norm_nhwc_bwd_sum_kernelI11Fp32IOBf16WLi168EEv26Group_norm_nhwc_bwd_params,"ax",@progbits
	.align	128
        .global         _Z30group_norm_nhwc_bwd_sum_kernelI11Fp32IOBf16WLi168EEv26Group_norm_nhwc_bwd_params
        .type           _Z30group_norm_nhwc_bwd_sum_kernelI11Fp32IOBf16WLi168EEv26Group_norm_nhwc_bwd_params,@function
        .size           _Z30group_norm_nhwc_bwd_sum_kernelI11Fp32IOBf16WLi168EEv26Group_norm_nhwc_bwd_params,(.L_x_4441 - _Z30group_norm_nhwc_bwd_sum_kernelI11Fp32IOBf16WLi168EEv26Group_norm_nhwc_bwd_params)
        .other          _Z30group_norm_nhwc_bwd_sum_kernelI11Fp32IOBf16WLi168EEv26Group_norm_nhwc_bwd_params,@"STO_CUDA_ENTRY STV_DEFAULT"
_Z30group_norm_nhwc_bwd_sum_kernelI11Fp32IOBf16WLi168EEv26Group_norm_nhwc_bwd_params:
.text._Z30group_norm_nhwc_bwd_sum_kernelI11Fp32IOBf16WLi168EEv26Group_norm_nhwc_bwd_params:
        /* <DEDUP_REMOVED lines=22> */
[----:B------:R-:W-:Y:S01]  /*0160*/  IMAD R2, R7, R2, R6 ;  /* 0x0000000207027224 */ /* 0x000fe200078e0206 */
[----:B------:R-:W-:-:S04]  /*0170*/  LOP3.LUT R6, RZ, R5, RZ, 0x33, !PT ;  /* 0x00000005ff067212 */ /* 0x000fc800078e33ff */
[----:B------:R-:W-:-:S13]  /*0180*/  ISETP.GT.U32.AND P1, PT, R7, R2, PT ;  /* 0x000000020700720c */ /* 0x000fda0003f24070 */
[-C--:B------:R-:W-:Y:S02]  /*0190*/  @!P1 IADD3 R2, PT, PT, R2, -R7.reuse, RZ ;  /* 0x8000000702029210 */ /* 0x080fe40007ffe0ff */
[----:B------:R-:W-:Y:S02]  /*01a0*/  @!P1 IADD3 R0, PT, PT, R0, 0x1, RZ ;  /* 0x0000000100009810 */ /* 0x000fe40007ffe0ff */
[----:B------:R-:W-:Y:S02]  /*01b0*/  ISETP.GE.U32.AND P0, PT, R2, R7, PT ;  /* 0x000000070200720c */ /* 0x000fe40003f06070 */
[----:B------:R-:W-:Y:S01]  /*01c0*/  LOP3.LUT R2, R26, R5, RZ, 0x3c, !PT ;  /* 0x000000051a027212 */ /* 0x000fe200078e3cff */
[----:B------:R-:W0:Y:S03]  /*01d0*/  LDC R7, c[0x0][0x410] ;  /* 0x00010400ff077b82 */ /* 0x000e260000000800 */
[----:B------:R-:W-:-:S05]  /*01e0*/  ISETP.GE.AND P2, PT, R2, RZ, PT ;  /* 0x000000ff0200720c */ /* 0x000fca0003f46270 */
[----:B------:R-:W1:Y:S02]  /*01f0*/  LDC.64 R2, c[0x0][0x3b8] ;  /* 0x0000ee00ff027b82 */ /* 0x000e640000000a00 */
[----:B------:R-:W-:Y:S01]  /*0200*/  @P0 VIADD R0, R0, 0x1 ;  /* 0x0000000100000836 */ /* 0x000fe20000000000 */
[----:B------:R-:W-:-:S05]  /*0210*/  ISETP.NE.AND P0, PT, R5, RZ, PT ;  /* 0x000000ff0500720c */ /* 0x000fca0003f05270 */
        /* <DEDUP_REMOVED lines=8> */
[----:B------:R-:W-:Y:S01]  /*02a0*/  SHF.R.S32.HI R27, RZ, 0x1f, R26 ;  /* 0x0000001fff1b7819 */ /* 0x000fe2000001141a */
[----:B------:R-:W-:Y:S01]  /*02b0*/  HFMA2 R18, -RZ, RZ, 0, 0 ;  /* 0x00000000ff127431 */ /* 0x000fe200000001ff */
[----:B------:R-:W-:Y:S02]  /*02c0*/  MOV R25, RZ ;  /* 0x000000ff00197202 */ /* 0x000fe40000000f00 */
[----:B------:R-:W-:Y:S01]  /*02d0*/  ISETP.GE.AND.EX P0, PT, R27, UR11, PT, P0 ;  /* 0x0000000b1b007c0c */ /* 0x000fe2000bf06300 */
[----:B0-----:R-:W0:Y:S02]  /*02e0*/  MUFU.RCP R0, R0 ;  /* 0x0000000000007308 */ /* 0x001e240000001000 */
[----:B0-----:R-:W-:Y:S01]  /*02f0*/  IADD3 R8, PT, PT, R0, 0xffffffe, RZ ;  /* 0x0ffffffe00087810 */ /* 0x001fe20007ffe0ff */
[----:B------:R-:W-:-:S05]  /*0300*/  HFMA2 R0, -RZ, RZ, 0, 0 ;  /* 0x00000000ff007431 */ /* 0x000fca00000001ff */
[----:B------:R0:W1:Y:S02]  /*0310*/  F2I.FTZ.U32.TRUNC.NTZ R9, R8 ;  /* 0x0000000800097305 */ /* 0x000064000021f000 */
[----:B0-----:R-:W-:Y:S02]  /*0320*/  MOV R8, RZ ;  /* 0x000000ff00087202 */ /* 0x001fe40000000f00 */
[----:B-1----:R-:W-:-:S05]  /*0330*/  IADD3 R10, PT, PT, RZ, -R9, RZ ;  /* 0x80000009ff0a7210 */ /* 0x002fca0007ffe0ff */
[----:B------:R-:W-:-:S04]  /*0340*/  IMAD R11, R10, R5, RZ ;  /* 0x000000050a0b7224 */ /* 0x000fc800078e02ff */
[----:B------:R-:W-:-:S06]  /*0350*/  IMAD.HI.U32 R9, R9, R11, R8 ;  /* 0x0000000b09097227 */ /* 0x000fcc00078e0008 */
[----:B------:R-:W-:-:S04]  /*0360*/  IMAD.HI.U32 R13, R9, R4, RZ ;  /* 0x00000004090d7227 */ /* 0x000fc800078e00ff */
[----:B--2---:R-:W-:Y:S01]  /*0370*/  FFMA.FTZ R7, -R2, R2, R3 ;  /* 0x0000000202077223 */ /* 0x004fe20000010103 */
[----:B------:R-:W-:-:S04]  /*0380*/  IMAD.MOV.U32 R3, RZ, RZ, RZ ;  /* 0x000000ffff037224 */ /* 0x000fc800078e00ff */
        /* <DEDUP_REMOVED lines=9> */
[----:B------:R-:W-:-:S05]  /*0420*/  IADD3.X R9, PT, PT, R0, UR5, RZ, P3, !PT ;  /* 0x0000000500097c10 */ /* 0x000fca0009ffe4ff */
[----:B------:R-:W2:Y:S01]  /*0430*/  LDG.E.U16 R3, desc[UR14][R8.64] ;  /* 0x0000000e08037981 */ /* 0x000ea2000c1e1500 */
[----:B-1----:R-:W-:-:S04]  /*0440*/  @P2 IADD3 R10, P4, PT, R11, R14, RZ ;  /* 0x0000000e0b0a2210 */ /* 0x002fc80007f9e0ff */
[----:B------:R-:W-:Y:S02]  /*0450*/  @P2 IADD3.X R11, PT, PT, R0, R15, RZ, P4, !PT ;  /* 0x0000000f000b2210 */ /* 0x000fe400027fe4ff */
[----:B------:R-:W3:Y:S04]  /*0460*/  LDG.E.U16 R0, desc[UR14][R8.64+0x2] ;  /* 0x0000020e08007981 */ /* 0x000ee8000c1e1500 */
[----:B------:R-:W4:Y:S04]  /*0470*/  @P2 LDG.E.U16 R14, desc[UR14][R10.64] ;  /* 0x0000000e0a0e2981 */ /* 0x000f28000c1e1500 */
[----:B------:R-:W5:Y:S01]  /*0480*/  @P2 LDG.E.U16 R12, desc[UR14][R10.64+0x2] ;  /* 0x0000020e0a0c2981 */ /* 0x000f62000c1e1500 */
[----:B--2---:R-:W-:-:S02]  /*0490*/  SHF.L.U32 R3, R3, 0x10, RZ ;  /* 0x0000001003037819 */ /* 0x004fc400000006ff */
[----:B---3--:R-:W-:Y:S02]  /*04a0*/  SHF.L.U32 R0, R0, 0x10, RZ ;  /* 0x0000001000007819 */ /* 0x008fe400000006ff */
[----:B----4-:R-:W-:Y:S02]  /*04b0*/  @P2 SHF.L.U32 R18, R14, 0x10, RZ ;  /* 0x000000100e122819 */ /* 0x010fe400000006ff */
[----:B-----5:R-:W-:-:S07]  /*04c0*/  @P2 SHF.L.U32 R25, R12, 0x10, RZ ;  /* 0x000000100c192819 */ /* 0x020fce00000006ff */
.L_x_1792:
[----:B------:R-:W-:Y:S05]  /*04d0*/  BSYNC.RECONVERGENT B0 ;  /* 0x0000000000007941 */ /* 0x000fea0003800200 */
.L_x_1791:
[----:B------:R-:W0:Y:S01]  /*04e0*/  S2UR UR4, SR_CTAID.Y ;  /* 0x00000000000479c3 */ /* 0x000e220000002600 */
[----:B------:R-:W0:Y:S01]  /*04f0*/  LDCU UR5, c[0x0][0x41c] ;  /* 0x00008380ff0577ac */ /* 0x000e220008000800 */
[----:B------:R-:W-:Y:S02]  /*0500*/  IADD3 R8, PT, PT, -R13, RZ, RZ ;  /* 0x000000ff0d087210 */ /* 0x000fe40007ffe1ff */
[----:B------:R-:W-:Y:S02]  /*0510*/  CS2R R20, SRZ ;  /* 0x0000000000147805 */ /* 0x000fe4000001ff00 */
[----:B------:R-:W-:Y:S01]  /*0520*/  MOV R19, RZ ;  /* 0x000000ff00137202 */ /* 0x000fe20000000f00 */
[----:B------:R-:W1:Y:S01]  /*0530*/  LDCU.64 UR12, c[0x0][0x400] ;  /* 0x00008000ff0c77ac */ /* 0x000e620008000a00 */
[----:B------:R-:W-:Y:S02]  /*0540*/  IMAD R4, R5, R8, R4 ;  /* 0x0000000805047224 */ /* 0x000fe400078e0204 */
[----:B------:R-:W2:Y:S03]  /*0550*/  @P1 LDC R8, c[0x0][0x3c0] ;  /* 0x0000f000ff081b82 */ /* 0x000ea60000000800 */
[----:B------:R-:W-:Y:S01]  /*0560*/  ISETP.GE.U32.AND P2, PT, R4, R5, PT ;  /* 0x000000050400720c */ /* 0x000fe20003f46070 */
[----:B0-----:R-:W-:-:S12]  /*0570*/  UIMAD UR4, UR4, UR5, URZ ;  /* 0x00000005040472a4 */ /* 0x001fd8000f8e02ff */
[----:B------:R-:W-:Y:S01]  /*0580*/  @P2 IMAD.IADD R4, R4, 0x1, -R5 ;  /* 0x0000000104042824 */ /* 0x000fe200078e0a05 */
[----:B------:R-:W-:Y:S01]  /*0590*/  @P2 IADD3 R13, PT, PT, R13, 0x1, RZ ;  /* 0x000000010d0d2810 */ /* 0x000fe20007ffe0ff */
[----:B------:R-:W-:Y:S01]  /*05a0*/  USHF.R.S32.HI UR7, URZ, 0x1f, UR4 ;  /* 0x0000001fff077899 */ /* 0x000fe20008011404 */
[----:B------:R-:W-:Y:S01]  /*05b0*/  ISETP.NE.U32.AND P2, PT, R5, RZ, PT ;  /* 0x000000ff0500720c */ /* 0x000fe20003f45070 */
[----:B------:R-:W-:Y:S01]  /*05c0*/  UIADD3 UR8, UP0, UPT, UR4, UR5, URZ ;  /* 0x0000000504087290 */ /* 0x000fe2000ff1e0ff */
[----:B------:R-:W-:Y:S02]  /*05d0*/  ISETP.GE.U32.AND P3, PT, R4, R5, PT ;  /* 0x000000050400720c */ /* 0x000fe40003f66070 */
[----:B------:R-:W-:Y:S01]  /*05e0*/  MOV R4, 0x3f800000 ;  /* 0x3f80000000047802 */ /* 0x000fe20000000f00 */
[----:B------:R-:W-:Y:S01]  /*05f0*/  ULEA.HI.X.SX32 UR5, UR5, UR7, 0x1, UP0 ;  /* 0x0000000705057291 */ /* 0x000fe200080f0eff */
[----:B--2---:R-:W-:Y:S01]  /*0600*/  @P1 FADD.FTZ R7, R7, R8 ;  /* 0x0000000807071221 */ /* 0x004fe20000010000 */
[----:B-1----:R-:W-:Y:S01]  /*0610*/  UISETP.LT.U32.AND UP0, UPT, UR8, UR12, UPT ;  /* 0x0000000c0800728c */ /* 0x002fe2000bf01070 */
[----:B------:R-:W-:-:S02]  /*0620*/  CS2R R8, SRZ ;  /* 0x0000000000087805 */ /* 0x000fc4000001ff00 */
[----:B------:R0:W1:Y:S01]  /*0630*/  @P1 MUFU.RSQ R4, R7 ;  /* 0x0000000700041308 */ /* 0x0000620000001400 */
[----:B------:R-:W-:-:S04]  /*0640*/  UISETP.LT.AND.EX UP0, UPT, UR5, UR13, UPT, UP0 ;  /* 0x0000000d0500728c */ /* 0x000fc8000bf01300 */
[----:B------:R-:W-:Y:S01]  /*0650*/  USEL UR8, UR8, UR12, UP0 ;  /* 0x0000000c08087287 */ /* 0x000fe20008000000 */
[----:B------:R-:W-:-:S03]  /*0660*/  @P3 IADD3 R13, PT, PT, R13, 0x1, RZ ;  /* 0x000000010d0d3810 */ /* 0x000fc60007ffe0ff */
[----:B------:R-:W-:Y:S01]  /*0670*/  UISETP.GT.AND UP0, UPT, UR8, UR4, UPT ;  /* 0x000000040800728c */ /* 0x000fe2000bf04270 */
[----:B------:R-:W-:Y:S01]  /*0680*/  SEL R5, R6, R13, !P2 ;  /* 0x0000000d06057207 */ /* 0x000fe20005000000 */
[----:B------:R-:W-:-:S07]  /*0690*/  HFMA2 R6, -RZ, RZ, 0, 0 ;  /* 0x00000000ff067431 */ /* 0x000fce00000001ff */
        /* <DEDUP_REMOVED lines=12> */
[----:B------:R-:W-:Y:S01]  /*0760*/  MOV R6, RZ ;  /* 0x000000ff00067202 */ /* 0x000fe20000000f00 */
[----:B------:R-:W-:-:S07]  /*0770*/  UIADD3 UR8, UPT, UPT, -UR4, UR8, URZ ;  /* 0x0000000804087290 */ /* 0x000fce000fffe1ff */
[----:B------:R-:W-:Y:S05]  /*0780*/  BRA.U UP0, `(.L_x_1795) ;  /* 0x0000000900607547 */ /* 0x000fea000b800000 */
[----:B------:R-:W-:Y:S01]  /*0790*/  ULOP3.LUT UR5, UR8, 0xfffffffc, URZ, 0xc0, !UPT ;  /* 0xfffffffc08057892 */ /* 0x000fe2000f8ec0ff */
[----:B------:R-:W-:Y:S01]  /*07a0*/  IMAD.MOV.U32 R8, RZ, RZ, RZ ;  /* 0x000000ffff087224 */ /* 0x000fe200078e00ff */
[----:B------:R-:W-:Y:S02]  /*07b0*/  UIADD3 UR4, UPT, UPT, UR4, 0x1, URZ ;  /* 0x0000000104047890 */ /* 0x000fe4000fffe0ff */
[----:B------:R-:W-:-:S12]  /*07c0*/  UIADD3 UR5, UPT, UPT, -UR5, URZ, URZ ;  /* 0x000000ff05057290 */ /* 0x000fd8000fffe1ff */
.L_x_1796:
[----:B------:R-:W0:Y:S01]  /*07d0*/  @!P0 LDC.64 R14, c[0x0][0x3f8] ;  /* 0x0000fe00ff0e8b82 */ /* 0x000e220000000a00 */
[----:B------:R-:W-:Y:S02]  /*07e0*/  MOV R13, UR4 ;  /* 0x00000004000d7c02 */ /* 0x000fe40008000f00 */
        /* <DEDUP_REMOVED lines=12> */
[----:B------:R-:W1:Y:S01]  /*08b0*/  @!P0 LDC.64 R14, c[0x0][0x3f8] ;  /* 0x0000fe00ff0e8b82 */ /* 0x000e620000000a00 */
[----:B------:R-:W-:Y:S02]  /*08c0*/  MOV R25, UR4 ;  /* 0x0000000400197c02 */ /* 0x000fe40008000f00 */
[----:B------:R-:W-:Y:S02]  /*08d0*/  @!P0 IADD3.X R17, PT, PT, R18, R11, RZ, P1, !PT ;  /* 0x0000000b12118210 */ /* 0x000fe40000ffe4ff */
[----:B------:R-:W-:-:S02]  /*08e0*/  CS2R R10, SRZ ;  /* 0x00000000000a7805 */ /* 0x000fc4000001ff00 */
[----:B0-----:R-:W-:Y:S01]  /*08f0*/  @!P0 IADD3 R24, P1, PT, R29, R12, RZ ;  /* 0x0000000c1d188210 */ /* 0x001fe20007f3e0ff */
[----:B------:R-:W-:-:S03]  /*0900*/  @!P0 VIADD R29, R25, 0xffffffff ;  /* 0xffffffff191d8836 */ /* 0x000fc60000000000 */
[----:B------:R0:W2:Y:S01]  /*0910*/  @!P0 LDG.E.64 R10, desc[UR14][R16.64] ;  /* 0x0000000e100a8981 */ /* 0x0000a2000c1e1b00 */
[----:B------:R-:W-:Y:S02]  /*0920*/  @!P0 IADD3.X R25, PT, PT, R18, R13, RZ, P1, !PT ;  /* 0x0000000d12198210 */ /* 0x000fe40000ffe4ff */
[----:B------:R-:W-:Y:S02]  /*0930*/  CS2R R12, SRZ ;  /* 0x00000000000c7805 */ /* 0x000fe4000001ff00 */
[----:B------:R-:W-:-:S04]  /*0940*/  @!P0 SHF.R.S32.HI R18, RZ, 0x1f, R29 ;  /* 0x0000001fff128819 */ /* 0x000fc8000001141d */
[----:B------:R3:W4:Y:S01]  /*0950*/  @!P0 LDG.E.64 R12, desc[UR14][R24.64] ;  /* 0x0000000e180c8981 */ /* 0x000722000c1e1b00 */
[----:B0-----:R-:W-:Y:S02]  /*0960*/  @!P0 MOV R16, R22 ;  /* 0x0000001600108202 */ /* 0x001fe40000000f00 */
[----:B------:R-:W-:Y:S01]  /*0970*/  @!P0 MOV R17, R7 ;  /* 0x0000000700118202 */ /* 0x000fe20000000f00 */
[----:B-1----:R-:W-:-:S04]  /*0980*/  @!P0 IMAD R18, R18, R14, RZ ;  /* 0x0000000e12128224 */ /* 0x002fc800078e02ff */
[C---:B------:R-:W-:Y:S02]  /*0990*/  @!P0 IMAD R18, R29.reuse, R15, R18 ;  /* 0x0000000f1d128224 */ /* 0x040fe400078e0212 */
[----:B------:R-:W-:Y:S02]  /*09a0*/  @!P0 IMAD.WIDE.U32 R14, R29, R14, R16 ;  /* 0x0000000e1d0e8225 */ /* 0x000fe400078e0010 */
[----:B------:R-:W3:Y:S03]  /*09b0*/  @!P0 LDC.64 R16, c[0x0][0x398] ;  /* 0x0000e600ff108b82 */ /* 0x000ee60000000a00 */
[----:B------:R-:W-:Y:S02]  /*09c0*/  @!P0 IADD3 R15, PT, PT, R15, R18, RZ ;  /* 0x000000120f0f8210 */ /* 0x000fe40007ffe0ff */
[C---:B------:R-:W-:Y:S02]  /*09d0*/  @!P0 SHF.L.U32 R29, R14.reuse, 0x2, RZ ;  /* 0x000000020e1d8819 */ /* 0x040fe400000006ff */
[----:B------:R-:W-:-:S02]  /*09e0*/  @!P0 SHF.L.U64.HI R18, R14, 0x2, R15 ;  /* 0x000000020e128819 */ /* 0x000fc4000001020f */
[----:B------:R-:W0:Y:S01]  /*09f0*/  @!P0 LDC.64 R14, c[0x0][0x3a0] ;  /* 0x0000e800ff0e8b82 */ /* 0x000e220000000a00 */
[----:B---3--:R-:W-:-:S04]  /*0a00*/  @!P0 IADD3 R24, P2, PT, R29, R16, RZ ;  /* 0x000000101d188210 */ /* 0x008fc80007f5e0ff */
[----:B------:R-:W-:Y:S02]  /*0a10*/  @!P0 IADD3.X R25, PT, PT, R18, R17, RZ, P2, !PT ;  /* 0x0000001112198210 */ /* 0x000fe400017fe4ff */
[----:B------:R-:W-:Y:S02]  /*0a20*/  CS2R R16, SRZ ;  /* 0x0000000000107805 */ /* 0x000fe4000001ff00 */
[----:B0-----:R-:W-:-:S04]  /*0a30*/  @!P0 IADD3 R28, P1, PT, R29, R14, RZ ;  /* 0x0000000e1d1c8210 */ /* 0x001fc80007f3e0ff */
[----:B------:R-:W-:Y:S02]  /*0a40*/  @!P0 IADD3.X R29, PT, PT, R18, R15, RZ, P1, !PT ;  /* 0x0000000f121d8210 */ /* 0x000fe40000ffe4ff */
[----:B------:R-:W-:-:S03]  /*0a50*/  CS2R R14, SRZ ;  /* 0x00000000000e7805 */ /* 0x000fc6000001ff00 */
[----:B------:R-:W3:Y:S04]  /*0a60*/  @!P0 LDG.E.64 R16, desc[UR14][R28.64] ;  /* 0x0000000e1c108981 */ /* 0x000ee8000c1e1b00 */
[----:B------:R-:W5:Y:S01]  /*0a70*/  @!P0 LDG.E.64 R14, desc[UR14][R24.64] ;  /* 0x0000000e180e8981 */ /* 0x000f62000c1e1b00 */
[----:B---3--:R-:W-:Y:S01]  /*0a80*/  FADD.FTZ R16, -R2, R16 ;  /* 0x0000001002107221 */ /* 0x008fe20000010100 */
[----:B-----5:R-:W-:-:S03]  /*0a90*/  FADD.FTZ R25, R14, R19 ;  /* 0x000000130e197221 */ /* 0x020fc60000010000 */
[----:B------:R-:W-:Y:S01]  /*0aa0*/  FMUL.FTZ R16, R16, R4 ;  /* 0x0000000410107220 */ /* 0x000fe20000410000 */
[----:B------:R-:W0:Y:S03]  /*0ab0*/  @!P0 LDC.64 R18, c[0x0][0x3f8] ;  /* 0x0000fe00ff128b82 */ /* 0x000e260000000a00 */
[----:B------:R-:W-:Y:S01]  /*0ac0*/  FFMA.FTZ R21, R16, R14, R21 ;  /* 0x0000000e10157223 */ /* 0x000fe20000010015 */
[----:B------:R-:W-:Y:S01]  /*0ad0*/  FMUL.FTZ R14, R14, R3 ;  /* 0x000000030e0e7220 */ /* 0x000fe20000410000 */
[----:B------:R-:W-:-:S03]  /*0ae0*/  FADD.FTZ R17, -R2, R17 ;  /* 0x0000001102117221 */ /* 0x000fc60000010100 */
[----:B------:R-:W-:Y:S01]  /*0af0*/  FADD.FTZ R24, R14, R8 ;  /* 0x000000080e187221 */ /* 0x000fe20000010000 */
[----:B------:R-:W-:Y:S02]  /*0b00*/  IMAD.U32 R8, RZ, RZ, UR4 ;  /* 0x00000004ff087e24 */ /* 0x000fe4000f8e00ff */
[----:B------:R-:W-:Y:S01]  /*0b10*/  FMUL.FTZ R29, R17, R4 ;  /* 0x00000004111d7220 */ /* 0x000fe20000410000 */
[----:B------:R-:W-:Y:S02]  /*0b20*/  FADD.FTZ R20, R15, R20 ;  /* 0x000000140f147221 */ /* 0x000fe40000010000 */
[----:B------:R-:W-:Y:S01]  /*0b30*/  @!P0 IADD3 R17, PT, PT, R8, 0x1, RZ ;  /* 0x0000000108118810 */ /* 0x000fe20007ffe0ff */
[----:B------:R-:W-:Y:S01]  /*0b40*/  FFMA.FTZ R6, R29, R15, R6 ;  /* 0x0000000f1d067223 */ /* 0x000fe20000010006 */
[----:B------:R-:W-:Y:S01]  /*0b50*/  FMUL.FTZ R8, R15, R0 ;  /* 0x000000000f087220 */ /* 0x000fe20000410000 */
[----:B------:R-:W-:Y:S01]  /*0b60*/  FFMA.FTZ R9, R16, R14, R9 ;  /* 0x0000000e10097223 */ /* 0x000fe20000010009 */
[----:B------:R-:W-:-:S02]  /*0b70*/  @!P0 SHF.R.S32.HI R15, RZ, 0x1f, R17 ;  /* 0x0000001fff0f8819 */ /* 0x000fc40000011411 */
[----:B------:R-:W-:Y:S01]  /*0b80*/  FADD.FTZ R24, R8, R24 ;  /* 0x0000001808187221 */ /* 0x000fe20000010000 */
[----:B------:R-:W-:Y:S01]  /*0b90*/  FFMA.FTZ R28, R29, R8, R9 ;  /* 0x000000081d1c7223 */ /* 0x000fe20000010009 */
[----:B------:R-:W-:Y:S01]  /*0ba0*/  @!P0 MOV R8, R22 ;  /* 0x0000001600088202 */ /* 0x000fe20000000f00 */
        /* <DEDUP_REMOVED lines=11> */
[----:B------:R0:W3:Y:S02]  /*0c60*/  @!P0 LDG.E.64 R8, desc[UR14][R14.64] ;  /* 0x0000000e0e088981 */ /* 0x0000e4000c1e1b00 */
[----:B0-----:R-:W0:Y:S01]  /*0c70*/  @!P0 LDC.64 R14, c[0x0][0x398] ;  /* 0x0000e600ff0e8b82 */ /* 0x001e220000000a00 */
[----:B--2---:R-:W-:-:S04]  /*0c80*/  FADD.FTZ R17, -R2, R10 ;  /* 0x0000000a02117221 */ /* 0x004fc80000010100 */
[----:B------:R-:W-:Y:S01]  /*0c90*/  FMUL.FTZ R10, R17, R4 ;  /* 0x00000004110a7220 */ /* 0x000fe20000410000 */
[----:B----4-:R-:W-:-:S04]  /*0ca0*/  FMUL.FTZ R29, R12, R3 ;  /* 0x000000030c1d7220 */ /* 0x010fc80000410000 */
[----:B------:R-:W-:Y:S01]  /*0cb0*/  FFMA.FTZ R28, R10, R29, R28 ;  /* 0x0000001d0a1c7223 */ /* 0x000fe2000001001c */
[----:B0-----:R-:W-:-:S04]  /*0cc0*/  @!P0 IADD3 R18, P1, PT, R19, R14, RZ ;  /* 0x0000000e13128210 */ /* 0x001fc80007f3e0ff */
[----:B------:R-:W-:Y:S02]  /*0cd0*/  @!P0 IADD3.X R19, PT, PT, R16, R15, RZ, P1, !PT ;  /* 0x0000000f10138210 */ /* 0x000fe40000ffe4ff */
[----:B------:R-:W0:Y:S01]  /*0ce0*/  @!P0 LDC.64 R16, c[0x0][0x3f8] ;  /* 0x0000fe00ff108b82 */ /* 0x000e220000000a00 */
[----:B------:R-:W-:Y:S01]  /*0cf0*/  FADD.FTZ R24, R24, R29 ;  /* 0x0000001d18187221 */ /* 0x000fe20000010000 */
[----:B------:R-:W-:Y:S01]  /*0d00*/  IMAD.U32 R29, RZ, RZ, UR4 ;  /* 0x00000004ff1d7e24 */ /* 0x000fe2000f8e00ff */
[----:B------:R-:W-:Y:S01]  /*0d10*/  CS2R R14, SRZ ;  /* 0x00000000000e7805 */ /* 0x000fe2000001ff00 */
[----:B------:R-:W-:-:S03]  /*0d20*/  FADD.FTZ R11, -R2, R11 ;  /* 0x0000000b020b7221 */ /* 0x000fc60000010100 */
[----:B------:R-:W-:Y:S02]  /*0d30*/  @!P0 IADD3 R29, PT, PT, R29, 0x2, RZ ;  /* 0x000000021d1d8810 */ /* 0x000fe40007ffe0ff */
[----:B------:R1:W2:Y:S01]  /*0d40*/  @!P0 LDG.E.64 R14, desc[UR14][R18.64] ;  /* 0x0000000e120e8981 */ /* 0x0002a2000c1e1b00 */
[----:B------:R-:W-:Y:S01]  /*0d50*/  FADD.FTZ R20, R20, R13 ;  /* 0x0000000d14147221 */ /* 0x000fe20000010000 */
[----:B------:R-:W-:Y:S01]  /*0d60*/  FFMA.FTZ R21, R10, R12, R21 ;  /* 0x0000000c0a157223 */ /* 0x000fe20000010015 */
[----:B-1----:R-:W-:Y:S01]  /*0d70*/  FMUL.FTZ R19, R11, R4 ;  /* 0x000000040b137220 */ /* 0x002fe20000410000 */
[----:B------:R-:W-:-:S03]  /*0d80*/  @!P0 SHF.R.S32.HI R11, RZ, 0x1f, R29 ;  /* 0x0000001fff0b8819 */ /* 0x000fc6000001141d */
[----:B------:R-:W-:Y:S01]  /*0d90*/  FFMA.FTZ R6, R19, R13, R6 ;  /* 0x0000000d13067223 */ /* 0x000fe20000010006 */
[----:B------:R-:W-:Y:S01]  /*0da0*/  FMUL.FTZ R13, R13, R0 ;  /* 0x000000000d0d7220 */ /* 0x000fe20000410000 */
[----:B0-----:R-:W-:Y:S01]  /*0db0*/  @!P0 IMAD R10, R11, R16, RZ ;  /* 0x000000100b0a8224 */ /* 0x001fe200078e02ff */
[----:B------:R-:W-:Y:S02]  /*0dc0*/  @!P0 MOV R11, R7 ;  /* 0x00000007000b8202 */ /* 0x000fe40000000f00 */
[----:B------:R-:W-:Y:S01]  /*0dd0*/  FFMA.FTZ R19, R19, R13, R28 ;  /* 0x0000000d13137223 */ /* 0x000fe2000001001c */
[----:B------:R-:W-:Y:S01]  /*0de0*/  FADD.FTZ R18, R13, R24 ;  /* 0x000000180d127221 */ /* 0x000fe20000010000 */
[----:B------:R-:W-:Y:S01]  /*0df0*/  @!P0 IMAD R13, R29, R17, R10 ;  /* 0x000000111d0d8224 */ /* 0x000fe200078e020a */
[----:B------:R-:W-:-:S05]  /*0e00*/  @!P0 MOV R10, R22 ;  /* 0x00000016000a8202 */ /* 0x000fca0000000f00 */
[----:B------:R-:W-:Y:S02]  /*0e10*/  @!P0 IMAD.WIDE.U32 R16, R29, R16, R10 ;  /* 0x000000101d108225 */ /* 0x000fe400078e000a */
[----:B------:R-:W0:Y:S03]  /*0e20*/  @!P0 LDC.64 R10, c[0x0][0x3a0] ;  /* 0x0000e800ff0a8b82 */ /* 0x000e260000000a00 */
[----:B------:R-:W-:Y:S02]  /*0e30*/  @!P0 IADD3 R13, PT, PT, R17, R13, RZ ;  /* 0x0000000d110d8210 */ /* 0x000fe40007ffe0ff */
[C---:B------:R-:W-:Y:S02]  /*0e40*/  @!P0 SHF.L.U32 R17, R16.reuse, 0x2, RZ ;  /* 0x0000000210118819 */ /* 0x040fe400000006ff */
[----:B------:R-:W-:Y:S02]  /*0e50*/  @!P0 SHF.L.U64.HI R24, R16, 0x2, R13 ;  /* 0x0000000210188819 */ /* 0x000fe4000001020d */
[----:B0-----:R-:W-:-:S04]  /*0e60*/  @!P0 IADD3 R28, P1, PT, R17, R10, RZ ;  /* 0x0000000a111c8210 */ /* 0x001fc80007f3e0ff */
[----:B------:R-:W-:Y:S02]  /*0e70*/  @!P0 IADD3.X R29, PT, PT, R24, R11, RZ, P1, !PT ;  /* 0x0000000b181d8210 */ /* 0x000fe40000ffe4ff */
[----:B------:R-:W0:Y:S01]  /*0e80*/  @!P0 LDC.64 R10, c[0x0][0x398] ;  /* 0x0000e600ff0a8b82 */ /* 0x000e220000000a00 */
[----:B------:R-:W-:Y:S01]  /*0e90*/  FADD.FTZ R25, R25, R12 ;  /* 0x0000000c19197221 */ /* 0x000fe20000010000 */
[----:B------:R-:W-:-:S06]  /*0ea0*/  CS2R R12, SRZ ;  /* 0x00000000000c7805 */ /* 0x000fcc000001ff00 */
[----:B------:R2:W4:Y:S01]  /*0eb0*/  @!P0 LDG.E.64 R12, desc[UR14][R28.64] ;  /* 0x0000000e1c0c8981 */ /* 0x000522000c1e1b00 */
[----:B0-----:R-:W-:-:S04]  /*0ec0*/  @!P0 IADD3 R16, P1, PT, R17, R10, RZ ;  /* 0x0000000a11108210 */ /* 0x001fc80007f3e0ff */
[----:B------:R-:W-:Y:S02]  /*0ed0*/  @!P0 IADD3.X R17, PT, PT, R24, R11, RZ, P1, !PT ;  /* 0x0000000b18118210 */ /* 0x000fe40000ffe4ff */
[----:B------:R-:W-:-:S06]  /*0ee0*/  CS2R R10, SRZ ;  /* 0x00000000000a7805 */ /* 0x000fcc000001ff00 */
[----:B------:R0:W5:Y:S01]  /*0ef0*/  @!P0 LDG.E.64 R10, desc[UR14][R16.64] ;  /* 0x0000000e100a8981 */ /* 0x000162000c1e1b00 */
[----:B------:R-:W-:-:S04]  /*0f00*/  UIADD3 UR5, UPT, UPT, UR5, 0x4, URZ ;  /* 0x0000000405057890 */ /* 0x000fc8000fffe0ff */
[----:B------:R-:W-:Y:S02]  /*0f10*/  UISETP.NE.AND UP0, UPT, UR5, URZ, UPT ;  /* 0x000000ff0500728c */ /* 0x000fe4000bf05270 */
[----:B------:R-:W-:Y:S01]  /*0f20*/  UIADD3 UR4, UPT, UPT, UR4, 0x4, URZ ;  /* 0x0000000404047890 */ /* 0x000fe2000fffe0ff */
[C---:B---3--:R-:W-:Y:S01]  /*0f30*/  FADD.FTZ R8, -R2.reuse, R8 ;  /* 0x0000000802087221 */ /* 0x048fe20000010100 */
[----:B------:R-:W-:-:S03]  /*0f40*/  FADD.FTZ R9, -R2, R9 ;  /* 0x0000000902097221 */ /* 0x000fc60000010100 */
[-C--:B------:R-:W-:Y:S01]  /*0f50*/  FMUL.FTZ R8, R8, R4.reuse ;  /* 0x0000000408087220 */ /* 0x080fe20000410000 */
[----:B------:R-:W-:Y:S01]  /*0f60*/  FMUL.FTZ R9, R9, R4 ;  /* 0x0000000409097220 */ /* 0x000fe20000410000 */
[----:B--2---:R-:W-:Y:S02]  /*0f70*/  FMUL.FTZ R29, R14, R3 ;  /* 0x000000030e1d7220 */ /* 0x004fe40000410000 */
[C---:B------:R-:W-:Y:S02]  /*0f80*/  FFMA.FTZ R21, R8.reuse, R14, R21 ;  /* 0x0000000e08157223 */ /* 0x040fe40000010015 */
[----:B------:R-:W-:Y:S01]  /*0f90*/  FFMA.FTZ R19, R8, R29, R19 ;  /* 0x0000001d08137223 */ /* 0x000fe20000010013 */
[----:B------:R-:W-:Y:S01]  /*0fa0*/  FADD.FTZ R18, R18, R29 ;  /* 0x0000001d12127221 */ /* 0x000fe20000010000 */
[----:B------:R-:W-:Y:S01]  /*0fb0*/  FMUL.FTZ R8, R15, R0 ;  /* 0x000000000f087220 */ /* 0x000fe20000410000 */
[----:B------:R-:W-:Y:S01]  /*0fc0*/  FFMA.FTZ R6, R9, R15, R6 ;  /* 0x0000000f09067223 */ /* 0x000fe20000010006 */
[----:B------:R-:W-:-:S02]  /*0fd0*/  FADD.FTZ R25, R25, R14 ;  /* 0x0000000e19197221 */ /* 0x000fc40000010000 */
[----:B0-----:R-:W-:Y:S01]  /*0fe0*/  FFMA.FTZ R17, R9, R8, R19 ;  /* 0x0000000809117223 */ /* 0x001fe20000010013 */
[----:B------:R-:W-:Y:S01]  /*0ff0*/  FADD.FTZ R18, R8, R18 ;  /* 0x0000001208127221 */ /* 0x000fe20000010000 */
[----:B------:R-:W-:Y:S01]  /*1000*/  FADD.FTZ R20, R20, R15 ;  /* 0x0000000f14147221 */ /* 0x000fe20000010000 */
[C---:B----4-:R-:W-:Y:S01]  /*1010*/  FADD.FTZ R29, -R2.reuse, R12 ;  /* 0x0000000c021d7221 */ /* 0x050fe20000010100 */
[----:B------:R-:W-:-:S03]  /*1020*/  FADD.FTZ R13, -R2, R13 ;  /* 0x0000000d020d7221 */ /* 0x000fc60000010100 */
[-C--:B------:R-:W-:Y:S01]  /*1030*/  FMUL.FTZ R12, R29, R4.reuse ;  /* 0x000000041d0c7220 */ /* 0x080fe20000410000 */
        /* <DEDUP_REMOVED lines=11> */
[----:B------:R-:W-:Y:S06]  /*10f0*/  BRA.U UP0, `(.L_x_1796) ;  /* 0xfffffff500b47547 */ /* 0x000fec000b83ffff */
[----:B------:R-:W-:-:S12]  /*1100*/  UIADD3 UR4, UPT, UPT, UR4, -0x1, URZ ;  /* 0xffffffff04047890 */ /* 0x000fd8000fffe0ff */
.L_x_1795:
        /* <DEDUP_REMOVED lines=8> */
[----:B0-----:R-:W-:Y:S01]  /*1190*/  ISETP.GE.U32.AND P0, PT, R26, UR6, PT ;  /* 0x000000061a007c0c */ /* 0x001fe2000bf06070 */
[----:B------:R-:W-:-:S03]  /*11a0*/  IMAD.U32 R17, RZ, RZ, UR6 ;  /* 0x00000006ff117e24 */ /* 0x000fc6000f8e00ff */
[----:B------:R-:W-:-:S13]  /*11b0*/  ISETP.GE.AND.EX P0, PT, R27, UR7, PT, P0 ;  /* 0x000000071b007c0c */ /* 0x000fda000bf06300 */
[----:B------:R-:W0:Y:S01]  /*11c0*/  @!P0 LDC.64 R12, c[0x0][0x3a0] ;  /* 0x0000e800ff0c8b82 */ /* 0x000e220000000a00 */
[----:B------:R-:W-:Y:S01]  /*11d0*/  VOTEU.ALL UP1, P0 ;  /* 0x0000000000ff7886 */ /* 0x000fe20000020000 */
[----:B------:R-:W-:Y:S02]  /*11e0*/  @!P0 MOV R10, R22 ;  /* 0x00000016000a8202 */ /* 0x000fe40000000f00 */
[----:B------:R-:W-:Y:S02]  /*11f0*/  @!P0 MOV R11, R7 ;  /* 0x00000007000b8202 */ /* 0x000fe40000000f00 */
[----:B------:R-:W-:Y:S01]  /*1200*/  @!UP1 USHF.R.S32.HI UR5, URZ, 0x1f, UR4 ;  /* 0x0000001fff059899 */ /* 0x000fe20008011404 */
[----:B------:R-:W-:Y:S01]  /*1210*/  @!P0 IADD3 R25, PT, PT, R25, 0x1, RZ ;  /* 0x0000000119198810 */ /* 0x000fe20007ffe0ff */
[----:B------:R-:W-:Y:S02]  /*1220*/  @!P0 IMAD.WIDE.U32 R16, R17, UR4, R10 ;  /* 0x0000000411108c25 */ /* 0x000fe4000f8e000a */
[----:B------:R-:W-:Y:S01]  /*1230*/  @!UP1 UIMAD UR5, UR5, UR6, URZ ;  /* 0x00000006050592a4 */ /* 0x000fe2000f8e02ff */
[----:B------:R-:W1:Y:S03]  /*1240*/  @!P0 LDC.64 R10, c[0x0][0x398] ;  /* 0x0000e600ff0a8b82 */ /* 0x000e660000000a00 */
[----:B------:R-:W-:Y:S01]  /*1250*/  @!UP1 UIMAD UR5, UR4, UR7, UR5 ;  /* 0x00000007040592a4 */ /* 0x000fe2000f8e0205 */
[----:B------:R-:W-:Y:S01]  /*1260*/  @!P0 SHF.L.U32 R29, R16, 0x2, RZ ;  /* 0x00000002101d8819 */ /* 0x000fe200000006ff */
[----:B------:R-:W2:Y:S04]  /*1270*/  LDCU.64 UR6, c[0x0][0x3f8] ;  /* 0x00007f00ff0677ac */ /* 0x000ea80008000a00 */
[----:B------:R-:W-:-:S02]  /*1280*/  @!P0 IADD3 R15, PT, PT, R17, UR5, RZ ;  /* 0x00000005110f8c10 */ /* 0x000fc4000fffe0ff */
[----:B------:R-:W-:Y:S02]  /*1290*/  @!P0 SHF.R.S32.HI R17, RZ, 0x1f, R25 ;  /* 0x0000001fff118819 */ /* 0x000fe40000011419 */
        /* <DEDUP_REMOVED lines=15> */
[----:B------:R-:W-:Y:S02]  /*1390*/  @!P0 IADD3 R17, PT, PT, R25, R17, RZ ;  /* 0x0000001119118210 */ /* 0x000fe40007ffe0ff */
[C---:B------:R-:W-:Y:S02]  /*13a0*/  @!P0 SHF.L.U32 R25, R24.reuse, 0x2, RZ ;  /* 0x0000000218198819 */ /* 0x040fe400000006ff */
[----:B------:R-:W-:-:S02]  /*13b0*/  @!P0 SHF.L.U64.HI R18, R24, 0x2, R17 ;  /* 0x0000000218128819 */ /* 0x000fc40000010211 */
[----:B------:R-:W1:Y:S01]  /*13c0*/  @!P0 LDC.64 R16, c[0x0][0x398] ;  /* 0x0000e600ff108b82 */ /* 0x000e620000000a00 */
[----:B0-----:R-:W-:-:S04]  /*13d0*/  @!P0 IADD3 R28, P1, PT, R25, R12, RZ ;  /* 0x0000000c191c8210 */ /* 0x001fc80007f3e0ff */
[----:B------:R-:W-:Y:S02]  /*13e0*/  @!P0 IADD3.X R29, PT, PT, R18, R13, RZ, P1, !PT ;  /* 0x0000000d121d8210 */ /* 0x000fe40000ffe4ff */
[----:B------:R-:W-:Y:S02]  /*13f0*/  CS2R R12, SRZ ;  /* 0x00000000000c7805 */ /* 0x000fe4000001ff00 */
[----:B-1----:R-:W-:-:S04]  /*1400*/  @!P0 IADD3 R24, P1, PT, R25, R16, RZ ;  /* 0x0000001019188210 */ /* 0x002fc80007f3e0ff */
[----:B------:R3:W4:Y:S01]  /*1410*/  @!P0 LDG.E.64 R12, desc[UR14][R28.64] ;  /* 0x0000000e1c0c8981 */ /* 0x000722000c1e1b00 */
[----:B------:R-:W-:Y:S02]  /*1420*/  @!P0 IADD3.X R25, PT, PT, R18, R17, RZ, P1, !PT ;  /* 0x0000001112198210 */ /* 0x000fe40000ffe4ff */
[----:B------:R-:W-:-:S06]  /*1430*/  CS2R R16, SRZ ;  /* 0x0000000000107805 */ /* 0x000fcc000001ff00 */
[----:B------:R-:W5:Y:S01]  /*1440*/  @!P0 LDG.E.64 R16, desc[UR14][R24.64] ;  /* 0x0000000e18108981 */ /* 0x000f62000c1e1b00 */
[----:B------:R-:W-:Y:S01]  /*1450*/  UIADD3 UR4, UPT, UPT, UR4, 0x2, URZ ;  /* 0x0000000204047890 */ /* 0x000fe2000fffe0ff */
[C---:B--2---:R-:W-:Y:S01]  /*1460*/  FADD.FTZ R14, -R2.reuse, R14 ;  /* 0x0000000e020e7221 */ /* 0x044fe20000010100 */
[----:B------:R-:W-:-:S03]  /*1470*/  FADD.FTZ R15, -R2, R15 ;  /* 0x0000000f020f7221 */ /* 0x000fc60000010100 */
[-C--:B------:R-:W-:Y:S01]  /*1480*/  FMUL.FTZ R14, R14, R4.reuse ;  /* 0x000000040e0e7220 */ /* 0x080fe20000410000 */
[----:B------:R-:W-:Y:S01]  /*1490*/  FMUL.FTZ R15, R15, R4 ;  /* 0x000000040f0f7220 */ /* 0x000fe20000410000 */
[----:B---3--:R-:W-:Y:S02]  /*14a0*/  FMUL.FTZ R29, R10, R3 ;  /* 0x000000030a1d7220 */ /* 0x008fe40000410000 */
[C---:B------:R-:W-:Y:S02]  /*14b0*/  FFMA.FTZ R21, R14.reuse, R10, R21 ;  /* 0x0000000a0e157223 */ /* 0x040fe40000010015 */
[----:B------:R-:W-:Y:S01]  /*14c0*/  FFMA.FTZ R14, R14, R29, R9 ;  /* 0x0000001d0e0e7223 */ /* 0x000fe20000010009 */
[----:B------:R-:W-:Y:S01]  /*14d0*/  FADD.FTZ R8, R8, R29 ;  /* 0x0000001d08087221 */ /* 0x000fe20000010000 */
[----:B------:R-:W-:Y:S01]  /*14e0*/  FMUL.FTZ R9, R11, R0 ;  /* 0x000000000b097220 */ /* 0x000fe20000410000 */
[----:B------:R-:W-:Y:S01]  /*14f0*/  FFMA.FTZ R6, R15, R11, R6 ;  /* 0x0000000b0f067223 */ /* 0x000fe20000010006 */
[----:B------:R-:W-:-:S02]  /*1500*/  FADD.FTZ R19, R19, R10 ;  /* 0x0000000a13137221 */ /* 0x000fc40000010000 */
[----:B------:R-:W-:Y:S01]  /*1510*/  FADD.FTZ R8, R9, R8 ;  /* 0x0000000809087221 */ /* 0x000fe20000010000 */
[----:B------:R-:W-:Y:S01]  /*1520*/  FFMA.FTZ R15, R15, R9, R14 ;  /* 0x000000090f0f7223 */ /* 0x000fe2000001000e */
[----:B------:R-:W-:Y:S01]  /*1530*/  FADD.FTZ R20, R20, R11 ;  /* 0x0000000b14147221 */ /* 0x000fe20000010000 */
[C---:B----4-:R-:W-:Y:S01]  /*1540*/  FADD.FTZ R29, -R2.reuse, R12 ;  /* 0x0000000c021d7221 */ /* 0x050fe20000010100 */
[----:B------:R-:W-:-:S03]  /*1550*/  FADD.FTZ R13, -R2, R13 ;  /* 0x0000000d020d7221 */ /* 0x000fc60000010100 */
[----:B------:R-:W-:Y:S01]  /*1560*/  FMUL.FTZ R10, R29, R4 ;  /* 0x000000041d0a7220 */ /* 0x000fe20000410000 */
[----:B-----5:R-:W-:Y:S01]  /*1570*/  FMUL.FTZ R9, R16, R3 ;  /* 0x0000000310097220 */ /* 0x020fe20000410000 */
[----:B------:R-:W-:Y:S01]  /*1580*/  FMUL.FTZ R12, R17, R0 ;  /* 0x00000000110c7220 */ /* 0x000fe20000410000 */
[----:B------:R-:W-:Y:S02]  /*1590*/  FMUL.FTZ R13, R13, R4 ;  /* 0x000000040d0d7220 */ /* 0x000fe40000410000 */
        /* <DEDUP_REMOVED lines=8> */
.L_x_1797:
        /* <DEDUP_REMOVED lines=9> */
[----:B------:R-:W-:-:S02]  /*16b0*/  MOV R11, UR6 ;  /* 0x00000006000b7c02 */ /* 0x000fc40008000f00 */
        /* <DEDUP_REMOVED lines=16> */
.L_x_1799:
[----:B------:R-:W-:Y:S05]  /*17c0*/  BSYNC.RECONVERGENT B0 ;  /* 0x0000000000007941 */ /* 0x000fea0003800200 */
.L_x_1798:
        /* <DEDUP_REMOVED lines=15> */
.L_x_1794:
        /* <DEDUP_REMOVED lines=14> */
[----:B------:R-:W-:Y:S02]  /*19a0*/  @!P0 MOV R6, R22 ;  /* 0x0000001600068202 */ /* 0x000fe40000000f00 */
[----:B------:R-:W-:Y:S02]  /*19b0*/  @!UP1 UIMAD UR7, UR7, UR10, URZ ;  /* 0x0000000a070792a4 */ /* 0x000fe4000f8e02ff */
[----:B------:R-:W1:Y:S01]  /*19c0*/  @!P0 LDC.64 R14, c[0x0][0x398] ;  /* 0x0000e600ff0e8b82 */ /* 0x000e620000000a00 */
[----:B------:R-:W-:Y:S01]  /*19d0*/  @!P0 IMAD.WIDE.U32 R8, R9, UR4, R6 ;  /* 0x0000000409088c25 */ /* 0x000fe2000f8e0006 */
[----:B------:R-:W-:-:S03]  /*19e0*/  @!UP1 UIMAD UR7, UR4, UR11, UR7 ;  /* 0x0000000b040792a4 */ /* 0x000fc6000f8e0207 */
[----:B------:R-:W-:-:S03]  /*19f0*/  @!P0 IMAD.SHL.U32 R17, R8, 0x4, RZ ;  /* 0x0000000408118824 */ /* 0x000fc600078e00ff */
[----:B------:R-:W-:-:S04]  /*1a00*/  @!P0 IADD3 R9, PT, PT, R9, UR7, RZ ;  /* 0x0000000709098c10 */ /* 0x000fc8000fffe0ff */
        /* <DEDUP_REMOVED lines=42> */
.L_x_1800:
[----:B------:R-:W-:Y:S05]  /*1cb0*/  BRA.U !UP0, `(.L_x_1793) ;  /* 0x0000000508c07547 */ /* 0x000fea000b800000 */
[----:B------:R-:W-:-:S12]  /*1cc0*/  UIADD3 UR4, UPT, UPT, UR6, -UR8, URZ ;  /* 0x8000000806047290 */ /* 0x000fd8000fffe0ff */
.L_x_1801:
        /* <DEDUP_REMOVED lines=9> */
[----:B------:R-:W-:Y:S01]  /*1d60*/  @!P0 IMAD.IADD R13, R15, 0x1, R13 ;  /* 0x000000010f0d8824 */ /* 0x000fe200078e020d */
[----:B------:R-:W-:-:S04]  /*1d70*/  @!P0 SHF.L.U32 R29, R14, 0x2, RZ ;  /* 0x000000020e1d8819 */ /* 0x000fc800000006ff */
[----:B-1----:R-:W-:Y:S02]  /*1d80*/  @!P0 IADD3 R16, P1, PT, R29, R10, RZ ;  /* 0x0000000a1d108210 */ /* 0x002fe40007f3e0ff */
[----:B------:R-:W-:Y:S02]  /*1d90*/  @!P0 SHF.L.U64.HI R24, R14, 0x2, R13 ;  /* 0x000000020e188819 */ /* 0x000fe4000001020d */
[----:B------:R-:W-:Y:S01]  /*1da0*/  CS2R R14, SRZ ;  /* 0x00000000000e7805 */ /* 0x000fe2000001ff00 */
[----:B------:R-:W0:Y:S01]  /*1db0*/  @!P0 LDC.64 R12, c[0x0][0x3f8] ;  /* 0x0000fe00ff0c8b82 */ /* 0x000e220000000a00 */
[----:B------:R-:W-:-:S05]  /*1dc0*/  @!P0 IADD3.X R17, PT, PT, R24, R11, RZ, P1, !PT ;  /* 0x0000000b18118210 */ /* 0x000fca0000ffe4ff */
[----:B------:R1:W2:Y:S02]  /*1dd0*/  @!P0 LDG.E.64 R14, desc[UR14][R16.64] ;  /* 0x0000000e100e8981 */ /* 0x0002a4000c1e1b00 */
[----:B------:R-:W3:Y:S01]  /*1de0*/  @!P0 LDC.64 R10, c[0x0][0x398] ;  /* 0x0000e600ff0a8b82 */ /* 0x000ee20000000a00 */
[----:B------:R-:W-:-:S04]  /*1df0*/  MOV R27, UR6 ;  /* 0x00000006001b7c02 */ /* 0x000fc80008000f00 */
[----:B------:R-:W-:Y:S02]  /*1e00*/  @!P0 IADD3 R27, PT, PT, R27, 0x1, RZ ;  /* 0x000000011b1b8810 */ /* 0x000fe40007ffe0ff */
[----:B---3--:R-:W-:-:S04]  /*1e10*/  @!P0 IADD3 R28, P1, PT, R29, R10, RZ ;  /* 0x0000000a1d1c8210 */ /* 0x008fc80007f3e0ff */
[----:B------:R-:W-:Y:S02]  /*1e20*/  @!P0 IADD3.X R29, PT, PT, R24, R11, RZ, P1, !PT ;  /* 0x0000000b181d8210 */ /* 0x000fe40000ffe4ff */
[----:B------:R-:W-:-:S06]  /*1e30*/  CS2R R10, SRZ ;  /* 0x00000000000a7805 */ /* 0x000fcc000001ff00 */
[----:B------:R3:W4:Y:S01]  /*1e40*/  @!P0 LDG.E.64 R10, desc[UR14][R28.64] ;  /* 0x0000000e1c0a8981 */ /* 0x000722000c1e1b00 */
[----:B------:R-:W-:Y:S02]  /*1e50*/  @!P0 SHF.R.S32.HI R24, RZ, 0x1f, R27 ;  /* 0x0000001fff188819 */ /* 0x000fe4000001141b */
[----:B-1----:R-:W-:Y:S02]  /*1e60*/  @!P0 MOV R16, R22 ;  /* 0x0000001600108202 */ /* 0x002fe40000000f00 */
[----:B------:R-:W-:Y:S01]  /*1e70*/  @!P0 MOV R17, R7 ;  /* 0x0000000700118202 */ /* 0x000fe20000000f00 */
[----:B0-----:R-:W-:-:S04]  /*1e80*/  @!P0 IMAD R24, R24, R12, RZ ;  /* 0x0000000c18188224 */ /* 0x001fc800078e02ff */
[C---:B------:R-:W-:Y:S02]  /*1e90*/  @!P0 IMAD R24, R27.reuse, R13, R24 ;  /* 0x0000000d1b188224 */ /* 0x040fe400078e0218 */
[----:B------:R-:W-:Y:S02]  /*1ea0*/  @!P0 IMAD.WIDE.U32 R16, R27, R12, R16 ;  /* 0x0000000c1b108225 */ /* 0x000fe400078e0010 */
[----:B------:R-:W3:Y:S02]  /*1eb0*/  @!P0 LDC.64 R12, c[0x0][0x3a0] ;  /* 0x0000e800ff0c8b82 */ /* 0x000ee40000000a00 */
[----:B------:R-:W-:Y:S01]  /*1ec0*/  @!P0 IMAD.SHL.U32 R27, R16, 0x4, RZ ;  /* 0x00000004101b8824 */ /* 0x000fe200078e00ff */
[----:B------:R-:W-:-:S04]  /*1ed0*/  @!P0 IADD3 R17, PT, PT, R17, R24, RZ ;  /* 0x0000001811118210 */ /* 0x000fc80007ffe0ff */
[----:B------:R-:W-:Y:S02]  /*1ee0*/  @!P0 SHF.L.U64.HI R24, R16, 0x2, R17 ;  /* 0x0000000210188819 */ /* 0x000fe40000010211 */
[----:B------:R-:W0:Y:S01]  /*1ef0*/  @!P0 LDC.64 R16, c[0x0][0x398] ;  /* 0x0000e600ff108b82 */ /* 0x000e220000000a00 */
[----:B---3--:R-:W-:-:S04]  /*1f00*/  @!P0 IADD3 R28, P1, PT, R27, R12, RZ ;  /* 0x0000000c1b1c8210 */ /* 0x008fc80007f3e0ff */
[----:B------:R-:W-:Y:S02]  /*1f10*/  @!P0 IADD3.X R29, PT, PT, R24, R13, RZ, P1, !PT ;  /* 0x0000000d181d8210 */ /* 0x000fe40000ffe4ff */
[----:B------:R-:W-:-:S06]  /*1f20*/  CS2R R12, SRZ ;  /* 0x00000000000c7805 */ /* 0x000fcc000001ff00 */
[----:B------:R-:W3:Y:S01]  /*1f30*/  @!P0 LDG.E.64 R12, desc[UR14][R28.64] ;  /* 0x0000000e1c0c8981 */ /* 0x000ee2000c1e1b00 */
[----:B0-----:R-:W-:-:S04]  /*1f40*/  @!P0 IADD3 R26, P1, PT, R27, R16, RZ ;  /* 0x000000101b1a8210 */ /* 0x001fc80007f3e0ff */
[----:B------:R-:W-:Y:S02]  /*1f50*/  @!P0 IADD3.X R27, PT, PT, R24, R17, RZ, P1, !PT ;  /* 0x00000011181b8210 */ /* 0x000fe40000ffe4ff */
[----:B------:R-:W-:-:S06]  /*1f60*/  CS2R R16, SRZ ;  /* 0x0000000000107805 */ /* 0x000fcc000001ff00 */
[----:B------:R0:W5:Y:S01]  /*1f70*/  @!P0 LDG.E.64 R16, desc[UR14][R26.64] ;  /* 0x0000000e1a108981 */ /* 0x000162000c1e1b00 */
[----:B------:R-:W-:Y:S02]  /*1f80*/  UIADD3 UR4, UPT, UPT, UR4, 0x2, URZ ;  /* 0x0000000204047890 */ /* 0x000fe4000fffe0ff */
[----:B------:R-:W-:Y:S02]  /*1f90*/  UIADD3 UR6, UPT, UPT, UR6, 0x2, URZ ;  /* 0x0000000206067890 */ /* 0x000fe4000fffe0ff */
[----:B------:R-:W-:Y:S01]  /*1fa0*/  UISETP.NE.AND UP0, UPT, UR4, URZ, UPT ;  /* 0x000000ff0400728c */ /* 0x000fe2000bf05270 */
[C---:B--2---:R-:W-:Y:S01]  /*1fb0*/  FADD.FTZ R14, -R2.reuse, R14 ;  /* 0x0000000e020e7221 */ /* 0x044fe20000010100 */
[----:B------:R-:W-:-:S03]  /*1fc0*/  FADD.FTZ R15, -R2, R15 ;  /* 0x0000000f020f7221 */ /* 0x000fc60000010100 */
[-C--:B------:R-:W-:Y:S01]  /*1fd0*/  FMUL.FTZ R14, R14, R4.reuse ;  /* 0x000000040e0e7220 */ /* 0x080fe20000410000 */
[----:B------:R-:W-:-:S03]  /*1fe0*/  FMUL.FTZ R15, R15, R4 ;  /* 0x000000040f0f7220 */ /* 0x000fc60000410000 */
[----:B------:R-:W-:-:S04]  /*1ff0*/  FFMA.FTZ R24, R14, R3, R18 ;  /* 0x000000030e187223 */ /* 0x000fc80000010012 */
[----:B0-----:R-:W-:-:S04]  /*2000*/  FMUL.FTZ R26, R24, -1.4426950216293334961 ;  /* 0xbfb8aa3b181a7820 */ /* 0x001fc80000410000 */
[----:B------:R-:W0:Y:S02]  /*2010*/  MUFU.EX2 R28, R26 ;  /* 0x0000001a001c7308 */ /* 0x000e240000000800 */
[----:B0-----:R-:W-:-:S06]  /*2020*/  FADD.FTZ R28, R28, 1 ;  /* 0x3f8000001c1c7421 */ /* 0x001fcc0000010000 */
[----:B------:R-:W4:Y:S02]  /*2030*/  MUFU.RCP R29, R28 ;  /* 0x0000001c001d7308 */ /* 0x000f240000001000 */
[C---:B----4-:R-:W-:Y:S01]  /*2040*/  FMUL.FTZ R10, R29.reuse, R10 ;  /* 0x0000000a1d0a7220 */ /* 0x050fe20000410000 */
[----:B------:R-:W-:-:S04]  /*2050*/  FADD.FTZ R29, -R29, 1 ;  /* 0x3f8000001d1d7421 */ /* 0x000fc80000010100 */
[----:B------:R-:W-:Y:S01]  /*2060*/  FFMA.FTZ R29, R24, R29, 1 ;  /* 0x3f800000181d7423 */ /* 0x000fe2000001001d */
[----:B------:R-:W-:-:S03]  /*2070*/  FFMA.FTZ R24, R15, R0, R25 ;  /* 0x000000000f187223 */ /* 0x000fc60000010019 */
[----:B------:R-:W-:Y:S01]  /*2080*/  FMUL.FTZ R10, R10, R29 ;  /* 0x0000001d0a0a7220 */ /* 0x000fe20000410000 */
[----:B------:R-:W-:-:S03]  /*2090*/  FMUL.FTZ R29, R24, -1.4426950216293334961 ;  /* 0xbfb8aa3b181d7820 */ /* 0x000fc60000410000 */
[----:B------:R-:W-:-:S03]  /*20a0*/  FADD.FTZ R19, R10, R19 ;  /* 0x000000130a137221 */ /* 0x000fc60000010000 */
[----:B------:R-:W0:Y:S01]  /*20b0*/  MUFU.EX2 R29, R29 ;  /* 0x0000001d001d7308 */ /* 0x000e220000000800 */
[C---:B---3--:R-:W-:Y:S01]  /*20c0*/  FADD.FTZ R12, -R2.reuse, R12 ;  /* 0x0000000c020c7221 */ /* 0x048fe20000010100 */
[----:B------:R-:W-:Y:S01]  /*20d0*/  FADD.FTZ R13, -R2, R13 ;  /* 0x0000000d020d7221 */ /* 0x000fe20000010100 */
[----:B0-----:R-:W-:-:S06]  /*20e0*/  FADD.FTZ R26, R29, 1 ;  /* 0x3f8000001d1a7421 */ /* 0x001fcc0000010000 */
[----:B------:R-:W0:Y:S02]  /*20f0*/  MUFU.RCP R26, R26 ;  /* 0x0000001a001a7308 */ /* 0x000e240000001000 */
[C---:B0-----:R-:W-:Y:S01]  /*2100*/  FADD.FTZ R27, -R26.reuse, 1 ;  /* 0x3f8000001a1b7421 */ /* 0x041fe20000010100 */
[----:B------:R-:W-:-:S03]  /*2110*/  FMUL.FTZ R11, R26, R11 ;  /* 0x0000000b1a0b7220 */ /* 0x000fc60000410000 */
[----:B------:R-:W-:Y:S01]  /*2120*/  FFMA.FTZ R24, R24, R27, 1 ;  /* 0x3f80000018187423 */ /* 0x000fe2000001001b */
[----:B------:R-:W-:-:S03]  /*2130*/  FMUL.FTZ R27, R12, R4 ;  /* 0x000000040c1b7220 */ /* 0x000fc60000410000 */
[----:B------:R-:W-:Y:S01]  /*2140*/  FMUL.FTZ R11, R11, R24 ;  /* 0x000000180b0b7220 */ /* 0x000fe20000410000 */
[-C--:B------:R-:W-:Y:S01]  /*2150*/  FFMA.FTZ R12, R27, R3.reuse, R18 ;  /* 0x000000031b0c7223 */ /* 0x080fe20000010012 */
[----:B------:R-:W-:Y:S01]  /*2160*/  FFMA.FTZ R24, R14, R10, R21 ;  /* 0x0000000a0e187223 */ /* 0x000fe20000010015 */
[----:B------:R-:W-:Y:S01]  /*2170*/  FMUL.FTZ R10, R10, R3 ;  /* 0x000000030a0a7220 */ /* 0x000fe20000410000 */
[----:B------:R-:W-:Y:S01]  /*2180*/  FADD.FTZ R20, R11, R20 ;  /* 0x000000140b147221 */ /* 0x000fe20000010000 */
[----:B------:R-:W-:Y:S02]  /*2190*/  FMUL.FTZ R28, R12, -1.4426950216293334961 ;  /* 0xbfb8aa3b0c1c7820 */ /* 0x000fe40000410000 */
[----:B------:R-:W-:Y:S01]  /*21a0*/  FFMA.FTZ R26, R14, R10, R9 ;  /* 0x0000000a0e1a7223 */ /* 0x000fe20000010009 */
[----:B------:R-:W-:Y:S01]  /*21b0*/  FMUL.FTZ R14, R13, R4 ;  /* 0x000000040d0e7220 */ /* 0x000fe20000410000 */
[----:B------:R-:W-:Y:S02]  /*21c0*/  FADD.FTZ R8, R10, R8 ;  /* 0x000000080a087221 */ /* 0x000fe40000010000 */
[----:B------:R-:W0:Y:S02]  /*21d0*/  MUFU.EX2 R28, R28 ;  /* 0x0000001c001c7308 */ /* 0x000e240000000800 */
[----:B0-----:R-:W-:-:S06]  /*21e0*/  FADD.FTZ R29, R28, 1 ;  /* 0x3f8000001c1d7421 */ /* 0x001fcc0000010000 */
[----:B------:R-:W0:Y:S02]  /*21f0*/  MUFU.RCP R29, R29 ;  /* 0x0000001d001d7308 */ /* 0x000e240000001000 */
[C---:B0-----:R-:W-:Y:S01]  /*2200*/  FADD.FTZ R9, -R29.reuse, 1 ;  /* 0x3f8000001d097421 */ /* 0x041fe20000010100 */
[----:B-----5:R-:W-:-:S03]  /*2210*/  FMUL.FTZ R16, R29, R16 ;  /* 0x000000101d107220 */ /* 0x020fc60000410000 */
[----:B------:R-:W-:Y:S01]  /*2220*/  FFMA.FTZ R13, R12, R9, 1 ;  /* 0x3f8000000c0d7423 */ /* 0x000fe20000010009 */
[----:B------:R-:W-:-:S03]  /*2230*/  FFMA.FTZ R9, R14, R0, R25 ;  /* 0x000000000e097223 */ /* 0x000fc60000010019 */
[----:B------:R-:W-:Y:S01]  /*2240*/  FMUL.FTZ R16, R16, R13 ;  /* 0x0000000d10107220 */ /* 0x000fe20000410000 */
[----:B------:R-:W-:Y:S01]  /*2250*/  FMUL.FTZ R21, R9, -1.4426950216293334961 ;  /* 0xbfb8aa3b09157820 */ /* 0x000fe20000410000 */
[----:B------:R-:W-:Y:S01]  /*2260*/  FFMA.FTZ R13, R15, R11, R6 ;  /* 0x0000000b0f0d7223 */ /* 0x000fe20000010006 */
[----:B------:R-:W-:Y:S01]  /*2270*/  FMUL.FTZ R11, R11, R0 ;  /* 0x000000000b0b7220 */ /* 0x000fe20000410000 */
[----:B------:R-:W-:Y:S01]  /*2280*/  FMUL.FTZ R6, R16, R3 ;  /* 0x0000000310067220 */ /* 0x000fe20000410000 */
[----:B------:R-:W-:Y:S02]  /*2290*/  FADD.FTZ R19, R19, R16 ;  /* 0x0000001013137221 */ /* 0x000fe40000010000 */
[----:B------:R-:W0:Y:S01]  /*22a0*/  MUFU.EX2 R21, R21 ;  /* 0x0000001500157308 */ /* 0x000e220000000800 */
[----:B------:R-:W-:Y:S01]  /*22b0*/  FFMA.FTZ R15, R15, R11, R26 ;  /* 0x0000000b0f0f7223 */ /* 0x000fe2000001001a */
[----:B------:R-:W-:-:S03]  /*22c0*/  FADD.FTZ R11, R11, R8 ;  /* 0x000000080b0b7221 */ /* 0x000fc60000010000 */
[----:B------:R-:W-:Y:S01]  /*22d0*/  FFMA.FTZ R8, R27, R6, R15 ;  /* 0x000000061b087223 */ /* 0x000fe2000001000f */
[----:B0-----:R-:W-:Y:S01]  /*22e0*/  FADD.FTZ R12, R21, 1 ;  /* 0x3f800000150c7421 */ /* 0x001fe20000010000 */
[----:B------:R-:W-:-:S05]  /*22f0*/  FFMA.FTZ R21, R27, R16, R24 ;  /* 0x000000101b157223 */ /* 0x000fca0000010018 */
[----:B------:R-:W0:Y:S02]  /*2300*/  MUFU.RCP R12, R12 ;  /* 0x0000000c000c7308 */ /* 0x000e240000001000 */
[C---:B0-----:R-:W-:Y:S01]  /*2310*/  FADD.FTZ R10, -R12.reuse, 1 ;  /* 0x3f8000000c0a7421 */ /* 0x041fe20000010100 */
[----:B------:R-:W-:-:S03]  /*2320*/  FMUL.FTZ R17, R12, R17 ;  /* 0x000000110c117220 */ /* 0x000fc60000410000 */
[----:B------:R-:W-:-:S04]  /*2330*/  FFMA.FTZ R10, R9, R10, 1 ;  /* 0x3f800000090a7423 */ /* 0x000fc8000001000a */
[----:B------:R-:W-:Y:S01]  /*2340*/  FMUL.FTZ R17, R17, R10 ;  /* 0x0000000a11117220 */ /* 0x000fe20000410000 */
[----:B------:R-:W-:-:S03]  /*2350*/  FADD.FTZ R10, R11, R6 ;  /* 0x000000060b0a7221 */ /* 0x000fc60000010000 */
[----:B------:R-:W-:Y:S01]  /*2360*/  FMUL.FTZ R11, R17, R0 ;  /* 0x00000000110b7220 */ /* 0x000fe20000410000 */
[----:B------:R-:W-:Y:S01]  /*2370*/  FADD.FTZ R20, R20, R17 ;  /* 0x0000001114147221 */ /* 0x000fe20000010000 */
[C---:B------:R-:W-:Y:S02]  /*2380*/  FFMA.FTZ R6, R14.reuse, R17, R13 ;  /* 0x000000110e067223 */ /* 0x040fe4000001000d */
[----:B------:R-:W-:Y:S01]  /*2390*/  FFMA.FTZ R9, R14, R11, R8 ;  /* 0x0000000b0e097223 */ /* 0x000fe20000010008 */
[----:B------:R-:W-:Y:S01]  /*23a0*/  FADD.FTZ R8, R11, R10 ;  /* 0x0000000a0b087221 */ /* 0x000fe20000010000 */
[----:B------:R-:W-:Y:S06]  /*23b0*/  BRA.U UP0, `(.L_x_1801) ;  /* 0xfffffff900447547 */ /* 0x000fec000b83ffff */
.L_x_1793:
[----:B------:R-:W0:Y:S01]  /*23c0*/  S2R R3, SR_TID.X ;  /* 0x0000000000037919 */ /* 0x000e220000002100 */
        /* <DEDUP_REMOVED lines=8> */
[----:B------:R-:W-:-:S04]  /*2450*/  LEA R7, R3, -R7, 0x1 ;  /* 0x8000000703077211 */ /* 0x000fc800078e08ff */
        /* <DEDUP_REMOVED lines=35> */
[--C-:B0-----:R-:W-:Y:S02]  /*2690*/  SHF.R.U32.HI R22, RZ, 0x2, R13.reuse ;  /* 0x00000002ff167819 */ /* 0x101fe4000001160d */
[----:B------:R-:W0:Y:S03]  /*26a0*/  LDS R7, [R24+0x250] ;  /* 0x0002500018077984 */ /* 0x000e260000000800 */
[----:B------:R-:W-:Y:S01]  /*26b0*/  IMAD.HI.U32 R22, R22, 0x24924925, RZ ;  /* 0x2492492516167827 */ /* 0x000fe200078e00ff */
[----:B------:R-:W5:Y:S03]  /*26c0*/  LDS R4, [R0+0x254] ;  /* 0x0002540000047984 */ /* 0x000f660000000800 */
[----:B------:R-:W-:Y:S01]  /*26d0*/  @!P0 FADD.FTZ R18, R25, R18 ;  /* 0x0000001219128221 */ /* 0x000fe20000010000 */
[----:B------:R-:W-:Y:S01]  /*26e0*/  IMAD R13, R22, -0x1c, R13 ;  /* 0xffffffe4160d7824 */ /* 0x000fe200078e020d */
[----:B------:R-:W-:Y:S01]  /*26f0*/  ISETP.NE.AND P0, PT, R10, RZ, PT ;  /* 0x000000ff0a00720c */ /* 0x000fe20003f05270 */
[----:B------:R-:W-:Y:S01]  /*2700*/  @!P1 FADD.FTZ R14, R14, R23 ;  /* 0x000000170e0e9221 */ /* 0x000fe20000010000 */
[----:B------:R-:W-:Y:S01]  /*2710*/  IADD3 R26, PT, PT, R28, R27, R26 ;  /* 0x0000001b1c1a7210 */ /* 0x000fe20007ffe01a */
[----:B-1----:R-:W-:-:S03]  /*2720*/  @!P1 FADD.FTZ R15, R15, R18 ;  /* 0x000000120f0f9221 */ /* 0x002fc60000010000 */
[----:B------:R-:W-:Y:S01]  /*2730*/  IADD3 R17, PT, PT, R16, R26, R17 ;  /* 0x0000001a10117210 */ /* 0x000fe20007ffe011 */
[----:B--2---:R-:W-:Y:S01]  /*2740*/  @!P2 FADD.FTZ R11, R11, R14 ;  /* 0x0000000e0b0ba221 */ /* 0x004fe20000010000 */
[----:B------:R-:W-:Y:S01]  /*2750*/  MOV R14, 0xc ;  /* 0x0000000c000e7802 */ /* 0x000fe20000000f00 */
[----:B---3--:R-:W-:Y:S02]  /*2760*/  @!P2 FADD.FTZ R12, R12, R15 ;  /* 0x0000000f0c0ca221 */ /* 0x008fe40000010000 */
[----:B----4-:R-:W-:Y:S01]  /*2770*/  @!P3 FADD.FTZ R8, R8, R11 ;  /* 0x0000000b0808b221 */ /* 0x010fe20000010000 */
[----:B------:R-:W-:Y:S02]  /*2780*/  IMAD.IADD R11, R10, 0x1, R17 ;  /* 0x000000010a0b7824 */ /* 0x000fe400078e0211 */
[----:B------:R-:W-:Y:S02]  /*2790*/  IMAD R10, R13, R14, UR7 ;  /* 0x000000070d0a7e24 */ /* 0x000fe4000f8e020e */
[----:B------:R-:W-:Y:S01]  /*27a0*/  @!P3 FADD.FTZ R9, R9, R12 ;  /* 0x0000000c0909b221 */ /* 0x000fe20000010000 */
[----:B0-----:R-:W-:-:S02]  /*27b0*/  @!P0 FADD.FTZ R7, R7, R8 ;  /* 0x0000000807078221 */ /* 0x001fc40000010000 */
[----:B------:R0:W-:Y:S01]  /*27c0*/  STS [R10+0xc0], R11 ;  /* 0x0000c00b0a007388 */ /* 0x0001e20000000800 */
[----:B------:R-:W-:Y:S01]  /*27d0*/  MOV R8, 0xfffffff ;  /* 0x0fffffff00087802 */ /* 0x000fe20000000f00 */
[----:B-----5:R-:W-:Y:S02]  /*27e0*/  @!P0 FADD.FTZ R4, R4, R9 ;  /* 0x0000000904048221 */ /* 0x020fe40000010000 */
        /* <DEDUP_REMOVED lines=85> */
.L_x_1817:
        /* <DEDUP_REMOVED lines=8> */
[----:B------:R-:W5:Y:S04]  /*2dc0*/  LDS R7, [R0+0x214] ;  /* 0x0002140000077984 */ /* 0x000f680000000800 */
[----:B------:R-:W-:Y:S04]  /*2dd0*/  LDS R3, [R0+0x218] ;  /* 0x0002180000037984 */ /* 0x000fe80000000800 */
[----:B------:R-:W5:Y:S04]  /*2de0*/  LDS R26, [R10+0xbc] ;  /* 0x0000bc000a1a7984 */ /* 0x000f680000000800 */
[----:B------:R-:W5:Y:S04]  /*2df0*/  LDS R16, [R0+0x240] ;  /* 0x0002400000107984 */ /* 0x000f680000000800 */
[----:B------:R-:W5:Y:S01]  /*2e00*/  LDS R17, [R0+0x220] ;  /* 0x0002200000117984 */ /* 0x000f620000000800 */
[----:B-1----:R-:W-:-:S03]  /*2e10*/  @P1 ISETP.NE.AND P2, PT, R9, RZ, PT ;  /* 0x000000ff0900120c */ /* 0x002fc60003f45270 */
[----:B------:R-:W1:Y:S01]  /*2e20*/  LDS R15, [R0+0x224] ;  /* 0x00022400000f7984 */ /* 0x000e620000000800 */
[----:B--2---:R-:W-:Y:S02]  /*2e30*/  @P1 IADD3 R9, PT, PT, R22, R9, RZ ;  /* 0x0000000916091210 */ /* 0x004fe40007ffe0ff */
[----:B------:R-:W-:Y:S01]  /*2e40*/  @P1 PLOP3.LUT P0, PT, P2, PT, PT, 0x80, 0x8 ;  /* 0x000000000008181c */ /* 0x000fe2000170f070 */
[----:B------:R-:W2:Y:S01]  /*2e50*/  LDS R14, [R0+0x24c] ;  /* 0x00024c00000e7984 */ /* 0x000ea20000000800 */
[C---:B---3--:R-:W-:Y:S02]  /*2e60*/  ISETP.NE.AND P2, PT, R2.reuse, RZ, PT ;  /* 0x000000ff0200720c */ /* 0x048fe40003f45270 */
[----:B------:R-:W-:Y:S01]  /*2e70*/  IADD3 R27, PT, PT, R2, R9, RZ ;  /* 0x00000009021b7210 */ /* 0x000fe20007ffe0ff */
[----:B------:R-:W3:Y:S01]  /*2e80*/  LDS R12, [R0+0x22c] ;  /* 0x00022c00000c7984 */ /* 0x000ee20000000800 */
[C---:B0-----:R-:W-:Y:S02]  /*2e90*/  ISETP.NE.AND P4, PT, R4.reuse, RZ, PT ;  /* 0x000000ff0400720c */ /* 0x041fe40003f85270 */
[----:B------:R-:W-:Y:S01]  /*2ea0*/  IADD3 R29, PT, PT, R4, R27, RZ ;  /* 0x0000001b041d7210 */ /* 0x000fe20007ffe0ff */
[----:B------:R-:W0:Y:S04]  /*2eb0*/  LDS R8, [R0+0x230] ;  /* 0x0002300000087984 */ /* 0x000e280000000800 */
[----:B------:R-:W0:Y:S01]  /*2ec0*/  LDS R13, [R0+0x238] ;  /* 0x00023800000d7984 */ /* 0x000e220000000800 */
[----:B----4-:R-:W-:-:S02]  /*2ed0*/  ISETP.NE.AND P3, PT, R18, RZ, PT ;  /* 0x000000ff1200720c */ /* 0x010fc40003f65270 */
[----:B------:R-:W-:Y:S01]  /*2ee0*/  IADD3 R2, PT, PT, R18, R29, RZ ;  /* 0x0000001d12027210 */ /* 0x000fe20007ffe0ff */
[----:B------:R-:W4:Y:S01]  /*2ef0*/  LDS R11, [R0+0x23c] ;  /* 0x00023c00000b7984 */ /* 0x000f220000000800 */
[----:B-----5:R-:W-:-:S03]  /*2f00*/  @!P0 FADD.FTZ R7, R24, R7 ;  /* 0x0000000718078221 */ /* 0x020fc60000010000 */
[----:B------:R-:W5:Y:S04]  /*2f10*/  LDS R22, [R0+0x244] ;  /* 0x0002440000167984 */ /* 0x000f680000000800 */
[----:B------:R-:W5:Y:S01]  /*2f20*/  LDS R10, [R0+0x248] ;  /* 0x00024800000a7984 */ /* 0x000f620000000800 */
[----:B------:R-:W-:-:S03]  /*2f30*/  @!P0 FADD.FTZ R3, R26, R3 ;  /* 0x000000031a038221 */ /* 0x000fc60000010000 */
[----:B------:R-:W5:Y:S01]  /*2f40*/  LDS R25, [R0+0x250] ;  /* 0x0002500000197984 */ /* 0x000f620000000800 */
[----:B------:R-:W-:-:S03]  /*2f50*/  ISETP.NE.AND P0, PT, R16, RZ, PT ;  /* 0x000000ff1000720c */ /* 0x000fc60003f05270 */
[----:B------:R-:W5:Y:S01]  /*2f60*/  LDS R23, [R0+0x254] ;  /* 0x0002540000177984 */ /* 0x000f620000000800 */
[----:B------:R-:W-:Y:S01]  /*2f70*/  @!P2 FADD.FTZ R17, R17, R7 ;  /* 0x000000071111a221 */ /* 0x000fe20000010000 */
[----:B-1----:R-:W-:Y:S02]  /*2f80*/  @!P2 FADD.FTZ R15, R15, R3 ;  /* 0x000000030f0fa221 */ /* 0x002fe40000010000 */
[----:B------:R1:W-:Y:S01]  /*2f90*/  STS [R0+0x210], R9 ;  /* 0x0002100900007388 */ /* 0x0003e20000000800 */
[----:B--2---:R-:W-:-:S03]  /*2fa0*/  ISETP.NE.AND P1, PT, R14, RZ, PT ;  /* 0x000000ff0e00720c */ /* 0x004fc60003f25270 */
[----:B------:R2:W-:Y:S01]  /*2fb0*/  STS [R0+0x21c], R27 ;  /* 0x00021c1b00007388 */ /* 0x0005e20000000800 */
[----:B---3--:R-:W-:-:S03]  /*2fc0*/  @!P4 FADD.FTZ R12, R12, R17 ;  /* 0x000000110c0cc221 */ /* 0x008fc60000010000 */
[----:B------:R3:W-:Y:S01]  /*2fd0*/  STS [R0+0x228], R29 ;  /* 0x0002281d00007388 */ /* 0x0007e20000000800 */
[----:B-1----:R-:W-:Y:S01]  /*2fe0*/  IADD3 R9, PT, PT, R16, R2, RZ ;  /* 0x0000000210097210 */ /* 0x002fe20007ffe0ff */
[----:B0-----:R-:W-:Y:S02]  /*2ff0*/  @!P4 FADD.FTZ R8, R8, R15 ;  /* 0x0000000f0808c221 */ /* 0x001fe40000010000 */
[----:B------:R3:W-:Y:S01]  /*3000*/  STS [R0+0x234], R2 ;  /* 0x0002340200007388 */ /* 0x0007e20000000800 */
[----:B--2---:R-:W-:Y:S01]  /*3010*/  IADD3 R27, PT, PT, R14, R9, RZ ;  /* 0x000000090e1b7210 */ /* 0x004fe20007ffe0ff */
        /* <DEDUP_REMOVED lines=20> */
.L_x_1802:
[----:B---3--:R-:W1:Y:S01]  /*3160*/  S2R R3, SR_TID.X ;  /* 0x0000000000037919 */ /* 0x008e620000002100 */
[----:B0-----:R-:W0:Y:S01]  /*3170*/  LDC R0, c[0x0][0x424] ;  /* 0x00010900ff007b82 */ /* 0x001e220000000800 */
[----:B------:R-:W-:Y:S01]  /*3180*/  HFMA2 R2, -RZ, RZ, 0, 0 ;  /* 0x00000000ff027431 */ /* 0x000fe200000001ff */
[----:B------:R-:W-:-:S06]  /*3190*/  ULEA UR7, UR6, UR5, 0x18 ;  /* 0x0000000506077291 */ /* 0x000fcc000f8ec0ff */
[----:B------:R-:W-:Y:S01]  /*31a0*/  IMAD.U32 R9, RZ, RZ, UR7 ;  /* 0x00000007ff097e24 */ /* 0x000fe2000f8e00ff */
[----:B------:R-:W-:Y:S05]  /*31b0*/  WARPSYNC.ALL ;  /* 0x0000000000007948 */ /* 0x000fea0003800000 */
[----:B0-----:R-:W-:Y:S02]  /*31c0*/  IMAD R7, R5, R0, RZ ;  /* 0x0000000005077224 */ /* 0x001fe400078e02ff */
[----:B-1----:R-:W-:-:S03]  /*31d0*/  IMAD.HI.U32 R4, R3, 0x2aaaaaab, R2 ;  /* 0x2aaaaaab03047827 */ /* 0x002fc600078e0002 */
        /* <DEDUP_REMOVED lines=41> */
.L_x_1805:
[----:B------:R-:W-:Y:S05]  /*3470*/  BSYNC.RECONVERGENT B0 ;  /* 0x0000000000007941 */ /* 0x000fea0003800200 */
.L_x_1804:
        /* <DEDUP_REMOVED lines=23> */
.L_x_1803:
[----:B------:R-:W-:Y:S05]  /*35f0*/  WARPSYNC.COLLECTIVE R8, `(.L_x_1806) ;  /* 0x0000000008087348 */ /* 0x000fea0003c00000 */
[----:B------:R-:W-:Y:S01]  /*3600*/  NOP ;  /* 0x0000000000007918 */ /* 0x000fe20000000000 */
[----:B------:R-:W-:Y:S05]  /*3610*/  ENDCOLLECTIVE ;  /* 0x000000000000791b */ /* 0x000fea0003800000 */
.L_x_1806:
        /* <DEDUP_REMOVED lines=13> */
.L_x_1807:
        /* <DEDUP_REMOVED lines=9> */
.L_x_1808:
        /* <DEDUP_REMOVED lines=11> */
.L_x_1809:
        /* <DEDUP_REMOVED lines=9> */
.L_x_1810:
        /* <DEDUP_REMOVED lines=11> */
.L_x_1811:
        /* <DEDUP_REMOVED lines=9> */
.L_x_1812:
        /* <DEDUP_REMOVED lines=12> */
.L_x_1813:
        /* <DEDUP_REMOVED lines=10> */
.L_x_1814:
        /* <DEDUP_REMOVED lines=9> */
.L_x_1815:
[----:B------:R-:W-:Y:S01]  /*3bf0*/  @!P0 FADD.FTZ R4, R4, R9 ;  /* 0x0000000904048221 */ /* 0x000fe20000010000 */
[----:B------:R0:W-:Y:S04]  /*3c00*/  STS [R10+0xc0], R11 ;  /* 0x0000c00b0a007388 */ /* 0x0001e80000000800 */
[----:B------:R0:W-:Y:S04]  /*3c10*/  STS [R10+0xc4], R7 ;  /* 0x0000c4070a007388 */ /* 0x0001e80000000800 */
[----:B------:R0:W-:Y:S02]  /*3c20*/  STS [R10+0xc8], R4 ;  /* 0x0000c8040a007388 */ /* 0x0001e40000000800 */
[----:B0-----:R-:W-:Y:S05]  /*3c30*/  WARPSYNC.COLLECTIVE R8, `(.L_x_1816) ;  /* 0x0000000008087348 */ /* 0x001fea0003c00000 */
[----:B------:R-:W-:Y:S01]  /*3c40*/  NOP ;  /* 0x0000000000007918 */ /* 0x000fe20000000000 */
[----:B0-----:R-:W-:Y:S05]  /*3c50*/  ENDCOLLECTIVE ;  /* 0x000000000000791b */ /* 0x001fea0003800000 */
.L_x_1816:
[----:B------:R-:W-:Y:S05]  /*3c60*/  BRA `(.L_x_1817) ;  /* 0xfffffff000347947 */ /* 0x000fea000383ffff */
.L_x_1818:
        /* <DEDUP_REMOVED lines=9> */
.L_x_4441:


//--------------------- .text._Z30group_norm_nhwc_bwd_sum_kernelI11Fp32IOBf16WLi64EEv26Group_norm_nhwc_bwd_params --------------------------
	.section	.text._Z30group_norm_nhwc_bwd_sum_kernelI11Fp32IOBf16WLi64EEv26Group_norm_nhwc_bwd_params,"ax",@progbits
	.align	128
        .global         _Z30group_norm_nhwc_bwd_sum_kernelI11Fp32IOBf16WLi64EEv26Group_norm_nhwc_bwd_params
        .type           _Z30group_norm_nhwc_bwd_sum_kernelI11Fp32IOBf16WLi64EEv26Group_norm_nhwc_bwd_params,@function
        .size           _Z30group_norm_nhwc_bwd_sum_kernelI11Fp32IOBf16WLi64EEv26Group_norm_nhwc_bwd_params,(.L_x_4442 - _Z30group_norm_nhwc_bwd_sum_kernelI11Fp32IOBf16WLi64EEv26Group_norm_nhwc_bwd_params)
        .other          _Z30group_norm_nhwc_bwd_sum_kernelI11Fp32IOBf16WLi64EEv26Group_norm_nhwc_bwd_params,@"STO_CUDA_ENTRY STV_DEFAULT"
_Z30group_norm_nhwc_bwd_sum_kernelI11Fp32IOBf16WLi64EEv26Group_norm_nhwc_bwd_params:
.text._Z30group_norm_nhwc_bwd_sum_kernelI11Fp32IOBf16WLi64EEv26Group_norm_nhwc_bwd_params:
        /* <DEDUP_REMOVED lines=50> */
[----:B0-----:R-:W-:Y:S01]  /*0320*/  IMAD.MOV.U32 R8, RZ, RZ, RZ ;  /* 0x000000ffff087224 */ /* 0x001fe200078e00ff */
        /* <DEDUP_REMOVED lines=24> */
[----:B----4-:R-:W-:Y:S01]  /*04b0*/  @P2 SHF.L.U32 R18, R14, 0x10, RZ ;  /* 0x000000100e122819 */ /* 0x010fe200000006ff */
[----:B-----5:R-:W-:-:S07]  /*04c0*/  @P2 IMAD.U32 R25, R12, 0x10000, RZ ;  /* 0x000100000c192824 */ /* 0x020fce00078e00ff */
.L_x_1820:
[----:B------:R-:W-:Y:S05]  /*04d0*/  BSYNC.RECONVERGENT B0 ;  /* 0x0000000000007941 */ /* 0x000fea0003800200 */
.L_x_1819:
[----:B------:R-:W0:Y:S01]  /*04e0*/  S2UR UR4, SR_CTAID.Y ;  /* 0x00000000000479c3 */ /* 0x000e220000002600 */
[----:B------:R-:W0:Y:S01]  /*04f0*/  LDCU UR5, c[0x0][0x41c] ;  /* 0x00008380ff0577ac */ /* 0x000e220008000800 */
[----:B------:R-:W-:Y:S01]  /*0500*/  IADD3 R8, PT, PT, -R13, RZ, RZ ;  /* 0x000000ff0d087210 */ /* 0x000fe20007ffe1ff */
[----:B------:R-:W-:Y:S01]  /*0510*/  HFMA2 R19, -RZ, RZ, 0, 0 ;  /* 0x00000000ff137431 */ /* 0x000fe200000001ff */
[----:B------:R-:W-:Y:S01]  /*0520*/  CS2R R20, SRZ ;  /* 0x0000000000147805 */ /* 0x000fe2000001ff00 */
[----:B------:R-:W1:Y:S02]  /*0530*/  LDCU.64 UR12, c[0x0][0x400] ;  /* 0x00008000ff0c77ac */ /* 0x000e640008000a00 */
        /* <DEDUP_REMOVED lines=21> */
[----:B------:R-:W-:-:S07]  /*0690*/  IMAD.MOV.U32 R6, RZ, RZ, RZ ;  /* 0x000000ffff067224 */ /* 0x000fce00078e00ff */
        /* <DEDUP_REMOVED lines=19> */
.L_x_1824:
        /* <DEDUP_REMOVED lines=30> */
[----:B------:R-:W3:Y:S02]  /*09b0*/  @!P0 LDC.64 R16, c[0x0][0x398] ;  /* 0x0000e600ff108b82 */ /* 0x000ee40000000a00 */
[----:B------:R-:W-:Y:S01]  /*09c0*/  @!P0 IMAD.IADD R15, R15, 0x1, R18 ;  /* 0x000000010f0f8824 */ /* 0x000fe200078e0212 */
[----:B------:R-:W-:-:S04]  /*09d0*/  @!P0 SHF.L.U32 R29, R14, 0x2, RZ ;  /* 0x000000020e1d8819 */ /* 0x000fc800000006ff */
[----:B------:R-:W-:Y:S02]  /*09e0*/  @!P0 SHF.L.U64.HI R18, R14, 0x2, R15 ;  /* 0x000000020e128819 */ /* 0x000fe4000001020f */
        /* <DEDUP_REMOVED lines=67> */
[----:B------:R-:W0:Y:S02]  /*0e20*/  @!P0 LDC.64 R10, c[0x0][0x3a0] ;  /* 0x0000e800ff0a8b82 */ /* 0x000e240000000a00 */
[----:B------:R-:W-:Y:S01]  /*0e30*/  @!P0 IMAD.IADD R13, R17, 0x1, R13 ;  /* 0x00000001110d8824 */ /* 0x000fe200078e020d */
[----:B------:R-:W-:-:S04]  /*0e40*/  @!P0 SHF.L.U32 R17, R16, 0x2, RZ ;  /* 0x0000000210118819 */ /* 0x000fc800000006ff */
        /* <DEDUP_REMOVED lines=44> */
.L_x_1823:
        /* <DEDUP_REMOVED lines=19> */
[----:B------:R-:W1:Y:S01]  /*1240*/  @!P0 LDC.64 R10, c[0x0][0x398] ;  /* 0x0000e600ff0a8b82 */ /* 0x000e620000000a00 */
[----:B------:R-:W2:Y:S01]  /*1250*/  LDCU UR6, c[0x0][0x3f8] ;  /* 0x00007f00ff0677ac */ /* 0x000ea20008000800 */
[----:B------:R-:W-:Y:S01]  /*1260*/  @!P0 IMAD.SHL.U32 R29, R16, 0x4, RZ ;  /* 0x00000004101d8824 */ /* 0x000fe200078e00ff */
[----:B------:R-:W-:-:S06]  /*1270*/  @!UP1 UIMAD UR5, UR4, UR7, UR5 ;  /* 0x00000007040592a4 */ /* 0x000fcc000f8e0205 */
[----:B------:R-:W-:Y:S02]  /*1280*/  @!P0 IADD3 R15, PT, PT, R17, UR5, RZ ;  /* 0x00000005110f8c10 */ /* 0x000fe4000fffe0ff */
[----:B0-----:R-:W-:Y:S02]  /*1290*/  @!P0 IADD3 R12, P1, PT, R29, R12, RZ ;  /* 0x0000000c1d0c8210 */ /* 0x001fe40007f3e0ff */
[----:B------:R-:W-:Y:S02]  /*12a0*/  @!P0 SHF.L.U64.HI R16, R16, 0x2, R15 ;  /* 0x0000000210108819 */ /* 0x000fe4000001020f */
[----:B------:R-:W-:Y:S02]  /*12b0*/  CS2R R14, SRZ ;  /* 0x00000000000e7805 */ /* 0x000fe4000001ff00 */
[----:B------:R-:W-:Y:S02]  /*12c0*/  @!P0 SHF.R.S32.HI R17, RZ, 0x1f, R25 ;  /* 0x0000001fff118819 */ /* 0x000fe40000011419 */
[----:B------:R-:W-:-:S03]  /*12d0*/  @!P0 IADD3.X R13, PT, PT, R16, R13, RZ, P1, !PT ;  /* 0x0000000d100d8210 */ /* 0x000fc60000ffe4ff */
[----:B--2---:R-:W-:Y:S02]  /*12e0*/  @!P0 IMAD R18, R17, UR6, RZ ;  /* 0x0000000611128c24 */ /* 0x004fe4000f8e02ff */
[----:B------:R0:W2:Y:S01]  /*12f0*/  @!P0 LDG.E.64 R14, desc[UR14][R12.64] ;  /* 0x0000000e0c0e8981 */ /* 0x0000a2000c1e1b00 */
[----:B-1----:R-:W-:Y:S01]  /*1300*/  @!P0 IADD3 R28, P1, PT, R29, R10, RZ ;  /* 0x0000000a1d1c8210 */ /* 0x002fe20007f3e0ff */
[----:B------:R-:W-:-:S04]  /*1310*/  @!P0 IMAD R17, R25, UR7, R18 ;  /* 0x0000000719118c24 */ /* 0x000fc8000f8e0212 */
[----:B------:R-:W-:Y:S01]  /*1320*/  @!P0 IMAD.X R29, R16, 0x1, R11, P1 ;  /* 0x00000001101d8824 */ /* 0x000fe200008e060b */
        /* <DEDUP_REMOVED lines=47> */
.L_x_1825:
        /* <DEDUP_REMOVED lines=26> */
.L_x_1827:
[----:B------:R-:W-:Y:S05]  /*17c0*/  BSYNC.RECONVERGENT B0 ;  /* 0x0000000000007941 */ /* 0x000fea0003800200 */
.L_x_1826:
        /* <DEDUP_REMOVED lines=15> */
.L_x_1822:
[----:B------:R-:W-:Y:S01]  /*18c0*/  UIADD3 UR5, UPT, UPT, -UR4, UR8, URZ ;  /* 0x0000000804057290 */ /* 0x000fe2000fffe1ff */
[----:B------:R-:W-:Y:S01]  /*18d0*/  HFMA2 R6, -RZ, RZ, 0, 0 ;  /* 0x00000000ff067431 */ /* 0x000fe200000001ff */
[----:B------:R-:W-:Y:S01]  /*18e0*/  UIADD3 UR9, UPT, UPT, UR8, -0x1, URZ ;  /* 0xffffffff08097890 */ /* 0x000fe2000fffe0ff */
[----:B------:R-:W-:Y:S01]  /*18f0*/  CS2R R8, SRZ ;  /* 0x0000000000087805 */ /* 0x000fe2000001ff00 */
[----:B------:R-:W-:Y:S01]  /*1900*/  ULOP3.LUT UR5, UR5, 0x1, URZ, 0xc0, !UPT ;  /* 0x0000000105057892 */ /* 0x000fe2000f8ec0ff */
[----:B------:R-:W-:Y:S01]  /*1910*/  IMAD.MOV.U32 R19, RZ, RZ, RZ ;  /* 0x000000ffff137224 */ /* 0x000fe200078e00ff */
[----:B------:R-:W-:Y:S01]  /*1920*/  CS2R R20, SRZ ;  /* 0x0000000000147805 */ /* 0x000fe2000001ff00 */
        /* <DEDUP_REMOVED lines=56> */
.L_x_1828:
[----:B------:R-:W-:Y:S05]  /*1cb0*/  BRA.U !UP0, `(.L_x_1821) ;  /* 0x0000000508c07547 */ /* 0x000fea000b800000 */
[----:B------:R-:W-:-:S12]  /*1cc0*/  UIADD3 UR4, UPT, UPT, UR6, -UR8, URZ ;  /* 0x8000000806047290 */ /* 0x000fd8000fffe0ff */
.L_x_1829:
[----:B------:R-:W0:Y:S01]  /*1cd0*/  @!P0 LDC.64 R12, c[0x0][0x3f8] ;  /* 0x0000fe00ff0c8b82 */ /* 0x000e220000000a00 */
[----:B------:R-:W-:Y:S01]  /*1ce0*/  IMAD.U32 R15, RZ, RZ, UR6 ;  /* 0x00000006ff0f7e24 */ /* 0x000fe2000f8e00ff */
[----:B------:R-:W-:-:S04]  /*1cf0*/  @!P0 MOV R14, R22 ;  /* 0x00000016000e8202 */ /* 0x000fc80000000f00 */
[----:B------:R-:W-:Y:S02]  /*1d00*/  @!P0 SHF.R.S32.HI R15, RZ, 0x1f, R15 ;  /* 0x0000001fff0f8819 */ /* 0x000fe4000001140f */
[----:B------:R-:W1:Y:S03]  /*1d10*/  @!P0 LDC.64 R10, c[0x0][0x3a0] ;  /* 0x0000e800ff0a8b82 */ /* 0x000e660000000a00 */
        /* <DEDUP_REMOVED lines=19> */
[----:B------:R-:W-:Y:S01]  /*1e50*/  @!P0 SHF.R.S32.HI R24, RZ, 0x1f, R27 ;  /* 0x0000001fff188819 */ /* 0x000fe2000001141b */
[----:B-1----:R-:W-:Y:S01]  /*1e60*/  @!P0 IMAD.MOV.U32 R16, RZ, RZ, R22 ;  /* 0x000000ffff108224 */ /* 0x002fe200078e0016 */
[----:B------:R-:W-:-:S03]  /*1e70*/  @!P0 MOV R17, R7 ;  /* 0x0000000700118202 */ /* 0x000fc60000000f00 */
[-C--:B0-----:R-:W-:Y:S02]  /*1e80*/  @!P0 IMAD R24, R24, R12.reuse, RZ ;  /* 0x0000000c18188224 */ /* 0x081fe400078e02ff */
[----:B------:R-:W-:-:S04]  /*1e90*/  @!P0 IMAD.WIDE.U32 R16, R27, R12, R16 ;  /* 0x0000000c1b108225 */ /* 0x000fc800078e0010 */
[----:B------:R-:W-:Y:S01]  /*1ea0*/  @!P0 IMAD R24, R27, R13, R24 ;  /* 0x0000000d1b188224 */ /* 0x000fe200078e0218 */
[----:B------:R-:W-:Y:S01]  /*1eb0*/  @!P0 SHF.L.U32 R27, R16, 0x2, RZ ;  /* 0x00000002101b8819 */ /* 0x000fe200000006ff */
[----:B------:R-:W3:Y:S03]  /*1ec0*/  @!P0 LDC.64 R12, c[0x0][0x3a0] ;  /* 0x0000e800ff0c8b82 */ /* 0x000ee60000000a00 */
[----:B------:R-:W-:-:S04]  /*1ed0*/  @!P0 IADD3 R17, PT, PT, R17, R24, RZ ;  /* 0x0000001811118210 */ /* 0x000fc80007ffe0ff */
[----:B------:R-:W-:Y:S02]  /*1ee0*/  @!P0 SHF.L.U64.HI R24, R16, 0x2, R17 ;  /* 0x0000000210188819 */ /* 0x000fe40000010211 */
[----:B------:R-:W0:Y:S01]  /*1ef0*/  @!P0 LDC.64 R16, c[0x0][0x398] ;  /* 0x0000e600ff108b82 */ /* 0x000e220000000a00 */
[----:B---3--:R-:W-:-:S04]  /*1f00*/  @!P0 IADD3 R28, P1, PT, R27, R12, RZ ;  /* 0x0000000c1b1c8210 */ /* 0x008fc80007f3e0ff */
[----:B------:R-:W-:Y:S02]  /*1f10*/  @!P0 IADD3.X R29, PT, PT, R24, R13, RZ, P1, !PT ;  /* 0x0000000d181d8210 */ /* 0x000fe40000ffe4ff */
[----:B------:R-:W-:-:S06]  /*1f20*/  CS2R R12, SRZ ;  /* 0x00000000000c7805 */ /* 0x000fcc000001ff00 */
[----:B------:R-:W3:Y:S01]  /*1f30*/  @!P0 LDG.E.64 R12, desc[UR14][R28.64] ;  /* 0x0000000e1c0c8981 */ /* 0x000ee2000c1e1b00 */
[----:B0-----:R-:W-:-:S05]  /*1f40*/  @!P0 IADD3 R26, P1, PT, R27, R16, RZ ;  /* 0x000000101b1a8210 */ /* 0x001fca0007f3e0ff */
[----:B------:R-:W-:Y:S01]  /*1f50*/  @!P0 IMAD.X R27, R24, 0x1, R17, P1 ;  /* 0x00000001181b8824 */ /* 0x000fe200008e0611 */
        /* <DEDUP_REMOVED lines=70> */
.L_x_1821:
        /* <DEDUP_REMOVED lines=10> */
[----:B------:R-:W-:Y:S02]  /*2460*/  SEL R2, RZ, 0x1, P0 ;  /* 0x00000001ff027807 */ /* 0x000fe40000000000 */
        /* <DEDUP_REMOVED lines=11> */
[----:B------:R-:W-:Y:S02]  /*2520*/  IMAD R12, R0, 0xc, R15 ;  /* 0x0000000c000c7824 */ /* 0x000fe400078e020f */
[----:B0-----:R-:W0:Y:S04]  /*2530*/  LDS.64 R8, [R22+0x10] ;  /* 0x0000100016087984 */ /* 0x001e280000000a00 */
[----:B------:R-:W3:Y:S01]  /*2540*/  LDS.64 R2, [R22+0x20] ;  /* 0x0000200016027984 */ /* 0x000ee20000000a00 */
[----:B--2---:R-:W-:-:S02]  /*2550*/  ISETP.NE.AND P1, PT, R11, RZ, PT ;  /* 0x000000ff0b00720c */ /* 0x004fc40003f25270 */
[----:B0-----:R-:W-:Y:S01]  /*2560*/  IADD3 R16, PT, PT, R8, R11, RZ ;  /* 0x0000000b08107210 */ /* 0x001fe20007ffe0ff */
        /* <DEDUP_REMOVED lines=63> */
.L_x_1852:
[----:B------:R-:W-:Y:S02]  /*2960*/  ISETP.NE.AND P2, PT, R0, RZ, PT ;  /* 0x000000ff0000720c */ /* 0x000fe40003f45270 */
[----:B------:R-:W-:-:S11]  /*2970*/  PLOP3.LUT P0, PT, PT, PT, PT, 0x80, 0x8 ;  /* 0x000000000008781c */ /* 0x000fd60003f0f070 */
[----:B------:R-:W-:Y:S01]  /*2980*/  @P2 ISETP.NE.AND P3, PT, R8, RZ, PT ;  /* 0x000000ff0800220c */ /* 0x000fe20003f65270 */
[----:B--2---:R-:W-:-:S03]  /*2990*/  @P2 IMAD.IADD R8, R17, 0x1, R8 ;  /* 0x0000000111082824 */ /* 0x004fc600078e0208 */
[----:B------:R-:W-:Y:S02]  /*29a0*/  @P2 PLOP3.LUT P0, PT, P3, PT, PT, 0x80, 0x8 ;  /* 0x000000000008281c */ /* 0x000fe40001f0f070 */
[----:B------:R-:W-:-:S11]  /*29b0*/  IADD3 R11, PT, PT, R11, R8, RZ ;  /* 0x000000080b0b7210 */ /* 0x000fd60007ffe0ff */
[----:B0-----:R-:W-:Y:S01]  /*29c0*/  @!P0 FADD.FTZ R9, R14, R9 ;  /* 0x000000090e098221 */ /* 0x001fe20000010000 */
[----:B-1----:R-:W-:-:S03]  /*29d0*/  @!P0 FADD.FTZ R10, R15, R10 ;  /* 0x0000000a0f0a8221 */ /* 0x002fc60000010000 */
[----:B------:R-:W-:Y:S01]  /*29e0*/  @!P1 FADD.FTZ R2, R2, R9 ;  /* 0x0000000902029221 */ /* 0x000fe20000010000 */
[----:B------:R-:W-:Y:S01]  /*29f0*/  @!P1 FADD.FTZ R3, R3, R10 ;  /* 0x0000000a03039221 */ /* 0x000fe20000010000 */
[----:B------:R1:W-:Y:S04]  /*2a00*/  STS.64 [R12], R8 ;  /* 0x000000080c007388 */ /* 0x0003e80000000a00 */
[----:B------:R1:W-:Y:S04]  /*2a10*/  STS.64 [R12+0x8], R10 ;  /* 0x0000080a0c007388 */ /* 0x0003e80000000a00 */
[----:B------:R1:W-:Y:S02]  /*2a20*/  STS.64 [R12+0x10], R2 ;  /* 0x000010020c007388 */ /* 0x0003e40000000a00 */
.L_x_1830:
[----:B------:R-:W-:Y:S05]  /*2a30*/  WARPSYNC.ALL ;  /* 0x0000000000007948 */ /* 0x000fea0003800000 */
[----:B------:R-:W-:Y:S01]  /*2a40*/  BAR.SYNC.DEFER_BLOCKING 0x0 ;  /* 0x0000000000007b1d */ /* 0x000fe20000010000 */
[----:B------:R-:W-:-:S07]  /*2a50*/  UIADD3 UR4, UPT, UPT, UR4, -0x2, URZ ;  /* 0xfffffffe04047890 */ /* 0x000fce000fffe0ff */
[----:B------:R-:W2:Y:S01]  /*2a60*/  S2UR UR6, SR_CTAID.X ;  /* 0x00000000000679c3 */ /* 0x000ea20000002500 */
[----:B------:R-:W-:Y:S01]  /*2a70*/  ISETP.NE.AND P2, PT, R4, UR4, PT ;  /* 0x0000000404007c0c */ /* 0x000fe2000bf45270 */
[----:B------:R-:W3:Y:S01]  /*2a80*/  LDCU.64 UR8, c[0x0][0x3f8] ;  /* 0x00007f00ff0877ac */ /* 0x000ee20008000a00 */
[----:B------:R-:W-:Y:S05]  /*2a90*/  BSSY.RECONVERGENT B0, `(.L_x_1832) ;  /* 0x0000022000007945 */ /* 0x000fea0003800200 */
[----:B------:R-:W2:Y:S06]  /*2aa0*/  LDC R13, c[0x0][0x420] ;  /* 0x00010800ff0d7b82 */ /* 0x000eac0000000800 */
[----:B------:R-:W-:-:S02]  /*2ab0*/  VOTEU.ALL UP0, P2 ;  /* 0x0000000000ff7886 */ /* 0x000fc40001000000 */
[----:B-1----:R-:W1:Y:S01]  /*2ac0*/  LDC R10, c[0x0][0x410] ;  /* 0x00010400ff0a7b82 */ /* 0x002e620000000800 */
[----:B------:R-:W-:Y:S02]  /*2ad0*/  @!P2 LDS R3, [R7+0x18] ;  /* 0x000018000703a984 */ /* 0x000fe40000000800 */
[----:B------:R-:W-:Y:S02]  /*2ae0*/  @!UP0 UIADD3 UR4, UPT, UPT, UR5, 0x320, URZ ;  /* 0x0000032005048890 */ /* 0x000fe4000fffe0ff */
[----:B0-----:R-:W0:Y:S02]  /*2af0*/  @!P2 LDS R2, [R7+0x14] ;  /* 0x000014000702a984 */ /* 0x001e240000000800 */
        /* <DEDUP_REMOVED lines=27> */
.L_x_1833:
[----:B------:R-:W-:Y:S05]  /*2cb0*/  BSYNC.RECONVERGENT B0 ;  /* 0x0000000000007941 */ /* 0x000fea0003800200 */
.L_x_1832:
        /* <DEDUP_REMOVED lines=14> */
[----:B------:R-:W-:Y:S02]  /*2da0*/  REDG.E.ADD.F32.FTZ.RN.STRONG.GPU desc[UR14][R2.64], R21 ;  /* 0x00000015020079a6 */ /* 0x000fe4000c12f30e */
[----:B------:R-:W-:Y:S01]  /*2db0*/  IMAD.X R5, RZ, RZ, R3, P0 ;  /* 0x000000ffff057224 */ /* 0x000fe200000e0603 */
[----:B------:R-:W-:Y:S02]  /*2dc0*/  IADD3 R10, P0, PT, R4, UR4, RZ ;  /* 0x00000004040a7c10 */ /* 0x000fe4000ff1e0ff */
[----:B------:R-:W-:-:S02]  /*2dd0*/  IADD3.X R9, PT, PT, R3, UR5, RZ, P1, !PT ;  /* 0x0000000503097c10 */ /* 0x000fc40008ffe4ff */
[----:B------:R-:W-:Y:S01]  /*2de0*/  IADD3.X R11, PT, PT, R5, UR5, RZ, P0, !PT ;  /* 0x00000005050b7c10 */ /* 0x000fe200087fe4ff */
[----:B------:R-:W-:Y:S04]  /*2df0*/  REDG.E.ADD.F32.FTZ.RN.STRONG.GPU desc[UR14][R4.64], R6 ;  /* 0x00000006040079a6 */ /* 0x000fe8000c12f30e */
[----:B------:R-:W-:Y:S04]  /*2e00*/  REDG.E.ADD.F32.FTZ.RN.STRONG.GPU desc[UR14][R8.64], R19 ;  /* 0x00000013080079a6 */ /* 0x000fe8000c12f30e */
[----:B------:R-:W-:Y:S01]  /*2e10*/  REDG.E.ADD.F32.FTZ.RN.STRONG.GPU desc[UR14][R10.64], R20 ;  /* 0x000000140a0079a6 */ /* 0x000fe2000c12f30e */
[----:B------:R-:W-:Y:S05]  /*2e20*/  EXIT ;  /* 0x000000000000794d */ /* 0x000fea0003800000 */
.L_x_1831:
[----:B------:R-:W-:Y:S01]  /*2e30*/  HFMA2 R18, -RZ, RZ, 0, 5.9604644775390625e-08 ;  /* 0x00000001ff127431 */ /* 0x000fe200000001ff */
[----:B------:R-:W-:Y:S02]  /*2e40*/  MOV R27, R16 ;  /* 0x00000010001b7202 */ /* 0x000fe40000000f00 */
[----:B------:R-:W-:Y:S02]  /*2e50*/  MOV R23, RZ ;  /* 0x000000ff00177202 */ /* 0x000fe40000000f00 */
[----:B------:R-:W-:Y:S02]  /*2e60*/  MOV R22, 0xffffffff ;  /* 0xffffffff00167802 */ /* 0x000fe40000000f00 */
[----:B------:R-:W-:Y:S02]  /*2e70*/  ISETP.GE.AND P3, PT, R13, 0x1, PT ;  /* 0x000000010d00780c */ /* 0x000fe40003f66270 */
[----:B------:R-:W-:-:S13]  /*2e80*/  ISETP.NE.AND P2, PT, R16, RZ, PT ;  /* 0x000000ff1000720c */ /* 0x000fda0003f45270 */
[----:B------:R-:W-:Y:S05]  /*2e90*/  WARPSYNC.COLLECTIVE R22, `(.L_x_1834) ;  /* 0x0000000016087348 */ /* 0x000fea0003c00000 */
[----:B------:R0:W1:Y:S02]  /*2ea0*/  SHFL.UP P0, R24, R27, R18, R23 ;  /* 0x040000121b187389 */ /* 0x0000640000000017 */
[----:B01----:R-:W-:Y:S05]  /*2eb0*/  ENDCOLLECTIVE ;  /* 0x000000000000791b */ /* 0x003fea0003800000 */
.L_x_1834:
[----:B------:R-:W-:Y:S02]  /*2ec0*/  ISETP.GE.AND P4, PT, R13, 0x8, PT ;  /* 0x000000080d00780c */ /* 0x000fe40003f86270 */
[----:B------:R-:W-:Y:S01]  /*2ed0*/  MOV R27, R14 ;  /* 0x0000000e001b7202 */ /* 0x000fe20000000f00 */
[----:B------:R-:W-:-:S10]  /*2ee0*/  IMAD.MOV.U32 R17, RZ, RZ, R24 ;  /* 0x000000ffff117224 */ /* 0x000fd400078e0018 */
[----:B------:R-:W-:Y:S05]  /*2ef0*/  WARPSYNC.COLLECTIVE R22, `(.L_x_1835) ;  /* 0x0000000016087348 */ /* 0x000fea0003c00000 */
[----:B------:R0:W1:Y:S02]  /*2f00*/  SHFL.UP P0, R24, R27, R18, R23 ;  /* 0x040000121b187389 */ /* 0x0000640000000017 */
[----:B01----:R-:W-:Y:S05]  /*2f10*/  ENDCOLLECTIVE ;  /* 0x000000000000791b */ /* 0x003fea0003800000 */
.L_x_1835:
[----:B------:R-:W-:-:S04]  /*2f20*/  SEL R17, R17, RZ, P3 ;  /* 0x000000ff11117207 */ /* 0x000fc80001800000 */
[----:B------:R-:W-:Y:S02]  /*2f30*/  IADD3 R17, PT, PT, R16, R17, RZ ;  /* 0x0000001110117210 */ /* 0x000fe40007ffe0ff */
[----:B------:R-:W-:Y:S02]  /*2f40*/  MOV R27, R15 ;  /* 0x0000000f001b7202 */ /* 0x000fe40000000f00 */
[----:B------:R-:W-:-:S07]  /*2f50*/  MOV R25, R24 ;  /* 0x0000001800197202 */ /* 0x000fce0000000f00 */
[----:B------:R-:W-:Y:S05]  /*2f60*/  WARPSYNC.COLLECTIVE R22, `(.L_x_1836) ;  /* 0x0000000016087348 */ /* 0x000fea0003c00000 */
[----:B------:R0:W1:Y:S02]  /*2f70*/  SHFL.UP P0, R24, R27, R18, R23 ;  /* 0x040000121b187389 */ /* 0x0000640000000017 */
[----:B01----:R-:W-:Y:S05]  /*2f80*/  ENDCOLLECTIVE ;  /* 0x000000000000791b */ /* 0x003fea0003800000 */
.L_x_1836:
[----:B------:R-:W-:-:S05]  /*2f90*/  FADD.FTZ R25, R14, R25 ;  /* 0x000000190e197221 */ /* 0x000fca0000010000 */
[----:B------:R-:W-:Y:S01]  /*2fa0*/  @P3 FSEL R14, R25, R14, !P2 ;  /* 0x0000000e190e3208 */ /* 0x000fe20005000000 */
[----:B------:R-:W-:Y:S02]  /*2fb0*/  HFMA2 R18, -RZ, RZ, 0, 1.1920928955078125e-07 ;  /* 0x00000002ff127431 */ /* 0x000fe400000001ff */
[----:B------:R-:W-:Y:S02]  /*2fc0*/  IMAD.MOV.U32 R27, RZ, RZ, R17 ;  /* 0x000000ffff1b7224 */ /* 0x000fe400078e0011 */
[----:B------:R-:W-:-:S05]  /*2fd0*/  FADD.FTZ R24, R15, R24 ;  /* 0x000000180f187221 */ /* 0x000fca0000010000 */
[----:B------:R-:W-:-:S07]  /*2fe0*/  @P3 FSEL R15, R24, R15, !P2 ;  /* 0x0000000f180f3208 */ /* 0x000fce0005000000 */
[----:B------:R-:W-:Y:S05]  /*2ff0*/  WARPSYNC.COLLECTIVE R22, `(.L_x_1837) ;  /* 0x0000000016087348 */ /* 0x000fea0003c00000 */
[----:B------:R0:W1:Y:S02]  /*3000*/  SHFL.UP P0, R24, R27, R18, R23 ;  /* 0x040000121b187389 */ /* 0x0000640000000017 */
[----:B01----:R-:W-:Y:S05]  /*3010*/  ENDCOLLECTIVE ;  /* 0x000000000000791b */ /* 0x003fea0003800000 */
.L_x_1837:
[----:B------:R-:W-:Y:S02]  /*3020*/  ISETP.GE.AND P3, PT, R13, 0x2, PT ;  /* 0x000000020d00780c */ /* 0x000fe40003f66270 */
[----:B------:R-:W-:Y:S02]  /*3030*/  ISETP.NE.AND P2, PT, R17, RZ, PT ;  /* 0x000000ff1100720c */ /* 0x000fe40003f45270 */
[----:B------:R-:W-:Y:S02]  /*3040*/  MOV R27, R14 ;  /* 0x0000000e001b7202 */ /* 0x000fe40000000f00 */
[----:B------:R-:W-:-:S09]  /*3050*/  MOV R16, R24 ;  /* 0x0000001800107202 */ /* 0x000fd20000000f00 */
[----:B------:R-:W-:Y:S05]  /*3060*/  WARPSYNC.COLLECTIVE R22, `(.L_x_1838) ;  /* 0x0000000016087348 */ /* 0x000fea0003c00000 */
[----:B------:R0:W1:Y:S02]  /*3070*/  SHFL.UP P0, R24, R27, R18, R23 ;  /* 0x040000121b187389 */ /* 0x0000640000000017 */
[----:B01----:R-:W-:Y:S05]  /*3080*/  ENDCOLLECTIVE ;  /* 0x000000000000791b */ /* 0x003fea0003800000 */
.L_x_1838:
[----:B------:R-:W-:-:S04]  /*3090*/  SEL R16, R16, RZ, P3 ;  /* 0x000000ff10107207 */ /* 0x000fc80001800000 */
[----:B------:R-:W-:Y:S02]  /*30a0*/  IADD3 R16, PT, PT, R17, R16, RZ ;  /* 0x0000001011107210 */ /* 0x000fe40007ffe0ff */
[----:B------:R-:W-:Y:S01]  /*30b0*/  MOV R27, R15 ;  /* 0x0000000f001b7202 */ /* 0x000fe20000000f00 */
[----:B------:R-:W-:-:S07]  /*30c0*/  IMAD.MOV.U32 R25, RZ, RZ, R24 ;  /* 0x000000ffff197224 */ /* 0x000fce00078e0018 */
[----:B------:R-:W-:Y:S05]  /*30d0*/  WARPSYNC.COLLECTIVE R22, `(.L_x_1839) ;  /* 0x0000000016087348 */ /* 0x000fea0003c00000 */
[----:B------:R0:W1:Y:S02]  /*30e0*/  SHFL.UP P0, R24, R27, R18, R23 ;  /* 0x040000121b187389 */ /* 0x0000640000000017 */
[----:B01----:R-:W-:Y:S05]  /*30f0*/  ENDCOLLECTIVE ;  /* 0x000000000000791b */ /* 0x003fea0003800000 */
.L_x_1839:
        /* <DEDUP_REMOVED lines=9> */
.L_x_1840:
[----:B------:R-:W-:Y:S02]  /*3190*/  ISETP.GE.AND P3, PT, R13, 0x4, PT ;  /* 0x000000040d00780c */ /* 0x000fe40003f66270 */
[----:B------:R-:W-:Y:S02]  /*31a0*/  ISETP.NE.AND P2, PT, R16, RZ, PT ;  /* 0x000000ff1000720c */ /* 0x000fe40003f45270 */
[----:B------:R-:W-:Y:S02]  /*31b0*/  MOV R27, R14 ;  /* 0x0000000e001b7202 */ /* 0x000fe40000000f00 */
[----:B------:R-:W-:-:S09]  /*31c0*/  MOV R17, R24 ;  /* 0x0000001800117202 */ /* 0x000fd20000000f00 */
[----:B------:R-:W-:Y:S05]  /*31d0*/  WARPSYNC.COLLECTIVE R22, `(.L_x_1841) ;  /* 0x0000000016087348 */ /* 0x000fea0003c00000 */
[----:B------:R0:W1:Y:S02]  /*31e0*/  SHFL.UP P0, R24, R27, R18, R23 ;  /* 0x040000121b187389 */ /* 0x0000640000000017 */
[----:B01----:R-:W-:Y:S05]  /*31f0*/  ENDCOLLECTIVE ;  /* 0x000000000000791b */ /* 0x003fea0003800000 */
.L_x_1841:
[----:B------:R-:W-:-:S05]  /*3200*/  SEL R17, R17, RZ, P3 ;  /* 0x000000ff11117207 */ /* 0x000fca0001800000 */
[----:B------:R-:W-:Y:S01]  /*3210*/  IMAD.IADD R17, R16, 0x1, R17 ;  /* 0x0000000110117824 */ /* 0x000fe200078e0211 */
[----:B------:R-:W-:Y:S02]  /*3220*/  MOV R27, R15 ;  /* 0x0000000f001b7202 */ /* 0x000fe40000000f00 */
[----:B------:R-:W-:-:S07]  /*3230*/  MOV R25, R24 ;  /* 0x0000001800197202 */ /* 0x000fce0000000f00 */
[----:B------:R-:W-:Y:S05]  /*3240*/  WARPSYNC.COLLECTIVE R22, `(.L_x_1842) ;  /* 0x0000000016087348 */ /* 0x000fea0003c00000 */
[----:B------:R0:W1:Y:S02]  /*3250*/  SHFL.UP P0, R24, R27, R18, R23 ;  /* 0x040000121b187389 */ /* 0x0000640000000017 */
[----:B01----:R-:W-:Y:S05]  /*3260*/  ENDCOLLECTIVE ;  /* 0x000000000000791b */ /* 0x003fea0003800000 */
.L_x_1842:
        /* <DEDUP_REMOVED lines=9> */
.L_x_1843:
[----:B------:R-:W-:Y:S02]  /*3300*/  ISETP.NE.AND P3, PT, R17, RZ, PT ;  /* 0x000000ff1100720c */ /* 0x000fe40003f65270 */
[----:B------:R-:W-:Y:S02]  /*3310*/  ISETP.GE.AND P2, PT, R13, 0x10, PT ;  /* 0x000000100d00780c */ /* 0x000fe40003f46270 */
[----:B------:R-:W-:Y:S02]  /*3320*/  MOV R27, R14 ;  /* 0x0000000e001b7202 */ /* 0x000fe40000000f00 */
[----:B------:R-:W-:-:S09]  /*3330*/  MOV R16, R24 ;  /* 0x0000001800107202 */ /* 0x000fd20000000f00 */
[----:B------:R-:W-:Y:S05]  /*3340*/  WARPSYNC.COLLECTIVE R22, `(.L_x_1844) ;  /* 0x0000000016087348 */ /* 0x000fea0003c00000 */
[----:B------:R0:W1:Y:S02]  /*3350*/  SHFL.UP P0, R24, R27, R18, R23 ;  /* 0x040000121b187389 */ /* 0x0000640000000017 */
[----:B01----:R-:W-:Y:S05]  /*3360*/  ENDCOLLECTIVE ;  /* 0x000000000000791b */ /* 0x003fea0003800000 */
.L_x_1844:
[----:B------:R-:W-:-:S04]  /*3370*/  SEL R16, R16, RZ, P4 ;  /* 0x000000ff10107207 */ /* 0x000fc80002000000 */
[----:B------:R-:W-:Y:S01]  /*3380*/  IADD3 R16, PT, PT, R17, R16, RZ ;  /* 0x0000001011107210 */ /* 0x000fe20007ffe0ff */
[----:B------:R-:W-:Y:S01]  /*3390*/  IMAD.MOV.U32 R27, RZ, RZ, R15 ;  /* 0x000000ffff1b7224 */ /* 0x000fe200078e000f */
[----:B------:R-:W-:-:S07]  /*33a0*/  MOV R25, R24 ;  /* 0x0000001800197202 */ /* 0x000fce0000000f00 */
[----:B------:R-:W-:Y:S05]  /*33b0*/  WARPSYNC.COLLECTIVE R22, `(.L_x_1845) ;  /* 0x0000000016087348 */ /* 0x000fea0003c00000 */
[----:B------:R0:W1:Y:S02]  /*33c0*/  SHFL.UP P0, R24, R27, R18, R23 ;  /* 0x040000121b187389 */ /* 0x0000640000000017 */
[----:B01----:R-:W-:Y:S05]  /*33d0*/  ENDCOLLECTIVE ;  /* 0x000000000000791b */ /* 0x003fea0003800000 */
.L_x_1845:
        /* <DEDUP_REMOVED lines=9> */
.L_x_1846:
[----:B------:R-:W-:Y:S01]  /*3470*/  ISETP.NE.AND P3, PT, R16, RZ, PT ;  /* 0x000000ff1000720c */ /* 0x000fe20003f65270 */
[----:B------:R-:W-:Y:S01]  /*3480*/  IMAD.MOV.U32 R27, RZ, RZ, R14 ;  /* 0x000000ffff1b7224 */ /* 0x000fe200078e000e */
[----:B------:R-:W-:-:S11]  /*3490*/  MOV R17, R24 ;  /* 0x0000001800117202 */ /* 0x000fd60000000f00 */
[----:B------:R-:W-:Y:S05]  /*34a0*/  WARPSYNC.COLLECTIVE R22, `(.L_x_1847) ;  /* 0x0000000016087348 */ /* 0x000fea0003c00000 */
[----:B------:R0:W1:Y:S02]  /*34b0*/  SHFL.UP P0, R24, R27, R18, R23 ;  /* 0x040000121b187389 */ /* 0x0000640000000017 */
[----:B01----:R-:W-:Y:S05]  /*34c0*/  ENDCOLLECTIVE ;  /* 0x000000000000791b */ /* 0x003fea0003800000 */
.L_x_1847:
[----:B------:R-:W-:-:S04]  /*34d0*/  SEL R17, R17, RZ, P2 ;  /* 0x000000ff11117207 */ /* 0x000fc80001000000 */
[----:B------:R-:W-:Y:S02]  /*34e0*/  IADD3 R17, PT, PT, R16, R17, RZ ;  /* 0x0000001110117210 */ /* 0x000fe40007ffe0ff */
[----:B------:R-:W-:Y:S02]  /*34f0*/  MOV R27, R15 ;  /* 0x0000000f001b7202 */ /* 0x000fe40000000f00 */
[----:B------:R-:W-:-:S07]  /*3500*/  MOV R25, R24 ;  /* 0x0000001800197202 */ /* 0x000fce0000000f00 */
[----:B------:R-:W-:Y:S05]  /*3510*/  WARPSYNC.COLLECTIVE R22, `(.L_x_1848) ;  /* 0x0000000016087348 */ /* 0x000fea0003c00000 */
[----:B------:R0:W1:Y:S02]  /*3520*/  SHFL.UP P0, R24, R27, R18, R23 ;  /* 0x040000121b187389 */ /* 0x0000640000000017 */
[----:B01----:R-:W-:Y:S05]  /*3530*/  ENDCOLLECTIVE ;  /* 0x000000000000791b */ /* 0x003fea0003800000 */
.L_x_1848:
        /* <DEDUP_REMOVED lines=9> */
.L_x_1849:
[----:B------:R-:W-:Y:S01]  /*35d0*/  MOV R27, R14 ;  /* 0x0000000e001b7202 */ /* 0x000fe20000000f00 */
[----:B------:R-:W-:-:S07]  /*35e0*/  IMAD.MOV.U32 R17, RZ, RZ, R24 ;  /* 0x000000ffff117224 */ /* 0x000fce00078e0018 */
[----:B------:R-:W-:Y:S05]  /*35f0*/  WARPSYNC.COLLECTIVE R22, `(.L_x_1850) ;  /* 0x0000000016087348 */ /* 0x000fea0003c00000 */
[----:B------:R0:W1:Y:S02]  /*3600*/  SHFL.UP P0, R24, R27, R18, R23 ;  /* 0x040000121b187389 */ /* 0x0000640000000017 */
[----:B01----:R-:W-:Y:S05]  /*3610*/  ENDCOLLECTIVE ;  /* 0x000000000000791b */ /* 0x003fea0003800000 */
.L_x_1850:
[----:B------:R-:W-:Y:S02]  /*3620*/  MOV R27, R15 ;  /* 0x0000000f001b7202 */ /* 0x000fe40000000f00 */
[----:B------:R-:W-:-:S07]  /*3630*/  MOV R14, R24 ;  /* 0x00000018000e7202 */ /* 0x000fce0000000f00 */
[----:B------:R-:W-:Y:S05]  /*3640*/  WARPSYNC.COLLECTIVE R22, `(.L_x_1851) ;  /* 0x0000000016087348 */ /* 0x000fea0003c00000 */
[----:B------:R0:W1:Y:S02]  /*3650*/  SHFL.UP P0, R24, R27, R18, R23 ;  /* 0x040000121b187389 */ /* 0x0000640000000017 */
[----:B01----:R-:W-:Y:S05]  /*3660*/  ENDCOLLECTIVE ;  /* 0x000000000000791b */ /* 0x003fea0003800000 */
.L_x_1851:
[----:B------:R-:W-:Y:S01]  /*3670*/  MOV R15, R24 ;  /* 0x00000018000f7202 */ /* 0x000fe20000000f00 */
[----:B------:R-:W-:Y:S06]  /*3680*/  BRA `(.L_x_1852) ;  /* 0xfffffff000b47947 */ /* 0x000fec000383ffff */
.L_x_1853:
        /* <DEDUP_REMOVED lines=15> */
.L_x_4442:


//--------------------- .text._Z30group_norm_nhwc_bwd_sum_kernelI11Fp32IOBf16WLi128EEv26Group_norm_nhwc_bwd_params --------------------------
	.section	.text._Z30group_norm_nhwc_bwd_sum_kernelI11Fp32IOBf16WLi128EEv26Group_norm_nhwc_bwd_params,"ax",@progbits
	.align	128
        .global         _Z30group_norm_nhwc_bwd_sum_kernelI11Fp32IOBf16WLi128EEv26Group_norm_nhwc_bwd_params
        .type           _Z30group_norm_nhwc_bwd_sum_kernelI11Fp32IOBf16WLi128EEv26Group_norm_nhwc_bwd_params,@function
        .size           _Z30group_norm_nhwc_bwd_sum_kernelI11Fp32IOBf16WLi128EEv26Group_norm_nhwc_bwd_params,(.L_x_4443 - _Z30group_norm_nhwc_bwd_sum_kernelI11Fp32IOBf16WLi128EEv26Group_norm_nhwc_bwd_params)
        .other          _Z30group_norm_nhwc_bwd_sum_kernelI11Fp32IOBf16WLi128EEv26Group_norm_nhwc_bwd_params,@"STO_CUDA_ENTRY STV_DEFAULT"
_Z30group_norm_nhwc_bwd_sum_kernelI11Fp32IOBf16WLi128EEv26Group_norm_nhwc_bwd_params:
.text._Z30group_norm_nhwc_bwd_sum_kernelI11Fp32IOBf16WLi128EEv26Group_norm_nhwc_bwd_params:
        /* <DEDUP_REMOVED lines=25> */
[----:B------:R-:W-:Y:S01]  /*0190*/  @!P1 IMAD.IADD R2, R2, 0x1, -R7 ;  /* 0x0000000102029824 */ /* 0x000fe200078e0a07 */
[----:B------:R-:W-:-:S04]  /*01a0*/  @!P1 IADD3 R0, PT, PT, R0, 0x1, RZ ;  /* 0x0000000100009810 */ /* 0x000fc80007ffe0ff */
[----:B------:R-:W-:Y:S02]  /*01b0*/  ISETP.GE.U32.AND P0, PT, R2, R7, PT ;  /* 0x000000070200720c */ /* 0x000fe40003f06070 */
[----:B------:R-:W-:Y:S01]  /*01c0*/  LOP3.LUT R2, R26, R5, RZ, 0x3c, !PT ;  /* 0x000000051a027212 */ /* 0x000fe200078e3cff */
[----:B------:R-:W0:Y:S03]  /*01d0*/  LDC R7, c[0x0][0x410] ;  /* 0x00010400ff077b82 */ /* 0x000e260000000800 */
[----:B------:R-:W-:-:S05]  /*01e0*/  ISETP.GE.AND P2, PT, R2, RZ, PT ;  /* 0x000000ff0200720c */ /* 0x000fca0003f46270 */
[----:B------:R-:W1:Y:S02]  /*01f0*/  LDC.64 R2, c[0x0][0x3b8] ;  /* 0x0000ee00ff027b82 */ /* 0x000e640000000a00 */
[----:B------:R-:W-:Y:S02]  /*0200*/  @P0 IADD3 R0, PT, PT, R0, 0x1, RZ ;  /* 0x0000000100000810 */ /* 0x000fe40007ffe0ff */
[----:B------:R-:W-:-:S04]  /*0210*/  ISETP.NE.AND P0, PT, R5, RZ, PT ;  /* 0x000000ff0500720c */ /* 0x000fc80003f05270 */
[----:B------:R-:W-:-:S05]  /*0220*/  @!P2 IMAD.MOV R0, RZ, RZ, -R0 ;  /* 0x000000ffff00a224 */ /* 0x000fca00078e0a00 */
        /* <DEDUP_REMOVED lines=8> */
[----:B------:R-:W-:Y:S02]  /*02b0*/  HFMA2 R25, -RZ, RZ, 0, 0 ;  /* 0x00000000ff197431 */ /* 0x000fe400000001ff */
[----:B------:R-:W-:Y:S01]  /*02c0*/  IMAD.MOV.U32 R18, RZ, RZ, RZ ;  /* 0x000000ffff127224 */ /* 0x000fe200078e00ff */
[----:B------:R-:W-:Y:S01]  /*02d0*/  ISETP.GE.AND.EX P0, PT, R27, UR11, PT, P0 ;  /* 0x0000000b1b007c0c */ /* 0x000fe2000bf06300 */
[----:B0-----:R-:W0:Y:S02]  /*02e0*/  MUFU.RCP R0, R0 ;  /* 0x0000000000007308 */ /* 0x001e240000001000 */
[----:B0-----:R-:W-:-:S02]  /*02f0*/  IADD3 R8, PT, PT, R0, 0xffffffe, RZ ;  /* 0x0ffffffe00087810 */ /* 0x001fc40007ffe0ff */
[----:B------:R-:W-:-:S04]  /*0300*/  MOV R0, RZ ;  /* 0x000000ff00007202 */ /* 0x000fc80000000f00 */
[----:B------:R0:W1:Y:S02]  /*0310*/  F2I.FTZ.U32.TRUNC.NTZ R9, R8 ;  /* 0x0000000800097305 */ /* 0x000064000021f000 */
[----:B0-----:R-:W-:Y:S01]  /*0320*/  IMAD.MOV.U32 R8, RZ, RZ, RZ ;  /* 0x000000ffff087224 */ /* 0x001fe200078e00ff */
[----:B-1----:R-:W-:-:S05]  /*0330*/  IADD3 R10, PT, PT, RZ, -R9, RZ ;  /* 0x80000009ff0a7210 */ /* 0x002fca0007ffe0ff */
[----:B------:R-:W-:-:S04]  /*0340*/  IMAD R11, R10, R5, RZ ;  /* 0x000000050a0b7224 */ /* 0x000fc800078e02ff */
[----:B------:R-:W-:-:S06]  /*0350*/  IMAD.HI.U32 R9, R9, R11, R8 ;  /* 0x0000000b09097227 */ /* 0x000fcc00078e0008 */
[----:B------:R-:W-:-:S04]  /*0360*/  IMAD.HI.U32 R13, R9, R4, RZ ;  /* 0x00000004090d7227 */ /* 0x000fc800078e00ff */
[----:B--2---:R-:W-:Y:S01]  /*0370*/  FFMA.FTZ R7, -R2, R2, R3 ;  /* 0x0000000202077223 */ /* 0x004fe20000010103 */
[----:B------:R-:W-:-:S04]  /*0380*/  MOV R3, RZ ;  /* 0x000000ff00037202 */ /* 0x000fc80000000f00 */
        /* <DEDUP_REMOVED lines=17> */
[----:B---3--:R-:W-:Y:S01]  /*04a0*/  SHF.L.U32 R0, R0, 0x10, RZ ;  /* 0x0000001000007819 */ /* 0x008fe200000006ff */
[----:B----4-:R-:W-:Y:S01]  /*04b0*/  @P2 IMAD.U32 R18, R14, 0x10000, RZ ;  /* 0x000100000e122824 */ /* 0x010fe200078e00ff */
[----:B-----5:R-:W-:-:S07]  /*04c0*/  @P2 SHF.L.U32 R25, R12, 0x10, RZ ;  /* 0x000000100c192819 */ /* 0x020fce00000006ff */
.L_x_1855:
[----:B------:R-:W-:Y:S05]  /*04d0*/  BSYNC.RECONVERGENT B0 ;  /* 0x0000000000007941 */ /* 0x000fea0003800200 */
.L_x_1854:
[----:B------:R-:W0:Y:S01]  /*04e0*/  S2UR UR4, SR_CTAID.Y ;  /* 0x00000000000479c3 */ /* 0x000e220000002600 */
[----:B------:R-:W0:Y:S01]  /*04f0*/  LDCU UR5, c[0x0][0x41c] ;  /* 0x00008380ff0577ac */ /* 0x000e220008000800 */
[----:B------:R-:W-:Y:S02]  /*0500*/  IMAD.MOV R8, RZ, RZ, -R13 ;  /* 0x000000ffff087224 */ /* 0x000fe400078e0a0d */
[----:B------:R-:W-:Y:S01]  /*0510*/  HFMA2 R19, -RZ, RZ, 0, 0 ;  /* 0x00000000ff137431 */ /* 0x000fe200000001ff */
[----:B------:R-:W-:Y:S01]  /*0520*/  CS2R R20, SRZ ;  /* 0x0000000000147805 */ /* 0x000fe2000001ff00 */
[----:B------:R-:W1:Y:S01]  /*0530*/  LDCU.64 UR12, c[0x0][0x400] ;  /* 0x00008000ff0c77ac */ /* 0x000e620008000a00 */
[----:B------:R-:W-:Y:S02]  /*0540*/  IMAD R4, R5, R8, R4 ;  /* 0x0000000805047224 */ /* 0x000fe400078e0204 */
[----:B------:R-:W2:Y:S03]  /*0550*/  @P1 LDC R8, c[0x0][0x3c0] ;  /* 0x0000f000ff081b82 */ /* 0x000ea60000000800 */
[----:B------:R-:W-:Y:S01]  /*0560*/  ISETP.GE.U32.AND P2, PT, R4, R5, PT ;  /* 0x000000050400720c */ /* 0x000fe20003f46070 */
[----:B0-----:R-:W-:-:S12]  /*0570*/  UIMAD UR4, UR4, UR5, URZ ;  /* 0x00000005040472a4 */ /* 0x001fd8000f8e02ff */
[-C--:B------:R-:W-:Y:S02]  /*0580*/  @P2 IADD3 R4, PT, PT, R4, -R5.reuse, RZ ;  /* 0x8000000504042210 */ /* 0x080fe40007ffe0ff */
[----:B------:R-:W-:Y:S01]  /*0590*/  @P2 IADD3 R13, PT, PT, R13, 0x1, RZ ;  /* 0x000000010d0d2810 */ /* 0x000fe20007ffe0ff */
[----:B------:R-:W-:Y:S01]  /*05a0*/  USHF.R.S32.HI UR7, URZ, 0x1f, UR4 ;  /* 0x0000001fff077899 */ /* 0x000fe20008011404 */
[----:B------:R-:W-:Y:S01]  /*05b0*/  ISETP.GE.U32.AND P3, PT, R4, R5, PT ;  /* 0x000000050400720c */ /* 0x000fe20003f66070 */
[----:B------:R-:W-:Y:S01]  /*05c0*/  UIADD3 UR8, UP0, UPT, UR4, UR5, URZ ;  /* 0x0000000504087290 */ /* 0x000fe2000ff1e0ff */
[----:B------:R-:W-:Y:S02]  /*05d0*/  HFMA2 R4, -RZ, RZ, 1.875, 0 ;  /* 0x3f800000ff047431 */ /* 0x000fe400000001ff */
[----:B--2---:R-:W-:Y:S01]  /*05e0*/  @P1 FADD.FTZ R7, R7, R8 ;  /* 0x0000000807071221 */ /* 0x004fe20000010000 */
[----:B------:R-:W-:Y:S01]  /*05f0*/  ISETP.NE.U32.AND P2, PT, R5, RZ, PT ;  /* 0x000000ff0500720c */ /* 0x000fe20003f45070 */
[----:B------:R-:W-:Y:S01]  /*0600*/  ULEA.HI.X.SX32 UR5, UR5, UR7, 0x1, UP0 ;  /* 0x0000000705057291 */ /* 0x000fe200080f0eff */
[----:B------:R-:W-:Y:S01]  /*0610*/  CS2R R8, SRZ ;  /* 0x0000000000087805 */ /* 0x000fe2000001ff00 */
[----:B-1----:R-:W-:-:S04]  /*0620*/  UISETP.LT.U32.AND UP0, UPT, UR8, UR12, UPT ;  /* 0x0000000c0800728c */ /* 0x002fc8000bf01070 */
[----:B------:R-:W-:Y:S01]  /*0630*/  UISETP.LT.AND.EX UP0, UPT, UR5, UR13, UPT, UP0 ;  /* 0x0000000d0500728c */ /* 0x000fe2000bf01300 */
[----:B------:R0:W1:Y:S01]  /*0640*/  @P1 MUFU.RSQ R4, R7 ;  /* 0x0000000700041308 */ /* 0x0000620000001400 */
[----:B------:R-:W-:Y:S02]  /*0650*/  @P3 VIADD R13, R13, 0x1 ;  /* 0x000000010d0d3836 */ /* 0x000fe40000000000 */
[----:B------:R-:W-:-:S03]  /*0660*/  USEL UR8, UR8, UR12, UP0 ;  /* 0x0000000c08087287 */ /* 0x000fc60008000000 */
[----:B------:R-:W-:Y:S01]  /*0670*/  SEL R5, R6, R13, !P2 ;  /* 0x0000000d06057207 */ /* 0x000fe20005000000 */
[----:B------:R-:W-:Y:S01]  /*0680*/  UISETP.GT.AND UP0, UPT, UR8, UR4, UPT ;  /* 0x000000040800728c */ /* 0x000fe2000bf04270 */
[----:B------:R-:W-:-:S08]  /*0690*/  MOV R6, RZ ;  /* 0x000000ff00067202 */ /* 0x000fd00000000f00 */
[----:B0-----:R-:W-:Y:S05]  /*06a0*/  BRA.U !UP0, `(.L_x_1856) ;  /* 0x0000001d08447547 */ /* 0x001fea000b800000 */
[----:B------:R-:W0:Y:S01]  /*06b0*/  LDCU.U8 UR5, c[0x0][0x414] ;  /* 0x00008280ff0577ac */ /* 0x000e220008000000 */
[----:B------:R-:W2:Y:S01]  /*06c0*/  LDC.64 R6, c[0x0][0x408] ;  /* 0x00010200ff067b82 */ /* 0x000ea20000000a00 */
[----:B0-----:R-:W-:Y:S01]  /*06d0*/  UISETP.NE.AND UP0, UPT, UR5, URZ, UPT ;  /* 0x000000ff0500728c */ /* 0x001fe2000bf05270 */
[----:B--2---:R-:W-:-:S04]  /*06e0*/  IMAD.WIDE.U32 R22, R6, UR6, R26 ;  /* 0x0000000606167c25 */ /* 0x004fc8000f8e001a */
        /* <DEDUP_REMOVED lines=14> */
.L_x_1859:
[----:B------:R-:W0:Y:S01]  /*07d0*/  @!P0 LDC.64 R14, c[0x0][0x3f8] ;  /* 0x0000fe00ff0e8b82 */ /* 0x000e220000000a00 */
[----:B------:R-:W-:Y:S01]  /*07e0*/  MOV R13, UR4 ;  /* 0x00000004000d7c02 */ /* 0x000fe20008000f00 */
[----:B------:R-:W-:Y:S01]  /*07f0*/  @!P0 IMAD.MOV.U32 R17, RZ, RZ, R7 ;  /* 0x000000ffff118224 */ /* 0x000fe200078e0007 */
[----:B------:R-:W-:Y:S02]  /*0800*/  @!P0 MOV R16, R22 ;  /* 0x0000001600108202 */ /* 0x000fe40000000f00 */
[----:B------:R-:W-:-:S03]  /*0810*/  @!P0 SHF.R.S32.HI R13, RZ, 0x1f, R13 ;  /* 0x0000001fff0d8819 */ /* 0x000fc6000001140d */
[----:B------:R-:W2:Y:S02]  /*0820*/  @!P0 LDC.64 R10, c[0x0][0x3a0] ;  /* 0x0000e800ff0a8b82 */ /* 0x000ea40000000a00 */
[----:B0-----:R-:W-:Y:S02]  /*0830*/  @!P0 IMAD R18, R13, R14, RZ ;  /* 0x0000000e0d128224 */ /* 0x001fe400078e02ff */
[----:B------:R-:W-:-:S04]  /*0840*/  @!P0 IMAD.WIDE.U32 R24, R14, UR4, R16 ;  /* 0x000000040e188c25 */ /* 0x000fc8000f8e0010 */
[----:B------:R-:W0:Y:S01]  /*0850*/  @!P0 LDC.64 R12, c[0x0][0x398] ;  /* 0x0000e600ff0c8b82 */ /* 0x000e220000000a00 */
[----:B------:R-:W-:Y:S01]  /*0860*/  @!P0 IMAD R15, R15, UR4, R18 ;  /* 0x000000040f0f8c24 */ /* 0x000fe2000f8e0212 */
[----:B------:R-:W-:-:S04]  /*0870*/  @!P0 SHF.L.U32 R29, R24, 0x2, RZ ;  /* 0x00000002181d8819 */ /* 0x000fc800000006ff */
[----:B------:R-:W-:Y:S02]  /*0880*/  @!P0 IADD3 R15, PT, PT, R25, R15, RZ ;  /* 0x0000000f190f8210 */ /* 0x000fe40007ffe0ff */
[----:B--2---:R-:W-:Y:S02]  /*0890*/  @!P0 IADD3 R16, P1, PT, R29, R10, RZ ;  /* 0x0000000a1d108210 */ /* 0x004fe40007f3e0ff */
[----:B------:R-:W-:Y:S02]  /*08a0*/  @!P0 SHF.L.U64.HI R18, R24, 0x2, R15 ;  /* 0x0000000218128819 */ /* 0x000fe4000001020f */
[----:B------:R-:W2:Y:S01]  /*08b0*/  @!P0 LDC.64 R14, c[0x0][0x3f8] ;  /* 0x0000fe00ff0e8b82 */ /* 0x000ea20000000a00 */
[----:B------:R-:W-:Y:S01]  /*08c0*/  IMAD.U32 R25, RZ, RZ, UR4 ;  /* 0x00000004ff197e24 */ /* 0x000fe2000f8e00ff */
[----:B------:R-:W-:Y:S02]  /*08d0*/  @!P0 IADD3.X R17, PT, PT, R18, R11, RZ, P1, !PT ;  /* 0x0000000b12118210 */ /* 0x000fe40000ffe4ff */
[----:B------:R-:W-:-:S06]  /*08e0*/  CS2R R10, SRZ ;  /* 0x00000000000a7805 */ /* 0x000fcc000001ff00 */
[----:B------:R3:W4:Y:S01]  /*08f0*/  @!P0 LDG.E.64 R10, desc[UR14][R16.64] ;  /* 0x0000000e100a8981 */ /* 0x000722000c1e1b00 */
[----:B0-----:R-:W-:Y:S02]  /*0900*/  @!P0 IADD3 R24, P1, PT, R29, R12, RZ ;  /* 0x0000000c1d188210 */ /* 0x001fe40007f3e0ff */
[----:B------:R-:W-:Y:S02]  /*0910*/  @!P0 IADD3 R29, PT, PT, R25, -0x1, RZ ;  /* 0xffffffff191d8810 */ /* 0x000fe40007ffe0ff */
[----:B------:R-:W-:Y:S02]  /*0920*/  @!P0 IADD3.X R25, PT, PT, R18, R13, RZ, P1, !PT ;  /* 0x0000000d12198210 */ /* 0x000fe40000ffe4ff */
[----:B------:R-:W-:Y:S02]  /*0930*/  CS2R R12, SRZ ;  /* 0x00000000000c7805 */ /* 0x000fe4000001ff00 */
[----:B------:R-:W-:Y:S02]  /*0940*/  @!P0 SHF.R.S32.HI R18, RZ, 0x1f, R29 ;  /* 0x0000001fff128819 */ /* 0x000fe4000001141d */
[----:B---3--:R-:W-:Y:S01]  /*0950*/  @!P0 MOV R16, R22 ;  /* 0x0000001600108202 */ /* 0x008fe20000000f00 */
[----:B------:R-:W-:Y:S01]  /*0960*/  @!P0 IMAD.MOV.U32 R17, RZ, RZ, R7 ;  /* 0x000000ffff118224 */ /* 0x000fe200078e0007 */
[----:B------:R0:W3:Y:S01]  /*0970*/  @!P0 LDG.E.64 R12, desc[UR14][R24.64] ;  /* 0x0000000e180c8981 */ /* 0x0000e2000c1e1b00 */
[----:B--2---:R-:W-:-:S04]  /*0980*/  @!P0 IMAD R18, R18, R14, RZ ;  /* 0x0000000e12128224 */ /* 0x004fc800078e02ff */
[C---:B------:R-:W-:Y:S02]  /*0990*/  @!P0 IMAD R18, R29.reuse, R15, R18 ;  /* 0x0000000f1d128224 */ /* 0x040fe400078e0212 */
[----:B------:R-:W-:Y:S02]  /*09a0*/  @!P0 IMAD.WIDE.U32 R14, R29, R14, R16 ;  /* 0x0000000e1d0e8225 */ /* 0x000fe400078e0010 */
[----:B------:R-:W0:Y:S03]  /*09b0*/  @!P0 LDC.64 R16, c[0x0][0x398] ;  /* 0x0000e600ff108b82 */ /* 0x000e260000000a00 */
[----:B------:R-:W-:Y:S02]  /*09c0*/  @!P0 IADD3 R15, PT, PT, R15, R18, RZ ;  /* 0x000000120f0f8210 */ /* 0x000fe40007ffe0ff */
[C---:B------:R-:W-:Y:S02]  /*09d0*/  @!P0 SHF.L.U32 R29, R14.reuse, 0x2, RZ ;  /* 0x000000020e1d8819 */ /* 0x040fe400000006ff */
[----:B------:R-:W-:-:S02]  /*09e0*/  @!P0 SHF.L.U64.HI R18, R14, 0x2, R15 ;  /* 0x000000020e128819 */ /* 0x000fc4000001020f */
[----:B------:R-:W2:Y:S01]  /*09f0*/  @!P0 LDC.64 R14, c[0x0][0x3a0] ;  /* 0x0000e800ff0e8b82 */ /* 0x000ea20000000a00 */
[----:B0-----:R-:W-:-:S05]  /*0a00*/  @!P0 IADD3 R24, P2, PT, R29, R16, RZ ;  /* 0x000000101d188210 */ /* 0x001fca0007f5e0ff */
[----:B------:R-:W-:Y:S01]  /*0a10*/  @!P0 IMAD.X R25, R18, 0x1, R17, P2 ;  /* 0x0000000112198824 */ /* 0x000fe200010e0611 */
[----:B------:R-:W-:Y:S02]  /*0a20*/  CS2R R16, SRZ ;  /* 0x0000000000107805 */ /* 0x000fe4000001ff00 */
[----:B--2---:R-:W-:-:S04]  /*0a30*/  @!P0 IADD3 R28, P1, PT, R29, R14, RZ ;  /* 0x0000000e1d1c8210 */ /* 0x004fc80007f3e0ff */
[----:B------:R-:W-:Y:S02]  /*0a40*/  @!P0 IADD3.X R29, PT, PT, R18, R15, RZ, P1, !PT ;  /* 0x0000000f121d8210 */ /* 0x000fe40000ffe4ff */
[----:B------:R-:W-:-:S03]  /*0a50*/  CS2R R14, SRZ ;  /* 0x00000000000e7805 */ /* 0x000fc6000001ff00 */
[----:B------:R-:W2:Y:S04]  /*0a60*/  @!P0 LDG.E.64 R16, desc[UR14][R28.64] ;  /* 0x0000000e1c108981 */ /* 0x000ea8000c1e1b00 */
[----:B------:R-:W5:Y:S01]  /*0a70*/  @!P0 LDG.E.64 R14, desc[UR14][R24.64] ;  /* 0x0000000e180e8981 */ /* 0x000f62000c1e1b00 */
[----:B--2---:R-:W-:Y:S01]  /*0a80*/  FADD.FTZ R16, -R2, R16 ;  /* 0x0000001002107221 */ /* 0x004fe20000010100 */
[----:B-----5:R-:W-:-:S03]  /*0a90*/  FADD.FTZ R25, R14, R19 ;  /* 0x000000130e197221 */ /* 0x020fc60000010000 */
[----:B-1----:R-:W-:Y:S01]  /*0aa0*/  FMUL.FTZ R16, R16, R4 ;  /* 0x0000000410107220 */ /* 0x002fe20000410000 */
[----:B------:R-:W0:Y:S03]  /*0ab0*/  @!P0 LDC.64 R18, c[0x0][0x3f8] ;  /* 0x0000fe00ff128b82 */ /* 0x000e260000000a00 */
[----:B------:R-:W-:Y:S01]  /*0ac0*/  FFMA.FTZ R21, R16, R14, R21 ;  /* 0x0000000e10157223 */ /* 0x000fe20000010015 */
[----:B------:R-:W-:Y:S01]  /*0ad0*/  FMUL.FTZ R14, R14, R3 ;  /* 0x000000030e0e7220 */ /* 0x000fe20000410000 */
[----:B------:R-:W-:-:S03]  /*0ae0*/  FADD.FTZ R17, -R2, R17 ;  /* 0x0000001102117221 */ /* 0x000fc60000010100 */
[----:B------:R-:W-:Y:S01]  /*0af0*/  FADD.FTZ R24, R14, R8 ;  /* 0x000000080e187221 */ /* 0x000fe20000010000 */
[----:B------:R-:W-:Y:S01]  /*0b00*/  MOV R8, UR4 ;  /* 0x0000000400087c02 */ /* 0x000fe20008000f00 */
[----:B------:R-:W-:-:S03]  /*0b10*/  FMUL.FTZ R29, R17, R4 ;  /* 0x00000004111d7220 */ /* 0x000fc60000410000 */
[----:B------:R-:W-:Y:S01]  /*0b20*/  @!P0 IADD3 R17, PT, PT, R8, 0x1, RZ ;  /* 0x0000000108118810 */ /* 0x000fe20007ffe0ff */
[----:B------:R-:W-:Y:S01]  /*0b30*/  FADD.FTZ R20, R15, R20 ;  /* 0x000000140f147221 */ /* 0x000fe20000010000 */
[----:B------:R-:W-:Y:S01]  /*0b40*/  FFMA.FTZ R6, R29, R15, R6 ;  /* 0x0000000f1d067223 */ /* 0x000fe20000010006 */
[----:B------:R-:W-:Y:S01]  /*0b50*/  FMUL.FTZ R8, R15, R0 ;  /* 0x000000000f087220 */ /* 0x000fe20000410000 */
[----:B------:R-:W-:Y:S01]  /*0b60*/  FFMA.FTZ R9, R16, R14, R9 ;  /* 0x0000000e10097223 */ /* 0x000fe20000010009 */
[----:B------:R-:W-:Y:S02]  /*0b70*/  @!P0 SHF.R.S32.HI R15, RZ, 0x1f, R17 ;  /* 0x0000001fff0f8819 */ /* 0x000fe40000011411 */
[----:B------:R-:W-:Y:S01]  /*0b80*/  FADD.FTZ R24, R8, R24 ;  /* 0x0000001808187221 */ /* 0x000fe20000010000 */
[----:B------:R-:W-:Y:S01]  /*0b90*/  FFMA.FTZ R28, R29, R8, R9 ;  /* 0x000000081d1c7223 */ /* 0x000fe20000010009 */
[----:B------:R-:W-:Y:S01]  /*0ba0*/  @!P0 MOV R8, R22 ;  /* 0x0000001600088202 */ /* 0x000fe20000000f00 */
        /* <DEDUP_REMOVED lines=13> */
[----:B----4-:R-:W-:-:S04]  /*0c80*/  FADD.FTZ R17, -R2, R10 ;  /* 0x0000000a02117221 */ /* 0x010fc80000010100 */
[----:B------:R-:W-:Y:S01]  /*0c90*/  FMUL.FTZ R10, R17, R4 ;  /* 0x00000004110a7220 */ /* 0x000fe20000410000 */
[----:B---3--:R-:W-:Y:S01]  /*0ca0*/  FMUL.FTZ R29, R12, R3 ;  /* 0x000000030c1d7220 */ /* 0x008fe20000410000 */
[----:B0-----:R-:W-:-:S05]  /*0cb0*/  @!P0 IADD3 R18, P1, PT, R19, R14, RZ ;  /* 0x0000000e13128210 */ /* 0x001fca0007f3e0ff */
[----:B------:R-:W-:Y:S02]  /*0cc0*/  @!P0 IMAD.X R19, R16, 0x1, R15, P1 ;  /* 0x0000000110138824 */ /* 0x000fe400008e060f */
[----:B------:R-:W0:Y:S01]  /*0cd0*/  @!P0 LDC.64 R16, c[0x0][0x3f8] ;  /* 0x0000fe00ff108b82 */ /* 0x000e220000000a00 */
[----:B------:R-:W-:Y:S01]  /*0ce0*/  FFMA.FTZ R28, R10, R29, R28 ;  /* 0x0000001d0a1c7223 */ /* 0x000fe2000001001c */
[----:B------:R-:W-:Y:S01]  /*0cf0*/  FADD.FTZ R24, R24, R29 ;  /* 0x0000001d18187221 */ /* 0x000fe20000010000 */
[----:B------:R-:W-:Y:S02]  /*0d00*/  CS2R R14, SRZ ;  /* 0x00000000000e7805 */ /* 0x000fe4000001ff00 */
[----:B------:R-:W-:Y:S01]  /*0d10*/  MOV R29, UR4 ;  /* 0x00000004001d7c02 */ /* 0x000fe20008000f00 */
[----:B------:R-:W-:-:S03]  /*0d20*/  FADD.FTZ R11, -R2, R11 ;  /* 0x0000000b020b7221 */ /* 0x000fc60000010100 */
[----:B------:R-:W-:Y:S01]  /*0d30*/  @!P0 IADD3 R29, PT, PT, R29, 0x2, RZ ;  /* 0x000000021d1d8810 */ /* 0x000fe20007ffe0ff */
[----:B------:R1:W3:Y:S01]  /*0d40*/  @!P0 LDG.E.64 R14, desc[UR14][R18.64] ;  /* 0x0000000e120e8981 */ /* 0x0002e2000c1e1b00 */
[----:B------:R-:W-:Y:S01]  /*0d50*/  FADD.FTZ R20, R20, R13 ;  /* 0x0000000d14147221 */ /* 0x000fe20000010000 */
[----:B------:R-:W-:Y:S01]  /*0d60*/  FFMA.FTZ R21, R10, R12, R21 ;  /* 0x0000000c0a157223 */ /* 0x000fe20000010015 */
[----:B-1----:R-:W-:Y:S01]  /*0d70*/  FMUL.FTZ R19, R11, R4 ;  /* 0x000000040b137220 */ /* 0x002fe20000410000 */
[----:B------:R-:W-:-:S03]  /*0d80*/  @!P0 SHF.R.S32.HI R11, RZ, 0x1f, R29 ;  /* 0x0000001fff0b8819 */ /* 0x000fc6000001141d */
[----:B------:R-:W-:Y:S01]  /*0d90*/  FFMA.FTZ R6, R19, R13, R6 ;  /* 0x0000000d13067223 */ /* 0x000fe20000010006 */
[----:B------:R-:W-:Y:S01]  /*0da0*/  FMUL.FTZ R13, R13, R0 ;  /* 0x000000000d0d7220 */ /* 0x000fe20000410000 */
[----:B0-----:R-:W-:-:S03]  /*0db0*/  @!P0 IMAD R10, R11, R16, RZ ;  /* 0x000000100b0a8224 */ /* 0x001fc600078e02ff */
[----:B------:R-:W-:Y:S01]  /*0dc0*/  FFMA.FTZ R19, R19, R13, R28 ;  /* 0x0000000d13137223 */ /* 0x000fe2000001001c */
[----:B------:R-:W-:Y:S01]  /*0dd0*/  FADD.FTZ R18, R13, R24 ;  /* 0x000000180d127221 */ /* 0x000fe20000010000 */
[----:B------:R-:W-:Y:S01]  /*0de0*/  @!P0 IMAD R13, R29, R17, R10 ;  /* 0x000000111d0d8224 */ /* 0x000fe200078e020a */
[----:B------:R-:W-:Y:S01]  /*0df0*/  @!P0 MOV R10, R22 ;  /* 0x00000016000a8202 */ /* 0x000fe20000000f00 */
[----:B------:R-:W-:-:S04]  /*0e00*/  @!P0 IMAD.MOV.U32 R11, RZ, RZ, R7 ;  /* 0x000000ffff0b8224 */ /* 0x000fc800078e0007 */
        /* <DEDUP_REMOVED lines=11> */
[----:B0-----:R-:W-:-:S05]  /*0ec0*/  @!P0 IADD3 R16, P1, PT, R17, R10, RZ ;  /* 0x0000000a11108210 */ /* 0x001fca0007f3e0ff */
[----:B------:R-:W-:Y:S01]  /*0ed0*/  @!P0 IMAD.X R17, R24, 0x1, R11, P1 ;  /* 0x0000000118118824 */ /* 0x000fe200008e060b */
[----:B------:R-:W-:-:S06]  /*0ee0*/  CS2R R10, SRZ ;  /* 0x00000000000a7805 */ /* 0x000fcc000001ff00 */
[----:B------:R0:W5:Y:S01]  /*0ef0*/  @!P0 LDG.E.64 R10, desc[UR14][R16.64] ;  /* 0x0000000e100a8981 */ /* 0x000162000c1e1b00 */
[----:B------:R-:W-:-:S04]  /*0f00*/  UIADD3 UR5, UPT, UPT, UR5, 0x4, URZ ;  /* 0x0000000405057890 */ /* 0x000fc8000fffe0ff */
[----:B------:R-:W-:Y:S02]  /*0f10*/  UISETP.NE.AND UP0, UPT, UR5, URZ, UPT ;  /* 0x000000ff0500728c */ /* 0x000fe4000bf05270 */
        /* <DEDUP_REMOVED lines=31> */
.L_x_1858:
        /* <DEDUP_REMOVED lines=13> */
[----:B------:R-:W-:Y:S02]  /*11e0*/  @!P0 MOV R10, R22 ;  /* 0x00000016000a8202 */ /* 0x000fe40000000f00 */
[----:B------:R-:W-:Y:S01]  /*11f0*/  @!P0 MOV R11, R7 ;  /* 0x00000007000b8202 */ /* 0x000fe20000000f00 */
[----:B------:R-:W-:Y:S01]  /*1200*/  @!UP1 USHF.R.S32.HI UR5, URZ, 0x1f, UR4 ;  /* 0x0000001fff059899 */ /* 0x000fe20008011404 */
[----:B------:R-:W-:-:S03]  /*1210*/  @!P0 IADD3 R25, PT, PT, R25, 0x1, RZ ;  /* 0x0000000119198810 */ /* 0x000fc60007ffe0ff */
[----:B------:R-:W-:Y:S01]  /*1220*/  @!UP1 UIMAD UR5, UR5, UR6, URZ ;  /* 0x00000006050592a4 */ /* 0x000fe2000f8e02ff */
[----:B------:R-:W-:Y:S02]  /*1230*/  @!P0 IMAD.WIDE.U32 R16, R17, UR4, R10 ;  /* 0x0000000411108c25 */ /* 0x000fe4000f8e000a */
[----:B------:R-:W2:Y:S01]  /*1240*/  @!P0 LDC.64 R10, c[0x0][0x398] ;  /* 0x0000e600ff0a8b82 */ /* 0x000ea20000000a00 */
[----:B------:R-:W-:Y:S01]  /*1250*/  @!UP1 UIMAD UR5, UR4, UR7, UR5 ;  /* 0x00000007040592a4 */ /* 0x000fe2000f8e0205 */
[----:B------:R-:W3:Y:S01]  /*1260*/  LDCU.64 UR6, c[0x0][0x3f8] ;  /* 0x00007f00ff0677ac */ /* 0x000ee20008000a00 */
[----:B------:R-:W-:-:S04]  /*1270*/  @!P0 SHF.L.U32 R29, R16, 0x2, RZ ;  /* 0x00000002101d8819 */ /* 0x000fc800000006ff */
[----:B------:R-:W-:Y:S01]  /*1280*/  @!P0 VIADD R15, R17, UR5 ;  /* 0x00000005110f8c36 */ /* 0x000fe20008000000 */
[----:B------:R-:W-:-:S04]  /*1290*/  @!P0 SHF.R.S32.HI R17, RZ, 0x1f, R25 ;  /* 0x0000001fff118819 */ /* 0x000fc80000011419 */
[----:B------:R-:W-:Y:S02]  /*12a0*/  @!P0 SHF.L.U64.HI R16, R16, 0x2, R15 ;  /* 0x0000000210108819 */ /* 0x000fe4000001020f */
[----:B------:R-:W-:Y:S02]  /*12b0*/  CS2R R14, SRZ ;  /* 0x00000000000e7805 */ /* 0x000fe4000001ff00 */
[----:B0-----:R-:W-:-:S05]  /*12c0*/  @!P0 IADD3 R12, P1, PT, R29, R12, RZ ;  /* 0x0000000c1d0c8210 */ /* 0x001fca0007f3e0ff */
[----:B------:R-:W-:Y:S02]  /*12d0*/  @!P0 IMAD.X R13, R16, 0x1, R13, P1 ;  /* 0x00000001100d8824 */ /* 0x000fe400008e060d */
[----:B---3--:R-:W-:-:S03]  /*12e0*/  @!P0 IMAD R18, R17, UR6, RZ ;  /* 0x0000000611128c24 */ /* 0x008fc6000f8e02ff */
        /* <DEDUP_REMOVED lines=10> */
[----:B------:R-:W-:Y:S01]  /*1390*/  @!P0 IADD3 R17, PT, PT, R25, R17, RZ ;  /* 0x0000001119118210 */ /* 0x000fe20007ffe0ff */
[----:B------:R-:W-:-:S03]  /*13a0*/  @!P0 IMAD.SHL.U32 R25, R24, 0x4, RZ ;  /* 0x0000000418198824 */ /* 0x000fc600078e00ff */
[----:B------:R-:W-:Y:S02]  /*13b0*/  @!P0 SHF.L.U64.HI R18, R24, 0x2, R17 ;  /* 0x0000000218128819 */ /* 0x000fe40000010211 */
        /* <DEDUP_REMOVED lines=8> */
[----:B------:R-:W5:Y:S01]  /*1440*/  @!P0 LDG.E.64 R16, desc[UR14][R24.64] ;  /* 0x0000000e18108981 */ /* 0x000f62000c1e1b00 */
[----:B------:R-:W-:Y:S01]  /*1450*/  UIADD3 UR4, UPT, UPT, UR4, 0x2, URZ ;  /* 0x0000000204047890 */ /* 0x000fe2000fffe0ff */
[C---:B---3--:R-:W-:Y:S01]  /*1460*/  FADD.FTZ R14, -R2.reuse, R14 ;  /* 0x0000000e020e7221 */ /* 0x048fe20000010100 */
[----:B------:R-:W-:-:S03]  /*1470*/  FADD.FTZ R15, -R2, R15 ;  /* 0x0000000f020f7221 */ /* 0x000fc60000010100 */
[-C--:B-1----:R-:W-:Y:S01]  /*1480*/  FMUL.FTZ R14, R14, R4.reuse ;  /* 0x000000040e0e7220 */ /* 0x082fe20000410000 */
        /* <DEDUP_REMOVED lines=25> */
.L_x_1860:
        /* <DEDUP_REMOVED lines=8> */
[----:B------:R-:W-:Y:S01]  /*16a0*/  IMAD.U32 R11, RZ, RZ, UR6 ;  /* 0x00000006ff0b7e24 */ /* 0x000fe2000f8e00ff */
        /* <DEDUP_REMOVED lines=9> */
[----:B------:R-:W2:Y:S03]  /*1740*/  LDCU.64 UR8, c[0x0][0x398] ;  /* 0x00007300ff0877ac */ /* 0x000ea60008000a00 */
[----:B------:R-:W-:Y:S02]  /*1750*/  SHF.L.U64.HI R14, R14, 0x2, R7 ;  /* 0x000000020e0e7819 */ /* 0x000fe40000010207 */
[C---:B0-----:R-:W-:Y:S02]  /*1760*/  IADD3 R10, P0, PT, R12.reuse, UR6, RZ ;  /* 0x000000060c0a7c10 */ /* 0x041fe4000ff1e0ff */
[----:B--2---:R-:W-:-:S02]  /*1770*/  IADD3 R12, P1, PT, R12, UR8, RZ ;  /* 0x000000080c0c7c10 */ /* 0x004fc4000ff3e0ff */
[C---:B------:R-:W-:Y:S02]  /*1780*/  IADD3.X R11, PT, PT, R14.reuse, UR7, RZ, P0, !PT ;  /* 0x000000070e0b7c10 */ /* 0x040fe400087fe4ff */
[----:B------:R-:W-:-:S04]  /*1790*/  IADD3.X R13, PT, PT, R14, UR9, RZ, P1, !PT ;  /* 0x000000090e0d7c10 */ /* 0x000fc80008ffe4ff */
[----:B------:R-:W5:Y:S04]  /*17a0*/  LDG.E.64 R10, desc[UR14][R10.64] ;  /* 0x0000000e0a0a7981 */ /* 0x000f68000c1e1b00 */
[----:B------:R-:W5:Y:S02]  /*17b0*/  LDG.E.64 R12, desc[UR14][R12.64] ;  /* 0x0000000e0c0c7981 */ /* 0x000f64000c1e1b00 */
.L_x_1862:
[----:B------:R-:W-:Y:S05]  /*17c0*/  BSYNC.RECONVERGENT B0 ;  /* 0x0000000000007941 */ /* 0x000fea0003800200 */
.L_x_1861:
[C---:B-----5:R-:W-:Y:S01]  /*17d0*/  FADD.FTZ R7, -R2.reuse, R10 ;  /* 0x0000000a02077221 */ /* 0x060fe20000010100 */
[----:B------:R-:W-:Y:S01]  /*17e0*/  FADD.FTZ R11, -R2, R11 ;  /* 0x0000000b020b7221 */ /* 0x000fe20000010100 */
[----:B------:R-:W-:Y:S01]  /*17f0*/  FMUL.FTZ R10, R12, R3 ;  /* 0x000000030c0a7220 */ /* 0x000fe20000410000 */
[----:B------:R-:W-:Y:S01]  /*1800*/  FMUL.FTZ R0, R13, R0 ;  /* 0x000000000d007220 */ /* 0x000fe20000410000 */
[-C--:B-1----:R-:W-:Y:S01]  /*1810*/  FMUL.FTZ R2, R7, R4.reuse ;  /* 0x0000000407027220 */ /* 0x082fe20000410000 */
        /* <DEDUP_REMOVED lines=10> */
.L_x_1857:
        /* <DEDUP_REMOVED lines=14> */
[----:B------:R-:W-:-:S03]  /*19a0*/  @!P0 IMAD.MOV.U32 R6, RZ, RZ, R22 ;  /* 0x000000ffff068224 */ /* 0x000fc600078e0016 */
[----:B------:R-:W-:Y:S01]  /*19b0*/  @!UP1 UIMAD UR7, UR7, UR10, URZ ;  /* 0x0000000a070792a4 */ /* 0x000fe2000f8e02ff */
[----:B------:R-:W-:Y:S01]  /*19c0*/  @!P0 IMAD.WIDE.U32 R8, R9, UR4, R6 ;  /* 0x0000000409088c25 */ /* 0x000fe2000f8e0006 */
[----:B------:R-:W2:Y:S02]  /*19d0*/  @!P0 LDC.64 R14, c[0x0][0x398] ;  /* 0x0000e600ff0e8b82 */ /* 0x000ea40000000a00 */
[----:B------:R-:W-:Y:S01]  /*19e0*/  @!UP1 UIMAD UR7, UR4, UR11, UR7 ;  /* 0x0000000b040792a4 */ /* 0x000fe2000f8e0207 */
[----:B------:R-:W-:-:S05]  /*19f0*/  @!P0 SHF.L.U32 R17, R8, 0x2, RZ ;  /* 0x0000000208118819 */ /* 0x000fca00000006ff */
[----:B------:R-:W-:-:S04]  /*1a00*/  @!P0 IADD3 R9, PT, PT, R9, UR7, RZ ;  /* 0x0000000709098c10 */ /* 0x000fc8000fffe0ff */
        /* <DEDUP_REMOVED lines=9> */
[----:B------:R-:W-:Y:S01]  /*1aa0*/  UIADD3 UR6, UPT, UPT, UR4, 0x1, URZ ;  /* 0x0000000104067890 */ /* 0x000fe2000fffe0ff */
        /* <DEDUP_REMOVED lines=32> */
.L_x_1863:
[----:B------:R-:W-:Y:S05]  /*1cb0*/  BRA.U !UP0, `(.L_x_1856) ;  /* 0x0000000508c07547 */ /* 0x000fea000b800000 */
[----:B------:R-:W-:-:S12]  /*1cc0*/  UIADD3 UR4, UPT, UPT, UR6, -UR8, URZ ;  /* 0x8000000806047290 */ /* 0x000fd8000fffe0ff */
.L_x_1864:
[----:B------:R-:W0:Y:S01]  /*1cd0*/  @!P0 LDC.64 R12, c[0x0][0x3f8] ;  /* 0x0000fe00ff0c8b82 */ /* 0x000e220000000a00 */
[----:B------:R-:W-:Y:S02]  /*1ce0*/  MOV R15, UR6 ;  /* 0x00000006000f7c02 */ /* 0x000fe40008000f00 */
[----:B------:R-:W-:Y:S02]  /*1cf0*/  @!P0 MOV R14, R22 ;  /* 0x00000016000e8202 */ /* 0x000fe40000000f00 */
[----:B------:R-:W-:-:S03]  /*1d00*/  @!P0 SHF.R.S32.HI R15, RZ, 0x1f, R15 ;  /* 0x0000001fff0f8819 */ /* 0x000fc6000001140f */
[----:B------:R-:W2:Y:S02]  /*1d10*/  @!P0 LDC.64 R10, c[0x0][0x3a0] ;  /* 0x0000e800ff0a8b82 */ /* 0x000ea40000000a00 */
[----:B0-----:R-:W-:Y:S01]  /*1d20*/  @!P0 IMAD R16, R15, R12, RZ ;  /* 0x0000000c0f108224 */ /* 0x001fe200078e02ff */
[----:B------:R-:W-:-:S03]  /*1d30*/  @!P0 MOV R15, R7 ;  /* 0x00000007000f8202 */ /* 0x000fc60000000f00 */
[----:B------:R-:W-:Y:S02]  /*1d40*/  @!P0 IMAD R13, R13, UR6, R16 ;  /* 0x000000060d0d8c24 */ /* 0x000fe4000f8e0210 */
[----:B------:R-:W-:-:S04]  /*1d50*/  @!P0 IMAD.WIDE.U32 R14, R12, UR6, R14 ;  /* 0x000000060c0e8c25 */ /* 0x000fc8000f8e000e */
[----:B------:R-:W-:Y:S01]  /*1d60*/  @!P0 IMAD.SHL.U32 R29, R14, 0x4, RZ ;  /* 0x000000040e1d8824 */ /* 0x000fe200078e00ff */
[----:B------:R-:W-:-:S04]  /*1d70*/  @!P0 IADD3 R13, PT, PT, R15, R13, RZ ;  /* 0x0000000d0f0d8210 */ /* 0x000fc80007ffe0ff */
[----:B--2---:R-:W-:Y:S02]  /*1d80*/  @!P0 IADD3 R16, P1, PT, R29, R10, RZ ;  /* 0x0000000a1d108210 */ /* 0x004fe40007f3e0ff */
[----:B------:R-:W-:Y:S02]  /*1d90*/  @!P0 SHF.L.U64.HI R24, R14, 0x2, R13 ;  /* 0x000000020e188819 */ /* 0x000fe4000001020d */
[----:B------:R-:W-:Y:S01]  /*1da0*/  CS2R R14, SRZ ;  /* 0x00000000000e7805 */ /* 0x000fe2000001ff00 */
[----:B------:R-:W0:Y:S01]  /*1db0*/  @!P0 LDC.64 R12, c[0x0][0x3f8] ;  /* 0x0000fe00ff0c8b82 */ /* 0x000e220000000a00 */
[----:B------:R-:W-:-:S05]  /*1dc0*/  @!P0 IADD3.X R17, PT, PT, R24, R11, RZ, P1, !PT ;  /* 0x0000000b18118210 */ /* 0x000fca0000ffe4ff */
[----:B------:R2:W3:Y:S02]  /*1dd0*/  @!P0 LDG.E.64 R14, desc[UR14][R16.64] ;  /* 0x0000000e100e8981 */ /* 0x0004e4000c1e1b00 */
[----:B------:R-:W4:Y:S01]  /*1de0*/  @!P0 LDC.64 R10, c[0x0][0x398] ;  /* 0x0000e600ff0a8b82 */ /* 0x000f220000000a00 */
[----:B------:R-:W-:Y:S01]  /*1df0*/  IMAD.U32 R27, RZ, RZ, UR6 ;  /* 0x00000006ff1b7e24 */ /* 0x000fe2000f8e00ff */
[----:B----4-:R-:W-:-:S04]  /*1e00*/  @!P0 IADD3 R28, P1, PT, R29, R10, RZ ;  /* 0x0000000a1d1c8210 */ /* 0x010fc80007f3e0ff */
[----:B------:R-:W-:Y:S02]  /*1e10*/  @!P0 IADD3.X R29, PT, PT, R24, R11, RZ, P1, !PT ;  /* 0x0000000b181d8210 */ /* 0x000fe40000ffe4ff */
[----:B------:R-:W-:-:S06]  /*1e20*/  CS2R R10, SRZ ;  /* 0x00000000000a7805 */ /* 0x000fcc000001ff00 */
[----:B------:R4:W5:Y:S01]  /*1e30*/  @!P0 LDG.E.64 R10, desc[UR14][R28.64] ;  /* 0x0000000e1c0a8981 */ /* 0x000962000c1e1b00 */
[----:B------:R-:W-:Y:S02]  /*1e40*/  @!P0 IADD3 R27, PT, PT, R27, 0x1, RZ ;  /* 0x000000011b1b8810 */ /* 0x000fe40007ffe0ff */
[----:B--2---:R-:W-:Y:S02]  /*1e50*/  @!P0 MOV R16, R22 ;  /* 0x0000001600108202 */ /* 0x004fe40000000f00 */
[----:B------:R-:W-:Y:S02]  /*1e60*/  @!P0 SHF.R.S32.HI R24, RZ, 0x1f, R27 ;  /* 0x0000001fff188819 */ /* 0x000fe4000001141b */
[----:B------:R-:W-:-:S03]  /*1e70*/  @!P0 MOV R17, R7 ;  /* 0x0000000700118202 */ /* 0x000fc60000000f00 */
[-C--:B0-----:R-:W-:Y:S02]  /*1e80*/  @!P0 IMAD R24, R24, R12.reuse, RZ ;  /* 0x0000000c18188224 */ /* 0x081fe400078e02ff */
[----:B------:R-:W-:-:S04]  /*1e90*/  @!P0 IMAD.WIDE.U32 R16, R27, R12, R16 ;  /* 0x0000000c1b108225 */ /* 0x000fc800078e0010 */
[----:B------:R-:W-:Y:S01]  /*1ea0*/  @!P0 IMAD R24, R27, R13, R24 ;  /* 0x0000000d1b188224 */ /* 0x000fe200078e0218 */
[----:B------:R-:W-:Y:S01]  /*1eb0*/  @!P0 SHF.L.U32 R27, R16, 0x2, RZ ;  /* 0x00000002101b8819 */ /* 0x000fe200000006ff */
[----:B------:R-:W4:Y:S02]  /*1ec0*/  @!P0 LDC.64 R12, c[0x0][0x3a0] ;  /* 0x0000e800ff0c8b82 */ /* 0x000f240000000a00 */
[----:B------:R-:W-:-:S05]  /*1ed0*/  @!P0 IMAD.IADD R17, R17, 0x1, R24 ;  /* 0x0000000111118824 */ /* 0x000fca00078e0218 */
[----:B------:R-:W-:Y:S02]  /*1ee0*/  @!P0 SHF.L.U64.HI R24, R16, 0x2, R17 ;  /* 0x0000000210188819 */ /* 0x000fe40000010211 */
[----:B------:R-:W0:Y:S01]  /*1ef0*/  @!P0 LDC.64 R16, c[0x0][0x398] ;  /* 0x0000e600ff108b82 */ /* 0x000e220000000a00 */
[----:B----4-:R-:W-:-:S04]  /*1f00*/  @!P0 IADD3 R28, P1, PT, R27, R12, RZ ;  /* 0x0000000c1b1c8210 */ /* 0x010fc80007f3e0ff */
[----:B------:R-:W-:Y:S02]  /*1f10*/  @!P0 IADD3.X R29, PT, PT, R24, R13, RZ, P1, !PT ;  /* 0x0000000d181d8210 */ /* 0x000fe40000ffe4ff */
[----:B------:R-:W-:-:S06]  /*1f20*/  CS2R R12, SRZ ;  /* 0x00000000000c7805 */ /* 0x000fcc000001ff00 */
[----:B------:R-:W2:Y:S01]  /*1f30*/  @!P0 LDG.E.64 R12, desc[UR14][R28.64] ;  /* 0x0000000e1c0c8981 */ /* 0x000ea2000c1e1b00 */
[----:B0-----:R-:W-:-:S04]  /*1f40*/  @!P0 IADD3 R26, P1, PT, R27, R16, RZ ;  /* 0x000000101b1a8210 */ /* 0x001fc80007f3e0ff */
[----:B------:R-:W-:Y:S02]  /*1f50*/  @!P0 IADD3.X R27, PT, PT, R24, R17, RZ, P1, !PT ;  /* 0x00000011181b8210 */ /* 0x000fe40000ffe4ff */
[----:B------:R-:W-:-:S06]  /*1f60*/  CS2R R16, SRZ ;  /* 0x0000000000107805 */ /* 0x000fcc000001ff00 */
[----:B------:R0:W4:Y:S01]  /*1f70*/  @!P0 LDG.E.64 R16, desc[UR14][R26.64] ;  /* 0x0000000e1a108981 */ /* 0x000122000c1e1b00 */
[----:B------:R-:W-:Y:S02]  /*1f80*/  UIADD3 UR4, UPT, UPT, UR4, 0x2, URZ ;  /* 0x0000000204047890 */ /* 0x000fe4000fffe0ff */
[----:B------:R-:W-:Y:S02]  /*1f90*/  UIADD3 UR6, UPT, UPT, UR6, 0x2, URZ ;  /* 0x0000000206067890 */ /* 0x000fe4000fffe0ff */
[----:B------:R-:W-:Y:S01]  /*1fa0*/  UISETP.NE.AND UP0, UPT, UR4, URZ, UPT ;  /* 0x000000ff0400728c */ /* 0x000fe2000bf05270 */
[C---:B---3--:R-:W-:Y:S01]  /*1fb0*/  FADD.FTZ R14, -R2.reuse, R14 ;  /* 0x0000000e020e7221 */ /* 0x048fe20000010100 */
[----:B------:R-:W-:-:S03]  /*1fc0*/  FADD.FTZ R15, -R2, R15 ;  /* 0x0000000f020f7221 */ /* 0x000fc60000010100 */
[-C--:B-1----:R-:W-:Y:S01]  /*1fd0*/  FMUL.FTZ R14, R14, R4.reuse ;  /* 0x000000040e0e7220 */ /* 0x082fe20000410000 */
[----:B------:R-:W-:-:S03]  /*1fe0*/  FMUL.FTZ R15, R15, R4 ;  /* 0x000000040f0f7220 */ /* 0x000fc60000410000 */
[----:B------:R-:W-:-:S04]  /*1ff0*/  FFMA.FTZ R24, R14, R3, R18 ;  /* 0x000000030e187223 */ /* 0x000fc80000010012 */
[----:B0-----:R-:W-:-:S04]  /*2000*/  FMUL.FTZ R26, R24, -1.4426950216293334961 ;  /* 0xbfb8aa3b181a7820 */ /* 0x001fc80000410000 */
[----:B------:R-:W0:Y:S02]  /*2010*/  MUFU.EX2 R28, R26 ;  /* 0x0000001a001c7308 */ /* 0x000e240000000800 */
[----:B0-----:R-:W-:-:S06]  /*2020*/  FADD.FTZ R28, R28, 1 ;  /* 0x3f8000001c1c7421 */ /* 0x001fcc0000010000 */
[----:B------:R-:W5:Y:S02]  /*2030*/  MUFU.RCP R29, R28 ;  /* 0x0000001c001d7308 */ /* 0x000f640000001000 */
[C---:B-----5:R-:W-:Y:S01]  /*2040*/  FMUL.FTZ R10, R29.reuse, R10 ;  /* 0x0000000a1d0a7220 */ /* 0x060fe20000410000 */
[----:B------:R-:W-:-:S04]  /*2050*/  FADD.FTZ R29, -R29, 1 ;  /* 0x3f8000001d1d7421 */ /* 0x000fc80000010100 */
[----:B------:R-:W-:Y:S01]  /*2060*/  FFMA.FTZ R29, R24, R29, 1 ;  /* 0x3f800000181d7423 */ /* 0x000fe2000001001d */
[----:B------:R-:W-:-:S03]  /*2070*/  FFMA.FTZ R24, R15, R0, R25 ;  /* 0x000000000f187223 */ /* 0x000fc60000010019 */
[----:B------:R-:W-:Y:S01]  /*2080*/  FMUL.FTZ R10, R10, R29 ;  /* 0x0000001d0a0a7220 */ /* 0x000fe20000410000 */
[----:B------:R-:W-:-:S03]  /*2090*/  FMUL.FTZ R29, R24, -1.4426950216293334961 ;  /* 0xbfb8aa3b181d7820 */ /* 0x000fc60000410000 */
[----:B------:R-:W-:-:S03]  /*20a0*/  FADD.FTZ R19, R10, R19 ;  /* 0x000000130a137221 */ /* 0x000fc60000010000 */
[----:B------:R-:W0:Y:S02]  /*20b0*/  MUFU.EX2 R29, R29 ;  /* 0x0000001d001d7308 */ /* 0x000e240000000800 */
[----:B0-----:R-:W-:Y:S01]  /*20c0*/  FADD.FTZ R26, R29, 1 ;  /* 0x3f8000001d1a7421 */ /* 0x001fe20000010000 */
[C---:B--2---:R-:W-:Y:S01]  /*20d0*/  FADD.FTZ R12, -R2.reuse, R12 ;  /* 0x0000000c020c7221 */ /* 0x044fe20000010100 */
[----:B------:R-:W-:-:S04]  /*20e0*/  FADD.FTZ R13, -R2, R13 ;  /* 0x0000000d020d7221 */ /* 0x000fc80000010100 */
        /* <DEDUP_REMOVED lines=18> */
[----:B----4-:R-:W-:-:S03]  /*2210*/  FMUL.FTZ R16, R29, R16 ;  /* 0x000000101d107220 */ /* 0x010fc60000410000 */
        /* <DEDUP_REMOVED lines=26> */
.L_x_1856:
[----:B------:R-:W0:Y:S01]  /*23c0*/  S2R R0, SR_TID.X ;  /* 0x0000000000007919 */ /* 0x000e220000002100 */
[----:B------:R-:W2:Y:S01]  /*23d0*/  LDCU UR4, c[0x0][0x424] ;  /* 0x00008480ff0477ac */ /* 0x000ea20008000800 */
[----:B------:R-:W-:Y:S01]  /*23e0*/  IMAD.MOV R2, RZ, RZ, -R5 ;  /* 0x000000ffff027224 */ /* 0x000fe200078e0a05 */
[----:B------:R-:W-:Y:S01]  /*23f0*/  MOV R3, 0x400 ;  /* 0x0000040000037802 */ /* 0x000fe20000000f00 */
[----:B-1----:R-:W1:Y:S01]  /*2400*/  S2R R4, SR_CgaCtaId ;  /* 0x0000000000047919 */ /* 0x002e620000008800 */
[----:B0-----:R-:W-:Y:S02]  /*2410*/  SHF.L.U32 R7, R0, 0x1, RZ ;  /* 0x0000000100077819 */ /* 0x001fe400000006ff */
[----:B-1----:R-:W-:-:S03]  /*2420*/  LEA R4, R4, R3, 0x18 ;  /* 0x0000000304047211 */ /* 0x002fc600078ec0ff */
[----:B--2---:R-:W-:Y:S01]  /*2430*/  IMAD R2, R2, UR4, R7 ;  /* 0x0000000402027c24 */ /* 0x004fe2000f8e0207 */
        /* <DEDUP_REMOVED lines=11> */
[----:B------:R-:W-:Y:S01]  /*24f0*/  UMOV UR4, 0xffffffff ;  /* 0xffffffff00047882 */ /* 0x000fe20000000000 */
[----:B------:R-:W0:Y:S03]  /*2500*/  S2R R4, SR_LANEID ;  /* 0x0000000000047919 */ /* 0x000e260000000000 */
        /* <DEDUP_REMOVED lines=39> */
[----:B------:R-:W-:Y:S02]  /*2780*/  @P4 FSEL R2, R29, R2, !P0 ;  /* 0x000000021d024208 */ /* 0x000fe40004000000 */
[----:B------:R-:W-:Y:S01]  /*2790*/  IADD3 R27, PT, PT, R25, R26, RZ ;  /* 0x0000001a191b7210 */ /* 0x000fe20007ffe0ff */
        /* <DEDUP_REMOVED lines=47> */
.L_x_1887:
        /* <DEDUP_REMOVED lines=10> */
[----:B------:R-:W-:Y:S02]  /*2b30*/  IADD3 R3, PT, PT, R14, R17, RZ ;  /* 0x000000110e037210 */ /* 0x000fe40007ffe0ff */
[----:B------:R-:W-:Y:S01]  /*2b40*/  @!P1 FADD.FTZ R18, R18, R15 ;  /* 0x0000000f12129221 */ /* 0x000fe20000010000 */
[----:B------:R-:W-:Y:S01]  /*2b50*/  @!P1 FADD.FTZ R13, R13, R16 ;  /* 0x000000100d0d9221 */ /* 0x000fe20000010000 */
[----:B----4-:R-:W-:Y:S02]  /*2b60*/  LEA R23, R23, R2, 0x18 ;  /* 0x0000000217177211 */ /* 0x010fe400078ec0ff */
[----:B------:R-:W-:Y:S01]  /*2b70*/  @!P2 FADD.FTZ R11, R11, R18 ;  /* 0x000000120b0ba221 */ /* 0x000fe20000010000 */
[----:B------:R-:W-:Y:S01]  /*2b80*/  @!P2 FADD.FTZ R12, R12, R13 ;  /* 0x0000000d0c0ca221 */ /* 0x000fe20000010000 */
[----:B------:R-:W-:Y:S01]  /*2b90*/  IADD3 R10, PT, PT, R10, R3, RZ ;  /* 0x000000030a0a7210 */ /* 0x000fe20007ffe0ff */
[----:B------:R-:W-:-:S02]  /*2ba0*/  IMAD R2, R0, 0x3c, R23 ;  /* 0x0000003c00027824 */ /* 0x000fc400078e0217 */
[----:B------:R-:W-:Y:S01]  /*2bb0*/  @!P3 FADD.FTZ R8, R8, R11 ;  /* 0x0000000b0808b221 */ /* 0x000fe20000010000 */
[----:B------:R-:W-:Y:S02]  /*2bc0*/  @!P3 FADD.FTZ R7, R7, R12 ;  /* 0x0000000c0707b221 */ /* 0x000fe40000010000 */
        /* <DEDUP_REMOVED lines=12> */
.L_x_1865:
[----:B-1----:R-:W1:Y:S01]  /*2c90*/  S2R R13, SR_CgaCtaId ;  /* 0x00000000000d7919 */ /* 0x002e620000008800 */
[----:B0-----:R-:W0:Y:S01]  /*2ca0*/  LDC R8, c[0x0][0x424] ;  /* 0x00010900ff087b82 */ /* 0x001e220000000800 */
[----:B------:R-:W-:Y:S01]  /*2cb0*/  MOV R12, 0x400 ;  /* 0x00000400000c7802 */ /* 0x000fe20000000f00 */
[C---:B------:R-:W-:Y:S01]  /*2cc0*/  IMAD.SHL.U32 R4, R0.reuse, 0x2, RZ ;  /* 0x0000000200047824 */ /* 0x040fe200078e00ff */
[----:B------:R-:W-:Y:S01]  /*2cd0*/  LEA.HI R2, R0, R0, RZ, 0x1e ;  /* 0x0000000000027211 */ /* 0x000fe200078ff0ff */
[----:B------:R-:W-:Y:S05]  /*2ce0*/  WARPSYNC.ALL ;  /* 0x0000000000007948 */ /* 0x000fea0003800000 */
[----:B------:R-:W-:-:S05]  /*2cf0*/  IADD3 R7, PT, PT, -R5, RZ, RZ ;  /* 0x000000ff05077210 */ /* 0x000fca0007ffe1ff */
[----:B0-----:R-:W-:Y:S01]  /*2d00*/  IMAD R7, R8, R7, R4 ;  /* 0x0000000708077224 */ /* 0x001fe200078e0204 */
[----:B-1----:R-:W-:-:S05]  /*2d10*/  LEA R3, R13, R12, 0x18 ;  /* 0x0000000c0d037211 */ /* 0x002fca00078ec0ff */
        /* <DEDUP_REMOVED lines=39> */
.L_x_1868:
[----:B------:R-:W-:Y:S05]  /*2f90*/  BSYNC.RECONVERGENT B0 ;  /* 0x0000000000007941 */ /* 0x000fea0003800200 */
.L_x_1867:
[----:B------:R-:W-:Y:S05]  /*2fa0*/  @P1 EXIT ;  /* 0x000000000000194d */ /* 0x000fea0003800000 */
[----:B------:R-:W2:Y:S01]  /*2fb0*/  LDCU UR4, c[0x0][0x3e0] ;  /* 0x00007c00ff0477ac */ /* 0x000ea20008000800 */
[----:B-1----:R-:W1:Y:S01]  /*2fc0*/  LDC R5, c[0x0][0x360] ;  /* 0x0000d800ff057b82 */ /* 0x002e620000000800 */
[----:B------:R-:W0:Y:S01]  /*2fd0*/  LDCU.64 UR6, c[0x0][0x3d8] ;  /* 0x00007b00ff0677ac */ /* 0x000e220008000a00 */
[----:B------:R-:W-:Y:S01]  /*2fe0*/  USHF.L.U64.HI UR5, UR8, 0x2, UR9 ;  /* 0x0000000208057899 */ /* 0x000fe20008010209 */
[----:B--2---:R-:W-:Y:S01]  /*2ff0*/  IMAD R9, R9, UR4, RZ ;  /* 0x0000000409097c24 */ /* 0x004fe2000f8e02ff */
[----:B------:R-:W-:-:S04]  /*3000*/  USHF.L.U32 UR4, UR8, 0x2, URZ ;  /* 0x0000000208047899 */ /* 0x000fc800080006ff */
[----:B------:R-:W-:-:S04]  /*3010*/  SHF.L.U32 R9, R9, 0x1, RZ ;  /* 0x0000000109097819 */ /* 0x000fc800000006ff */
        /* <DEDUP_REMOVED lines=15> */
.L_x_1866:
        /* <DEDUP_REMOVED lines=8> */
.L_x_1869:
[----:B------:R-:W-:Y:S02]  /*3190*/  ISETP.GE.AND P6, PT, R4, 0x8, PT ;  /* 0x000000080400780c */ /* 0x000fe40003fc6270 */
[----:B------:R-:W-:-:S04]  /*31a0*/  SEL R26, R26, RZ, P5 ;  /* 0x000000ff1a1a7207 */ /* 0x000fc80002800000 */
[----:B------:R-:W-:Y:S02]  /*31b0*/  IADD3 R27, PT, PT, R25, R26, RZ ;  /* 0x0000001a191b7210 */ /* 0x000fe40007ffe0ff */
[----:B------:R-:W-:-:S07]  /*31c0*/  MOV R25, R3 ;  /* 0x0000000300197202 */ /* 0x000fce0000000f00 */
[----:B------:R-:W-:Y:S05]  /*31d0*/  WARPSYNC.COLLECTIVE R22, `(.L_x_1870) ;  /* 0x0000000016087348 */ /* 0x000fea0003c00000 */
[----:B------:R0:W1:Y:S02]  /*31e0*/  SHFL.UP P0, R26, R25, R24, R23 ;  /* 0x04000018191a7389 */ /* 0x0000640000000017 */
[----:B01----:R-:W-:Y:S05]  /*31f0*/  ENDCOLLECTIVE ;  /* 0x000000000000791b */ /* 0x003fea0003800000 */
.L_x_1870:
[----:B------:R-:W-:Y:S01]  /*3200*/  MOV R25, R2 ;  /* 0x0000000200197202 */ /* 0x000fe20000000f00 */
[----:B------:R-:W-:-:S07]  /*3210*/  IMAD.MOV.U32 R28, RZ, RZ, R26 ;  /* 0x000000ffff1c7224 */ /* 0x000fce00078e001a */
[----:B------:R-:W-:Y:S05]  /*3220*/  WARPSYNC.COLLECTIVE R22, `(.L_x_1871) ;  /* 0x0000000016087348 */ /* 0x000fea0003c00000 */
[----:B------:R0:W1:Y:S02]  /*3230*/  SHFL.UP P0, R26, R25, R24, R23 ;  /* 0x04000018191a7389 */ /* 0x0000640000000017 */
[----:B01----:R-:W-:Y:S05]  /*3240*/  ENDCOLLECTIVE ;  /* 0x000000000000791b */ /* 0x003fea0003800000 */
.L_x_1871:
        /* <DEDUP_REMOVED lines=8> */
.L_x_1872:
[----:B------:R-:W-:-:S05]  /*32d0*/  FADD.FTZ R29, R2, R29 ;  /* 0x0000001d021d7221 */ /* 0x000fca0000010000 */
[----:B------:R-:W-:Y:S02]  /*32e0*/  @P5 FSEL R2, R29, R2, !P4 ;  /* 0x000000021d025208 */ /* 0x000fe40006000000 */
        /* <DEDUP_REMOVED lines=8> */
.L_x_1873:
[----:B------:R-:W-:Y:S01]  /*3370*/  IMAD.MOV.U32 R25, RZ, RZ, R2 ;  /* 0x000000ffff197224 */ /* 0x000fe200078e0002 */
[----:B------:R-:W-:-:S05]  /*3380*/  MOV R29, R26 ;  /* 0x0000001a001d7202 */ /* 0x000fca0000000f00 */
[----:B------:R-:W-:-:S05]  /*3390*/  FADD.FTZ R26, R3, R29 ;  /* 0x0000001d031a7221 */ /* 0x000fca0000010000 */
[----:B------:R-:W-:-:S07]  /*33a0*/  @P5 FSEL R3, R26, R3, !P4 ;  /* 0x000000031a035208 */ /* 0x000fce0006000000 */
[----:B------:R-:W-:Y:S05]  /*33b0*/  WARPSYNC.COLLECTIVE R22, `(.L_x_1874) ;  /* 0x0000000016087348 */ /* 0x000fea0003c00000 */
[----:B------:R0:W1:Y:S02]  /*33c0*/  SHFL.UP P0, R26, R25, R24, R23 ;  /* 0x04000018191a7389 */ /* 0x0000640000000017 */
[----:B01----:R-:W-:Y:S05]  /*33d0*/  ENDCOLLECTIVE ;  /* 0x000000000000791b */ /* 0x003fea0003800000 */
.L_x_1874:
[----:B------:R-:W-:Y:S01]  /*33e0*/  HFMA2 R24, -RZ, RZ, 0, 2.384185791015625e-07 ;  /* 0x00000004ff187431 */ /* 0x000fe200000001ff */
[----:B------:R-:W-:Y:S02]  /*33f0*/  MOV R25, R28 ;  /* 0x0000001c00197202 */ /* 0x000fe40000000f00 */
[----:B------:R-:W-:-:S05]  /*3400*/  MOV R23, R26 ;  /* 0x0000001a00177202 */ /* 0x000fca0000000f00 */
[----:B------:R-:W-:Y:S01]  /*3410*/  FADD.FTZ R27, R2, R23 ;  /* 0x00000017021b7221 */ /* 0x000fe20000010000 */
[----:B------:R-:W-:-:S04]  /*3420*/  IMAD.MOV.U32 R23, RZ, RZ, RZ ;  /* 0x000000ffff177224 */ /* 0x000fc800078e00ff */
[----:B------:R-:W-:-:S07]  /*3430*/  @P5 FSEL R2, R27, R2, !P4 ;  /* 0x000000021b025208 */ /* 0x000fce0006000000 */
[----:B------:R-:W-:Y:S05]  /*3440*/  WARPSYNC.COLLECTIVE R22, `(.L_x_1875) ;  /* 0x0000000016087348 */ /* 0x000fea0003c00000 */
[----:B------:R0:W1:Y:S02]  /*3450*/  SHFL.UP P0, R26, R25, R24, R23 ;  /* 0x04000018191a7389 */ /* 0x0000640000000017 */
[----:B01----:R-:W-:Y:S05]  /*3460*/  ENDCOLLECTIVE ;  /* 0x000000000000791b */ /* 0x003fea0003800000 */
.L_x_1875:
[----:B------:R-:W-:Y:S02]  /*3470*/  ISETP.GE.AND P5, PT, R4, 0x4, PT ;  /* 0x000000040400780c */ /* 0x000fe40003fa6270 */
[----:B------:R-:W-:Y:S02]  /*3480*/  ISETP.NE.AND P4, PT, R28, RZ, PT ;  /* 0x000000ff1c00720c */ /* 0x000fe40003f85270 */
[----:B------:R-:W-:Y:S02]  /*3490*/  MOV R25, R3 ;  /* 0x0000000300197202 */ /* 0x000fe40000000f00 */
[----:B------:R-:W-:-:S09]  /*34a0*/  SEL R27, R26, RZ, P5 ;  /* 0x000000ff1a1b7207 */ /* 0x000fd20002800000 */
[----:B------:R-:W-:Y:S05]  /*34b0*/  WARPSYNC.COLLECTIVE R22, `(.L_x_1876) ;  /* 0x0000000016087348 */ /* 0x000fea0003c00000 */
[----:B------:R0:W1:Y:S02]  /*34c0*/  SHFL.UP P0, R26, R25, R24, R23 ;  /* 0x04000018191a7389 */ /* 0x0000640000000017 */
[----:B01----:R-:W-:Y:S05]  /*34d0*/  ENDCOLLECTIVE ;  /* 0x000000000000791b */ /* 0x003fea0003800000 */
.L_x_1876:
        /* <DEDUP_REMOVED lines=8> */
.L_x_1877:
[----:B------:R-:W-:Y:S01]  /*3560*/  HFMA2 R24, -RZ, RZ, 0, 4.76837158203125e-07 ;  /* 0x00000008ff187431 */ /* 0x000fe200000001ff */
        /* <DEDUP_REMOVED lines=8> */
.L_x_1878:
        /* <DEDUP_REMOVED lines=8> */
.L_x_1879:
[----:B------:R-:W-:Y:S01]  /*3670*/  IMAD.MOV.U32 R25, RZ, RZ, R2 ;  /* 0x000000ffff197224 */ /* 0x000fe200078e0002 */
[----:B------:R-:W-:-:S07]  /*3680*/  MOV R29, R26 ;  /* 0x0000001a001d7202 */ /* 0x000fce0000000f00 */
[----:B------:R-:W-:Y:S05]  /*3690*/  WARPSYNC.COLLECTIVE R22, `(.L_x_1880) ;  /* 0x0000000016087348 */ /* 0x000fea0003c00000 */
[----:B------:R0:W1:Y:S02]  /*36a0*/  SHFL.UP P0, R26, R25, R24, R23 ;  /* 0x04000018191a7389 */ /* 0x0000640000000017 */
[----:B01----:R-:W-:Y:S05]  /*36b0*/  ENDCOLLECTIVE ;  /* 0x000000000000791b */ /* 0x003fea0003800000 */
.L_x_1880:
[----:B------:R-:W-:-:S05]  /*36c0*/  FADD.FTZ R4, R3, R29 ;  /* 0x0000001d03047221 */ /* 0x000fca0000010000 */
[----:B------:R-:W-:Y:S01]  /*36d0*/  @P6 FSEL R3, R4, R3, !P5 ;  /* 0x0000000304036208 */ /* 0x000fe20006800000 */
[----:B------:R-:W-:Y:S01]  /*36e0*/  HFMA2 R24, -RZ, RZ, 0, 9.5367431640625e-07 ;  /* 0x00000010ff187431 */ /* 0x000fe200000001ff */
        /* <DEDUP_REMOVED lines=8> */
.L_x_1881:
[----:B------:R-:W-:Y:S02]  /*3770*/  ISETP.NE.AND P5, PT, R28, RZ, PT ;  /* 0x000000ff1c00720c */ /* 0x000fe40003fa5270 */
[----:B------:R-:W-:Y:S02]  /*3780*/  MOV R25, R3 ;  /* 0x0000000300197202 */ /* 0x000fe40000000f00 */
[----:B------:R-:W-:-:S09]  /*3790*/  SEL R27, R26, RZ, P4 ;  /* 0x000000ff1a1b7207 */ /* 0x000fd20002000000 */
[----:B------:R-:W-:Y:S05]  /*37a0*/  WARPSYNC.COLLECTIVE R22, `(.L_x_1882) ;  /* 0x0000000016087348 */ /* 0x000fea0003c00000 */
[----:B------:R0:W1:Y:S02]  /*37b0*/  SHFL.UP P0, R26, R25, R24, R23 ;  /* 0x04000018191a7389 */ /* 0x0000640000000017 */
[----:B01----:R-:W-:Y:S05]  /*37c0*/  ENDCOLLECTIVE ;  /* 0x000000000000791b */ /* 0x003fea0003800000 */
.L_x_1882:
        /* <DEDUP_REMOVED lines=8> */
.L_x_1883:
[----:B------:R-:W-:Y:S01]  /*3850*/  HFMA2 R24, -RZ, RZ, 0, 5.9604644775390625e-08 ;  /* 0x00000001ff187431 */ /* 0x000fe200000001ff */
[----:B------:R-:W-:Y:S02]  /*3860*/  MOV R25, R4 ;  /* 0x0000000400197202 */ /* 0x000fe40000000f00 */
[----:B------:R-:W-:-:S07]  /*3870*/  MOV R27, R26 ;  /* 0x0000001a001b7202 */ /* 0x000fce0000000f00 */
[----:B------:R-:W-:Y:S05]  /*3880*/  WARPSYNC.COLLECTIVE R22, `(.L_x_1884) ;  /* 0x0000000016087348 */ /* 0x000fea0003c00000 */
[----:B------:R0:W1:Y:S02]  /*3890*/  SHFL.UP P0, R26, R25, R24, R23 ;  /* 0x04000018191a7389 */ /* 0x0000640000000017 */
[----:B01----:R-:W-:Y:S05]  /*38a0*/  ENDCOLLECTIVE ;  /* 0x000000000000791b */ /* 0x003fea0003800000 */
.L_x_1884:
[----:B------:R-:W-:-:S05]  /*38b0*/  FADD.FTZ R27, R2, R27 ;  /* 0x0000001b021b7221 */ /* 0x000fca0000010000 */
[----:B------:R-:W-:Y:S02]  /*38c0*/  @P4 FSEL R2, R27, R2, !P5 ;  /* 0x000000021b024208 */ /* 0x000fe40006800000 */
[----:B------:R-:W-:Y:S01]  /*38d0*/  MOV R25, R3 ;  /* 0x0000000300197202 */ /* 0x000fe20000000f00 */
[----:B------:R-:W-:-:S07]  /*38e0*/  IMAD.MOV.U32 R4, RZ, RZ, R26 ;  /* 0x000000ffff047224 */ /* 0x000fce00078e001a */
[----:B------:R-:W-:Y:S05]  /*38f0*/  WARPSYNC.COLLECTIVE R22, `(.L_x_1885) ;  /* 0x0000000016087348 */ /* 0x000fea0003c00000 */
[----:B------:R0:W1:Y:S02]  /*3900*/  SHFL.UP P0, R26, R25, R24, R23 ;  /* 0x04000018191a7389 */ /* 0x0000640000000017 */
[----:B01----:R-:W-:Y:S05]  /*3910*/  ENDCOLLECTIVE ;  /* 0x000000000000791b */ /* 0x003fea0003800000 */
.L_x_1885:
[----:B------:R-:W-:Y:S02]  /*3920*/  MOV R25, R2 ;  /* 0x0000000200197202 */ /* 0x000fe40000000f00 */
[----:B------:R-:W-:-:S07]  /*3930*/  MOV R3, R26 ;  /* 0x0000001a00037202 */ /* 0x000fce0000000f00 */
[----:B------:R-:W-:Y:S05]  /*3940*/  WARPSYNC.COLLECTIVE R22, `(.L_x_1886) ;  /* 0x0000000016087348 */ /* 0x000fea0003c00000 */
[----:B------:R0:W1:Y:S02]  /*3950*/  SHFL.UP P0, R26, R25, R24, R23 ;  /* 0x04000018191a7389 */ /* 0x0000640000000017 */
[----:B01----:R-:W-:Y:S05]  /*3960*/  ENDCOLLECTIVE ;  /* 0x000000000000791b */ /* 0x003fea0003800000 */
.L_x_1886:
[----:B------:R-:W-:Y:S05]  /*3970*/  BRA `(.L_x_1887) ;  /* 0xfffffff000447947 */ /* 0x000fea000383ffff */
.L_x_1888:
        /* <DEDUP_REMOVED lines=16> */
.L_x_4443:


//--------------------- .text._Z30group_norm_nhwc_bwd_sum_kernelI11Fp32IOBf16WLi192EEv26Group_norm_nhwc_bwd_params --------------------------
	.section	.text._Z30group_norm_nhwc_bwd_sum_kernelI11Fp32IOBf16WLi192EEv26Group_norm_nhwc_bwd_params,"ax",@progbits
	.align	128
        .global         _Z30group_norm_nhwc_bwd_sum_kernelI11Fp32IOBf16WLi192EEv26Group_norm_nhwc_bwd_params
        .type           _Z30group_norm_nhwc_bwd_sum_kernelI11Fp32IOBf16WLi192EEv26Group_norm_nhwc_bwd_params,@function
        .size           _Z30group_norm_nhwc_bwd_sum_kernelI11Fp32IOBf16WLi192EEv26Group_norm_nhwc_bwd_params,(.L_x_4444 - _Z30group_norm_nhwc_bwd_sum_kernelI11Fp32IOBf16WLi192EEv26Group_norm_nhwc_bwd_params)
        .other          _Z30group_norm_nhwc_bwd_sum_kernelI11Fp32IOBf16WLi192EEv26Group_norm_nhwc_bwd_params,@"STO_CUDA_ENTRY STV_DEFAULT"
_Z30group_norm_nhwc_bwd_sum_kernelI11Fp32IOBf16WLi192EEv26Group_norm_nhwc_bwd_params:
.text._Z30group_norm_nhwc_bwd_sum_kernelI11Fp32IOBf16WLi192EEv26Group_norm_nhwc_bwd_params:
        /* <DEDUP_REMOVED lines=19> */
[----:B------:R-:W-:Y:S01]  /*0130*/  IMAD R9, R4, R7, RZ ;  /* 0x0000000704097224 */ /* 0x000fe200078e02ff */
[----:B------:R-:W-:-:S03]  /*0140*/  LOP3.LUT R4, RZ, R5, RZ, 0x33, !PT ;  /* 0x00000005ff047212 */ /* 0x000fc600078e33ff */
[----:B------:R-:W-:-:S06]  /*0150*/  IMAD.HI.U32 R3, R3, R9, R2 ;  /* 0x0000000903037227 */ /* 0x000fcc00078e0002 */
[----:B------:R-:W-:-:S05]  /*0160*/  IMAD.HI.U32 R3, R3, R0, RZ ;  /* 0x0000000003037227 */ /* 0x000fca00078e00ff */
[----:B------:R-:W-:-:S05]  /*0170*/  IADD3 R2, PT, PT, -R3, RZ, RZ ;  /* 0x000000ff03027210 */ /* 0x000fca0007ffe1ff */
[----:B------:R-:W-:Y:S01]  /*0180*/  IMAD R0, R7, R2, R0 ;  /* 0x0000000207007224 */ /* 0x000fe200078e0200 */
[----:B------:R-:W-:-:S04]  /*0190*/  LOP3.LUT R2, R30, R5, RZ, 0x3c, !PT ;  /* 0x000000051e027212 */ /* 0x000fc800078e3cff */
[----:B------:R-:W-:Y:S02]  /*01a0*/  ISETP.GT.U32.AND P1, PT, R7, R0, PT ;  /* 0x000000000700720c */ /* 0x000fe40003f24070 */
[----:B------:R-:W-:-:S11]  /*01b0*/  ISETP.GE.AND P2, PT, R2, RZ, PT ;  /* 0x000000ff0200720c */ /* 0x000fd60003f46270 */
[----:B------:R-:W-:Y:S01]  /*01c0*/  @!P1 IMAD.IADD R0, R0, 0x1, -R7 ;  /* 0x0000000100009824 */ /* 0x000fe200078e0a07 */
[----:B------:R-:W-:-:S04]  /*01d0*/  @!P1 IADD3 R3, PT, PT, R3, 0x1, RZ ;  /* 0x0000000103039810 */ /* 0x000fc80007ffe0ff */
[----:B------:R-:W-:Y:S02]  /*01e0*/  ISETP.GE.U32.AND P0, PT, R0, R7, PT ;  /* 0x000000070000720c */ /* 0x000fe40003f06070 */
[----:B------:R-:W0:Y:S11]  /*01f0*/  LDC R0, c[0x0][0x410] ;  /* 0x00010400ff007b82 */ /* 0x000e360000000800 */
[----:B------:R-:W-:-:S02]  /*0200*/  @P0 IADD3 R3, PT, PT, R3, 0x1, RZ ;  /* 0x0000000103030810 */ /* 0x000fc40007ffe0ff */
[----:B------:R-:W-:-:S03]  /*0210*/  ISETP.NE.AND P0, PT, R5, RZ, PT ;  /* 0x000000ff0500720c */ /* 0x000fc60003f05270 */
[----:B------:R-:W-:-:S05]  /*0220*/  @!P2 IMAD.MOV R3, RZ, RZ, -R3 ;  /* 0x000000ffff03a224 */ /* 0x000fca00078e0a03 */
[----:B------:R-:W-:-:S05]  /*0230*/  SEL R3, R4, R3, !P0 ;  /* 0x0000000304037207 */ /* 0x000fca0004000000 */
[----:B0-----:R-:W-:-:S04]  /*0240*/  IMAD R3, R0, UR6, R3 ;  /* 0x0000000600037c24 */ /* 0x001fc8000f8e0203 */
[----:B-1----:R-:W-:Y:S01]  /*0250*/  IMAD.WIDE R16, R3, 0x8, R16 ;  /* 0x0000000803107825 */ /* 0x002fe200078e0210 */
[----:B------:R-:W0:Y:S01]  /*0260*/  I2F.U32.RP R0, R5 ;  /* 0x0000000500007306 */ /* 0x000e220000209000 */
[----:B------:R-:W1:Y:S04]  /*0270*/  LDC R3, c[0x0][0x41c] ;  /* 0x00010700ff037b82 */ /* 0x000e680000000800 */
[----:B---3--:R-:W3:Y:S01]  /*0280*/  LDG.E.64 R16, desc[UR4][R16.64] ;  /* 0x0000000410107981 */ /* 0x008ee2000c1e1b00 */
[----:B--2---:R-:W-:Y:S01]  /*0290*/  ISETP.GE.U32.AND P0, PT, R30, UR8, PT ;  /* 0x000000081e007c0c */ /* 0x004fe2000bf06070 */
[----:B------:R-:W-:Y:S01]  /*02a0*/  BSSY.RECONVERGENT B0, `(.L_x_1889) ;  /* 0x0000022000007945 */ /* 0x000fe20003800200 */
[----:B------:R-:W-:Y:S01]  /*02b0*/  SHF.R.S32.HI R31, RZ, 0x1f, R30 ;  /* 0x0000001fff1f7819 */ /* 0x000fe2000001141e */
[----:B------:R-:W-:-:S03]  /*02c0*/  HFMA2 R7, -RZ, RZ, 0, 0 ;  /* 0x00000000ff077431 */ /* 0x000fc600000001ff */
[----:B------:R-:W-:Y:S01]  /*02d0*/  ISETP.GE.AND.EX P0, PT, R31, UR9, PT, P0 ;  /* 0x000000091f007c0c */ /* 0x000fe2000bf06300 */
[----:B0-----:R-:W0:Y:S02]  /*02e0*/  MUFU.RCP R0, R0 ;  /* 0x0000000000007308 */ /* 0x001e240000001000 */
[----:B0-----:R-:W-:Y:S02]  /*02f0*/  IADD3 R8, PT, PT, R0, 0xffffffe, RZ ;  /* 0x0ffffffe00087810 */ /* 0x001fe40007ffe0ff */
[----:B------:R-:W-:-:S04]  /*0300*/  MOV R0, RZ ;  /* 0x000000ff00007202 */ /* 0x000fc80000000f00 */
[----:B------:R0:W2:Y:S02]  /*0310*/  F2I.FTZ.U32.TRUNC.NTZ R9, R8 ;  /* 0x0000000800097305 */ /* 0x0000a4000021f000 */
[----:B0-----:R-:W-:Y:S01]  /*0320*/  IMAD.MOV.U32 R8, RZ, RZ, RZ ;  /* 0x000000ffff087224 */ /* 0x001fe200078e00ff */
[----:B--2---:R-:W-:-:S05]  /*0330*/  IADD3 R2, PT, PT, RZ, -R9, RZ ;  /* 0x80000009ff027210 */ /* 0x004fca0007ffe0ff */
[----:B------:R-:W-:Y:S01]  /*0340*/  IMAD R15, R2, R5, RZ ;  /* 0x00000005020f7224 */ /* 0x000fe200078e02ff */
[----:B------:R-:W-:-:S03]  /*0350*/  MOV R2, RZ ;  /* 0x000000ff00027202 */ /* 0x000fc60000000f00 */
[----:B------:R-:W-:-:S04]  /*0360*/  IMAD.HI.U32 R15, R9, R15, R8 ;  /* 0x0000000f090f7227 */ /* 0x000fc800078e0008 */
[----:B------:R-:W-:Y:S02]  /*0370*/  IMAD.MOV.U32 R9, RZ, RZ, RZ ;  /* 0x000000ffff097224 */ /* 0x000fe400078e00ff */
[----:B---3--:R-:W-:Y:S01]  /*0380*/  FFMA.FTZ R17, -R16, R16, R17 ;  /* 0x0000001010117223 */ /* 0x008fe20000010111 */
        /* <DEDUP_REMOVED lines=15> */
[----:B--2---:R-:W-:Y:S01]  /*0480*/  IMAD.U32 R2, R2, 0x10000, RZ ;  /* 0x0001000002027824 */ /* 0x004fe200078e00ff */
[----:B---3--:R-:W-:-:S02]  /*0490*/  SHF.L.U32 R0, R0, 0x10, RZ ;  /* 0x0000001000007819 */ /* 0x008fc400000006ff */
[----:B----4-:R-:W-:Y:S02]  /*04a0*/  @P1 SHF.L.U32 R9, R14, 0x10, RZ ;  /* 0x000000100e091819 */ /* 0x010fe400000006ff */
[----:B-----5:R-:W-:-:S07]  /*04b0*/  @P1 SHF.L.U32 R7, R8, 0x10, RZ ;  /* 0x0000001008071819 */ /* 0x020fce00000006ff */
.L_x_1890:
[----:B------:R-:W-:Y:S05]  /*04c0*/  BSYNC.RECONVERGENT B0 ;  /* 0x0000000000007941 */ /* 0x000fea0003800200 */
.L_x_1889:
[----:B------:R-:W-:Y:S01]  /*04d0*/  IMAD.HI.U32 R15, R15, R6, RZ ;  /* 0x000000060f0f7227 */ /* 0x000fe200078e00ff */
[----:B------:R-:W0:Y:S01]  /*04e0*/  S2UR UR7, SR_CTAID.Y ;  /* 0x00000000000779c3 */ /* 0x000e220000002600 */
[----:B------:R-:W-:Y:S02]  /*04f0*/  FSETP.GTU.FTZ.AND P2, PT, R17, RZ, PT ;  /* 0x000000ff1100720b */ /* 0x000fe40003f5c000 */
[----:B------:R-:W-:Y:S01]  /*0500*/  HFMA2 R26, -RZ, RZ, 0, 0 ;  /* 0x00000000ff1a7431 */ /* 0x000fe200000001ff */
[----:B------:R-:W-:Y:S02]  /*0510*/  CS2R R24, SRZ ;  /* 0x0000000000187805 */ /* 0x000fe4000001ff00 */
[----:B------:R-:W-:Y:S02]  /*0520*/  IADD3 R8, PT, PT, -R15, RZ, RZ ;  /* 0x000000ff0f087210 */ /* 0x000fe40007ffe1ff */
[----:B------:R-:W1:Y:S03]  /*0530*/  LDC.64 R20, c[0x0][0x400] ;  /* 0x00010000ff147b82 */ /* 0x000e660000000a00 */
[----:B------:R-:W-:-:S05]  /*0540*/  IMAD R6, R5, R8, R6 ;  /* 0x0000000805067224 */ /* 0x000fca00078e0206 */
[----:B------:R-:W-:Y:S01]  /*0550*/  ISETP.GE.U32.AND P4, PT, R6, R5, PT ;  /* 0x000000050600720c */ /* 0x000fe20003f86070 */
[----:B------:R-:W2:Y:S01]  /*0560*/  @P2 LDC R8, c[0x0][0x3c0] ;  /* 0x0000f000ff082b82 */ /* 0x000ea20000000800 */
[----:B0-----:R-:W-:-:S11]  /*0570*/  IMAD R13, R3, UR7, RZ ;  /* 0x00000007030d7c24 */ /* 0x001fd6000f8e02ff */
[----:B------:R-:W-:Y:S01]  /*0580*/  @P4 IMAD.IADD R6, R6, 0x1, -R5 ;  /* 0x0000000106064824 */ /* 0x000fe200078e0a05 */
[----:B------:R-:W-:Y:S02]  /*0590*/  @P4 IADD3 R15, PT, PT, R15, 0x1, RZ ;  /* 0x000000010f0f4810 */ /* 0x000fe40007ffe0ff */
[----:B------:R-:W-:Y:S02]  /*05a0*/  SHF.R.S32.HI R12, RZ, 0x1f, R13 ;  /* 0x0000001fff0c7819 */ /* 0x000fe4000001140d */
[----:B------:R-:W-:Y:S02]  /*05b0*/  IADD3 R11, P1, PT, R13, R3, RZ ;  /* 0x000000030d0b7210 */ /* 0x000fe40007f3e0ff */
[----:B------:R-:W-:Y:S02]  /*05c0*/  ISETP.GE.U32.AND P3, PT, R6, R5, PT ;  /* 0x000000050600720c */ /* 0x000fe40003f66070 */
[----:B------:R-:W-:Y:S01]  /*05d0*/  LEA.HI.X.SX32 R6, R3, R12, 0x1, P1 ;  /* 0x0000000c03067211 */ /* 0x000fe200008f0eff */
[----:B------:R-:W-:Y:S01]  /*05e0*/  HFMA2 R3, -RZ, RZ, 1.875, 0 ;  /* 0x3f800000ff037431 */ /* 0x000fe200000001ff */
[----:B-1----:R-:W-:Y:S01]  /*05f0*/  ISETP.LT.U32.AND P1, PT, R11, R20, PT ;  /* 0x000000140b00720c */ /* 0x002fe20003f21070 */
[----:B--2---:R-:W-:Y:S01]  /*0600*/  @P2 FADD.FTZ R8, R17, R8 ;  /* 0x0000000811082221 */ /* 0x004fe20000010000 */
[----:B------:R-:W-:Y:S01]  /*0610*/  ISETP.NE.U32.AND P4, PT, R5, RZ, PT ;  /* 0x000000ff0500720c */ /* 0x000fe20003f85070 */
[----:B------:R-:W-:Y:S01]  /*0620*/  IMAD.MOV.U32 R5, RZ, RZ, RZ ;  /* 0x000000ffff057224 */ /* 0x000fe200078e00ff */
[----:B------:R-:W-:-:S02]  /*0630*/  ISETP.LT.AND.EX P1, PT, R6, R21, PT, P1 ;  /* 0x000000150600720c */ /* 0x000fc40003f21310 */
[----:B------:R-:W-:Y:S02]  /*0640*/  MOV R6, RZ ;  /* 0x000000ff00067202 */ /* 0x000fe40000000f00 */
[----:B------:R-:W-:Y:S01]  /*0650*/  SEL R20, R11, R20, P1 ;  /* 0x000000140b147207 */ /* 0x000fe20000800000 */
[----:B------:R0:W1:Y:S01]  /*0660*/  @P2 MUFU.RSQ R3, R8 ;  /* 0x0000000800032308 */ /* 0x0000620000001400 */
[----:B------:R-:W-:Y:S01]  /*0670*/  @P3 VIADD R15, R15, 0x1 ;  /* 0x000000010f0f3836 */ /* 0x000fe20000000000 */
[----:B------:R-:W-:Y:S02]  /*0680*/  MOV R17, RZ ;  /* 0x000000ff00117202 */ /* 0x000fe40000000f00 */
[----:B------:R-:W-:Y:S02]  /*0690*/  ISETP.GT.AND P1, PT, R20, R13, PT ;  /* 0x0000000d1400720c */ /* 0x000fe40003f24270 */
[----:B------:R-:W-:-:S11]  /*06a0*/  SEL R4, R4, R15, !P4 ;  /* 0x0000000f04047207 */ /* 0x000fd60006000000 */
        /* <DEDUP_REMOVED lines=8> */
[C---:B------:R-:W-:Y:S01]  /*0730*/  IMAD.IADD R5, R21.reuse, 0x1, -R20 ;  /* 0x0000000115057824 */ /* 0x040fe200078e0a14 */
[----:B------:R-:W-:Y:S01]  /*0740*/  IADD3 R9, PT, PT, -R21, R20, RZ ;  /* 0x0000001415097210 */ /* 0x000fe20007ffe1ff */
[----:B------:R-:W-:Y:S01]  /*0750*/  HFMA2 R17, -RZ, RZ, 0, 0 ;  /* 0x00000000ff117431 */ /* 0x000fe200000001ff */
[----:B------:R-:W-:Y:S01]  /*0760*/  CS2R R24, SRZ ;  /* 0x0000000000187805 */ /* 0x000fe2000001ff00 */
[----:B------:R-:W-:Y:S01]  /*0770*/  HFMA2 R6, -RZ, RZ, 0, 0 ;  /* 0x00000000ff067431 */ /* 0x000fe200000001ff */
        /* <DEDUP_REMOVED lines=9> */
.L_x_1894:
[----:B------:R-:W0:Y:S01]  /*0810*/  @!P0 LDC.64 R14, c[0x0][0x3f8] ;  /* 0x0000fe00ff0e8b82 */ /* 0x000e220000000a00 */
[----:B------:R-:W-:Y:S01]  /*0820*/  @!P0 VIADD R27, R7, 0xffffffff ;  /* 0xffffffff071b8836 */ /* 0x000fe20000000000 */
[----:B------:R-:W-:-:S04]  /*0830*/  @!P0 MOV R20, R32 ;  /* 0x0000002000148202 */ /* 0x000fc80000000f00 */
[----:B------:R-:W-:Y:S02]  /*0840*/  @!P0 SHF.R.S32.HI R21, RZ, 0x1f, R27 ;  /* 0x0000001fff158819 */ /* 0x000fe4000001141b */
[----:B------:R-:W1:Y:S08]  /*0850*/  @!P0 LDC.64 R12, c[0x0][0x3a0] ;  /* 0x0000e800ff0c8b82 */ /* 0x000e700000000a00 */
[----:B------:R-:W2:Y:S01]  /*0860*/  @!P0 LDC.64 R18, c[0x0][0x398] ;  /* 0x0000e600ff128b82 */ /* 0x000ea20000000a00 */
[----:B0-----:R-:W-:Y:S01]  /*0870*/  @!P0 IMAD R34, R21, R14, RZ ;  /* 0x0000000e15228224 */ /* 0x001fe200078e02ff */
[----:B------:R-:W-:-:S03]  /*0880*/  @!P0 MOV R21, R8 ;  /* 0x0000000800158202 */ /* 0x000fc60000000f00 */
[C---:B------:R-:W-:Y:S02]  /*0890*/  @!P0 IMAD R15, R27.reuse, R15, R34 ;  /* 0x0000000f1b0f8224 */ /* 0x040fe400078e0222 */
[----:B------:R-:W-:-:S04]  /*08a0*/  @!P0 IMAD.WIDE.U32 R22, R27, R14, R20 ;  /* 0x0000000e1b168225 */ /* 0x000fc800078e0014 */
[----:B------:R-:W-:Y:S01]  /*08b0*/  @!P0 IMAD.SHL.U32 R27, R22, 0x4, RZ ;  /* 0x00000004161b8824 */ /* 0x000fe200078e00ff */
[----:B------:R-:W-:-:S04]  /*08c0*/  @!P0 IADD3 R15, PT, PT, R23, R15, RZ ;  /* 0x0000000f170f8210 */ /* 0x000fc80007ffe0ff */
[C---:B-1----:R-:W-:Y:S02]  /*08d0*/  @!P0 IADD3 R20, P1, PT, R27.reuse, R12, RZ ;  /* 0x0000000c1b148210 */ /* 0x042fe40007f3e0ff */
[----:B------:R-:W-:Y:S02]  /*08e0*/  @!P0 SHF.L.U64.HI R22, R22, 0x2, R15 ;  /* 0x0000000216168819 */ /* 0x000fe4000001020f */
[----:B------:R-:W-:Y:S02]  /*08f0*/  CS2R R14, SRZ ;  /* 0x00000000000e7805 */ /* 0x000fe4000001ff00 */
[C---:B------:R-:W-:Y:S02]  /*0900*/  @!P0 IADD3.X R21, PT, PT, R22.reuse, R13, RZ, P1, !PT ;  /* 0x0000000d16158210 */ /* 0x040fe40000ffe4ff */
[----:B------:R-:W-:Y:S02]  /*0910*/  CS2R R12, SRZ ;  /* 0x00000000000c7805 */ /* 0x000fe4000001ff00 */
[----:B--2---:R-:W-:Y:S01]  /*0920*/  @!P0 IADD3 R18, P1, PT, R27, R18, RZ ;  /* 0x000000121b128210 */ /* 0x004fe20007f3e0ff */
[----:B------:R0:W2:Y:S04]  /*0930*/  @!P0 LDG.E.64 R14, desc[UR4][R20.64] ;  /* 0x00000004140e8981 */ /* 0x0000a8000c1e1b00 */
[----:B------:R-:W-:-:S05]  /*0940*/  @!P0 IMAD.X R19, R22, 0x1, R19, P1 ;  /* 0x0000000116138824 */ /* 0x000fca00008e0613 */
[----:B------:R1:W3:Y:S01]  /*0950*/  @!P0 LDG.E.64 R12, desc[UR4][R18.64] ;  /* 0x00000004120c8981 */ /* 0x0002e2000c1e1b00 */
[----:B------:R-:W-:Y:S02]  /*0960*/  @!P0 SHF.R.S32.HI R23, RZ, 0x1f, R7 ;  /* 0x0000001fff178819 */ /* 0x000fe40000011407 */
[----:B------:R-:W-:Y:S01]  /*0970*/  @!P0 MOV R22, R32 ;  /* 0x0000002000168202 */ /* 0x000fe20000000f00 */
[----:B0-----:R-:W0:Y:S08]  /*0980*/  @!P0 LDC.64 R20, c[0x0][0x3a0] ;  /* 0x0000e800ff148b82 */ /* 0x001e300000000a00 */
[----:B-1----:R-:W1:Y:S02]  /*0990*/  @!P0 LDC.64 R18, c[0x0][0x3f8] ;  /* 0x0000fe00ff128b82 */ /* 0x002e640000000a00 */
[----:B-1----:R-:W-:Y:S01]  /*09a0*/  @!P0 IMAD R34, R23, R18, RZ ;  /* 0x0000001217228224 */ /* 0x002fe200078e02ff */
[----:B------:R-:W-:-:S03]  /*09b0*/  @!P0 MOV R23, R8 ;  /* 0x0000000800178202 */ /* 0x000fc60000000f00 */
[C---:B------:R-:W-:Y:S02]  /*09c0*/  @!P0 IMAD R27, R7.reuse, R19, R34 ;  /* 0x00000013071b8224 */ /* 0x040fe400078e0222 */
[----:B------:R-:W-:Y:S02]  /*09d0*/  @!P0 IMAD.WIDE.U32 R22, R7, R18, R22 ;  /* 0x0000001207168225 */ /* 0x000fe400078e0016 */
[----:B------:R-:W1:Y:S02]  /*09e0*/  @!P0 LDC.64 R18, c[0x0][0x398] ;  /* 0x0000e600ff128b82 */ /* 0x000e640000000a00 */
[----:B------:R-:W-:Y:S01]  /*09f0*/  @!P0 IMAD.IADD R27, R23, 0x1, R27 ;  /* 0x00000001171b8824 */ /* 0x000fe200078e021b */
[----:B------:R-:W-:-:S04]  /*0a00*/  @!P0 SHF.L.U32 R23, R22, 0x2, RZ ;  /* 0x0000000216178819 */ /* 0x000fc800000006ff */
[----:B------:R-:W-:Y:S02]  /*0a10*/  @!P0 SHF.L.U64.HI R27, R22, 0x2, R27 ;  /* 0x00000002161b8819 */ /* 0x000fe4000001021b */
[----:B0-----:R-:W-:-:S04]  /*0a20*/  @!P0 IADD3 R20, P1, PT, R23, R20, RZ ;  /* 0x0000001417148210 */ /* 0x001fc80007f3e0ff */
[----:B------:R-:W-:Y:S02]  /*0a30*/  @!P0 IADD3.X R21, PT, PT, R27, R21, RZ, P1, !PT ;  /* 0x000000151b158210 */ /* 0x000fe40000ffe4ff */
[----:B-1----:R-:W-:Y:S02]  /*0a40*/  @!P0 IADD3 R18, P2, PT, R23, R18, RZ ;  /* 0x0000001217128210 */ /* 0x002fe40007f5e0ff */
[----:B------:R-:W-:-:S03]  /*0a50*/  CS2R R22, SRZ ;  /* 0x0000000000167805 */ /* 0x000fc6000001ff00 */
[----:B------:R-:W-:-:S03]  /*0a60*/  @!P0 IMAD.X R19, R27, 0x1, R19, P2 ;  /* 0x000000011b138824 */ /* 0x000fc600010e0613 */
[----:B------:R0:W4:Y:S02]  /*0a70*/  @!P0 LDG.E.64 R22, desc[UR4][R20.64] ;  /* 0x0000000414168981 */ /* 0x000124000c1e1b00 */
[----:B0-----:R-:W-:-:S06]  /*0a80*/  CS2R R20, SRZ ;  /* 0x0000000000147805 */ /* 0x001fcc000001ff00 */
[----:B------:R0:W5:Y:S02]  /*0a90*/  @!P0 LDG.E.64 R20, desc[UR4][R18.64] ;  /* 0x0000000412148981 */ /* 0x000164000c1e1b00 */
[----:B0-----:R-:W0:Y:S01]  /*0aa0*/  @!P0 LDC.64 R18, c[0x0][0x3f8] ;  /* 0x0000fe00ff128b82 */ /* 0x001e220000000a00 */
[----:B--2---:R-:W-:Y:S01]  /*0ab0*/  FADD.FTZ R34, -R16, R14 ;  /* 0x0000000e10227221 */ /* 0x004fe20000010100 */
[----:B------:R-:W-:-:S03]  /*0ac0*/  @!P0 IADD3 R14, PT, PT, R7, 0x1, RZ ;  /* 0x00000001070e8810 */ /* 0x000fc60007ffe0ff */
[----:B------:R-:W-:Y:S01]  /*0ad0*/  FMUL.FTZ R35, R34, R3 ;  /* 0x0000000322237220 */ /* 0x000fe20000410000 */
[----:B------:R-:W-:Y:S01]  /*0ae0*/  @!P0 SHF.R.S32.HI R37, RZ, 0x1f, R14 ;  /* 0x0000001fff258819 */ /* 0x000fe2000001140e */
[C---:B---3--:R-:W-:Y:S02]  /*0af0*/  FADD.FTZ R27, R12.reuse, R24 ;  /* 0x000000180c1b7221 */ /* 0x048fe40000010000 */
[----:B------:R-:W-:Y:S01]  /*0b00*/  FFMA.FTZ R26, R35, R12, R26 ;  /* 0x0000000c231a7223 */ /* 0x000fe2000001001a */
[----:B------:R-:W-:Y:S01]  /*0b10*/  FMUL.FTZ R12, R12, R2 ;  /* 0x000000020c0c7220 */ /* 0x000fe20000410000 */
[----:B------:R-:W-:Y:S01]  /*0b20*/  @!P0 MOV R24, R32 ;  /* 0x0000002000188202 */ /* 0x000fe20000000f00 */
[----:B0-----:R-:W-:Y:S02]  /*0b30*/  @!P0 IMAD R37, R37, R18, RZ ;  /* 0x0000001225258224 */ /* 0x001fe400078e02ff */
[----:B------:R-:W-:Y:S01]  /*0b40*/  FFMA.FTZ R34, R35, R12, R25 ;  /* 0x0000000c23227223 */ /* 0x000fe20000010019 */
[----:B------:R-:W-:-:S02]  /*0b50*/  @!P0 IMAD.MOV.U32 R25, RZ, RZ, R8 ;  /* 0x000000ffff198224 */ /* 0x000fc400078e0008 */
        /* <DEDUP_REMOVED lines=9> */
[----:B------:R0:W2:Y:S02]  /*0bf0*/  @!P0 LDG.E.64 R18, desc[UR4][R24.64] ;  /* 0x0000000418128981 */ /* 0x0000a4000c1e1b00 */
[----:B0-----:R-:W0:Y:S01]  /*0c00*/  @!P0 LDC.64 R24, c[0x0][0x398] ;  /* 0x0000e600ff188b82 */ /* 0x001e220000000a00 */
[----:B------:R-:W-:Y:S01]  /*0c10*/  FADD.FTZ R35, -R16, R15 ;  /* 0x0000000f10237221 */ /* 0x000fe20000010100 */
[----:B------:R-:W-:-:S03]  /*0c20*/  FADD.FTZ R17, R12, R17 ;  /* 0x000000110c117221 */ /* 0x000fc60000010000 */
[----:B------:R-:W-:Y:S01]  /*0c30*/  FMUL.FTZ R12, R35, R3 ;  /* 0x00000003230c7220 */ /* 0x000fe20000410000 */
[----:B------:R-:W-:Y:S01]  /*0c40*/  FMUL.FTZ R35, R13, R0 ;  /* 0x000000000d237220 */ /* 0x000fe20000410000 */
[----:B0-----:R-:W-:-:S04]  /*0c50*/  @!P0 IADD3 R36, P1, PT, R36, R24, RZ ;  /* 0x0000001824248210 */ /* 0x001fc80007f3e0ff */
[----:B------:R-:W-:Y:S02]  /*0c60*/  @!P0 IADD3.X R37, PT, PT, R14, R25, RZ, P1, !PT ;  /* 0x000000190e258210 */ /* 0x000fe40000ffe4ff */
[----:B------:R-:W-:Y:S01]  /*0c70*/  CS2R R24, SRZ ;  /* 0x0000000000187805 */ /* 0x000fe2000001ff00 */
[----:B------:R-:W0:Y:S01]  /*0c80*/  @!P0 LDC.64 R14, c[0x0][0x3f8] ;  /* 0x0000fe00ff0e8b82 */ /* 0x000e220000000a00 */
[----:B------:R-:W-:Y:S01]  /*0c90*/  FADD.FTZ R5, R13, R5 ;  /* 0x000000050d057221 */ /* 0x000fe20000010000 */
[C---:B------:R-:W-:Y:S01]  /*0ca0*/  FFMA.FTZ R6, R12.reuse, R13, R6 ;  /* 0x0000000d0c067223 */ /* 0x040fe20000010006 */
[----:B------:R-:W-:Y:S01]  /*0cb0*/  FFMA.FTZ R13, R12, R35, R34 ;  /* 0x000000230c0d7223 */ /* 0x000fe20000010022 */
[----:B----4-:R-:W-:Y:S01]  /*0cc0*/  FADD.FTZ R22, -R16, R22 ;  /* 0x0000001610167221 */ /* 0x010fe20000010100 */
[----:B------:R-:W-:Y:S01]  /*0cd0*/  @!P0 IADD3 R34, PT, PT, R7, 0x2, RZ ;  /* 0x0000000207228810 */ /* 0x000fe20007ffe0ff */
[----:B------:R-:W-:Y:S01]  /*0ce0*/  FADD.FTZ R17, R35, R17 ;  /* 0x0000001123117221 */ /* 0x000fe20000010000 */
[----:B------:R1:W3:Y:S01]  /*0cf0*/  @!P0 LDG.E.64 R24, desc[UR4][R36.64] ;  /* 0x0000000424188981 */ /* 0x0002e2000c1e1b00 */
[----:B------:R-:W-:Y:S01]  /*0d00*/  FMUL.FTZ R35, R22, R3 ;  /* 0x0000000316237220 */ /* 0x000fe20000410000 */
[----:B-----5:R-:W-:Y:S01]  /*0d10*/  FMUL.FTZ R22, R20, R2 ;  /* 0x0000000214167220 */ /* 0x020fe20000410000 */
[----:B------:R-:W-:Y:S01]  /*0d20*/  FADD.FTZ R27, R27, R20 ;  /* 0x000000141b1b7221 */ /* 0x000fe20000010000 */
[----:B------:R-:W-:-:S02]  /*0d30*/  @!P0 IMAD.MOV.U32 R12, RZ, RZ, R32 ;  /* 0x000000ffff0c8224 */ /* 0x000fc400078e0020 */
[C---:B------:R-:W-:Y:S01]  /*0d40*/  FFMA.FTZ R26, R35.reuse, R20, R26 ;  /* 0x00000014231a7223 */ /* 0x040fe2000001001a */
[----:B------:R-:W-:Y:S01]  /*0d50*/  FFMA.FTZ R20, R35, R22, R13 ;  /* 0x0000001623147223 */ /* 0x000fe2000001000d */
[----:B------:R-:W-:Y:S02]  /*0d60*/  @!P0 MOV R13, R8 ;  /* 0x00000008000d8202 */ /* 0x000fe40000000f00 */
[----:B-1----:R-:W-:-:S05]  /*0d70*/  @!P0 SHF.R.S32.HI R37, RZ, 0x1f, R34 ;  /* 0x0000001fff258819 */ /* 0x002fca0000011422 */
[----:B0-----:R-:W-:-:S04]  /*0d80*/  @!P0 IMAD R37, R37, R14, RZ ;  /* 0x0000000e25258224 */ /* 0x001fc800078e02ff */
[C---:B------:R-:W-:Y:S02]  /*0d90*/  @!P0 IMAD R15, R34.reuse, R15, R37 ;  /* 0x0000000f220f8224 */ /* 0x040fe400078e0225 */
[----:B------:R-:W-:Y:S02]  /*0da0*/  @!P0 IMAD.WIDE.U32 R34, R34, R14, R12 ;  /* 0x0000000e22228225 */ /* 0x000fe400078e000c */
[----:B------:R-:W0:Y:S02]  /*0db0*/  @!P0 LDC.64 R12, c[0x0][0x3a0] ;  /* 0x0000e800ff0c8b82 */ /* 0x000e240000000a00 */
[----:B------:R-:W-:Y:S01]  /*0dc0*/  @!P0 IMAD.SHL.U32 R36, R34, 0x4, RZ ;  /* 0x0000000422248824 */ /* 0x000fe200078e00ff */
[----:B------:R-:W-:-:S04]  /*0dd0*/  @!P0 IADD3 R15, PT, PT, R35, R15, RZ ;  /* 0x0000000f230f8210 */ /* 0x000fc80007ffe0ff */
[----:B------:R-:W-:Y:S02]  /*0de0*/  @!P0 SHF.L.U64.HI R34, R34, 0x2, R15 ;  /* 0x0000000222228819 */ /* 0x000fe4000001020f */
        /* <DEDUP_REMOVED lines=8> */
[----:B------:R-:W5:Y:S01]  /*0e70*/  @!P0 LDG.E.64 R12, desc[UR4][R36.64] ;  /* 0x00000004240c8981 */ /* 0x000f62000c1e1b00 */
[----:B------:R-:W-:Y:S01]  /*0e80*/  FADD.FTZ R34, -R16, R23 ;  /* 0x0000001710227221 */ /* 0x000fe20000010100 */
[----:B------:R-:W-:Y:S01]  /*0e90*/  VIADD R11, R11, 0x4 ;  /* 0x000000040b0b7836 */ /* 0x000fe20000000000 */
[----:B------:R-:W-:Y:S02]  /*0ea0*/  IADD3 R7, PT, PT, R7, 0x4, RZ ;  /* 0x0000000407077810 */ /* 0x000fe40007ffe0ff */
[----:B------:R-:W-:Y:S01]  /*0eb0*/  FMUL.FTZ R23, R34, R3 ;  /* 0x0000000322177220 */ /* 0x000fe20000410000 */
[----:B------:R-:W-:Y:S01]  /*0ec0*/  FADD.FTZ R34, R17, R22 ;  /* 0x0000001611227221 */ /* 0x000fe20000010000 */
[----:B------:R-:W-:Y:S01]  /*0ed0*/  FADD.FTZ R22, R5, R21 ;  /* 0x0000001505167221 */ /* 0x000fe20000010000 */
[----:B------:R-:W-:Y:S01]  /*0ee0*/  ISETP.NE.AND P1, PT, R11, RZ, PT ;  /* 0x000000ff0b00720c */ /* 0x000fe20003f25270 */
[----:B------:R-:W-:Y:S01]  /*0ef0*/  FFMA.FTZ R6, R23, R21, R6 ;  /* 0x0000001517067223 */ /* 0x000fe20000010006 */
[----:B------:R-:W-:-:S04]  /*0f00*/  FMUL.FTZ R21, R21, R0 ;  /* 0x0000000015157220 */ /* 0x000fc80000410000 */
[----:B------:R-:W-:Y:S01]  /*0f10*/  FADD.FTZ R17, R21, R34 ;  /* 0x0000002215117221 */ /* 0x000fe20000010000 */
[----:B------:R-:W-:Y:S01]  /*0f20*/  FFMA.FTZ R23, R23, R21, R20 ;  /* 0x0000001517177223 */ /* 0x000fe20000010014 */
[----:B--2---:R-:W-:-:S04]  /*0f30*/  FADD.FTZ R18, -R16, R18 ;  /* 0x0000001210127221 */ /* 0x004fc80000010100 */
[-C--:B------:R-:W-:Y:S01]  /*0f40*/  FMUL.FTZ R21, R18, R3.reuse ;  /* 0x0000000312157220 */ /* 0x080fe20000410000 */
[----:B------:R-:W-:Y:S01]  /*0f50*/  FADD.FTZ R18, -R16, R19 ;  /* 0x0000001310127221 */ /* 0x000fe20000010100 */
[----:B---3--:R-:W-:Y:S02]  /*0f60*/  FMUL.FTZ R20, R24, R2 ;  /* 0x0000000218147220 */ /* 0x008fe40000410000 */
[----:B------:R-:W-:Y:S01]  /*0f70*/  FFMA.FTZ R5, R21, R24, R26 ;  /* 0x0000001815057223 */ /* 0x000fe2000001001a */
[----:B------:R-:W-:Y:S01]  /*0f80*/  FADD.FTZ R27, R27, R24 ;  /* 0x000000181b1b7221 */ /* 0x000fe20000010000 */
[----:B------:R-:W-:Y:S01]  /*0f90*/  FADD.FTZ R22, R22, R25 ;  /* 0x0000001916167221 */ /* 0x000fe20000010000 */
[----:B------:R-:W-:Y:S01]  /*0fa0*/  FADD.FTZ R19, R17, R20 ;  /* 0x0000001411137221 */ /* 0x000fe20000010000 */
[----:B------:R-:W-:Y:S01]  /*0fb0*/  FMUL.FTZ R17, R18, R3 ;  /* 0x0000000312117220 */ /* 0x000fe20000410000 */
[----:B------:R-:W-:Y:S01]  /*0fc0*/  FFMA.FTZ R21, R21, R20, R23 ;  /* 0x0000001415157223 */ /* 0x000fe20000010017 */
[----:B------:R-:W-:-:S02]  /*0fd0*/  FMUL.FTZ R18, R25, R0 ;  /* 0x0000000019127220 */ /* 0x000fc40000410000 */
[C---:B------:R-:W-:Y:S02]  /*0fe0*/  FFMA.FTZ R6, R17.reuse, R25, R6 ;  /* 0x0000001911067223 */ /* 0x040fe40000010006 */
[----:B------:R-:W-:Y:S01]  /*0ff0*/  FADD.FTZ R20, R18, R19 ;  /* 0x0000001312147221 */ /* 0x000fe20000010000 */
[----:B------:R-:W-:Y:S01]  /*1000*/  FFMA.FTZ R21, R17, R18, R21 ;  /* 0x0000001211157223 */ /* 0x000fe20000010015 */
[----:B----4-:R-:W-:-:S04]  /*1010*/  FADD.FTZ R14, -R16, R14 ;  /* 0x0000000e100e7221 */ /* 0x010fc80000010100 */
[----:B------:R-:W-:Y:S01]  /*1020*/  FMUL.FTZ R18, R14, R3 ;  /* 0x000000030e127220 */ /* 0x000fe20000410000 */
[----:B------:R-:W-:-:S04]  /*1030*/  FADD.FTZ R14, -R16, R15 ;  /* 0x0000000f100e7221 */ /* 0x000fc80000010100 */
[----:B------:R-:W-:Y:S01]  /*1040*/  FMUL.FTZ R25, R14, R3 ;  /* 0x000000030e197220 */ /* 0x000fe20000410000 */
[----:B-----5:R-:W-:Y:S01]  /*1050*/  FFMA.FTZ R26, R18, R12, R5 ;  /* 0x0000000c121a7223 */ /* 0x020fe20000010005 */
[----:B------:R-:W-:Y:S01]  /*1060*/  FMUL.FTZ R5, R12, R2 ;  /* 0x000000020c057220 */ /* 0x000fe20000410000 */
[----:B------:R-:W-:Y:S01]  /*1070*/  FADD.FTZ R24, R27, R12 ;  /* 0x0000000c1b187221 */ /* 0x000fe20000010000 */
[----:B------:R-:W-:Y:S01]  /*1080*/  FMUL.FTZ R12, R13, R0 ;  /* 0x000000000d0c7220 */ /* 0x000fe20000410000 */
[C---:B------:R-:W-:Y:S01]  /*1090*/  FFMA.FTZ R6, R25.reuse, R13, R6 ;  /* 0x0000000d19067223 */ /* 0x040fe20000010006 */
[----:B------:R-:W-:Y:S01]  /*10a0*/  FADD.FTZ R17, R20, R5 ;  /* 0x0000000514117221 */ /* 0x000fe20000010000 */
[----:B------:R-:W-:Y:S01]  /*10b0*/  FFMA.FTZ R15, R18, R5, R21 ;  /* 0x00000005120f7223 */ /* 0x000fe20000010015 */
[----:B------:R-:W-:Y:S02]  /*10c0*/  FADD.FTZ R5, R22, R13 ;  /* 0x0000000d16057221 */ /* 0x000fe40000010000 */
[----:B------:R-:W-:Y:S01]  /*10d0*/  FADD.FTZ R17, R12, R17 ;  /* 0x000000110c117221 */ /* 0x000fe20000010000 */
[----:B------:R-:W-:Y:S01]  /*10e0*/  FFMA.FTZ R25, R25, R12, R15 ;  /* 0x0000000c19197223 */ /* 0x000fe2000001000f */
[----:B------:R-:W-:Y:S06]  /*10f0*/  @P1 BRA `(.L_x_1894) ;  /* 0xfffffff400c41947 */ /* 0x000fec000383ffff */
[----:B------:R-:W-:-:S07]  /*1100*/  IADD3 R21, PT, PT, R7, -0x1, RZ ;  /* 0xffffffff07157810 */ /* 0x000fce0007ffe0ff */
.L_x_1893:
        /* <DEDUP_REMOVED lines=12> */
[----:B------:R-:W-:Y:S02]  /*11d0*/  @!P0 MOV R12, R32 ;  /* 0x00000020000c8202 */ /* 0x000fe40000000f00 */
[----:B------:R-:W-:Y:S01]  /*11e0*/  @!P0 MOV R13, R8 ;  /* 0x00000008000d8202 */ /* 0x000fe20000000f00 */
[----:B------:R-:W-:Y:S01]  /*11f0*/  @!P0 IMAD R14, R7, UR6, RZ ;  /* 0x00000006070e8c24 */ /* 0x000fe2000f8e02ff */
[----:B------:R-:W-:Y:S01]  /*1200*/  @!P0 SHF.R.S32.HI R7, RZ, 0x1f, R27 ;  /* 0x0000001fff078819 */ /* 0x000fe2000001141b */
[----:B------:R-:W1:Y:S01]  /*1210*/  @!P0 LDC.64 R18, c[0x0][0x398] ;  /* 0x0000e600ff128b82 */ /* 0x000e620000000a00 */
[----:B------:R-:W-:-:S04]  /*1220*/  @!P0 IMAD.WIDE.U32 R22, R21, UR6, R12 ;  /* 0x0000000615168c25 */ /* 0x000fc8000f8e000c */
[----:B------:R-:W-:Y:S01]  /*1230*/  @!P0 IMAD R9, R21, UR7, R14 ;  /* 0x0000000715098c24 */ /* 0x000fe2000f8e020e */
[C---:B------:R-:W-:Y:S02]  /*1240*/  @!P0 SHF.L.U32 R35, R22.reuse, 0x2, RZ ;  /* 0x0000000216238819 */ /* 0x040fe400000006ff */
[----:B------:R-:W2:Y:S01]  /*1250*/  @!P0 LDC.64 R12, c[0x0][0x3a0] ;  /* 0x0000e800ff0c8b82 */ /* 0x000ea20000000a00 */
[----:B------:R-:W-:Y:S02]  /*1260*/  @!P0 IMAD R20, R7, UR6, RZ ;  /* 0x0000000607148c24 */ /* 0x000fe4000f8e02ff */
[----:B------:R-:W-:Y:S02]  /*1270*/  @!P0 IMAD.IADD R9, R23, 0x1, R9 ;  /* 0x0000000117098824 */ /* 0x000fe400078e0209 */
[----:B------:R-:W-:Y:S02]  /*1280*/  @!P0 IMAD.MOV.U32 R23, RZ, RZ, R8 ;  /* 0x000000ffff178224 */ /* 0x000fe400078e0008 */
[----:B------:R-:W-:Y:S01]  /*1290*/  @!P0 IMAD R7, R27, UR7, R20 ;  /* 0x000000071b078c24 */ /* 0x000fe2000f8e0214 */
[----:B------:R-:W3:Y:S01]  /*12a0*/  @!P0 LDC.64 R14, c[0x0][0x398] ;  /* 0x0000e600ff0e8b82 */ /* 0x000ee20000000a00 */
[----:B------:R-:W-:-:S02]  /*12b0*/  @!P0 SHF.L.U64.HI R9, R22, 0x2, R9 ;  /* 0x0000000216098819 */ /* 0x000fc40000010209 */
[----:B------:R-:W-:Y:S02]  /*12c0*/  @!P0 MOV R22, R32 ;  /* 0x0000002000168202 */ /* 0x000fe40000000f00 */
[----:B0-----:R-:W-:-:S03]  /*12d0*/  @!P0 IADD3 R36, P2, PT, R35, R10, RZ ;  /* 0x0000000a23248210 */ /* 0x001fc60007f5e0ff */
[----:B------:R-:W-:Y:S01]  /*12e0*/  @!P0 IMAD.WIDE.U32 R22, R27, UR6, R22 ;  /* 0x000000061b168c25 */ /* 0x000fe2000f8e0016 */
[----:B------:R-:W-:Y:S02]  /*12f0*/  @!P0 IADD3.X R37, PT, PT, R9, R11, RZ, P2, !PT ;  /* 0x0000000b09258210 */ /* 0x000fe400017fe4ff */
[----:B------:R-:W-:Y:S02]  /*1300*/  CS2R R10, SRZ ;  /* 0x00000000000a7805 */ /* 0x000fe4000001ff00 */
[----:B-1----:R-:W-:Y:S02]  /*1310*/  @!P0 IADD3 R34, P3, PT, R35, R18, RZ ;  /* 0x0000001223228210 */ /* 0x002fe40007f7e0ff */
[----:B------:R-:W-:Y:S01]  /*1320*/  @!P0 IADD3 R7, PT, PT, R23, R7, RZ ;  /* 0x0000000717078210 */ /* 0x000fe20007ffe0ff */
[C---:B------:R-:W-:Y:S01]  /*1330*/  @!P0 IMAD.SHL.U32 R23, R22.reuse, 0x4, RZ ;  /* 0x0000000416178824 */ /* 0x040fe200078e00ff */
[----:B------:R-:W-:Y:S01]  /*1340*/  @!P0 IADD3.X R35, PT, PT, R9, R19, RZ, P3, !PT ;  /* 0x0000001309238210 */ /* 0x000fe20001ffe4ff */
[----:B------:R2:W4:Y:S01]  /*1350*/  @!P0 LDG.E.64 R10, desc[UR4][R36.64] ;  /* 0x00000004240a8981 */ /* 0x000522000c1e1b00 */
[----:B------:R-:W-:-:S02]  /*1360*/  @!P0 SHF.L.U64.HI R7, R22, 0x2, R7 ;  /* 0x0000000216078819 */ /* 0x000fc40000010207 */
[----:B------:R-:W-:Y:S02]  /*1370*/  CS2R R18, SRZ ;  /* 0x0000000000127805 */ /* 0x000fe4000001ff00 */
[----:B--2---:R-:W-:-:S04]  /*1380*/  @!P0 IADD3 R36, P2, PT, R23, R12, RZ ;  /* 0x0000000c17248210 */ /* 0x004fc80007f5e0ff */
[----:B------:R-:W2:Y:S01]  /*1390*/  @!P0 LDG.E.64 R18, desc[UR4][R34.64] ;  /* 0x0000000422128981 */ /* 0x000ea2000c1e1b00 */
[----:B---3--:R-:W-:Y:S02]  /*13a0*/  @!P0 IADD3 R22, P3, PT, R23, R14, RZ ;  /* 0x0000000e17168210 */ /* 0x008fe40007f7e0ff */
[C---:B------:R-:W-:Y:S02]  /*13b0*/  @!P0 IADD3.X R37, PT, PT, R7.reuse, R13, RZ, P2, !PT ;  /* 0x0000000d07258210 */ /* 0x040fe400017fe4ff */
[----:B------:R-:W-:Y:S01]  /*13c0*/  CS2R R12, SRZ ;  /* 0x00000000000c7805 */ /* 0x000fe2000001ff00 */
[----:B------:R-:W-:Y:S01]  /*13d0*/  @!P0 IMAD.X R23, R7, 0x1, R15, P3 ;  /* 0x0000000107178824 */ /* 0x000fe200018e060f */
[----:B------:R-:W-:-:S04]  /*13e0*/  CS2R R14, SRZ ;  /* 0x00000000000e7805 */ /* 0x000fc8000001ff00 */
[----:B------:R-:W3:Y:S04]  /*13f0*/  @!P0 LDG.E.64 R12, desc[UR4][R36.64] ;  /* 0x00000004240c8981 */ /* 0x000ee8000c1e1b00 */
[----:B------:R-:W5:Y:S01]  /*1400*/  @!P0 LDG.E.64 R14, desc[UR4][R22.64] ;  /* 0x00000004160e8981 */ /* 0x000f62000c1e1b00 */
[----:B------:R-:W-:Y:S01]  /*1410*/  IADD3 R21, PT, PT, R21, 0x2, RZ ;  /* 0x0000000215157810 */ /* 0x000fe20007ffe0ff */
[----:B----4-:R-:W-:-:S04]  /*1420*/  FADD.FTZ R10, -R16, R10 ;  /* 0x0000000a100a7221 */ /* 0x010fc80000010100 */
[-C--:B------:R-:W-:Y:S01]  /*1430*/  FMUL.FTZ R27, R10, R3.reuse ;  /* 0x000000030a1b7220 */ /* 0x080fe20000410000 */
[----:B------:R-:W-:Y:S01]  /*1440*/  FADD.FTZ R10, -R16, R11 ;  /* 0x0000000b100a7221 */ /* 0x000fe20000010100 */
[----:B--2---:R-:W-:Y:S01]  /*1450*/  FMUL.FTZ R20, R18, R2 ;  /* 0x0000000212147220 */ /* 0x004fe20000410000 */
[----:B------:R-:W-:Y:S01]  /*1460*/  FADD.FTZ R9, R24, R18 ;  /* 0x0000001218097221 */ /* 0x000fe20000010000 */
[----:B------:R-:W-:Y:S01]  /*1470*/  FFMA.FTZ R7, R27, R18, R26 ;  /* 0x000000121b077223 */ /* 0x000fe2000001001a */
[----:B------:R-:W-:Y:S01]  /*1480*/  FMUL.FTZ R11, R10, R3 ;  /* 0x000000030a0b7220 */ /* 0x000fe20000410000 */
[----:B------:R-:W-:Y:S01]  /*1490*/  FADD.FTZ R17, R17, R20 ;  /* 0x0000001411117221 */ /* 0x000fe20000010000 */
[----:B------:R-:W-:Y:S01]  /*14a0*/  FMUL.FTZ R18, R19, R0 ;  /* 0x0000000013127220 */ /* 0x000fe20000410000 */
[----:B------:R-:W-:Y:S01]  /*14b0*/  FFMA.FTZ R25, R27, R20, R25 ;  /* 0x000000141b197223 */ /* 0x000fe20000010019 */
[----:B------:R-:W-:Y:S01]  /*14c0*/  FADD.FTZ R10, R5, R19 ;  /* 0x00000013050a7221 */ /* 0x000fe20000010000 */
[----:B---3--:R-:W-:Y:S01]  /*14d0*/  FADD.FTZ R12, -R16, R12 ;  /* 0x0000000c100c7221 */ /* 0x008fe20000010100 */
[C---:B------:R-:W-:Y:S01]  /*14e0*/  FFMA.FTZ R19, R11.reuse, R19, R6 ;  /* 0x000000130b137223 */ /* 0x040fe20000010006 */
[----:B------:R-:W-:Y:S01]  /*14f0*/  FADD.FTZ R20, R18, R17 ;  /* 0x0000001112147221 */ /* 0x000fe20000010000 */
[----:B------:R-:W-:Y:S01]  /*1500*/  FFMA.FTZ R11, R11, R18, R25 ;  /* 0x000000120b0b7223 */ /* 0x000fe20000010019 */
[-C--:B------:R-:W-:Y:S01]  /*1510*/  FMUL.FTZ R12, R12, R3.reuse ;  /* 0x000000030c0c7220 */ /* 0x080fe20000410000 */
[----:B-----5:R-:W-:Y:S01]  /*1520*/  FMUL.FTZ R5, R14, R2 ;  /* 0x000000020e057220 */ /* 0x020fe20000410000 */
[----:B------:R-:W-:Y:S01]  /*1530*/  FADD.FTZ R6, -R16, R13 ;  /* 0x0000000d10067221 */ /* 0x000fe20000010100 */
[----:B------:R-:W-:Y:S01]  /*1540*/  FADD.FTZ R24, R9, R14 ;  /* 0x0000000e09187221 */ /* 0x000fe20000010000 */
[----:B------:R-:W-:Y:S01]  /*1550*/  FFMA.FTZ R26, R12, R14, R7 ;  /* 0x0000000e0c1a7223 */ /* 0x000fe20000010007 */
[----:B------:R-:W-:Y:S01]  /*1560*/  FMUL.FTZ R25, R15, R0 ;  /* 0x000000000f197220 */ /* 0x000fe20000410000 */
[----:B------:R-:W-:Y:S01]  /*1570*/  FADD.FTZ R18, R20, R5 ;  /* 0x0000000514127221 */ /* 0x000fe20000010000 */
[----:B------:R-:W-:Y:S01]  /*1580*/  FMUL.FTZ R14, R6, R3 ;  /* 0x00000003060e7220 */ /* 0x000fe20000410000 */
[----:B------:R-:W-:Y:S01]  /*1590*/  FFMA.FTZ R12, R12, R5, R11 ;  /* 0x000000050c0c7223 */ /* 0x000fe2000001000b */
[----:B------:R-:W-:Y:S01]  /*15a0*/  FADD.FTZ R5, R10, R15 ;  /* 0x0000000f0a057221 */ /* 0x000fe20000010000 */
[----:B------:R-:W-:Y:S01]  /*15b0*/  FADD.FTZ R17, R25, R18 ;  /* 0x0000001219117221 */ /* 0x000fe20000010000 */
[C---:B------:R-:W-:Y:S01]  /*15c0*/  FFMA.FTZ R6, R14.reuse, R15, R19 ;  /* 0x0000000f0e067223 */ /* 0x040fe20000010013 */
[----:B------:R-:W-:-:S07]  /*15d0*/  FFMA.FTZ R25, R14, R25, R12 ;  /* 0x000000190e197223 */ /* 0x000fce000001000c */
.L_x_1895:
        /* <DEDUP_REMOVED lines=17> */
[----:B------:R-:W1:Y:S01]  /*16f0*/  LDCU.64 UR8, c[0x0][0x398] ;  /* 0x00007300ff0877ac */ /* 0x000e620008000a00 */
[----:B------:R-:W-:Y:S02]  /*1700*/  SHF.L.U64.HI R7, R10, 0x2, R7 ;  /* 0x000000020a077819 */ /* 0x000fe40000010207 */
[C---:B0-----:R-:W-:Y:S02]  /*1710*/  IADD3 R10, P0, PT, R8.reuse, UR6, RZ ;  /* 0x00000006080a7c10 */ /* 0x041fe4000ff1e0ff */
[----:B-1----:R-:W-:Y:S02]  /*1720*/  IADD3 R8, P1, PT, R8, UR8, RZ ;  /* 0x0000000808087c10 */ /* 0x002fe4000ff3e0ff */
[----:B------:R-:W-:-:S02]  /*1730*/  IADD3.X R11, PT, PT, R7, UR7, RZ, P0, !PT ;  /* 0x00000007070b7c10 */ /* 0x000fc400087fe4ff */
[----:B------:R-:W-:-:S03]  /*1740*/  IADD3.X R9, PT, PT, R7, UR9, RZ, P1, !PT ;  /* 0x0000000907097c10 */ /* 0x000fc60008ffe4ff */
[----:B------:R0:W5:Y:S04]  /*1750*/  LDG.E.64 R12, desc[UR4][R10.64] ;  /* 0x000000040a0c7981 */ /* 0x000168000c1e1b00 */
[----:B------:R-:W5:Y:S02]  /*1760*/  LDG.E.64 R8, desc[UR4][R8.64] ;  /* 0x0000000408087981 */ /* 0x000f64000c1e1b00 */
.L_x_1897:
[----:B------:R-:W-:Y:S05]  /*1770*/  BSYNC.RECONVERGENT B0 ;  /* 0x0000000000007941 */ /* 0x000fea0003800200 */
.L_x_1896:
        /* <DEDUP_REMOVED lines=15> */
.L_x_1892:
[C---:B------:R-:W-:Y:S01]  /*1870*/  IMAD.IADD R5, R20.reuse, 0x1, -R21 ;  /* 0x0000000114057824 */ /* 0x040fe200078e0a15 */
[----:B------:R-:W-:Y:S01]  /*1880*/  IADD3 R6, PT, PT, R20, -0x1, RZ ;  /* 0xffffffff14067810 */ /* 0x000fe20007ffe0ff */
[----:B------:R-:W-:Y:S01]  /*1890*/  HFMA2 R17, -RZ, RZ, 0, 0 ;  /* 0x00000000ff117431 */ /* 0x000fe200000001ff */
[----:B------:R-:W-:Y:S02]  /*18a0*/  CS2R R24, SRZ ;  /* 0x0000000000187805 */ /* 0x000fe4000001ff00 */
[----:B------:R-:W-:Y:S02]  /*18b0*/  MOV R26, RZ ;  /* 0x000000ff001a7202 */ /* 0x000fe40000000f00 */
[----:B------:R-:W-:Y:S02]  /*18c0*/  LOP3.LUT R5, R5, 0x1, RZ, 0xc0, !PT ;  /* 0x0000000105057812 */ /* 0x000fe400078ec0ff */
[----:B------:R-:W-:Y:S01]  /*18d0*/  ISETP.NE.AND P2, PT, R21, R6, PT ;  /* 0x000000061500720c */ /* 0x000fe20003f45270 */
[----:B------:R-:W-:Y:S01]  /*18e0*/  HFMA2 R6, -RZ, RZ, 0, 0 ;  /* 0x00000000ff067431 */ /* 0x000fe200000001ff */
[----:B------:R-:W-:Y:S01]  /*18f0*/  ISETP.NE.U32.AND P1, PT, R5, 0x1, PT ;  /* 0x000000010500780c */ /* 0x000fe20003f25070 */
[----:B------:R-:W-:-:S12]  /*1900*/  IMAD.MOV.U32 R5, RZ, RZ, RZ ;  /* 0x000000ffff057224 */ /* 0x000fd800078e00ff */
[----:B------:R-:W-:Y:S05]  /*1910*/  @P1 BRA `(.L_x_1898) ;  /* 0x0000000000cc1947 */ /* 0x000fea0003800000 */
[----:B------:R-:W0:Y:S01]  /*1920*/  @!P0 LDC.64 R10, c[0x0][0x3a0] ;  /* 0x0000e800ff0a8b82 */ /* 0x000e220000000a00 */
[----:B------:R-:W-:Y:S01]  /*1930*/  @!P0 IMAD R12, R12, UR8, RZ ;  /* 0x000000080c0c8c24 */ /* 0x000fe2000f8e02ff */
[----:B------:R-:W-:Y:S01]  /*1940*/  @!P0 MOV R15, R8 ;  /* 0x00000008000f8202 */ /* 0x000fe20000000f00 */
[----:B------:R-:W-:Y:S02]  /*1950*/  @!P0 IMAD.MOV.U32 R14, RZ, RZ, R32 ;  /* 0x000000ffff0e8224 */ /* 0x000fe400078e0020 */
        /* <DEDUP_REMOVED lines=14> */
[----:B------:R-:W-:Y:S02]  /*1a40*/  VIADD R21, R21, 0x1 ;  /* 0x0000000115157836 */ /* 0x000fe40000000000 */
        /* <DEDUP_REMOVED lines=16> */
[----:B------:R-:W-:-:S04]  /*1b50*/  FFMA.FTZ R5, R5, R22, 1 ;  /* 0x3f80000005057423 */ /* 0x000fc80000010016 */
[----:B------:R-:W-:Y:S01]  /*1b60*/  FMUL.FTZ R5, R10, R5 ;  /* 0x000000050a057220 */ /* 0x000fe20000410000 */
[C---:B0-----:R-:W-:Y:S01]  /*1b70*/  FADD.FTZ R19, -R18.reuse, 1 ;  /* 0x3f80000012137421 */ /* 0x041fe20000010100 */
[----:B------:R-:W-:Y:S02]  /*1b80*/  FMUL.FTZ R11, R18, R11 ;  /* 0x0000000b120b7220 */ /* 0x000fe40000410000 */
[----:B------:R-:W-:Y:S01]  /*1b90*/  FMUL.FTZ R13, R5, R2 ;  /* 0x00000002050d7220 */ /* 0x000fe20000410000 */
[----:B------:R-:W-:Y:S01]  /*1ba0*/  FADD.FTZ R24, RZ, R5 ;  /* 0x00000005ff187221 */ /* 0x000fe20000010000 */
[----:B------:R-:W-:Y:S02]  /*1bb0*/  FFMA.FTZ R12, R12, R19, 1 ;  /* 0x3f8000000c0c7423 */ /* 0x000fe40000010013 */
[C---:B------:R-:W-:Y:S01]  /*1bc0*/  FFMA.FTZ R25, R26.reuse, R13, RZ ;  /* 0x0000000d1a197223 */ /* 0x040fe200000100ff */
[----:B------:R-:W-:Y:S01]  /*1bd0*/  FADD.FTZ R10, RZ, R13 ;  /* 0x0000000dff0a7221 */ /* 0x000fe20000010000 */
[----:B------:R-:W-:Y:S01]  /*1be0*/  FMUL.FTZ R11, R11, R12 ;  /* 0x0000000c0b0b7220 */ /* 0x000fe20000410000 */
[----:B------:R-:W-:-:S03]  /*1bf0*/  FFMA.FTZ R26, R26, R5, RZ ;  /* 0x000000051a1a7223 */ /* 0x000fc600000100ff */
[----:B------:R-:W-:Y:S01]  /*1c00*/  FMUL.FTZ R17, R11, R0 ;  /* 0x000000000b117220 */ /* 0x000fe20000410000 */
[----:B------:R-:W-:-:S03]  /*1c10*/  FADD.FTZ R5, RZ, R11 ;  /* 0x0000000bff057221 */ /* 0x000fc60000010000 */
[C---:B------:R-:W-:Y:S01]  /*1c20*/  FFMA.FTZ R25, R6.reuse, R17, R25 ;  /* 0x0000001106197223 */ /* 0x040fe20000010019 */
[----:B------:R-:W-:Y:S01]  /*1c30*/  FADD.FTZ R17, R17, R10 ;  /* 0x0000000a11117221 */ /* 0x000fe20000010000 */
[----:B------:R-:W-:-:S07]  /*1c40*/  FFMA.FTZ R6, R6, R11, RZ ;  /* 0x0000000b06067223 */ /* 0x000fce00000100ff */
.L_x_1898:
[----:B------:R-:W-:Y:S05]  /*1c50*/  @!P2 BRA `(.L_x_1891) ;  /* 0x0000000400b8a947 */ /* 0x000fea0003800000 */
[----:B------:R-:W-:-:S07]  /*1c60*/  IADD3 R20, PT, PT, R21, -R20, RZ ;  /* 0x8000001415147210 */ /* 0x000fce0007ffe0ff */
.L_x_1899:
[----:B------:R-:W0:Y:S01]  /*1c70*/  @!P0 LDC.64 R12, c[0x0][0x3f8] ;  /* 0x0000fe00ff0c8b82 */ /* 0x000e220000000a00 */
[----:B------:R-:W-:Y:S02]  /*1c80*/  @!P0 SHF.R.S32.HI R15, RZ, 0x1f, R21 ;  /* 0x0000001fff0f8819 */ /* 0x000fe40000011415 */
[----:B------:R-:W-:-:S05]  /*1c90*/  @!P0 MOV R14, R32 ;  /* 0x00000020000e8202 */ /* 0x000fca0000000f00 */
[----:B------:R-:W1:Y:S01]  /*1ca0*/  @!P0 LDC.64 R10, c[0x0][0x3a0] ;  /* 0x0000e800ff0a8b82 */ /* 0x000e620000000a00 */
[-C--:B0-----:R-:W-:Y:S02]  /*1cb0*/  @!P0 IMAD R18, R15, R12.reuse, RZ ;  /* 0x0000000c0f128224 */ /* 0x081fe400078e02ff */
[----:B------:R-:W-:Y:S02]  /*1cc0*/  @!P0 IMAD.MOV.U32 R15, RZ, RZ, R8 ;  /* 0x000000ffff0f8224 */ /* 0x000fe400078e0008 */
[C---:B------:R-:W-:Y:S02]  /*1cd0*/  @!P0 IMAD R13, R21.reuse, R13, R18 ;  /* 0x0000000d150d8224 */ /* 0x040fe400078e0212 */
[C---:B------:R-:W-:Y:S01]  /*1ce0*/  @!P0 IMAD.WIDE.U32 R14, R21.reuse, R12, R14 ;  /* 0x0000000c150e8225 */ /* 0x040fe200078e000e */
[----:B------:R-:W-:Y:S01]  /*1cf0*/  @!P0 IADD3 R35, PT, PT, R21, 0x1, RZ ;  /* 0x0000000115238810 */ /* 0x000fe20007ffe0ff */
[----:B------:R-:W0:Y:S01]  /*1d00*/  @!P0 LDC.64 R18, c[0x0][0x3a0] ;  /* 0x0000e800ff128b82 */ /* 0x000e220000000a00 */
[----:B------:R-:W-:-:S02]  /*1d10*/  @!P0 SHF.L.U32 R31, R14, 0x2, RZ ;  /* 0x000000020e1f8819 */ /* 0x000fc400000006ff */
[----:B------:R-:W-:Y:S02]  /*1d20*/  @!P0 IADD3 R27, PT, PT, R15, R13, RZ ;  /* 0x0000000d0f1b8210 */ /* 0x000fe40007ffe0ff */
[----:B------:R-:W-:Y:S02]  /*1d30*/  CS2R R12, SRZ ;  /* 0x00000000000c7805 */ /* 0x000fe4000001ff00 */
[----:B-1----:R-:W-:Y:S02]  /*1d40*/  @!P0 IADD3 R10, P1, PT, R31, R10, RZ ;  /* 0x0000000a1f0a8210 */ /* 0x002fe40007f3e0ff */
[----:B------:R-:W-:Y:S02]  /*1d50*/  @!P0 SHF.L.U64.HI R27, R14, 0x2, R27 ;  /* 0x000000020e1b8819 */ /* 0x000fe4000001021b */
[----:B------:R-:W1:Y:S03]  /*1d60*/  @!P0 LDC.64 R14, c[0x0][0x3f8] ;  /* 0x0000fe00ff0e8b82 */ /* 0x000e660000000a00 */
[----:B------:R-:W-:-:S05]  /*1d70*/  @!P0 IMAD.X R11, R27, 0x1, R11, P1 ;  /* 0x000000011b0b8824 */ /* 0x000fca00008e060b */
[----:B------:R2:W3:Y:S01]  /*1d80*/  @!P0 LDG.E.64 R12, desc[UR4][R10.64] ;  /* 0x000000040a0c8981 */ /* 0x0004e2000c1e1b00 */
[----:B------:R-:W-:Y:S01]  /*1d90*/  @!P0 SHF.R.S32.HI R23, RZ, 0x1f, R35 ;  /* 0x0000001fff178819 */ /* 0x000fe20000011423 */
[----:B--2---:R-:W2:Y:S04]  /*1da0*/  @!P0 LDC.64 R10, c[0x0][0x398] ;  /* 0x0000e600ff0a8b82 */ /* 0x004ea80000000a00 */
[----:B-1----:R-:W-:Y:S02]  /*1db0*/  @!P0 IMAD R22, R23, R14, RZ ;  /* 0x0000000e17168224 */ /* 0x002fe400078e02ff */
[----:B------:R-:W-:Y:S02]  /*1dc0*/  @!P0 IMAD.MOV.U32 R23, RZ, RZ, R8 ;  /* 0x000000ffff178224 */ /* 0x000fe400078e0008 */
[----:B------:R-:W-:Y:S01]  /*1dd0*/  @!P0 IMAD R37, R35, R15, R22 ;  /* 0x0000000f23258224 */ /* 0x000fe200078e0216 */
[----:B------:R-:W-:-:S05]  /*1de0*/  @!P0 MOV R22, R32 ;  /* 0x0000002000168202 */ /* 0x000fca0000000f00 */
[----:B------:R-:W-:-:S05]  /*1df0*/  @!P0 IMAD.WIDE.U32 R14, R35, R14, R22 ;  /* 0x0000000e230e8225 */ /* 0x000fca00078e0016 */
[----:B------:R-:W-:Y:S02]  /*1e00*/  @!P0 IADD3 R15, PT, PT, R15, R37, RZ ;  /* 0x000000250f0f8210 */ /* 0x000fe40007ffe0ff */
[C---:B------:R-:W-:Y:S02]  /*1e10*/  @!P0 SHF.L.U32 R23, R14.reuse, 0x2, RZ ;  /* 0x000000020e178819 */ /* 0x040fe400000006ff */
[----:B------:R-:W-:Y:S02]  /*1e20*/  @!P0 SHF.L.U64.HI R22, R14, 0x2, R15 ;  /* 0x000000020e168819 */ /* 0x000fe4000001020f */
[----:B------:R-:W-:Y:S02]  /*1e30*/  CS2R R14, SRZ ;  /* 0x00000000000e7805 */ /* 0x000fe4000001ff00 */
[----:B0-----:R-:W-:Y:S02]  /*1e40*/  @!P0 IADD3 R30, P2, PT, R23, R18, RZ ;  /* 0x00000012171e8210 */ /* 0x001fe40007f5e0ff */
[----:B--2---:R-:W-:-:S03]  /*1e50*/  @!P0 IADD3 R18, P1, PT, R31, R10, RZ ;  /* 0x0000000a1f128210 */ /* 0x004fc60007f3e0ff */
[----:B------:R-:W-:Y:S01]  /*1e60*/  @!P0 IMAD.X R31, R22, 0x1, R19, P2 ;  /* 0x00000001161f8824 */ /* 0x000fe200010e0613 */
[----:B------:R-:W-:Y:S02]  /*1e70*/  @!P0 IADD3.X R19, PT, PT, R27, R11, RZ, P1, !PT ;  /* 0x0000000b1b138210 */ /* 0x000fe40000ffe4ff */
[----:B------:R-:W-:Y:S02]  /*1e80*/  CS2R R10, SRZ ;  /* 0x00000000000a7805 */ /* 0x000fe4000001ff00 */
[----:B------:R-:W2:Y:S04]  /*1e90*/  @!P0 LDG.E.64 R14, desc[UR4][R30.64] ;  /* 0x000000041e0e8981 */ /* 0x000ea8000c1e1b00 */
[----:B------:R0:W4:Y:S02]  /*1ea0*/  @!P0 LDG.E.64 R10, desc[UR4][R18.64] ;  /* 0x00000004120a8981 */ /* 0x000124000c1e1b00 */
[----:B0-----:R-:W0:Y:S02]  /*1eb0*/  @!P0 LDC.64 R18, c[0x0][0x398] ;  /* 0x0000e600ff128b82 */ /* 0x001e240000000a00 */
[----:B0-----:R-:W-:-:S04]  /*1ec0*/  @!P0 IADD3 R30, P1, PT, R23, R18, RZ ;  /* 0x00000012171e8210 */ /* 0x001fc80007f3e0ff */
[----:B------:R-:W-:Y:S02]  /*1ed0*/  @!P0 IADD3.X R31, PT, PT, R22, R19, RZ, P1, !PT ;  /* 0x00000013161f8210 */ /* 0x000fe40000ffe4ff */
[----:B------:R-:W-:-:S06]  /*1ee0*/  CS2R R18, SRZ ;  /* 0x0000000000127805 */ /* 0x000fcc000001ff00 */
[----:B------:R0:W5:Y:S01]  /*1ef0*/  @!P0 LDG.E.64 R18, desc[UR4][R30.64] ;  /* 0x000000041e128981 */ /* 0x000162000c1e1b00 */
[----:B------:R-:W-:Y:S01]  /*1f00*/  VIADD R20, R20, 0x2 ;  /* 0x0000000214147836 */ /* 0x000fe20000000000 */
[----:B------:R-:W-:-:S04]  /*1f10*/  IADD3 R21, PT, PT, R21, 0x2, RZ ;  /* 0x0000000215157810 */ /* 0x000fc80007ffe0ff */
[----:B------:R-:W-:Y:S01]  /*1f20*/  ISETP.NE.AND P1, PT, R20, RZ, PT ;  /* 0x000000ff1400720c */ /* 0x000fe20003f25270 */
[C---:B---3--:R-:W-:Y:S01]  /*1f30*/  FADD.FTZ R12, -R16.reuse, R12 ;  /* 0x0000000c100c7221 */ /* 0x048fe20000010100 */
[----:B------:R-:W-:-:S03]  /*1f40*/  FADD.FTZ R22, -R16, R13 ;  /* 0x0000000d10167221 */ /* 0x000fc60000010100 */
[-C--:B------:R-:W-:Y:S01]  /*1f50*/  FMUL.FTZ R12, R12, R3.reuse ;  /* 0x000000030c0c7220 */ /* 0x080fe20000410000 */
        /* <DEDUP_REMOVED lines=10> */
[C---:B--2---:R-:W-:Y:S01]  /*2000*/  FADD.FTZ R14, -R16.reuse, R14 ;  /* 0x0000000e100e7221 */ /* 0x044fe20000010100 */
[----:B------:R-:W-:-:S05]  /*2010*/  FADD.FTZ R34, -R16, R15 ;  /* 0x0000000f10227221 */ /* 0x000fca0000010100 */
[----:B------:R-:W1:Y:S01]  /*2020*/  MUFU.RCP R22, R22 ;  /* 0x0000001600167308 */ /* 0x000e620000001000 */
[----:B------:R-:W-:-:S04]  /*2030*/  FMUL.FTZ R14, R14, R3 ;  /* 0x000000030e0e7220 */ /* 0x000fc80000410000 */
[----:B------:R-:W-:Y:S01]  /*2040*/  FFMA.FTZ R15, R14, R2, R9 ;  /* 0x000000020e0f7223 */ /* 0x000fe20000010009 */
[----:B0-----:R-:W-:-:S03]  /*2050*/  FADD.FTZ R30, -R31, 1 ;  /* 0x3f8000001f1e7421 */ /* 0x001fc60000010100 */
[----:B------:R-:W-:Y:S01]  /*2060*/  FMUL.FTZ R36, R15, -1.4426950216293334961 ;  /* 0xbfb8aa3b0f247820 */ /* 0x000fe20000410000 */
[----:B------:R-:W-:Y:S01]  /*2070*/  FFMA.FTZ R23, R23, R30, 1 ;  /* 0x3f80000017177423 */ /* 0x000fe2000001001e */
[----:B----4-:R-:W-:Y:S01]  /*2080*/  FMUL.FTZ R30, R31, R10 ;  /* 0x0000000a1f1e7220 */ /* 0x010fe20000410000 */
[----:B------:R-:W-:-:S03]  /*2090*/  FMUL.FTZ R10, R34, R3 ;  /* 0x00000003220a7220 */ /* 0x000fc60000410000 */
[----:B------:R-:W0:Y:S01]  /*20a0*/  MUFU.EX2 R36, R36 ;  /* 0x0000002400247308 */ /* 0x000e220000000800 */
[C---:B-1----:R-:W-:Y:S01]  /*20b0*/  FADD.FTZ R34, -R22.reuse, 1 ;  /* 0x3f80000016227421 */ /* 0x042fe20000010100 */
[----:B------:R-:W-:Y:S01]  /*20c0*/  FMUL.FTZ R11, R22, R11 ;  /* 0x0000000b160b7220 */ /* 0x000fe20000410000 */
[----:B------:R-:W-:Y:S02]  /*20d0*/  FMUL.FTZ R35, R30, R23 ;  /* 0x000000171e237220 */ /* 0x000fe40000410000 */
[----:B------:R-:W-:Y:S01]  /*20e0*/  FFMA.FTZ R34, R27, R34, 1 ;  /* 0x3f8000001b227423 */ /* 0x000fe20000010022 */
[----:B------:R-:W-:Y:S01]  /*20f0*/  FFMA.FTZ R27, R10, R0, R7 ;  /* 0x000000000a1b7223 */ /* 0x000fe20000010007 */
[C---:B------:R-:W-:Y:S01]  /*2100*/  FFMA.FTZ R23, R12.reuse, R35, R26 ;  /* 0x000000230c177223 */ /* 0x040fe2000001001a */
[----:B------:R-:W-:Y:S01]  /*2110*/  FMUL.FTZ R26, R35, R2 ;  /* 0x00000002231a7220 */ /* 0x000fe20000410000 */
[----:B------:R-:W-:Y:S01]  /*2120*/  FMUL.FTZ R11, R11, R34 ;  /* 0x000000220b0b7220 */ /* 0x000fe20000410000 */
[----:B------:R-:W-:Y:S01]  /*2130*/  FMUL.FTZ R37, R27, -1.4426950216293334961 ;  /* 0xbfb8aa3b1b257820 */ /* 0x000fe20000410000 */
[----:B------:R-:W-:Y:S01]  /*2140*/  FADD.FTZ R24, R35, R24 ;  /* 0x0000001823187221 */ /* 0x000fe20000010000 */
[----:B------:R-:W-:Y:S01]  /*2150*/  FFMA.FTZ R12, R12, R26, R25 ;  /* 0x0000001a0c0c7223 */ /* 0x000fe20000010019 */
[----:B------:R-:W-:Y:S01]  /*2160*/  FADD.FTZ R17, R26, R17 ;  /* 0x000000111a117221 */ /* 0x000fe20000010000 */
[----:B------:R-:W-:-:S02]  /*2170*/  FADD.FTZ R5, R11, R5 ;  /* 0x000000050b057221 */ /* 0x000fc40000010000 */
[----:B------:R-:W1:Y:S01]  /*2180*/  MUFU.EX2 R37, R37 ;  /* 0x0000002500257308 */ /* 0x000e620000000800 */
[----:B0-----:R-:W-:-:S07]  /*2190*/  FADD.FTZ R31, R36, 1 ;  /* 0x3f800000241f7421 */ /* 0x001fce0000010000 */
[----:B------:R-:W0:Y:S01]  /*21a0*/  MUFU.RCP R31, R31 ;  /* 0x0000001f001f7308 */ /* 0x000e220000001000 */
[----:B-1----:R-:W-:-:S07]  /*21b0*/  FADD.FTZ R37, R37, 1 ;  /* 0x3f80000025257421 */ /* 0x002fce0000010000 */
[----:B------:R-:W1:Y:S01]  /*21c0*/  MUFU.RCP R22, R37 ;  /* 0x0000002500167308 */ /* 0x000e620000001000 */
[C---:B0-----:R-:W-:Y:S01]  /*21d0*/  FADD.FTZ R30, -R31.reuse, 1 ;  /* 0x3f8000001f1e7421 */ /* 0x041fe20000010100 */
[----:B-----5:R-:W-:-:S03]  /*21e0*/  FMUL.FTZ R18, R31, R18 ;  /* 0x000000121f127220 */ /* 0x020fc60000410000 */
[----:B------:R-:W-:Y:S01]  /*21f0*/  FFMA.FTZ R25, R15, R30, 1 ;  /* 0x3f8000000f197423 */ /* 0x000fe2000001001e */
[----:B------:R-:W-:Y:S01]  /*2200*/  FFMA.FTZ R15, R13, R11, R6 ;  /* 0x0000000b0d0f7223 */ /* 0x000fe20000010006 */
[----:B------:R-:W-:Y:S02]  /*2210*/  FMUL.FTZ R6, R11, R0 ;  /* 0x000000000b067220 */ /* 0x000fe40000410000 */
[----:B------:R-:W-:Y:S02]  /*2220*/  FMUL.FTZ R25, R18, R25 ;  /* 0x0000001912197220 */ /* 0x000fe40000410000 */
[----:B------:R-:W-:Y:S01]  /*2230*/  FFMA.FTZ R12, R13, R6, R12 ;  /* 0x000000060d0c7223 */ /* 0x000fe2000001000c */
[----:B------:R-:W-:Y:S01]  /*2240*/  FADD.FTZ R6, R6, R17 ;  /* 0x0000001106067221 */ /* 0x000fe20000010000 */
[----:B------:R-:W-:Y:S01]  /*2250*/  FMUL.FTZ R11, R25, R2 ;  /* 0x00000002190b7220 */ /* 0x000fe20000410000 */
[C---:B-1----:R-:W-:Y:S01]  /*2260*/  FADD.FTZ R26, -R22.reuse, 1 ;  /* 0x3f800000161a7421 */ /* 0x042fe20000010100 */
[----:B------:R-:W-:Y:S01]  /*2270*/  FMUL.FTZ R19, R22, R19 ;  /* 0x0000001316137220 */ /* 0x000fe20000410000 */
[----:B------:R-:W-:-:S02]  /*2280*/  FADD.FTZ R24, R24, R25 ;  /* 0x0000001918187221 */ /* 0x000fc40000010000 */
[----:B------:R-:W-:-:S04]  /*2290*/  FFMA.FTZ R26, R27, R26, 1 ;  /* 0x3f8000001b1a7423 */ /* 0x000fc8000001001a */
        /* <DEDUP_REMOVED lines=10> */
.L_x_1891:
[----:B------:R-:W1:Y:S01]  /*2340*/  S2R R7, SR_CgaCtaId ;  /* 0x0000000000077919 */ /* 0x000e620000008800 */
[----:B------:R-:W2:Y:S01]  /*2350*/  LDCU UR6, c[0x0][0x424] ;  /* 0x00008480ff0677ac */ /* 0x000ea20008000800 */
[----:B------:R-:W-:Y:S02]  /*2360*/  MOV R0, 0x400 ;  /* 0x0000040000007802 */ /* 0x000fe40000000f00 */
[----:B------:R-:W-:Y:S01]  /*2370*/  MOV R28, RZ ;  /* 0x000000ff001c7202 */ /* 0x000fe20000000f00 */
[----:B--2---:R-:W-:-:S04]  /*2380*/  IMAD R3, R4, UR6, RZ ;  /* 0x0000000604037c24 */ /* 0x004fc8000f8e02ff */
[----:B------:R-:W-:-:S05]  /*2390*/  IMAD R3, R29, 0x2, -R3 ;  /* 0x000000021d037824 */ /* 0x000fca00078e0a03 */
[----:B------:R-:W-:Y:S02]  /*23a0*/  ISETP.NE.AND P0, PT, R3, RZ, PT ;  /* 0x000000ff0300720c */ /* 0x000fe40003f05270 */
[----:B-1----:R-:W-:Y:S01]  /*23b0*/  LEA R7, R7, R0, 0x18 ;  /* 0x0000000007077211 */ /* 0x002fe200078ec0ff */
[----:B------:R-:W-:-:S04]  /*23c0*/  IMAD.HI.U32 R0, R29, 0x2aaaaaab, R28 ;  /* 0x2aaaaaab1d007827 */ /* 0x000fc800078e001c */
        /* <DEDUP_REMOVED lines=18> */
[----:B------:R-:W2:Y:S04]  /*24f0*/  LDS R18, [R0+0x2c] ;  /* 0x00002c0000127984 */ /* 0x000ea80000000800 */
[----:B------:R-:W3:Y:S04]  /*2500*/  LDS R20, [R0+0x28] ;  /* 0x0000280000147984 */ /* 0x000ee80000000800 */
[----:B------:R-:W3:Y:S04]  /*2510*/  LDS R16, [R0+0x30] ;  /* 0x0000300000107984 */ /* 0x000ee80000000800 */
[----:B------:R-:W3:Y:S04]  /*2520*/  LDS R15, [R0+0x38] ;  /* 0x00003800000f7984 */ /* 0x000ee80000000800 */
[----:B------:R-:W3:Y:S04]  /*2530*/  LDS R14, [R0+0x34] ;  /* 0x00003400000e7984 */ /* 0x000ee80000000800 */
[----:B------:R-:W3:Y:S04]  /*2540*/  LDS R13, [R0+0x3c] ;  /* 0x00003c00000d7984 */ /* 0x000ee80000000800 */
[----:B------:R-:W3:Y:S01]  /*2550*/  LDS R12, [R0+0x44] ;  /* 0x00004400000c7984 */ /* 0x000ee20000000800 */
[----:B-1----:R-:W-:-:S03]  /*2560*/  FADD.FTZ R2, R28, R19 ;  /* 0x000000131c027221 */ /* 0x002fc60000010000 */
[----:B0-----:R-:W0:Y:S01]  /*2570*/  LDS R11, [R0+0x40] ;  /* 0x00004000000b7984 */ /* 0x001e220000000800 */
[----:B----4-:R-:W-:-:S03]  /*2580*/  ISETP.NE.AND P5, PT, R21, RZ, PT ;  /* 0x000000ff1500720c */ /* 0x010fc60003fa5270 */
[----:B------:R-:W1:Y:S01]  /*2590*/  LDS R10, [R0+0x48] ;  /* 0x00004800000a7984 */ /* 0x000e620000000800 */
[----:B------:R-:W-:-:S03]  /*25a0*/  FSEL R23, R2, R19, !P5 ;  /* 0x0000001302177208 */ /* 0x000fc60006800000 */
[----:B------:R-:W4:Y:S01]  /*25b0*/  LDS R9, [R0+0x10] ;  /* 0x0000100000097984 */ /* 0x000f220000000800 */
[----:B-----5:R-:W-:-:S03]  /*25c0*/  FADD.FTZ R30, R22, R17 ;  /* 0x00000011161e7221 */ /* 0x020fc60000010000 */
[----:B------:R-:W5:Y:S01]  /*25d0*/  LDS R7, [R0+0x50] ;  /* 0x0000500000077984 */ /* 0x000f620000000800 */
[----:B--2---:R-:W-:Y:S01]  /*25e0*/  FADD.FTZ R23, R18, R23 ;  /* 0x0000001712177221 */ /* 0x004fe20000010000 */
[----:B------:R-:W-:Y:S02]  /*25f0*/  FSEL R25, R30, R17, !P5 ;  /* 0x000000111e197208 */ /* 0x000fe40006800000 */
[----:B------:R-:W2:Y:S01]  /*2600*/  LDS R8, [R0+0x4c] ;  /* 0x00004c0000087984 */ /* 0x000ea20000000800 */
[----:B---3--:R-:W-:-:S03]  /*2610*/  ISETP.NE.AND P4, PT, R20, RZ, PT ;  /* 0x000000ff1400720c */ /* 0x008fc60003f85270 */
[----:B------:R4:W3:Y:S01]  /*2620*/  LDS R3, [R0+0x54] ;  /* 0x0000540000037984 */ /* 0x0008e20000000800 */
[----:B------:R-:W-:Y:S01]  /*2630*/  FADD.FTZ R25, R16, R25 ;  /* 0x0000001910197221 */ /* 0x000fe20000010000 */
        /* <DEDUP_REMOVED lines=9> */
[----:B-1----:R-:W-:Y:S01]  /*26d0*/  FADD.FTZ R25, R10, R25 ;  /* 0x000000190a197221 */ /* 0x002fe20000010000 */
[----:B------:R-:W-:Y:S02]  /*26e0*/  FSEL R2, R23, R12, !P2 ;  /* 0x0000000c17027208 */ /* 0x000fe40005000000 */
[----:B----4-:R-:W-:Y:S02]  /*26f0*/  IADD3 R0, PT, PT, R20, R21, R9 ;  /* 0x0000001514007210 */ /* 0x010fe40007ffe009 */
[----:B------:R-:W-:Y:S02]  /*2700*/  FSEL R30, R25, R10, !P2 ;  /* 0x0000000a191e7208 */ /* 0x000fe40005000000 */
[----:B------:R-:W-:Y:S01]  /*2710*/  IADD3 R23, PT, PT, R11, R0, R14 ;  /* 0x000000000b177210 */ /* 0x000fe20007ffe00e */
[----:B-----5:R-:W-:Y:S01]  /*2720*/  FADD.FTZ R2, R7, R2 ;  /* 0x0000000207027221 */ /* 0x020fe20000010000 */
[----:B--2---:R-:W-:Y:S01]  /*2730*/  ISETP.NE.AND P1, PT, R8, RZ, PT ;  /* 0x000000ff0800720c */ /* 0x004fe20003f25270 */
[----:B---3--:R-:W-:-:S03]  /*2740*/  FADD.FTZ R0, R3, R30 ;  /* 0x0000001e03007221 */ /* 0x008fc60000010000 */
        /* <DEDUP_REMOVED lines=62> */
.L_x_1922:
[----:B------:R-:W-:Y:S01]  /*2b30*/  P2R R0, PR, RZ, 0x2 ;  /* 0x00000002ff007803 */ /* 0x000fe20000000000 */
[----:B------:R-:W3:Y:S01]  /*2b40*/  S2R R23, SR_CgaCtaId ;  /* 0x0000000000177919 */ /* 0x000ee20000008800 */
[----:B------:R-:W-:Y:S02]  /*2b50*/  ISETP.NE.AND P1, PT, R32, RZ, PT ;  /* 0x000000ff2000720c */ /* 0x000fe40003f25270 */
[----:B------:R-:W-:Y:S01]  /*2b60*/  PLOP3.LUT P0, PT, PT, PT, PT, 0x80, 0x8 ;  /* 0x000000000008781c */ /* 0x000fe20003f0f070 */
[----:B------:R-:W4:Y:S10]  /*2b70*/  S2R R25, SR_TID.X ;  /* 0x0000000000197919 */ /* 0x000f340000002100 */
[----:B------:R-:W-:-:S04]  /*2b80*/  @P1 ISETP.NE.AND P6, PT, R9, RZ, PT ;  /* 0x000000ff0900120c */ /* 0x000fc80003fc5270 */
[----:B------:R-:W-:Y:S02]  /*2b90*/  @P1 PLOP3.LUT P0, PT, P6, PT, PT, 0x80, 0x8 ;  /* 0x000000000008181c */ /* 0x000fe4000370f070 */
[----:B------:R-:W-:Y:S02]  /*2ba0*/  ISETP.NE.AND P6, PT, R32, RZ, PT ;  /* 0x000000ff2000720c */ /* 0x000fe40003fc5270 */
[----:B------:R-:W-:Y:S02]  /*2bb0*/  ISETP.NE.AND P1, PT, R0, RZ, PT ;  /* 0x000000ff0000720c */ /* 0x000fe40003f25270 */
[----:B------:R-:W-:-:S07]  /*2bc0*/  MOV R0, 0x400 ;  /* 0x0000040000007802 */ /* 0x000fce0000000f00 */
[----:B0-----:R-:W-:Y:S01]  /*2bd0*/  @!P0 FADD.FTZ R28, R27, R28 ;  /* 0x0000001c1b1c8221 */ /* 0x001fe20000010000 */
[----:B-1----:R-:W-:Y:S01]  /*2be0*/  @!P0 FADD.FTZ R22, R2, R22 ;  /* 0x0000001602168221 */ /* 0x002fe20000010000 */
[----:B--2---:R-:W-:Y:S02]  /*2bf0*/  @P6 IADD3 R9, PT, PT, R29, R9, RZ ;  /* 0x000000091d096210 */ /* 0x004fe40007ffe0ff */
[----:B------:R-:W-:Y:S01]  /*2c00*/  @!P5 FADD.FTZ R19, R19, R28 ;  /* 0x0000001c1313d221 */ /* 0x000fe20000010000 */
[----:B------:R-:W-:Y:S01]  /*2c10*/  @!P5 FADD.FTZ R17, R17, R22 ;  /* 0x000000161111d221 */ /* 0x000fe20000010000 */
[----:B------:R-:W-:Y:S02]  /*2c20*/  IADD3 R21, PT, PT, R21, R9, RZ ;  /* 0x0000000915157210 */ /* 0x000fe40007ffe0ff */
[----:B---3--:R-:W-:Y:S01]  /*2c30*/  LEA R0, R23, R0, 0x18 ;  /* 0x0000000017007211 */ /* 0x008fe200078ec0ff */
[----:B------:R-:W-:Y:S01]  /*2c40*/  @!P4 FADD.FTZ R18, R18, R19 ;  /* 0x000000131212c221 */ /* 0x000fe20000010000 */
[----:B------:R-:W-:Y:S01]  /*2c50*/  @!P4 FADD.FTZ R16, R16, R17 ;  /* 0x000000111010c221 */ /* 0x000fe20000010000 */
[----:B------:R-:W-:-:S02]  /*2c60*/  IMAD.IADD R23, R20, 0x1, R21 ;  /* 0x0000000114177824 */ /* 0x000fc400078e0215 */
[----:B------:R-:W-:Y:S01]  /*2c70*/  @!P3 FADD.FTZ R15, R15, R18 ;  /* 0x000000120f0fb221 */ /* 0x000fe20000010000 */
[----:B------:R-:W-:Y:S01]  /*2c80*/  @!P3 FADD.FTZ R13, R13, R16 ;  /* 0x000000100d0db221 */ /* 0x000fe20000010000 */
[----:B----4-:R-:W-:Y:S01]  /*2c90*/  IMAD R0, R25, 0x54, R0 ;  /* 0x0000005419007824 */ /* 0x010fe200078e0200 */
[----:B------:R-:W-:Y:S01]  /*2ca0*/  IADD3 R14, PT, PT, R14, R23, RZ ;  /* 0x000000170e0e7210 */ /* 0x000fe20007ffe0ff */
[----:B------:R-:W-:Y:S01]  /*2cb0*/  @!P2 FADD.FTZ R12, R12, R15 ;  /* 0x0000000f0c0ca221 */ /* 0x000fe20000010000 */
[----:B------:R-:W-:Y:S02]  /*2cc0*/  @!P2 FADD.FTZ R10, R10, R13 ;  /* 0x0000000d0a0aa221 */ /* 0x000fe40000010000 */
[----:B------:R-:W-:Y:S01]  /*2cd0*/  IADD3 R11, PT, PT, R11, R14, RZ ;  /* 0x0000000e0b0b7210 */ /* 0x000fe20007ffe0ff */
[----:B------:R-:W-:Y:S01]  /*2ce0*/  @!P1 FADD.FTZ R7, R7, R12 ;  /* 0x0000000c07079221 */ /* 0x000fe20000010000 */
[----:B------:R-:W-:Y:S01]  /*2cf0*/  @!P1 FADD.FTZ R3, R3, R10 ;  /* 0x0000000a03039221 */ /* 0x000fe20000010000 */
[----:B------:R2:W-:Y:S02]  /*2d00*/  STS [R0+0x10], R9 ;  /* 0x0000100900007388 */ /* 0x0005e40000000800 */
[----:B------:R-:W-:-:S02]  /*2d10*/  IMAD.IADD R8, R8, 0x1, R11 ;  /* 0x0000000108087824 */ /* 0x000fc400078e020b */
        /* <DEDUP_REMOVED lines=17> */
.L_x_1900:
[----:B--2---:R-:W0:Y:S01]  /*2e30*/  S2R R12, SR_CgaCtaId ;  /* 0x00000000000c7919 */ /* 0x004e220000008800 */
[----:B------:R-:W2:Y:S01]  /*2e40*/  LDC R7, c[0x0][0x424] ;  /* 0x00010900ff077b82 */ /* 0x000ea20000000800 */
[----:B-1----:R-:W-:Y:S01]  /*2e50*/  HFMA2 R2, -RZ, RZ, 0, 0 ;  /* 0x00000000ff027431 */ /* 0x002fe200000001ff */
[----:B------:R-:W-:Y:S01]  /*2e60*/  MOV R13, 0x400 ;  /* 0x00000400000d7802 */ /* 0x000fe20000000f00 */
[----:B------:R-:W1:Y:S01]  /*2e70*/  S2R R3, SR_TID.X ;  /* 0x0000000000037919 */ /* 0x000e620000002100 */
[----:B------:R-:W-:Y:S05]  /*2e80*/  WARPSYNC.ALL ;  /* 0x0000000000007948 */ /* 0x000fea0003800000 */
[----:B--2---:R-:W-:Y:S01]  /*2e90*/  IMAD R9, R4, R7, RZ ;  /* 0x0000000704097224 */ /* 0x004fe200078e02ff */
[----:B0-----:R-:W-:Y:S01]  /*2ea0*/  LEA R11, R12, R13, 0x18 ;  /* 0x0000000d0c0b7211 */ /* 0x001fe200078ec0ff */
[----:B-1----:R-:W-:-:S03]  /*2eb0*/  IMAD.HI.U32 R0, R3, 0x2aaaaaab, R2 ;  /* 0x2aaaaaab03007827 */ /* 0x002fc600078e0002 */
[----:B------:R-:W-:Y:S01]  /*2ec0*/  LEA R9, R3, -R9, 0x1 ;  /* 0x8000000903097211 */ /* 0x000fe200078e08ff */
[----:B------:R-:W-:Y:S01]  /*2ed0*/  IMAD R15, R0, 0xc, R11 ;  /* 0x0000000c000f7824 */ /* 0x000fe200078e020b */
[----:B------:R-:W-:Y:S01]  /*2ee0*/  BAR.SYNC.DEFER_BLOCKING 0x0 ;  /* 0x0000000000007b1d */ /* 0x000fe20000010000 */
[----:B------:R-:W-:-:S05]  /*2ef0*/  VIADD R0, R7, 0xfffffffe ;  /* 0xfffffffe07007836 */ /* 0x000fca0000000000 */
[----:B------:R-:W-:Y:S02]  /*2f00*/  ISETP.NE.AND P2, PT, R9, R0, PT ;  /* 0x000000000900720c */ /* 0x000fe40003f45270 */
[----:B------:R-:W0:Y:S01]  /*2f10*/  S2UR UR6, SR_CTAID.X ;  /* 0x00000000000679c3 */ /* 0x000e220000002500 */
[----:B------:R-:W0:Y:S01]  /*2f20*/  S2R R9, SR_TID.X ;  /* 0x0000000000097919 */ /* 0x000e220000002100 */
[----:B------:R-:W1:Y:S01]  /*2f30*/  LDCU.64 UR10, c[0x0][0x3f8] ;  /* 0x00007f00ff0a77ac */ /* 0x000e620008000a00 */
[----:B------:R-:W-:Y:S05]  /*2f40*/  BSSY.RECONVERGENT B0, `(.L_x_1902) ;  /* 0x0000021000007945 */ /* 0x000fea0003800200 */
[----:B------:R-:W0:Y:S03]  /*2f50*/  LDC R8, c[0x0][0x420] ;  /* 0x00010800ff087b82 */ /* 0x000e260000000800 */
[----:B------:R-:W-:-:S05]  /*2f60*/  @!P2 IADD3 R7, PT, PT, R13, 0xaa0, RZ ;  /* 0x00000aa00d07a810 */ /* 0x000fca0007ffe0ff */
[----:B------:R-:W2:Y:S01]  /*2f70*/  LDC R14, c[0x0][0x410] ;  /* 0x00010400ff0e7b82 */ /* 0x000ea20000000800 */
[----:B------:R-:W-:Y:S01]  /*2f80*/  @!P2 LDS R3, [R15+0x18] ;  /* 0x000018000f03a984 */ /* 0x000fe20000000800 */
[----:B------:R-:W-:-:S03]  /*2f90*/  @!P2 LEA R7, R12, R7, 0x18 ;  /* 0x000000070c07a211 */ /* 0x000fc600078ec0ff */
[----:B------:R-:W3:Y:S01]  /*2fa0*/  @!P2 LDS R2, [R15+0x14] ;  /* 0x000014000f02a984 */ /* 0x000ee20000000800 */
[----:B------:R-:W-:Y:S02]  /*2fb0*/  @!P2 LEA R7, R4, R7, 0x3 ;  /* 0x000000070407a211 */ /* 0x000fe400078e18ff */
        /* <DEDUP_REMOVED lines=11> */
[----:B0-----:R-:W-:Y:S01]  /*3070*/  VIADD R2, R13, 0xaa0 ;  /* 0x00000aa00d027836 */ /* 0x001fe20000000000 */
[----:B------:R-:W0:Y:S04]  /*3080*/  S2R R3, SR_CTAID.Z ;  /* 0x0000000000037919 */ /* 0x000e280000002700 */
[----:B------:R-:W-:-:S04]  /*3090*/  LEA R2, R12, R2, 0x18 ;  /* 0x000000020c027211 */ /* 0x000fc800078ec0ff */
[----:B------:R-:W-:Y:S02]  /*30a0*/  LEA R4, R9, R2, 0x3 ;  /* 0x0000000209047211 */ /* 0x000fe400078e18ff */
[----:B------:R-:W1:Y:S03]  /*30b0*/  LDC.64 R8, c[0x0][0x3d8] ;  /* 0x0000f600ff087b82 */ /* 0x000e660000000a00 */
        /* <DEDUP_REMOVED lines=9> */
.L_x_1903:
[----:B------:R-:W-:Y:S05]  /*3150*/  BSYNC.RECONVERGENT B0 ;  /* 0x0000000000007941 */ /* 0x000fea0003800200 */
.L_x_1902:
[----:B------:R-:W-:Y:S05]  /*3160*/  @P1 EXIT ;  /* 0x000000000000194d */ /* 0x000fea0003800000 */
[----:B------:R-:W0:Y:S01]  /*3170*/  LDCU UR6, c[0x0][0x3e0] ;  /* 0x00007c00ff0677ac */ /* 0x000e220008000800 */
[----:B-1----:R-:W1:Y:S01]  /*3180*/  LDC R9, c[0x0][0x360] ;  /* 0x0000d800ff097b82 */ /* 0x002e620000000800 */
[----:B------:R-:W2:Y:S01]  /*3190*/  LDCU.64 UR8, c[0x0][0x3d8] ;  /* 0x00007b00ff0877ac */ /* 0x000ea20008000a00 */
[----:B------:R-:W-:Y:S01]  /*31a0*/  USHF.L.U64.HI UR7, UR10, 0x2, UR11 ;  /* 0x000000020a077899 */ /* 0x000fe2000801020b */
[----:B0-----:R-:W-:Y:S01]  /*31b0*/  IMAD R2, R14, UR6, RZ ;  /* 0x000000060e027c24 */ /* 0x001fe2000f8e02ff */
[----:B------:R-:W-:-:S04]  /*31c0*/  USHF.L.U32 UR6, UR10, 0x2, URZ ;  /* 0x000000020a067899 */ /* 0x000fc800080006ff */
[----:B------:R-:W-:-:S04]  /*31d0*/  SHF.L.U32 R2, R2, 0x1, RZ ;  /* 0x0000000102027819 */ /* 0x000fc800000006ff */
        /* <DEDUP_REMOVED lines=15> */
.L_x_1901:
[----:B------:R-:W-:Y:S01]  /*32d0*/  IMAD.MOV.U32 R0, RZ, RZ, 0x1 ;  /* 0x00000001ff007424 */ /* 0x000fe200078e00ff */
[----:B------:R-:W-:Y:S02]  /*32e0*/  MOV R23, RZ ;  /* 0x000000ff00177202 */ /* 0x000fe40000000f00 */
[----:B------:R-:W-:Y:S02]  /*32f0*/  MOV R25, 0xffffffff ;  /* 0xffffffff00197802 */ /* 0x000fe40000000f00 */
[----:B------:R-:W-:-:S13]  /*3300*/  ISETP.GE.AND P6, PT, R33, 0x1, PT ;  /* 0x000000012100780c */ /* 0x000fda0003fc6270 */
[----:B------:R-:W-:Y:S05]  /*3310*/  WARPSYNC.COLLECTIVE R25, `(.L_x_1904) ;  /* 0x0000000019087348 */ /* 0x000fea0003c00000 */
[----:B------:R0:W1:Y:S02]  /*3320*/  SHFL.UP P0, R34, R30, R0, R23 ;  /* 0x040000001e227389 */ /* 0x0000640000000017 */
[----:B01----:R-:W-:Y:S05]  /*3330*/  ENDCOLLECTIVE ;  /* 0x000000000000791b */ /* 0x003fea0003800000 */
.L_x_1904:
[----:B------:R-:W-:-:S05]  /*3340*/  IMAD.MOV.U32 R29, RZ, RZ, R34 ;  /* 0x000000ffff1d7224 */ /* 0x000fca00078e0022 */
[----:B------:R-:W-:Y:S02]  /*3350*/  SEL R29, R29, RZ, P6 ;  /* 0x000000ff1d1d7207 */ /* 0x000fe40003000000 */
[C---:B------:R-:W-:Y:S02]  /*3360*/  ISETP.NE.AND P6, PT, R30.reuse, RZ, PT ;  /* 0x000000ff1e00720c */ /* 0x040fe40003fc5270 */
[----:B------:R-:W-:Y:S02]  /*3370*/  IADD3 R29, PT, PT, R30, R29, RZ ;  /* 0x0000001d1e1d7210 */ /* 0x000fe40007ffe0ff */
[----:B------:R-:W-:-:S09]  /*3380*/  MOV R30, R27 ;  /* 0x0000001b001e7202 */ /* 0x000fd20000000f00 */
[----:B------:R-:W-:Y:S05]  /*3390*/  WARPSYNC.COLLECTIVE R25, `(.L_x_1905) ;  /* 0x0000000019087348 */ /* 0x000fea0003c00000 */
[----:B------:R0:W1:Y:S02]  /*33a0*/  SHFL.UP P0, R34, R30, R0, R23 ;  /* 0x040000001e227389 */ /* 0x0000640000000017 */
[----:B01----:R-:W-:Y:S05]  /*33b0*/  ENDCOLLECTIVE ;  /* 0x000000000000791b */ /* 0x003fea0003800000 */
.L_x_1905:
[----:B------:R-:W-:Y:S01]  /*33c0*/  IMAD.MOV.U32 R30, RZ, RZ, R2 ;  /* 0x000000ffff1e7224 */ /* 0x000fe200078e0002 */
[----:B------:R-:W-:Y:S01]  /*33d0*/  ISETP.GE.AND P0, PT, R33, 0x1, PT ;  /* 0x000000012100780c */ /* 0x000fe20003f06270 */
[----:B------:R-:W-:-:S12]  /*33e0*/  FADD.FTZ R34, R27, R34 ;  /* 0x000000221b227221 */ /* 0x000fd80000010000 */
[----:B------:R-:W-:-:S07]  /*33f0*/  @P0 FSEL R27, R34, R27, !P6 ;  /* 0x0000001b221b0208 */ /* 0x000fce0007000000 */
[----:B------:R-:W-:Y:S05]  /*3400*/  WARPSYNC.COLLECTIVE R25, `(.L_x_1906) ;  /* 0x0000000019087348 */ /* 0x000fea0003c00000 */
[----:B------:R0:W1:Y:S02]  /*3410*/  SHFL.UP P0, R34, R30, R0, R23 ;  /* 0x040000001e227389 */ /* 0x0000640000000017 */
[----:B01----:R-:W-:Y:S05]  /*3420*/  ENDCOLLECTIVE ;  /* 0x000000000000791b */ /* 0x003fea0003800000 */
.L_x_1906:
        /* <DEDUP_REMOVED lines=9> */
.L_x_1907:
[----:B------:R-:W-:Y:S01]  /*34c0*/  ISETP.GE.AND P6, PT, R33, 0x2, PT ;  /* 0x000000022100780c */ /* 0x000fe20003fc6270 */
[----:B------:R-:W-:Y:S01]  /*34d0*/  IMAD.MOV.U32 R30, RZ, RZ, R27 ;  /* 0x000000ffff1e7224 */ /* 0x000fe200078e001b */
[----:B------:R-:W-:-:S04]  /*34e0*/  MOV R31, R34 ;  /* 0x00000022001f7202 */ /* 0x000fc80000000f00 */
[----:B------:R-:W-:Y:S02]  /*34f0*/  SEL R34, R31, RZ, P6 ;  /* 0x000000ff1f227207 */ /* 0x000fe40003000000 */
[C---:B------:R-:W-:Y:S02]  /*3500*/  ISETP.NE.AND P6, PT, R29.reuse, RZ, PT ;  /* 0x000000ff1d00720c */ /* 0x040fe40003fc5270 */
[----:B------:R-:W-:-:S11]  /*3510*/  IADD3 R31, PT, PT, R29, R34, RZ ;  /* 0x000000221d1f7210 */ /* 0x000fd60007ffe0ff */
[----:B------:R-:W-:Y:S05]  /*3520*/  WARPSYNC.COLLECTIVE R25, `(.L_x_1908) ;  /* 0x0000000019087348 */ /* 0x000fea0003c00000 */
[----:B------:R0:W1:Y:S02]  /*3530*/  SHFL.UP P0, R34, R30, R0, R23 ;  /* 0x040000001e227389 */ /* 0x0000640000000017 */
[----:B01----:R-:W-:Y:S05]  /*3540*/  ENDCOLLECTIVE ;  /* 0x000000000000791b */ /* 0x003fea0003800000 */
.L_x_1908:
[----:B------:R-:W-:Y:S02]  /*3550*/  MOV R30, R2 ;  /* 0x00000002001e7202 */ /* 0x000fe40000000f00 */
[----:B------:R-:W-:Y:S01]  /*3560*/  ISETP.GE.AND P0, PT, R33, 0x2, PT ;  /* 0x000000022100780c */ /* 0x000fe20003f06270 */
[----:B------:R-:W-:-:S12]  /*3570*/  FADD.FTZ R34, R27, R34 ;  /* 0x000000221b227221 */ /* 0x000fd80000010000 */
[----:B------:R-:W-:-:S07]  /*3580*/  @P0 FSEL R27, R34, R27, !P6 ;  /* 0x0000001b221b0208 */ /* 0x000fce0007000000 */
[----:B------:R-:W-:Y:S05]  /*3590*/  WARPSYNC.COLLECTIVE R25, `(.L_x_1909) ;  /* 0x0000000019087348 */ /* 0x000fea0003c00000 */
[----:B------:R0:W1:Y:S02]  /*35a0*/  SHFL.UP P0, R34, R30, R0, R23 ;  /* 0x040000001e227389 */ /* 0x0000640000000017 */
[----:B01----:R-:W-:Y:S05]  /*35b0*/  ENDCOLLECTIVE ;  /* 0x000000000000791b */ /* 0x003fea0003800000 */
.L_x_1909:
[----:B------:R-:W-:Y:S02]  /*35c0*/  HFMA2 R0, -RZ, RZ, 0, 2.384185791015625e-07 ;  /* 0x00000004ff007431 */ /* 0x000fe400000001ff */
        /* <DEDUP_REMOVED lines=8> */
.L_x_1910:
[----:B------:R-:W-:Y:S02]  /*3650*/  ISETP.GE.AND P6, PT, R33, 0x4, PT ;  /* 0x000000042100780c */ /* 0x000fe40003fc6270 */
[----:B------:R-:W-:Y:S02]  /*3660*/  MOV R30, R27 ;  /* 0x0000001b001e7202 */ /* 0x000fe40000000f00 */
[----:B------:R-:W-:-:S04]  /*3670*/  MOV R29, R34 ;  /* 0x00000022001d7202 */ /* 0x000fc80000000f00 */
[----:B------:R-:W-:Y:S02]  /*3680*/  SEL R34, R29, RZ, P6 ;  /* 0x000000ff1d227207 */ /* 0x000fe40003000000 */
[----:B------:R-:W-:-:S03]  /*3690*/  ISETP.NE.AND P6, PT, R31, RZ, PT ;  /* 0x000000ff1f00720c */ /* 0x000fc60003fc5270 */
[----:B------:R-:W-:-:S10]  /*36a0*/  IMAD.IADD R29, R31, 0x1, R34 ;  /* 0x000000011f1d7824 */ /* 0x000fd400078e0222 */
[----:B------:R-:W-:Y:S05]  /*36b0*/  WARPSYNC.COLLECTIVE R25, `(.L_x_1911) ;  /* 0x0000000019087348 */ /* 0x000fea0003c00000 */
[----:B------:R0:W1:Y:S02]  /*36c0*/  SHFL.UP P0, R34, R30, R0, R23 ;  /* 0x040000001e227389 */ /* 0x0000640000000017 */
[----:B01----:R-:W-:Y:S05]  /*36d0*/  ENDCOLLECTIVE ;  /* 0x000000000000791b */ /* 0x003fea0003800000 */
.L_x_1911:
[----:B------:R-:W-:Y:S02]  /*36e0*/  MOV R30, R2 ;  /* 0x00000002001e7202 */ /* 0x000fe40000000f00 */
[----:B------:R-:W-:Y:S01]  /*36f0*/  ISETP.GE.AND P0, PT, R33, 0x4, PT ;  /* 0x000000042100780c */ /* 0x000fe20003f06270 */
[----:B------:R-:W-:-:S12]  /*3700*/  FADD.FTZ R34, R27, R34 ;  /* 0x000000221b227221 */ /* 0x000fd80000010000 */
[----:B------:R-:W-:-:S07]  /*3710*/  @P0 FSEL R27, R34, R27, !P6 ;  /* 0x0000001b221b0208 */ /* 0x000fce0007000000 */
[----:B------:R-:W-:Y:S05]  /*3720*/  WARPSYNC.COLLECTIVE R25, `(.L_x_1912) ;  /* 0x0000000019087348 */ /* 0x000fea0003c00000 */
[----:B------:R0:W1:Y:S02]  /*3730*/  SHFL.UP P0, R34, R30, R0, R23 ;  /* 0x040000001e227389 */ /* 0x0000640000000017 */
[----:B01----:R-:W-:Y:S05]  /*3740*/  ENDCOLLECTIVE ;  /* 0x000000000000791b */ /* 0x003fea0003800000 */
.L_x_1912:
[----:B------:R-:W-:Y:S01]  /*3750*/  HFMA2 R0, -RZ, RZ, 0, 4.76837158203125e-07 ;  /* 0x00000008ff007431 */ /* 0x000fe200000001ff */
        /* <DEDUP_REMOVED lines=8> */
.L_x_1913:
[----:B------:R-:W-:Y:S02]  /*37e0*/  ISETP.GE.AND P6, PT, R33, 0x8, PT ;  /* 0x000000082100780c */ /* 0x000fe40003fc6270 */
[----:B------:R-:W-:Y:S01]  /*37f0*/  MOV R30, R27 ;  /* 0x0000001b001e7202 */ /* 0x000fe20000000f00 */
[----:B------:R-:W-:-:S05]  /*3800*/  IMAD.MOV.U32 R31, RZ, RZ, R34 ;  /* 0x000000ffff1f7224 */ /* 0x000fca00078e0022 */
[----:B------:R-:W-:Y:S02]  /*3810*/  SEL R34, R31, RZ, P6 ;  /* 0x000000ff1f227207 */ /* 0x000fe40003000000 */
[C---:B------:R-:W-:Y:S02]  /*3820*/  ISETP.NE.AND P6, PT, R29.reuse, RZ, PT ;  /* 0x000000ff1d00720c */ /* 0x040fe40003fc5270 */
[----:B------:R-:W-:-:S11]  /*3830*/  IADD3 R31, PT, PT, R29, R34, RZ ;  /* 0x000000221d1f7210 */ /* 0x000fd60007ffe0ff */
[----:B------:R-:W-:Y:S05]  /*3840*/  WARPSYNC.COLLECTIVE R25, `(.L_x_1914) ;  /* 0x0000000019087348 */ /* 0x000fea0003c00000 */
[----:B------:R0:W1:Y:S02]  /*3850*/  SHFL.UP P0, R34, R30, R0, R23 ;  /* 0x040000001e227389 */ /* 0x0000640000000017 */
[----:B01----:R-:W-:Y:S05]  /*3860*/  ENDCOLLECTIVE ;  /* 0x000000000000791b */ /* 0x003fea0003800000 */
.L_x_1914:
[----:B------:R-:W-:Y:S01]  /*3870*/  IMAD.MOV.U32 R30, RZ, RZ, R2 ;  /* 0x000000ffff1e7224 */ /* 0x000fe200078e0002 */
[----:B------:R-:W-:Y:S01]  /*3880*/  ISETP.GE.AND P0, PT, R33, 0x8, PT ;  /* 0x000000082100780c */ /* 0x000fe20003f06270 */
[----:B------:R-:W-:-:S12]  /*3890*/  FADD.FTZ R34, R27, R34 ;  /* 0x000000221b227221 */ /* 0x000fd80000010000 */
[----:B------:R-:W-:-:S07]  /*38a0*/  @P0 FSEL R27, R34, R27, !P6 ;  /* 0x0000001b221b0208 */ /* 0x000fce0007000000 */
[----:B------:R-:W-:Y:S05]  /*38b0*/  WARPSYNC.COLLECTIVE R25, `(.L_x_1915) ;  /* 0x0000000019087348 */ /* 0x000fea0003c00000 */
[----:B------:R0:W1:Y:S02]  /*38c0*/  SHFL.UP P0, R34, R30, R0, R23 ;  /* 0x040000001e227389 */ /* 0x0000640000000017 */
[----:B01----:R-:W-:Y:S05]  /*38d0*/  ENDCOLLECTIVE ;  /* 0x000000000000791b */ /* 0x003fea0003800000 */
.L_x_1915:
[----:B------:R-:W-:Y:S01]  /*38e0*/  HFMA2 R0, -RZ, RZ, 0, 9.5367431640625e-07 ;  /* 0x00000010ff007431 */ /* 0x000fe200000001ff */
        /* <DEDUP_REMOVED lines=8> */
.L_x_1916:
        /* <DEDUP_REMOVED lines=9> */
.L_x_1917:
[----:B------:R-:W-:Y:S02]  /*3a00*/  MOV R30, R2 ;  /* 0x00000002001e7202 */ /* 0x000fe40000000f00 */
[----:B------:R-:W-:Y:S01]  /*3a10*/  ISETP.GE.AND P0, PT, R33, 0x10, PT ;  /* 0x000000102100780c */ /* 0x000fe20003f06270 */
[----:B------:R-:W-:-:S12]  /*3a20*/  FADD.FTZ R34, R27, R34 ;  /* 0x000000221b227221 */ /* 0x000fd80000010000 */
[----:B------:R-:W-:-:S07]  /*3a30*/  @P0 FSEL R27, R34, R27, !P6 ;  /* 0x0000001b221b0208 */ /* 0x000fce0007000000 */
[----:B------:R-:W-:Y:S05]  /*3a40*/  WARPSYNC.COLLECTIVE R25, `(.L_x_1918) ;  /* 0x0000000019087348 */ /* 0x000fea0003c00000 */
[----:B------:R0:W1:Y:S02]  /*3a50*/  SHFL.UP P0, R34, R30, R0, R23 ;  /* 0x040000001e227389 */ /* 0x0000640000000017 */
[----:B01----:R-:W-:Y:S05]  /*3a60*/  ENDCOLLECTIVE ;  /* 0x000000000000791b */ /* 0x003fea0003800000 */
.L_x_1918:
[----:B------:R-:W-:Y:S01]  /*3a70*/  HFMA2 R0, -RZ, RZ, 0, 5.9604644775390625e-08 ;  /* 0x00000001ff007431 */ /* 0x000fe200000001ff */
        /* <DEDUP_REMOVED lines=8> */
.L_x_1919:
[----:B------:R-:W-:Y:S01]  /*3b00*/  IMAD.MOV.U32 R30, RZ, RZ, R27 ;  /* 0x000000ffff1e7224 */ /* 0x000fe200078e001b */
[----:B------:R-:W-:-:S07]  /*3b10*/  MOV R29, R34 ;  /* 0x00000022001d7202 */ /* 0x000fce0000000f00 */
[----:B------:R-:W-:Y:S05]  /*3b20*/  WARPSYNC.COLLECTIVE R25, `(.L_x_1920) ;  /* 0x0000000019087348 */ /* 0x000fea0003c00000 */
[----:B------:R0:W1:Y:S02]  /*3b30*/  SHFL.UP P0, R34, R30, R0, R23 ;  /* 0x040000001e227389 */ /* 0x0000640000000017 */
[----:B01----:R-:W-:Y:S05]  /*3b40*/  ENDCOLLECTIVE ;  /* 0x000000000000791b */ /* 0x003fea0003800000 */
.L_x_1920:
[----:B------:R-:W-:Y:S02]  /*3b50*/  MOV R30, R2 ;  /* 0x00000002001e7202 */ /* 0x000fe40000000f00 */
[----:B------:R-:W-:-:S07]  /*3b60*/  MOV R27, R34 ;  /* 0x00000022001b7202 */ /* 0x000fce0000000f00 */
[----:B------:R-:W-:Y:S05]  /*3b70*/  WARPSYNC.COLLECTIVE R25, `(.L_x_1921) ;  /* 0x0000000019087348 */ /* 0x000fea0003c00000 */
[----:B------:R0:W1:Y:S02]  /*3b80*/  SHFL.UP P0, R34, R30, R0, R23 ;  /* 0x040000001e227389 */ /* 0x0000640000000017 */
[----:B01----:R-:W-:Y:S05]  /*3b90*/  ENDCOLLECTIVE ;  /* 0x000000000000791b */ /* 0x003fea0003800000 */
.L_x_1921:
[----:B------:R-:W-:Y:S01]  /*3ba0*/  MOV R2, R34 ;  /* 0x0000002200027202 */ /* 0x000fe20000000f00 */
[----:B------:R-:W-:Y:S06]  /*3bb0*/  BRA `(.L_x_1922) ;  /* 0xffffffec00dc7947 */ /* 0x000fec000383ffff */
.L_x_1923:
        /* <DEDUP_REMOVED lines=12> */
.L_x_4444:


//--------------------- .text._Z30group_norm_nhwc_bwd_sum_kernelI11Fp32IOBf16WLi448EEv26Group_norm_nhwc_bwd_params --------------------------
	.section	.text._Z30group_norm_nhwc_bwd_sum_kernelI11Fp32IOBf16WLi448EEv26Group_norm_nhwc_bwd_params,"ax",@progbits
	.align	128
        .global         _Z30group_norm_nhwc_bwd_sum_kernelI11Fp32IOBf16WLi448EEv26Group_norm_nhwc_bwd_params
        .type           _Z30group_norm_nhwc_bwd_sum_kernelI11Fp32IOBf16WLi448EEv26Group_norm_nhwc_bwd_params,@function
        .size           _Z30group_norm_nhwc_bwd_sum_kernelI11Fp32IOBf16WLi448EEv26Group_norm_nhwc_bwd_params,(.L_x_4445 - _Z30group_norm_nhwc_bwd_sum_kernelI11Fp32IOBf16WLi448EEv26Group_norm_nhwc_bwd_params)
        .other          _Z30group_norm_nhwc_bwd_sum_kernelI11Fp32IOBf16WLi448EEv26Group_norm_nhwc_bwd_params,@"STO_CUDA_ENTRY STV_DEFAULT"
_Z30group_norm_nhwc_bwd_sum_kernelI11Fp32IOBf16WLi448EEv26Group_norm_nhwc_bwd_params:
.text._Z30group_norm_nhwc_bwd_sum_kernelI11Fp32IOBf16WLi448EEv26Group_norm_nhwc_bwd_params:
        /* <DEDUP_REMOVED lines=27> */
[----:B------:R-:W-:-:S04]  /*01b0*/  @!P1 IADD3 R3, PT, PT, R3, 0x1, RZ ;  /* 0x0000000103039810 */ /* 0x000fc80007ffe0ff */
[----:B------:R-:W-:Y:S02]  /*01c0*/  ISETP.GE.U32.AND P0, PT, R0, R5, PT ;  /* 0x000000050000720c */ /* 0x000fe40003f06070 */
[-C--:B------:R-:W-:Y:S01]  /*01d0*/  LOP3.LUT R0, R10, R7.reuse, RZ, 0x3c, !PT ;  /* 0x000000070a007212 */ /* 0x080fe200078e3cff */
[----:B------:R-:W2:Y:S03]  /*01e0*/  LDC.64 R4, c[0x0][0x3b8] ;  /* 0x0000ee00ff047b82 */ /* 0x000ea60000000a00 */
[----:B------:R-:W-:Y:S02]  /*01f0*/  ISETP.GE.AND P2, PT, R0, RZ, PT ;  /* 0x000000ff0000720c */ /* 0x000fe40003f46270 */
[----:B------:R-:W-:-:S05]  /*0200*/  LOP3.LUT R0, RZ, R7, RZ, 0x33, !PT ;  /* 0x00000007ff007212 */ /* 0x000fca00078e33ff */
[----:B------:R-:W-:Y:S01]  /*0210*/  @P0 VIADD R3, R3, 0x1 ;  /* 0x0000000103030836 */ /* 0x000fe20000000000 */
[----:B------:R-:W-:-:S05]  /*0220*/  ISETP.NE.AND P0, PT, R7, RZ, PT ;  /* 0x000000ff0700720c */ /* 0x000fca0003f05270 */
        /* <DEDUP_REMOVED lines=8> */
[----:B------:R-:W-:Y:S02]  /*02b0*/  CS2R R20, SRZ ;  /* 0x0000000000147805 */ /* 0x000fe4000001ff00 */
[----:B------:R-:W-:-:S03]  /*02c0*/  MOV R15, RZ ;  /* 0x000000ff000f7202 */ /* 0x000fc60000000f00 */
[----:B-1----:R-:W1:Y:S02]  /*02d0*/  MUFU.RCP R6, R6 ;  /* 0x0000000600067308 */ /* 0x002e640000001000 */
[----:B-1----:R-:W-:Y:S02]  /*02e0*/  VIADD R2, R6, 0xffffffe ;  /* 0x0ffffffe06027836 */ /* 0x002fe40000000000 */
[----:B------:R-:W-:-:S04]  /*02f0*/  HFMA2 R6, -RZ, RZ, 0, 0 ;  /* 0x00000000ff067431 */ /* 0x000fc800000001ff */
[----:B------:R1:W2:Y:S02]  /*0300*/  F2I.FTZ.U32.TRUNC.NTZ R3, R2 ;  /* 0x0000000200037305 */ /* 0x0002a4000021f000 */
[----:B-1----:R-:W-:Y:S01]  /*0310*/  IMAD.MOV.U32 R2, RZ, RZ, RZ ;  /* 0x000000ffff027224 */ /* 0x002fe200078e00ff */
[----:B--2---:R-:W-:-:S05]  /*0320*/  IADD3 R12, PT, PT, RZ, -R3, RZ ;  /* 0x80000003ff0c7210 */ /* 0x004fca0007ffe0ff */
[----:B------:R-:W-:-:S04]  /*0330*/  IMAD R11, R12, R7, RZ ;  /* 0x000000070c0b7224 */ /* 0x000fc800078e02ff */
[----:B------:R-:W-:Y:S01]  /*0340*/  IMAD.HI.U32 R3, R3, R11, R2 ;  /* 0x0000000b03037227 */ /* 0x000fe200078e0002 */
[----:B------:R-:W-:-:S04]  /*0350*/  SHF.R.S32.HI R11, RZ, 0x1f, R10 ;  /* 0x0000001fff0b7819 */ /* 0x000fc8000001140a */
[----:B------:R-:W-:Y:S01]  /*0360*/  ISETP.GE.AND.EX P0, PT, R11, UR7, PT, P0 ;  /* 0x000000070b007c0c */ /* 0x000fe2000bf06300 */
[----:B------:R-:W-:-:S04]  /*0370*/  IMAD.HI.U32 R17, R3, R16, RZ ;  /* 0x0000001003117227 */ /* 0x000fc800078e00ff */
[----:B------:R-:W-:-:S08]  /*0380*/  IMAD.MOV R18, RZ, RZ, -R17 ;  /* 0x000000ffff127224 */ /* 0x000fd000078e0a11 */
[----:B0-----:R-:W-:Y:S05]  /*0390*/  @P0 BRA `(.L_x_1925) ;  /* 0x0000000000480947 */ /* 0x001fea0003800000 */
        /* <DEDUP_REMOVED lines=10> */
[----:B------:R-:W2:Y:S04]  /*0440*/  LDG.E.U16 R15, desc[UR8][R2.64] ;  /* 0x00000008020f7981 */ /* 0x000ea8000c1e1500 */
[----:B------:R-:W3:Y:S04]  /*0450*/  @P1 LDG.E.U16 R22, desc[UR8][R12.64] ;  /* 0x000000080c161981 */ /* 0x000ee8000c1e1500 */
[----:B------:R-:W4:Y:S04]  /*0460*/  @P1 LDG.E.U16 R14, desc[UR8][R12.64+0x2] ;  /* 0x000002080c0e1981 */ /* 0x000f28000c1e1500 */
[----:B------:R-:W4:Y:S01]  /*0470*/  LDG.E.U16 R6, desc[UR8][R2.64+0x2] ;  /* 0x0000020802067981 */ /* 0x000f22000c1e1500 */
[----:B--2---:R-:W-:-:S02]  /*0480*/  IMAD.U32 R15, R15, 0x10000, RZ ;  /* 0x000100000f0f7824 */ /* 0x004fc400078e00ff */
[----:B---3--:R-:W-:Y:S01]  /*0490*/  @P1 IMAD.U32 R20, R22, 0x10000, RZ ;  /* 0x0001000016141824 */ /* 0x008fe200078e00ff */
[----:B----4-:R-:W-:Y:S02]  /*04a0*/  @P1 SHF.L.U32 R21, R14, 0x10, RZ ;  /* 0x000000100e151819 */ /* 0x010fe400000006ff */
[----:B------:R-:W-:-:S07]  /*04b0*/  SHF.L.U32 R6, R6, 0x10, RZ ;  /* 0x0000001006067819 */ /* 0x000fce00000006ff */
.L_x_1925:
[----:B------:R-:W-:Y:S05]  /*04c0*/  BSYNC.RECONVERGENT B0 ;  /* 0x0000000000007941 */ /* 0x000fea0003800200 */
.L_x_1924:
[----:B------:R-:W0:Y:S01]  /*04d0*/  S2UR UR5, SR_CTAID.Y ;  /* 0x00000000000579c3 */ /* 0x000e220000002600 */
[----:B-----5:R-:W-:Y:S01]  /*04e0*/  FFMA.FTZ R13, -R4, R4, R5 ;  /* 0x00000004040d7223 */ /* 0x020fe20000010105 */
[C---:B------:R-:W-:Y:S02]  /*04f0*/  IMAD R2, R7.reuse, R18, R16 ;  /* 0x0000001207027224 */ /* 0x040fe400078e0210 */
[----:B------:R-:W-:Y:S01]  /*0500*/  HFMA2 R14, -RZ, RZ, 1.875, 0 ;  /* 0x3f800000ff0e7431 */ /* 0x000fe200000001ff */
[----:B------:R-:W-:Y:S02]  /*0510*/  ISETP.NE.U32.AND P4, PT, R7, RZ, PT ;  /* 0x000000ff0700720c */ /* 0x000fe40003f85070 */
[----:B------:R-:W-:Y:S01]  /*0520*/  FSETP.GTU.FTZ.AND P2, PT, R13, RZ, PT ;  /* 0x000000ff0d00720b */ /* 0x000fe20003f5c000 */
[----:B------:R-:W1:Y:S01]  /*0530*/  LDC.64 R24, c[0x0][0x400] ;  /* 0x00010000ff187b82 */ /* 0x000e620000000a00 */
[----:B------:R-:W-:-:S11]  /*0540*/  ISETP.GE.U32.AND P1, PT, R2, R7, PT ;  /* 0x000000070200720c */ /* 0x000fd60003f26070 */
[----:B------:R-:W2:Y:S02]  /*0550*/  @P2 LDC R12, c[0x0][0x3c0] ;  /* 0x0000f000ff0c2b82 */ /* 0x000ea40000000800 */
[----:B------:R-:W-:Y:S01]  /*0560*/  @P1 IMAD.IADD R2, R2, 0x1, -R7 ;  /* 0x0000000102021824 */ /* 0x000fe200078e0a07 */
[----:B------:R-:W-:Y:S01]  /*0570*/  @P1 IADD3 R17, PT, PT, R17, 0x1, RZ ;  /* 0x0000000111111810 */ /* 0x000fe20007ffe0ff */
[----:B0-----:R-:W-:-:S03]  /*0580*/  IMAD R27, R19, UR5, RZ ;  /* 0x00000005131b7c24 */ /* 0x001fc6000f8e02ff */
[----:B------:R-:W-:Y:S02]  /*0590*/  ISETP.GE.U32.AND P3, PT, R2, R7, PT ;  /* 0x000000070200720c */ /* 0x000fe40003f66070 */
[----:B------:R-:W-:Y:S02]  /*05a0*/  SHF.R.S32.HI R22, RZ, 0x1f, R27 ;  /* 0x0000001fff167819 */ /* 0x000fe4000001141b */
[----:B------:R-:W-:-:S04]  /*05b0*/  IADD3 R5, P5, PT, R27, R19, RZ ;  /* 0x000000131b057210 */ /* 0x000fc80007fbe0ff */
[----:B------:R-:W-:Y:S02]  /*05c0*/  LEA.HI.X.SX32 R2, R19, R22, 0x1, P5 ;  /* 0x0000001613027211 */ /* 0x000fe400028f0eff */
[----:B------:R-:W-:Y:S02]  /*05d0*/  CS2R R18, SRZ ;  /* 0x0000000000127805 */ /* 0x000fe4000001ff00 */
[----:B-1----:R-:W-:Y:S01]  /*05e0*/  ISETP.LT.U32.AND P1, PT, R5, R24, PT ;  /* 0x000000180500720c */ /* 0x002fe20003f21070 */
[----:B------:R-:W-:-:S03]  /*05f0*/  @P3 VIADD R17, R17, 0x1 ;  /* 0x0000000111113836 */ /* 0x000fc60000000000 */
[----:B------:R-:W-:Y:S01]  /*0600*/  ISETP.LT.AND.EX P1, PT, R2, R25, PT, P1 ;  /* 0x000000190200720c */ /* 0x000fe20003f21310 */
[----:B--2---:R-:W-:Y:S01]  /*0610*/  @P2 FADD.FTZ R12, R13, R12 ;  /* 0x0000000c0d0c2221 */ /* 0x004fe20000010000 */
[----:B------:R-:W-:Y:S02]  /*0620*/  MOV R2, RZ ;  /* 0x000000ff00027202 */ /* 0x000fe40000000f00 */
[----:B------:R-:W-:Y:S01]  /*0630*/  SEL R26, R5, R24, P1 ;  /* 0x00000018051a7207 */ /* 0x000fe20000800000 */
[----:B------:R0:W1:Y:S01]  /*0640*/  @P2 MUFU.RSQ R14, R12 ;  /* 0x0000000c000e2308 */ /* 0x0000620000001400 */
[----:B------:R-:W-:Y:S01]  /*0650*/  SEL R3, R0, R17, !P4 ;  /* 0x0000001100037207 */ /* 0x000fe20006000000 */
[----:B------:R-:W-:Y:S01]  /*0660*/  IMAD.MOV.U32 R5, RZ, RZ, RZ ;  /* 0x000000ffff057224 */ /* 0x000fe200078e00ff */
[----:B------:R-:W-:-:S03]  /*0670*/  ISETP.GT.AND P1, PT, R26, R27, PT ;  /* 0x0000001b1a00720c */ /* 0x000fc60003f24270 */
[----:B------:R-:W-:-:S04]  /*0680*/  IMAD.MOV R0, RZ, RZ, -R3 ;  /* 0x000000ffff007224 */ /* 0x000fc800078e0a03 */
[----:B------:R-:W-:Y:S02]  /*0690*/  IMAD R16, R7, R0, R16 ;  /* 0x0000000007107224 */ /* 0x000fe400078e0210 */
[----:B------:R-:W-:Y:S02]  /*06a0*/  HFMA2 R0, -RZ, RZ, 0, 0 ;  /* 0x00000000ff007431 */ /* 0x000fe400000001ff */
[----:B------:R-:W-:Y:S02]  /*06b0*/  IMAD.MOV.U32 R7, RZ, RZ, RZ ;  /* 0x000000ffff077224 */ /* 0x000fe400078e00ff */
        /* <DEDUP_REMOVED lines=11> */
[----:B------:R-:W-:Y:S01]  /*0770*/  ISETP.GT.U32.AND P1, PT, R0, -0x4, PT ;  /* 0xfffffffc0000780c */ /* 0x000fe20003f24070 */
[----:B------:R-:W-:Y:S01]  /*0780*/  IMAD.MOV.U32 R0, RZ, RZ, RZ ;  /* 0x000000ffff007224 */ /* 0x000fe200078e00ff */
[----:B------:R-:W-:Y:S01]  /*0790*/  MOV R7, RZ ;  /* 0x000000ff00077202 */ /* 0x000fe20000000f00 */
        /* <DEDUP_REMOVED lines=8> */
.L_x_1929:
        /* <DEDUP_REMOVED lines=24> */
[----:B------:R-:W-:Y:S01]  /*09a0*/  @!P0 IADD3 R41, PT, PT, R27, 0x1, RZ ;  /* 0x000000011b298810 */ /* 0x000fe20007ffe0ff */
[----:B0-----:R-:W-:Y:S01]  /*09b0*/  @!P0 IMAD.MOV.U32 R36, RZ, RZ, R12 ;  /* 0x000000ffff248224 */ /* 0x001fe200078e000c */
[----:B------:R-:W-:-:S03]  /*09c0*/  @!P0 MOV R37, R17 ;  /* 0x0000001100258202 */ /* 0x000fc60000000f00 */
[----:B------:R-:W0:Y:S01]  /*09d0*/  @!P0 LDC.64 R30, c[0x0][0x3a0] ;  /* 0x0000e800ff1e8b82 */ /* 0x000e220000000a00 */
[----:B------:R-:W-:Y:S01]  /*09e0*/  @!P0 IMAD R42, R38, UR6, RZ ;  /* 0x00000006262a8c24 */ /* 0x000fe2000f8e02ff */
[----:B------:R-:W-:-:S06]  /*09f0*/  @!P0 SHF.R.S32.HI R40, RZ, 0x1f, R41 ;  /* 0x0000001fff288819 */ /* 0x000fcc0000011429 */
[----:B---3--:R-:W3:Y:S01]  /*0a00*/  @!P0 LDC.64 R24, c[0x0][0x398] ;  /* 0x0000e600ff188b82 */ /* 0x008ee20000000a00 */
[----:B------:R-:W-:-:S07]  /*0a10*/  @!P0 IMAD.WIDE.U32 R38, R27, UR6, R36 ;  /* 0x000000061b268c25 */ /* 0x000fce000f8e0024 */
[----:B------:R-:W1:Y:S01]  /*0a20*/  @!P0 LDC.64 R32, c[0x0][0x398] ;  /* 0x0000e600ff208b82 */ /* 0x000e620000000a00 */
[----:B------:R-:W-:Y:S02]  /*0a30*/  @!P0 IMAD R43, R27, UR7, R42 ;  /* 0x000000071b2b8c24 */ /* 0x000fe4000f8e022a */
[----:B------:R-:W-:Y:S02]  /*0a40*/  @!P0 IMAD R40, R40, UR6, RZ ;  /* 0x0000000628288c24 */ /* 0x000fe4000f8e02ff */
[----:B------:R-:W-:Y:S02]  /*0a50*/  @!P0 IMAD.IADD R39, R39, 0x1, R43 ;  /* 0x0000000127278824 */ /* 0x000fe400078e022b */
[----:B------:R-:W-:-:S04]  /*0a60*/  @!P0 IMAD.WIDE.U32 R36, R41, UR6, R36 ;  /* 0x0000000629248c25 */ /* 0x000fc8000f8e0024 */
[----:B------:R-:W-:Y:S01]  /*0a70*/  @!P0 IMAD R45, R41, UR7, R40 ;  /* 0x00000007292d8c24 */ /* 0x000fe2000f8e0228 */
[C---:B------:R-:W-:Y:S02]  /*0a80*/  @!P0 SHF.L.U32 R41, R38.reuse, 0x2, RZ ;  /* 0x0000000226298819 */ /* 0x040fe400000006ff */
[----:B------:R-:W-:Y:S01]  /*0a90*/  @!P0 SHF.L.U64.HI R40, R38, 0x2, R39 ;  /* 0x0000000226288819 */ /* 0x000fe20000010227 */
[----:B------:R-:W-:Y:S01]  /*0aa0*/  @!P0 IMAD.IADD R39, R37, 0x1, R45 ;  /* 0x0000000125278824 */ /* 0x000fe200078e022d */
[----:B-----5:R-:W-:Y:S02]  /*0ab0*/  @!P0 IADD3 R42, P1, PT, R41, R34, RZ ;  /* 0x00000022292a8210 */ /* 0x020fe40007f3e0ff */
[C---:B------:R-:W-:Y:S02]  /*0ac0*/  @!P0 SHF.L.U32 R37, R36.reuse, 0x2, RZ ;  /* 0x0000000224258819 */ /* 0x040fe400000006ff */
[----:B------:R-:W-:Y:S01]  /*0ad0*/  @!P0 SHF.L.U64.HI R48, R36, 0x2, R39 ;  /* 0x0000000224308819 */ /* 0x000fe20000010227 */
[----:B------:R-:W-:Y:S01]  /*0ae0*/  @!P0 IMAD.X R43, R40, 0x1, R35, P1 ;  /* 0x00000001282b8824 */ /* 0x000fe200008e0623 */
[C---:B0-----:R-:W-:Y:S01]  /*0af0*/  @!P0 IADD3 R46, P3, PT, R37.reuse, R30, RZ ;  /* 0x0000001e252e8210 */ /* 0x041fe20007f7e0ff */
[----:B------:R-:W0:Y:S01]  /*0b00*/  @!P0 LDC.64 R34, c[0x0][0x398] ;  /* 0x0000e600ff228b82 */ /* 0x000e220000000a00 */
[----:B---3--:R-:W-:-:S02]  /*0b10*/  @!P0 IADD3 R44, P1, PT, R37, R24, RZ ;  /* 0x00000018252c8210 */ /* 0x008fc40007f3e0ff */
[----:B------:R-:W-:Y:S02]  /*0b20*/  @!P0 IADD3 R45, PT, PT, R27, 0x2, RZ ;  /* 0x000000021b2d8810 */ /* 0x000fe40007ffe0ff */
[----:B-1----:R-:W-:-:S03]  /*0b30*/  @!P0 IADD3 R38, P2, PT, R41, R32, RZ ;  /* 0x0000002029268210 */ /* 0x002fc60007f5e0ff */
[----:B------:R-:W1:Y:S01]  /*0b40*/  @!P0 LDC.64 R36, c[0x0][0x3a0] ;  /* 0x0000e800ff248b82 */ /* 0x000e620000000a00 */
[----:B------:R-:W-:Y:S02]  /*0b50*/  @!P0 SHF.R.S32.HI R24, RZ, 0x1f, R45 ;  /* 0x0000001fff188819 */ /* 0x000fe4000001142d */
[----:B------:R-:W-:Y:S01]  /*0b60*/  @!P0 IADD3.X R39, PT, PT, R40, R33, RZ, P2, !PT ;  /* 0x0000002128278210 */ /* 0x000fe200017fe4ff */
[----:B------:R-:W-:Y:S01]  /*0b70*/  @!P0 IMAD.MOV.U32 R40, RZ, RZ, R12 ;  /* 0x000000ffff288224 */ /* 0x000fe200078e000c */
[----:B------:R-:W-:Y:S01]  /*0b80*/  @!P0 MOV R41, R17 ;  /* 0x0000001100298202 */ /* 0x000fe20000000f00 */
[----:B------:R-:W-:Y:S01]  /*0b90*/  @!P0 IMAD R24, R24, UR6, RZ ;  /* 0x0000000618188c24 */ /* 0x000fe2000f8e02ff */
[----:B------:R-:W-:Y:S01]  /*0ba0*/  CS2R R32, SRZ ;  /* 0x0000000000207805 */ /* 0x000fe2000001ff00 */
[----:B------:R-:W-:-:S05]  /*0bb0*/  @!P0 IMAD.WIDE.U32 R40, R45, UR6, R40 ;  /* 0x000000062d288c25 */ /* 0x000fca000f8e0028 */
[----:B------:R3:W5:Y:S01]  /*0bc0*/  @!P0 LDG.E.64 R32, desc[UR8][R42.64] ;  /* 0x000000082a208981 */ /* 0x000762000c1e1b00 */
[----:B------:R-:W-:Y:S02]  /*0bd0*/  @!P0 IMAD R45, R45, UR7, R24 ;  /* 0x000000072d2d8c24 */ /* 0x000fe4000f8e0218 */
[----:B------:R-:W-:Y:S01]  /*0be0*/  @!P0 IMAD.X R49, R48, 0x1, R31, P3 ;  /* 0x0000000130318824 */ /* 0x000fe200018e061f */
[----:B------:R-:W-:Y:S02]  /*0bf0*/  CS2R R30, SRZ ;  /* 0x00000000001e7805 */ /* 0x000fe4000001ff00 */
[----:B------:R-:W-:Y:S01]  /*0c00*/  @!P0 IADD3 R41, PT, PT, R41, R45, RZ ;  /* 0x0000002d29298210 */ /* 0x000fe20007ffe0ff */
[----:B------:R-:W-:Y:S02]  /*0c10*/  @!P0 IMAD.SHL.U32 R45, R40, 0x4, RZ ;  /* 0x00000004282d8824 */ /* 0x000fe400078e00ff */
[----:B---3--:R-:W-:Y:S01]  /*0c20*/  @!P0 IMAD.MOV.U32 R42, RZ, RZ, R38 ;  /* 0x000000ffff2a8224 */ /* 0x008fe200078e0026 */
[----:B------:R-:W-:-:S02]  /*0c30*/  @!P0 MOV R43, R39 ;  /* 0x00000027002b8202 */ /* 0x000fc40000000f00 */
[----:B------:R-:W-:Y:S01]  /*0c40*/  CS2R R38, SRZ ;  /* 0x0000000000267805 */ /* 0x000fe2000001ff00 */
[----:B------:R-:W-:Y:S01]  /*0c50*/  @!P0 IMAD.X R47, R48, 0x1, R25, P1 ;  /* 0x00000001302f8824 */ /* 0x000fe200008e0619 */
[----:B------:R-:W-:Y:S01]  /*0c60*/  @!P0 SHF.L.U64.HI R48, R40, 0x2, R41 ;  /* 0x0000000228308819 */ /* 0x000fe20000010229 */
[----:B------:R3:W5:Y:S01]  /*0c70*/  @!P0 LDG.E.64 R30, desc[UR8][R42.64] ;  /* 0x000000082a1e8981 */ /* 0x000762000c1e1b00 */
[----:B------:R-:W-:Y:S02]  /*0c80*/  CS2R R24, SRZ ;  /* 0x0000000000187805 */ /* 0x000fe4000001ff00 */
[----:B------:R-:W-:Y:S01]  /*0c90*/  @!P0 MOV R40, R44 ;  /* 0x0000002c00288202 */ /* 0x000fe20000000f00 */
[----:B------:R-:W-:Y:S01]  /*0ca0*/  @!P0 IMAD.MOV.U32 R41, RZ, RZ, R47 ;  /* 0x000000ffff298224 */ /* 0x000fe200078e002f */
[----:B---3--:R-:W-:Y:S01]  /*0cb0*/  @!P0 MOV R42, R46 ;  /* 0x0000002e002a8202 */ /* 0x008fe20000000f00 */
[----:B------:R-:W-:Y:S01]  /*0cc0*/  @!P0 IMAD.MOV.U32 R43, RZ, RZ, R49 ;  /* 0x000000ffff2b8224 */ /* 0x000fe200078e0031 */
[----:B-1----:R-:W-:-:S02]  /*0cd0*/  @!P0 IADD3 R46, P1, PT, R45, R36, RZ ;  /* 0x000000242d2e8210 */ /* 0x002fc40007f3e0ff */
[----:B------:R1:W3:Y:S02]  /*0ce0*/  @!P0 LDG.E.64 R24, desc[UR8][R40.64] ;  /* 0x0000000828188981 */ /* 0x0002e4000c1e1b00 */
[----:B------:R-:W-:Y:S02]  /*0cf0*/  @!P0 IADD3.X R47, PT, PT, R48, R37, RZ, P1, !PT ;  /* 0x00000025302f8210 */ /* 0x000fe40000ffe4ff */
[----:B------:R-:W3:Y:S01]  /*0d00*/  @!P0 LDG.E.64 R38, desc[UR8][R42.64] ;  /* 0x000000082a268981 */ /* 0x000ee2000c1e1b00 */
[----:B0-----:R-:W-:Y:S02]  /*0d10*/  @!P0 IADD3 R44, P2, PT, R45, R34, RZ ;  /* 0x000000222d2c8210 */ /* 0x001fe40007f5e0ff */
[----:B------:R-:W-:Y:S02]  /*0d20*/  CS2R R36, SRZ ;  /* 0x0000000000247805 */ /* 0x000fe4000001ff00 */
[----:B-1----:R-:W-:Y:S01]  /*0d30*/  @!P0 MOV R40, R46 ;  /* 0x0000002e00288202 */ /* 0x002fe20000000f00 */
[----:B------:R-:W-:-:S02]  /*0d40*/  @!P0 IMAD.MOV.U32 R41, RZ, RZ, R47 ;  /* 0x000000ffff298224 */ /* 0x000fc400078e002f */
        /* <DEDUP_REMOVED lines=9> */
[----:B----4-:R-:W-:Y:S01]  /*0de0*/  FADD.FTZ R43, -R4, R22 ;  /* 0x00000016042b7221 */ /* 0x010fe20000010100 */
[----:B--2---:R-:W-:-:S03]  /*0df0*/  FMUL.FTZ R42, R20, R15 ;  /* 0x0000000f142a7220 */ /* 0x004fc60000410000 */
[----:B------:R-:W-:Y:S01]  /*0e00*/  FMUL.FTZ R22, R43, R14 ;  /* 0x0000000e2b167220 */ /* 0x000fe20000410000 */
[----:B------:R-:W-:Y:S01]  /*0e10*/  FADD.FTZ R23, -R4, R23 ;  /* 0x0000001704177221 */ /* 0x000fe20000010100 */
[----:B------:R-:W-:Y:S02]  /*0e20*/  FADD.FTZ R43, R20, R7 ;  /* 0x00000007142b7221 */ /* 0x000fe40000010000 */
[----:B------:R-:W-:Y:S01]  /*0e30*/  FFMA.FTZ R44, R22, R20, R5 ;  /* 0x00000014162c7223 */ /* 0x000fe20000010005 */
[----:B------:R-:W-:Y:S01]  /*0e40*/  FADD.FTZ R5, R42, R18 ;  /* 0x000000122a057221 */ /* 0x000fe20000010000 */
[----:B------:R-:W-:Y:S01]  /*0e50*/  FMUL.FTZ R18, R21, R6 ;  /* 0x0000000615127220 */ /* 0x000fe20000410000 */
[----:B------:R-:W-:Y:S01]  /*0e60*/  FFMA.FTZ R19, R22, R42, R19 ;  /* 0x0000002a16137223 */ /* 0x000fe20000010013 */
[----:B------:R-:W-:Y:S01]  /*0e70*/  FMUL.FTZ R23, R23, R14 ;  /* 0x0000000e17177220 */ /* 0x000fe20000410000 */
[----:B------:R-:W-:Y:S01]  /*0e80*/  FADD.FTZ R20, R21, R0 ;  /* 0x0000000015147221 */ /* 0x000fe20000010000 */
[----:B------:R-:W-:-:S02]  /*0e90*/  FADD.FTZ R5, R18, R5 ;  /* 0x0000000512057221 */ /* 0x000fc40000010000 */
[C---:B------:R-:W-:Y:S01]  /*0ea0*/  FFMA.FTZ R19, R23.reuse, R18, R19 ;  /* 0x0000001217137223 */ /* 0x040fe20000010013 */
[----:B------:R-:W-:Y:S01]  /*0eb0*/  FFMA.FTZ R21, R23, R21, R2 ;  /* 0x0000001517157223 */ /* 0x000fe20000010002 */
[C---:B-----5:R-:W-:Y:S01]  /*0ec0*/  FADD.FTZ R7, -R4.reuse, R32 ;  /* 0x0000002004077221 */ /* 0x060fe20000010100 */
[----:B------:R-:W-:-:S03]  /*0ed0*/  FADD.FTZ R33, -R4, R33 ;  /* 0x0000002104217221 */ /* 0x000fc60000010100 */
[----:B------:R-:W-:Y:S01]  /*0ee0*/  FMUL.FTZ R7, R7, R14 ;  /* 0x0000000e07077220 */ /* 0x000fe20000410000 */
[----:B------:R-:W-:-:S03]  /*0ef0*/  FMUL.FTZ R0, R30, R15 ;  /* 0x0000000f1e007220 */ /* 0x000fc60000410000 */
[----:B------:R-:W-:Y:S01]  /*0f00*/  FFMA.FTZ R44, R7, R30, R44 ;  /* 0x0000001e072c7223 */ /* 0x000fe2000001002c */
[----:B------:R-:W-:Y:S01]  /*0f10*/  FADD.FTZ R18, R5, R0 ;  /* 0x0000000005127221 */ /* 0x000fe20000010000 */
[----:B------:R-:W-:Y:S01]  /*0f20*/  FFMA.FTZ R2, R7, R0, R19 ;  /* 0x0000000007027223 */ /* 0x000fe20000010013 */
[----:B------:R-:W-:Y:S01]  /*0f30*/  FMUL.FTZ R5, R31, R6 ;  /* 0x000000061f057220 */ /* 0x000fe20000410000 */
[----:B------:R-:W-:-:S03]  /*0f40*/  FMUL.FTZ R0, R33, R14 ;  /* 0x0000000e21007220 */ /* 0x000fc60000410000 */
[----:B------:R-:W-:Y:S01]  /*0f50*/  FADD.FTZ R19, R5, R18 ;  /* 0x0000001205137221 */ /* 0x000fe20000010000 */
[C---:B------:R-:W-:Y:S01]  /*0f60*/  FFMA.FTZ R21, R0.reuse, R31, R21 ;  /* 0x0000001f00157223 */ /* 0x040fe20000010015 */
[----:B------:R-:W-:Y:S01]  /*0f70*/  FFMA.FTZ R5, R0, R5, R2 ;  /* 0x0000000500057223 */ /* 0x000fe20000010002 */
[----:B---3--:R-:W-:Y:S01]  /*0f80*/  FMUL.FTZ R0, R24, R15 ;  /* 0x0000000f18007220 */ /* 0x008fe20000410000 */
[----:B------:R-:W-:-:S04]  /*0f90*/  FADD.FTZ R7, -R4, R38 ;  /* 0x0000002604077221 */ /* 0x000fc80000010100 */
[----:B------:R-:W-:Y:S01]  /*0fa0*/  FMUL.FTZ R7, R7, R14 ;  /* 0x0000000e07077220 */ /* 0x000fe20000410000 */
[C---:B------:R-:W-:Y:S01]  /*0fb0*/  FADD.FTZ R39, -R4.reuse, R39 ;  /* 0x0000002704277221 */ /* 0x040fe20000010100 */
[----:B------:R-:W-:Y:S02]  /*0fc0*/  FADD.FTZ R43, R43, R30 ;  /* 0x0000001e2b2b7221 */ /* 0x000fe40000010000 */
[C---:B------:R-:W-:Y:S01]  /*0fd0*/  FFMA.FTZ R44, R7.reuse, R24, R44 ;  /* 0x00000018072c7223 */ /* 0x040fe2000001002c */
[----:B------:R-:W-:Y:S01]  /*0fe0*/  FFMA.FTZ R2, R7, R0, R5 ;  /* 0x0000000007027223 */ /* 0x000fe20000010005 */
[----:B------:R-:W-:Y:S01]  /*0ff0*/  FADD.FTZ R18, R19, R0 ;  /* 0x0000000013127221 */ /* 0x000fe20000010000 */
[----:B------:R-:W-:Y:S01]  /*1000*/  FADD.FTZ R7, -R4, R36 ;  /* 0x0000002404077221 */ /* 0x000fe20000010100 */
[----:B------:R-:W-:Y:S01]  /*1010*/  FMUL.FTZ R0, R39, R14 ;  /* 0x0000000e27007220 */ /* 0x000fe20000410000 */
[----:B------:R-:W-:Y:S01]  /*1020*/  FMUL.FTZ R5, R25, R6 ;  /* 0x0000000619057220 */ /* 0x000fe20000410000 */
[----:B------:R-:W-:Y:S01]  /*1030*/  FADD.FTZ R43, R43, R24 ;  /* 0x000000182b2b7221 */ /* 0x000fe20000010000 */
[----:B------:R-:W-:Y:S01]  /*1040*/  FMUL.FTZ R19, R7, R14 ;  /* 0x0000000e07137220 */ /* 0x000fe20000410000 */
[----:B------:R-:W-:Y:S01]  /*1050*/  FADD.FTZ R20, R20, R31 ;  /* 0x0000001f14147221 */ /* 0x000fe20000010000 */
[----:B------:R-:W-:Y:S01]  /*1060*/  FADD.FTZ R23, R5, R18 ;  /* 0x0000001205177221 */ /* 0x000fe20000010000 */
[----:B------:R-:W-:Y:S01]  /*1070*/  FFMA.FTZ R2, R0, R5, R2 ;  /* 0x0000000500027223 */ /* 0x000fe20000010002 */
[----:B------:R-:W-:Y:S01]  /*1080*/  FADD.FTZ R37, -R4, R37 ;  /* 0x0000002504257221 */ /* 0x000fe20000010100 */
[----:B------:R-:W-:Y:S01]  /*1090*/  FADD.FTZ R22, R20, R25 ;  /* 0x0000001914167221 */ /* 0x000fe20000010000 */
[----:B------:R-:W-:Y:S01]  /*10a0*/  FFMA.FTZ R25, R0, R25, R21 ;  /* 0x0000001900197223 */ /* 0x000fe20000010015 */
        /* <DEDUP_REMOVED lines=13> */
.L_x_1928:
        /* <DEDUP_REMOVED lines=11> */
[----:B------:R-:W-:Y:S02]  /*1230*/  @!P0 IMAD R22, R20, UR6, RZ ;  /* 0x0000000614168c24 */ /* 0x000fe4000f8e02ff */
[----:B------:R-:W2:Y:S01]  /*1240*/  @!P0 LDC.64 R10, c[0x0][0x398] ;  /* 0x0000e600ff0a8b82 */ /* 0x000ea20000000a00 */
[----:B------:R-:W-:Y:S02]  /*1250*/  @!P0 IMAD.MOV.U32 R20, RZ, RZ, R12 ;  /* 0x000000ffff148224 */ /* 0x000fe400078e000c */
[----:B------:R-:W-:-:S02]  /*1260*/  @!P0 IMAD R29, R27, UR7, R22 ;  /* 0x000000071b1d8c24 */ /* 0x000fc4000f8e0216 */
[----:B------:R-:W-:-:S03]  /*1270*/  @!P0 IMAD.WIDE.U32 R24, R27, UR6, R20 ;  /* 0x000000061b188c25 */ /* 0x000fc6000f8e0014 */
[----:B------:R-:W3:Y:S02]  /*1280*/  @!P0 LDC.64 R22, c[0x0][0x3a0] ;  /* 0x0000e800ff168b82 */ /* 0x000ee40000000a00 */
[----:B------:R-:W-:Y:S01]  /*1290*/  @!P0 IADD3 R29, PT, PT, R25, R29, RZ ;  /* 0x0000001d191d8210 */ /* 0x000fe20007ffe0ff */
[----:B------:R-:W-:-:S03]  /*12a0*/  @!P0 IMAD.SHL.U32 R25, R24, 0x4, RZ ;  /* 0x0000000418198824 */ /* 0x000fc600078e00ff */
[----:B------:R-:W-:Y:S02]  /*12b0*/  @!P0 SHF.L.U64.HI R32, R24, 0x2, R29 ;  /* 0x0000000218208819 */ /* 0x000fe4000001021d */
[----:B------:R-:W4:Y:S01]  /*12c0*/  @!P0 LDC.64 R20, c[0x0][0x398] ;  /* 0x0000e600ff148b82 */ /* 0x000f220000000a00 */
[----:B------:R-:W-:Y:S02]  /*12d0*/  @!P0 SHF.R.S32.HI R24, RZ, 0x1f, R37 ;  /* 0x0000001fff188819 */ /* 0x000fe40000011425 */
[C---:B0-----:R-:W-:Y:S02]  /*12e0*/  @!P0 IADD3 R26, P1, PT, R25.reuse, R30, RZ ;  /* 0x0000001e191a8210 */ /* 0x041fe40007f3e0ff */
[----:B------:R-:W-:Y:S02]  /*12f0*/  @!P0 MOV R29, R17 ;  /* 0x00000011001d8202 */ /* 0x000fe40000000f00 */
[----:B------:R-:W-:Y:S02]  /*1300*/  @!P0 IADD3.X R33, PT, PT, R32, R31, RZ, P1, !PT ;  /* 0x0000001f20218210 */ /* 0x000fe40000ffe4ff */
[----:B--2---:R-:W-:Y:S01]  /*1310*/  @!P0 IADD3 R34, P3, PT, R25, R10, RZ ;  /* 0x0000000a19228210 */ /* 0x004fe20007f7e0ff */
[----:B------:R-:W-:Y:S01]  /*1320*/  @!P0 IMAD R10, R24, UR6, RZ ;  /* 0x00000006180a8c24 */ /* 0x000fe2000f8e02ff */
[----:B------:R-:W-:Y:S01]  /*1330*/  CS2R R24, SRZ ;  /* 0x0000000000187805 */ /* 0x000fe2000001ff00 */
[----:B------:R-:W-:Y:S01]  /*1340*/  @!P0 IMAD.WIDE.U32 R30, R37, UR6, R28 ;  /* 0x00000006251e8c25 */ /* 0x000fe2000f8e001c */
[----:B------:R-:W-:-:S02]  /*1350*/  @!P0 MOV R29, R33 ;  /* 0x00000021001d8202 */ /* 0x000fc40000000f00 */
[----:B------:R-:W-:Y:S01]  /*1360*/  @!P0 MOV R28, R26 ;  /* 0x0000001a001c8202 */ /* 0x000fe20000000f00 */
[----:B------:R-:W-:Y:S02]  /*1370*/  @!P0 IMAD R37, R37, UR7, R10 ;  /* 0x0000000725258c24 */ /* 0x000fe4000f8e020a */
[----:B------:R-:W-:Y:S02]  /*1380*/  @!P0 IMAD.X R35, R32, 0x1, R11, P3 ;  /* 0x0000000120238824 */ /* 0x000fe400018e060b */
[----:B------:R-:W-:Y:S01]  /*1390*/  @!P0 IMAD.IADD R33, R31, 0x1, R37 ;  /* 0x000000011f218824 */ /* 0x000fe200078e0225 */
[C---:B------:R-:W-:Y:S01]  /*13a0*/  @!P0 SHF.L.U32 R31, R30.reuse, 0x2, RZ ;  /* 0x000000021e1f8819 */ /* 0x040fe200000006ff */
[----:B------:R0:W2:Y:S01]  /*13b0*/  @!P0 LDG.E.64 R24, desc[UR8][R28.64] ;  /* 0x000000081c188981 */ /* 0x0000a2000c1e1b00 */
[----:B------:R-:W-:Y:S02]  /*13c0*/  CS2R R10, SRZ ;  /* 0x00000000000a7805 */ /* 0x000fe4000001ff00 */
[----:B------:R-:W-:-:S02]  /*13d0*/  @!P0 SHF.L.U64.HI R32, R30, 0x2, R33 ;  /* 0x000000021e208819 */ /* 0x000fc40000010221 */
[C---:B---3--:R-:W-:Y:S02]  /*13e0*/  @!P0 IADD3 R30, P1, PT, R31.reuse, R22, RZ ;  /* 0x000000161f1e8210 */ /* 0x048fe40007f3e0ff */
[----:B----4-:R-:W-:Y:S02]  /*13f0*/  @!P0 IADD3 R26, P3, PT, R31, R20, RZ ;  /* 0x000000141f1a8210 */ /* 0x010fe40007f7e0ff */
[----:B0-----:R-:W-:Y:S01]  /*1400*/  @!P0 MOV R28, R34 ;  /* 0x00000022001c8202 */ /* 0x001fe20000000f00 */
[----:B------:R-:W-:Y:S01]  /*1410*/  @!P0 IMAD.MOV.U32 R29, RZ, RZ, R35 ;  /* 0x000000ffff1d8224 */ /* 0x000fe200078e0023 */
[C---:B------:R-:W-:Y:S02]  /*1420*/  @!P0 IADD3.X R33, PT, PT, R32.reuse, R23, RZ, P1, !PT ;  /* 0x0000001720218210 */ /* 0x040fe40000ffe4ff */
[----:B------:R-:W-:Y:S02]  /*1430*/  CS2R R22, SRZ ;  /* 0x0000000000167805 */ /* 0x000fe4000001ff00 */
[----:B------:R-:W-:Y:S01]  /*1440*/  @!P0 IADD3.X R31, PT, PT, R32, R21, RZ, P3, !PT ;  /* 0x00000015201f8210 */ /* 0x000fe20001ffe4ff */
[----:B------:R0:W3:Y:S01]  /*1450*/  @!P0 LDG.E.64 R10, desc[UR8][R28.64] ;  /* 0x000000081c0a8981 */ /* 0x0000e2000c1e1b00 */
[----:B------:R-:W-:Y:S01]  /*1460*/  CS2R R20, SRZ ;  /* 0x0000000000147805 */ /* 0x000fe2000001ff00 */
[----:B0-----:R-:W-:Y:S01]  /*1470*/  @!P0 IMAD.MOV.U32 R28, RZ, RZ, R30 ;  /* 0x000000ffff1c8224 */ /* 0x001fe200078e001e */
[----:B------:R-:W-:-:S05]  /*1480*/  @!P0 MOV R29, R33 ;  /* 0x00000021001d8202 */ /* 0x000fca0000000f00 */
        /* <DEDUP_REMOVED lines=8> */
[----:B------:R-:W-:Y:S01]  /*1510*/  FMUL.FTZ R25, R25, R14 ;  /* 0x0000000e19197220 */ /* 0x000fe20000410000 */
[----:B---3--:R-:W-:Y:S01]  /*1520*/  FMUL.FTZ R26, R10, R15 ;  /* 0x0000000f0a1a7220 */ /* 0x008fe20000410000 */
[----:B------:R-:W-:Y:S01]  /*1530*/  FADD.FTZ R31, R7, R10 ;  /* 0x0000000a071f7221 */ /* 0x000fe20000010000 */
[----:B------:R-:W-:Y:S01]  /*1540*/  FFMA.FTZ R30, R24, R10, R5 ;  /* 0x0000000a181e7223 */ /* 0x000fe20000010005 */
[----:B------:R-:W-:Y:S01]  /*1550*/  FMUL.FTZ R10, R11, R6 ;  /* 0x000000060b0a7220 */ /* 0x000fe20000410000 */
[----:B------:R-:W-:Y:S01]  /*1560*/  FADD.FTZ R5, R18, R26 ;  /* 0x0000001a12057221 */ /* 0x000fe20000010000 */
[----:B------:R-:W-:Y:S01]  /*1570*/  FFMA.FTZ R19, R24, R26, R19 ;  /* 0x0000001a18137223 */ /* 0x000fe20000010013 */
[----:B------:R-:W-:Y:S01]  /*1580*/  FADD.FTZ R24, R0, R11 ;  /* 0x0000000b00187221 */ /* 0x000fe20000010000 */
[C---:B0-----:R-:W-:Y:S01]  /*1590*/  FFMA.FTZ R29, R25.reuse, R11, R2 ;  /* 0x0000000b191d7223 */ /* 0x041fe20000010002 */
[----:B------:R-:W-:Y:S01]  /*15a0*/  FADD.FTZ R33, R10, R5 ;  /* 0x000000050a217221 */ /* 0x000fe20000010000 */
[----:B------:R-:W-:Y:S01]  /*15b0*/  FFMA.FTZ R2, R25, R10, R19 ;  /* 0x0000000a19027223 */ /* 0x000fe20000010013 */
        /* <DEDUP_REMOVED lines=13> */
[----:B------:R-:W-:-:S07]  /*1690*/  FFMA.FTZ R19, R10, R19, R20 ;  /* 0x000000130a137223 */ /* 0x000fce0000010014 */
.L_x_1930:
[----:B------:R-:W-:Y:S05]  /*16a0*/  @P2 BRA `(.L_x_1926) ;  /* 0x0000000c00582947 */ /* 0x000fea0003800000 */
[----:B------:R-:W-:Y:S01]  /*16b0*/  SHF.R.S32.HI R10, RZ, 0x1f, R27 ;  /* 0x0000001fff0a7819 */ /* 0x000fe2000001141b */
[----:B------:R-:W-:Y:S01]  /*16c0*/  IMAD.MOV.U32 R11, RZ, RZ, R17 ;  /* 0x000000ffff0b7224 */ /* 0x000fe200078e0011 */
[----:B------:R-:W-:Y:S03]  /*16d0*/  BSSY.RECONVERGENT B0, `(.L_x_1931) ;  /* 0x0000013000007945 */ /* 0x000fe60003800200 */
[----:B------:R-:W-:Y:S01]  /*16e0*/  IMAD R20, R10, UR6, RZ ;  /* 0x000000060a147c24 */ /* 0x000fe2000f8e02ff */
[----:B------:R-:W-:Y:S02]  /*16f0*/  MOV R10, R12 ;  /* 0x0000000c000a7202 */ /* 0x000fe40000000f00 */
[----:B------:R-:W-:-:S03]  /*1700*/  CS2R R12, SRZ ;  /* 0x00000000000c7805 */ /* 0x000fc6000001ff00 */
[----:B------:R-:W-:-:S04]  /*1710*/  IMAD.WIDE.U32 R10, R27, UR6, R10 ;  /* 0x000000061b0a7c25 */ /* 0x000fc8000f8e000a */
[----:B------:R-:W-:Y:S01]  /*1720*/  IMAD R27, R27, UR7, R20 ;  /* 0x000000071b1b7c24 */ /* 0x000fe2000f8e0214 */
[----:B------:R-:W-:Y:S01]  /*1730*/  CS2R R20, SRZ ;  /* 0x0000000000147805 */ /* 0x000fe2000001ff00 */
[----:B------:R-:W-:Y:S06]  /*1740*/  @P0 BRA `(.L_x_1932) ;  /* 0x00000000002c0947 */ /* 0x000fec0003800000 */
        /* <DEDUP_REMOVED lines=11> */
.L_x_1932:
[----:B------:R-:W-:Y:S05]  /*1800*/  BSYNC.RECONVERGENT B0 ;  /* 0x0000000000007941 */ /* 0x000fea0003800200 */
.L_x_1931:
[C---:B0----5:R-:W-:Y:S01]  /*1810*/  FADD.FTZ R11, -R4.reuse, R20 ;  /* 0x00000014040b7221 */ /* 0x061fe20000010100 */
        /* <DEDUP_REMOVED lines=14> */
.L_x_1927:
[C---:B------:R-:W-:Y:S01]  /*1900*/  IMAD.IADD R0, R26.reuse, 0x1, -R27 ;  /* 0x000000011a007824 */ /* 0x040fe200078e0a1b */
[----:B------:R-:W-:Y:S02]  /*1910*/  IADD3 R2, PT, PT, R26, -0x1, RZ ;  /* 0xffffffff1a027810 */ /* 0x000fe40007ffe0ff */
[----:B------:R-:W-:Y:S02]  /*1920*/  CS2R R18, SRZ ;  /* 0x0000000000127805 */ /* 0x000fe4000001ff00 */
[----:B------:R-:W-:Y:S01]  /*1930*/  MOV R28, R27 ;  /* 0x0000001b001c7202 */ /* 0x000fe20000000f00 */
[----:B------:R-:W-:Y:S01]  /*1940*/  IMAD.MOV.U32 R7, RZ, RZ, RZ ;  /* 0x000000ffff077224 */ /* 0x000fe200078e00ff */
[----:B------:R-:W-:Y:S02]  /*1950*/  LOP3.LUT R0, R0, 0x1, RZ, 0xc0, !PT ;  /* 0x0000000100007812 */ /* 0x000fe400078ec0ff */
[----:B------:R-:W-:Y:S01]  /*1960*/  ISETP.NE.AND P2, PT, R27, R2, PT ;  /* 0x000000021b00720c */ /* 0x000fe20003f45270 */
[----:B------:R-:W-:Y:S01]  /*1970*/  IMAD.MOV.U32 R2, RZ, RZ, RZ ;  /* 0x000000ffff027224 */ /* 0x000fe200078e00ff */
[----:B------:R-:W-:Y:S01]  /*1980*/  ISETP.NE.U32.AND P1, PT, R0, 0x1, PT ;  /* 0x000000010000780c */ /* 0x000fe20003f25070 */
[----:B------:R-:W-:Y:S01]  /*1990*/  HFMA2 R0, -RZ, RZ, 0, 0 ;  /* 0x00000000ff007431 */ /* 0x000fe200000001ff */
[----:B------:R-:W-:-:S11]  /*19a0*/  MOV R5, RZ ;  /* 0x000000ff00057202 */ /* 0x000fd60000000f00 */
[----:B------:R-:W-:Y:S05]  /*19b0*/  @P1 BRA `(.L_x_1933) ;  /* 0x0000000000cc1947 */ /* 0x000fea0003800000 */
[----:B------:R-:W0:Y:S01]  /*19c0*/  @!P0 LDC.64 R28, c[0x0][0x3a0] ;  /* 0x0000e800ff1c8b82 */ /* 0x000e220000000a00 */
[----:B------:R-:W-:Y:S01]  /*19d0*/  @!P0 MOV R18, R12 ;  /* 0x0000000c00128202 */ /* 0x000fe20000000f00 */
        /* <DEDUP_REMOVED lines=11> */
[----:B------:R0:W2:Y:S02]  /*1a90*/  @!P0 LDG.E.64 R24, desc[UR8][R22.64] ;  /* 0x0000000816188981 */ /* 0x0000a4000c1e1b00 */
[----:B0-----:R-:W-:-:S05]  /*1aa0*/  @!P0 IADD3 R22, P1, PT, R5, R28, RZ ;  /* 0x0000001c05168210 */ /* 0x001fca0007f3e0ff */
[----:B------:R-:W-:Y:S01]  /*1ab0*/  @!P0 IMAD.X R23, R18, 0x1, R29, P1 ;  /* 0x0000000112178824 */ /* 0x000fe200008e061d */
[----:B------:R-:W-:-:S06]  /*1ac0*/  CS2R R18, SRZ ;  /* 0x0000000000127805 */ /* 0x000fcc000001ff00 */
[----:B------:R0:W3:Y:S01]  /*1ad0*/  @!P0 LDG.E.64 R18, desc[UR8][R22.64] ;  /* 0x0000000816128981 */ /* 0x0000e2000c1e1b00 */
        /* <DEDUP_REMOVED lines=15> */
[----:B---3--:R-:W-:-:S03]  /*1bd0*/  FMUL.FTZ R18, R23, R18 ;  /* 0x0000001217127220 */ /* 0x008fc60000410000 */
[----:B------:R-:W-:Y:S01]  /*1be0*/  FFMA.FTZ R5, R5, R30, 1 ;  /* 0x3f80000005057423 */ /* 0x000fe2000001001e */
[C---:B-1----:R-:W-:Y:S01]  /*1bf0*/  FADD.FTZ R32, -R28.reuse, 1 ;  /* 0x3f8000001c207421 */ /* 0x042fe20000010100 */
[----:B------:R-:W-:Y:S01]  /*1c00*/  FMUL.FTZ R19, R28, R19 ;  /* 0x000000131c137220 */ /* 0x000fe20000410000 */
[----:B------:R-:W-:Y:S02]  /*1c10*/  IADD3 R28, PT, PT, R27, 0x1, RZ ;  /* 0x000000011b1c7810 */ /* 0x000fe40007ffe0ff */
[----:B------:R-:W-:Y:S01]  /*1c20*/  FFMA.FTZ R32, R7, R32, 1 ;  /* 0x3f80000007207423 */ /* 0x000fe20000010020 */
[----:B------:R-:W-:-:S03]  /*1c30*/  FMUL.FTZ R7, R18, R5 ;  /* 0x0000000512077220 */ /* 0x000fc60000410000 */
        /* <DEDUP_REMOVED lines=9> */
[----:B------:R-:W-:Y:S01]  /*1cd0*/  FFMA.FTZ R2, R2, R23, RZ ;  /* 0x0000001702027223 */ /* 0x000fe200000100ff */
[----:B------:R-:W-:-:S07]  /*1ce0*/  FADD.FTZ R0, RZ, R23 ;  /* 0x00000017ff007221 */ /* 0x000fce0000010000 */
.L_x_1933:
[----:B------:R-:W-:Y:S05]  /*1cf0*/  @!P2 BRA `(.L_x_1926) ;  /* 0x0000000400c4a947 */ /* 0x000fea0003800000 */
[----:B------:R-:W-:Y:S01]  /*1d00*/  IADD3 R29, PT, PT, R28, -R26, RZ ;  /* 0x8000001a1c1d7210 */ /* 0x000fe20007ffe0ff */
[----:B------:R-:W0:Y:S06]  /*1d10*/  LDCU.64 UR6, c[0x0][0x3f8] ;  /* 0x00007f00ff0677ac */ /* 0x000e2c0008000a00 */
.L_x_1934:
        /* <DEDUP_REMOVED lines=29> */
[----:B------:R-:W-:Y:S01]  /*1ef0*/  @!P0 IMAD.WIDE.U32 R26, R33, UR6, R24 ;  /* 0x00000006211a8c25 */ /* 0x000fe2000f8e0018 */
[----:B------:R-:W-:-:S03]  /*1f00*/  CS2R R24, SRZ ;  /* 0x0000000000187805 */ /* 0x000fc6000001ff00 */
[----:B------:R-:W-:Y:S01]  /*1f10*/  @!P0 IMAD R33, R33, UR7, R32 ;  /* 0x0000000721218c24 */ /* 0x000fe2000f8e0220 */
[----:B------:R-:W-:-:S03]  /*1f20*/  @!P0 SHF.L.U32 R35, R26, 0x2, RZ ;  /* 0x000000021a238819 */ /* 0x000fc600000006ff */
[----:B------:R-:W-:Y:S01]  /*1f30*/  @!P0 IMAD.IADD R27, R27, 0x1, R33 ;  /* 0x000000011b1b8824 */ /* 0x000fe200078e0221 */
[----:B----4-:R-:W-:-:S04]  /*1f40*/  @!P0 IADD3 R32, P1, PT, R35, R36, RZ ;  /* 0x0000002423208210 */ /* 0x010fc80007f3e0ff */
[----:B------:R-:W-:-:S04]  /*1f50*/  @!P0 SHF.L.U64.HI R26, R26, 0x2, R27 ;  /* 0x000000021a1a8819 */ /* 0x000fc8000001021b */
        /* <DEDUP_REMOVED lines=20> */
[----:B0-----:R-:W-:Y:S01]  /*20a0*/  FADD.FTZ R32, R36, 1 ;  /* 0x3f80000024207421 */ /* 0x001fe20000010000 */
[----:B-1----:R-:W-:-:S06]  /*20b0*/  FADD.FTZ R37, R37, 1 ;  /* 0x3f80000025257421 */ /* 0x002fcc0000010000 */
[----:B------:R-:W3:Y:S02]  /*20c0*/  MUFU.RCP R36, R37 ;  /* 0x0000002500247308 */ /* 0x000ee40000001000 */
[----:B---3--:R-:W-:Y:S01]  /*20d0*/  FMUL.FTZ R23, R36, R23 ;  /* 0x0000001724177220 */ /* 0x008fe20000410000 */
[C---:B----4-:R-:W-:Y:S01]  /*20e0*/  FADD.FTZ R33, -R4.reuse, R24 ;  /* 0x0000001804217221 */ /* 0x050fe20000010100 */
[----:B------:R-:W-:-:S04]  /*20f0*/  FADD.FTZ R39, -R4, R25 ;  /* 0x0000001904277221 */ /* 0x000fc80000010100 */
[----:B------:R0:W1:Y:S01]  /*2100*/  MUFU.RCP R25, R32 ;  /* 0x0000002000197308 */ /* 0x0000620000001000 */
[-C--:B------:R-:W-:Y:S01]  /*2110*/  FMUL.FTZ R33, R33, R14.reuse ;  /* 0x0000000e21217220 */ /* 0x080fe20000410000 */
[----:B------:R-:W-:-:S03]  /*2120*/  FMUL.FTZ R24, R39, R14 ;  /* 0x0000000e27187220 */ /* 0x000fc60000410000 */
[----:B------:R-:W-:Y:S01]  /*2130*/  FFMA.FTZ R38, R33, R15, R20 ;  /* 0x0000000f21267223 */ /* 0x000fe20000010014 */
[----:B------:R-:W-:-:S03]  /*2140*/  FFMA.FTZ R40, R24, R6, R21 ;  /* 0x0000000618287223 */ /* 0x000fc60000010015 */
[----:B------:R-:W-:Y:S01]  /*2150*/  FMUL.FTZ R41, R38, -1.4426950216293334961 ;  /* 0xbfb8aa3b26297820 */ /* 0x000fe20000410000 */
[----:B------:R-:W-:Y:S01]  /*2160*/  FMUL.FTZ R44, R40, -1.4426950216293334961 ;  /* 0xbfb8aa3b282c7820 */ /* 0x000fe20000410000 */
[----:B0-----:R-:W-:-:S04]  /*2170*/  FADD.FTZ R32, -R36, 1 ;  /* 0x3f80000024207421 */ /* 0x001fc80000010100 */
[----:B------:R-:W0:Y:S01]  /*2180*/  MUFU.EX2 R41, R41 ;  /* 0x0000002900297308 */ /* 0x000e220000000800 */
[----:B------:R-:W-:Y:S01]  /*2190*/  FFMA.FTZ R32, R35, R32, 1 ;  /* 0x3f80000023207423 */ /* 0x000fe20000010020 */
[C---:B-1----:R-:W-:Y:S01]  /*21a0*/  FADD.FTZ R39, -R25.reuse, 1 ;  /* 0x3f80000019277421 */ /* 0x042fe20000010100 */
[----:B------:R-:W-:Y:S02]  /*21b0*/  FMUL.FTZ R22, R25, R22 ;  /* 0x0000001619167220 */ /* 0x000fe40000410000 */
[----:B------:R-:W-:Y:S01]  /*21c0*/  FMUL.FTZ R23, R23, R32 ;  /* 0x0000002017177220 */ /* 0x000fe20000410000 */
[----:B------:R-:W-:Y:S02]  /*21d0*/  FFMA.FTZ R39, R34, R39, 1 ;  /* 0x3f80000022277423 */ /* 0x000fe40000010027 */
[----:B------:R-:W1:Y:S01]  /*21e0*/  MUFU.EX2 R44, R44 ;  /* 0x0000002c002c7308 */ /* 0x000e620000000800 */
[----:B------:R-:W-:Y:S01]  /*21f0*/  FFMA.FTZ R35, R31, R23, R2 ;  /* 0x000000171f237223 */ /* 0x000fe20000010002 */
[----:B------:R-:W-:-:S04]  /*2200*/  FMUL.FTZ R22, R22, R39 ;  /* 0x0000002716167220 */ /* 0x000fc80000410000 */
[C---:B------:R-:W-:Y:S01]  /*2210*/  FMUL.FTZ R32, R22.reuse, R15 ;  /* 0x0000000f16207220 */ /* 0x040fe20000410000 */
[----:B------:R-:W-:Y:S01]  /*2220*/  FADD.FTZ R25, R22, R7 ;  /* 0x0000000716197221 */ /* 0x000fe20000010000 */
[C---:B------:R-:W-:Y:S01]  /*2230*/  FFMA.FTZ R22, R30.reuse, R22, R5 ;  /* 0x000000161e167223 */ /* 0x040fe20000010005 */
[----:B0-----:R-:W-:Y:S01]  /*2240*/  FADD.FTZ R42, R41, 1 ;  /* 0x3f800000292a7421 */ /* 0x001fe20000010000 */
[----:B------:R-:W-:Y:S01]  /*2250*/  FFMA.FTZ R30, R30, R32, R19 ;  /* 0x000000201e1e7223 */ /* 0x000fe20000010013 */
[----:B------:R-:W-:Y:S01]  /*2260*/  FADD.FTZ R5, R32, R18 ;  /* 0x0000001220057221 */ /* 0x000fe20000010000 */
[C---:B------:R-:W-:Y:S01]  /*2270*/  FADD.FTZ R32, R23.reuse, R0 ;  /* 0x0000000017207221 */ /* 0x040fe20000010000 */
[----:B------:R-:W0:Y:S01]  /*2280*/  MUFU.RCP R43, R42 ;  /* 0x0000002a002b7308 */ /* 0x000e220000001000 */
[----:B------:R-:W-:Y:S01]  /*2290*/  FMUL.FTZ R0, R23, R6 ;  /* 0x0000000617007220 */ /* 0x000fe20000410000 */
[----:B-1----:R-:W-:-:S03]  /*22a0*/  FADD.FTZ R45, R44, 1 ;  /* 0x3f8000002c2d7421 */ /* 0x002fc60000010000 */
[----:B------:R-:W-:-:S03]  /*22b0*/  FFMA.FTZ R31, R31, R0, R30 ;  /* 0x000000001f1f7223 */ /* 0x000fc6000001001e */
[----:B------:R-:W1:Y:S01]  /*22c0*/  MUFU.RCP R34, R45 ;  /* 0x0000002d00227308 */ /* 0x000e620000001000 */
[C---:B0-----:R-:W-:Y:S01]  /*22d0*/  FADD.FTZ R7, -R43.reuse, 1 ;  /* 0x3f8000002b077421 */ /* 0x041fe20000010100 */
[----:B-----5:R-:W-:-:S03]  /*22e0*/  FMUL.FTZ R26, R43, R26 ;  /* 0x0000001a2b1a7220 */ /* 0x020fc60000410000 */
[----:B------:R-:W-:Y:S01]  /*22f0*/  FFMA.FTZ R7, R38, R7, 1 ;  /* 0x3f80000026077423 */ /* 0x000fe20000010007 */
[C---:B-1----:R-:W-:Y:S01]  /*2300*/  FADD.FTZ R19, -R34.reuse, 1 ;  /* 0x3f80000022137421 */ /* 0x042fe20000010100 */
[----:B------:R-:W-:Y:S02]  /*2310*/  FMUL.FTZ R27, R34, R27 ;  /* 0x0000001b221b7220 */ /* 0x000fe40000410000 */
[----:B------:R-:W-:Y:S01]  /*2320*/  FMUL.FTZ R26, R26, R7 ;  /* 0x000000071a1a7220 */ /* 0x000fe20000410000 */
[----:B------:R-:W-:Y:S01]  /*2330*/  FFMA.FTZ R40, R40, R19, 1 ;  /* 0x3f80000028287423 */ /* 0x000fe20000010013 */
[----:B------:R-:W-:Y:S02]  /*2340*/  FADD.FTZ R19, R0, R5 ;  /* 0x0000000500137221 */ /* 0x000fe40000010000 */
[----:B------:R-:W-:Y:S01]  /*2350*/  FMUL.FTZ R0, R26, R15 ;  /* 0x0000000f1a007220 */ /* 0x000fe20000410000 */
[----:B------:R-:W-:Y:S01]  /*2360*/  FFMA.FTZ R5, R33, R26, R22 ;  /* 0x0000001a21057223 */ /* 0x000fe20000010016 */
[----:B------:R-:W-:Y:S01]  /*2370*/  FMUL.FTZ R27, R27, R40 ;  /* 0x000000281b1b7220 */ /* 0x000fe20000410000 */
[----:B------:R-:W-:Y:S01]  /*2380*/  FADD.FTZ R7, R25, R26 ;  /* 0x0000001a19077221 */ /* 0x000fe20000010000 */
        /* <DEDUP_REMOVED lines=8> */
.L_x_1926:
[----:B------:R-:W0:Y:S01]  /*2410*/  S2R R49, SR_CgaCtaId ;  /* 0x0000000000317919 */ /* 0x000e220000008800 */
[----:B------:R-:W-:Y:S02]  /*2420*/  MOV R4, 0x400 ;  /* 0x0000040000047802 */ /* 0x000fe40000000f00 */
[----:B------:R-:W-:Y:S02]  /*2430*/  MOV R8, RZ ;  /* 0x000000ff00087202 */ /* 0x000fe40000000f00 */
[----:B------:R-:W-:Y:S02]  /*2440*/  ISETP.NE.AND P0, PT, R16, RZ, PT ;  /* 0x000000ff1000720c */ /* 0x000fe40003f05270 */
[----:B0-----:R-:W-:Y:S01]  /*2450*/  LEA R49, R49, R4, 0x18 ;  /* 0x0000000431317211 */ /* 0x001fe200078ec0ff */
        /* <DEDUP_REMOVED lines=14> */
[----:B------:R-:W0:Y:S04]  /*2540*/  LDS R47, [R49+0x20] ;  /* 0x00002000312f7984 */ /* 0x000e280000000800 */
[----:B------:R-:W2:Y:S04]  /*2550*/  LDS R48, [R49+0x1c] ;  /* 0x00001c0031307984 */ /* 0x000ea80000000800 */
[----:B------:R-:W-:Y:S04]  /*2560*/  LDS R45, [R49+0x18] ;  /* 0x00001800312d7984 */ /* 0x000fe80000000800 */
[----:B------:R-:W4:Y:S04]  /*2570*/  LDS R46, [R49+0x24] ;  /* 0x00002400312e7984 */ /* 0x000f280000000800 */
[----:B------:R-:W5:Y:S04]  /*2580*/  LDS R44, [R49+0x2c] ;  /* 0x00002c00312c7984 */ /* 0x000f680000000800 */
[----:B------:R-:W1:Y:S04]  /*2590*/  LDS R43, [R49+0x28] ;  /* 0x00002800312b7984 */ /* 0x000e680000000800 */
[----:B------:R-:W3:Y:S04]  /*25a0*/  LDS R41, [R49+0x30] ;  /* 0x0000300031297984 */ /* 0x000ee80000000800 */
[----:B------:R-:W3:Y:S04]  /*25b0*/  LDS R39, [R49+0x38] ;  /* 0x0000380031277984 */ /* 0x000ee80000000800 */
[----:B------:R-:W3:Y:S04]  /*25c0*/  LDS R42, [R49+0x34] ;  /* 0x00003400312a7984 */ /* 0x000ee80000000800 */
[----:B------:R-:W3:Y:S04]  /*25d0*/  LDS R40, [R49+0x3c] ;  /* 0x00003c0031287984 */ /* 0x000ee80000000800 */
[----:B------:R-:W3:Y:S01]  /*25e0*/  LDS R38, [R49+0x44] ;  /* 0x0000440031267984 */ /* 0x000ee20000000800 */
[----:B0-----:R-:W-:-:S03]  /*25f0*/  FADD.FTZ R4, R50, R47 ;  /* 0x0000002f32047221 */ /* 0x001fc60000010000 */
[----:B------:R-:W0:Y:S01]  /*2600*/  LDS R37, [R49+0x40] ;  /* 0x0000400031257984 */ /* 0x000e220000000800 */
        /* <DEDUP_REMOVED lines=10> */
[----:B-1----:R-:W-:-:S03]  /*26b0*/  ISETP.NE.AND P0, PT, R43, RZ, PT ;  /* 0x000000ff2b00720c */ /* 0x002fc60003f05270 */
[----:B------:R-:W1:Y:S01]  /*26c0*/  LDS R32, [R49+0x5c] ;  /* 0x00005c0031207984 */ /* 0x000e620000000800 */
        /* <DEDUP_REMOVED lines=16> */
[----:B0-----:R-:W-:-:S02]  /*27d0*/  ISETP.NE.AND P0, PT, R37, RZ, PT ;  /* 0x000000ff2500720c */ /* 0x001fc40003f05270 */
[----:B------:R-:W0:Y:S01]  /*27e0*/  LDS R24, [R49+0x74] ;  /* 0x0000740031187984 */ /* 0x000e220000000800 */
        /* <DEDUP_REMOVED lines=15> */
[----:B-1----:R-:W-:Y:S01]  /*28e0*/  FADD.FTZ R9, R32, R9 ;  /* 0x0000000920097221 */ /* 0x002fe20000010000 */
[----:B---3--:R-:W-:-:S02]  /*28f0*/  ISETP.NE.AND P0, PT, R31, RZ, PT ;  /* 0x000000ff1f00720c */ /* 0x008fc40003f05270 */
[----:B------:R-:W-:Y:S01]  /*2900*/  LDS R18, [R49+0x8c] ;  /* 0x00008c0031127984 */ /* 0x000fe20000000800 */
[----:B------:R-:W-:Y:S01]  /*2910*/  FADD.FTZ R6, R29, R4 ;  /* 0x000000041d067221 */ /* 0x000fe20000010000 */
[----:B------:R-:W-:Y:S02]  /*2920*/  FSEL R4, R9, R32, !P0 ;  /* 0x0000002009047208 */ /* 0x000fe40004000000 */
[----:B------:R-:W1:Y:S01]  /*2930*/  LDS R19, [R49+0x88] ;  /* 0x0000880031137984 */ /* 0x000e620000000800 */
        /* <DEDUP_REMOVED lines=12> */
[----:B0-----:R-:W-:-:S03]  /*2a00*/  FADD.FTZ R9, R24, R9 ;  /* 0x0000000918097221 */ /* 0x001fc60000010000 */
[----:B------:R-:W0:Y:S01]  /*2a10*/  LDS R14, [R49+0x9c] ;  /* 0x00009c00310e7984 */ /* 0x000e220000000800 */
        /* <DEDUP_REMOVED lines=14> */
[----:B-1----:R-:W-:Y:S01]  /*2b00*/  ISETP.NE.AND P2, PT, R19, RZ, PT ;  /* 0x000000ff1300720c */ /* 0x002fe20003f45270 */
[----:B------:R-:W-:Y:S02]  /*2b10*/  FADD.FTZ R53, R18, R53 ;  /* 0x0000003512357221 */ /* 0x000fe40000010000 */
[----:B------:R-:W1:Y:S01]  /*2b20*/  LDS R8, [R49+0xb4] ;  /* 0x0000b40031087984 */ /* 0x000e620000000800 */
        /* <DEDUP_REMOVED lines=8> */
[----:B0-----:R-:W-:Y:S01]  /*2bb0*/  FADD.FTZ R55, R14, R53 ;  /* 0x000000350e377221 */ /* 0x001fe20000010000 */
        /* <DEDUP_REMOVED lines=13> */
[----:B-1----:R-:W-:Y:S01]  /*2c90*/  FADD.FTZ R53, R8, R53 ;  /* 0x0000003508357221 */ /* 0x002fe20000010000 */
        /* <DEDUP_REMOVED lines=8> */
[----:B0-----:R-:W-:Y:S02]  /*2d20*/  FADD.FTZ R53, R6, R56 ;  /* 0x0000003806357221 */ /* 0x001fe40000010000 */
[----:B------:R-:W0:Y:S01]  /*2d30*/  SHFL.UP PT, R56, R55, 0x1, RZ ;  /* 0x0420000037387989 */ /* 0x000e2200000e00ff */
[----:B-1----:R-:W-:-:S07]  /*2d40*/  FADD.FTZ R69, R4, R69 ;  /* 0x0000004504457221 */ /* 0x002fce0000010000 */
        /* <DEDUP_REMOVED lines=33> */
[----:B------:R-:W0:Y:S04]  /*2f60*/  SHFL.UP PT, R69, R4, 0x10, RZ ;  /* 0x0600000004457989 */ /* 0x000e2800000e00ff */
[----:B------:R-:W1:Y:S01]  /*2f70*/  SHFL.UP PT, R56, R57, 0x8, RZ ;  /* 0x0500000039387989 */ /* 0x000e6200000e00ff */
[----:B------:R-:W-:-:S05]  /*2f80*/  @P0 FSEL R6, R53, R6, !P6 ;  /* 0x0000000635060208 */ /* 0x000fca0007000000 */
        /* <DEDUP_REMOVED lines=17> */
.L_x_1957:
        /* <DEDUP_REMOVED lines=112> */
.L_x_1935:
[----:B--2---:R-:W0:Y:S01]  /*37a0*/  S2R R12, SR_CgaCtaId ;  /* 0x00000000000c7919 */ /* 0x004e220000008800 */
[----:B------:R-:W-:Y:S01]  /*37b0*/  HFMA2 R8, -RZ, RZ, 0, 0 ;  /* 0x00000000ff087431 */ /* 0x000fe200000001ff */
[----:B------:R-:W-:Y:S01]  /*37c0*/  MOV R13, 0x400 ;  /* 0x00000400000d7802 */ /* 0x000fe20000000f00 */
[----:B------:R-:W-:Y:S05]  /*37d0*/  WARPSYNC.ALL ;  /* 0x0000000000007948 */ /* 0x000fea0003800000 */
[----:B------:R-:W2:Y:S01]  /*37e0*/  S2R R9, SR_TID.X ;  /* 0x0000000000097919 */ /* 0x000ea20000002100 */
[----:B0-----:R-:W-:Y:S01]  /*37f0*/  LEA R11, R12, R13, 0x18 ;  /* 0x0000000d0c0b7211 */ /* 0x001fe200078ec0ff */
[----:B--2---:R-:W-:-:S04]  /*3800*/  IMAD.HI.U32 R8, R9, 0x12492493, R8 ;  /* 0x1249249309087827 */ /* 0x004fc800078e0008 */
[----:B------:R-:W-:Y:S02]  /*3810*/  IMAD R15, R8, 0xc, R11 ;  /* 0x0000000c080f7824 */ /* 0x000fe400078e020b */
[----:B------:R-:W0:Y:S01]  /*3820*/  S2R R11, SR_TID.X ;  /* 0x00000000000b7919 */ /* 0x000e220000002100 */
[----:B------:R-:W2:Y:S01]  /*3830*/  LDCU UR4, c[0x0][0x424] ;  /* 0x00008480ff0477ac */ /* 0x000ea20008000800 */
[----:B------:R-:W3:Y:S01]  /*3840*/  LDC R10, c[0x0][0x420] ;  /* 0x00010800ff0a7b82 */ /* 0x000ee20000000800 */
[----:B------:R-:W-:Y:S07]  /*3850*/  BSSY.RECONVERGENT B0, `(.L_x_1937) ;  /* 0x0000026000007945 */ /* 0x000fee0003800200 */
[----:B------:R-:W4:Y:S08]  /*3860*/  LDC R17, c[0x0][0x410] ;  /* 0x00010400ff117b82 */ /* 0x000f300000000800 */
[----:B-1----:R-:W1:Y:S01]  /*3870*/  LDC R14, c[0x0][0x428] ;  /* 0x00010a00ff0e7b82 */ /* 0x002e620000000800 */
[----:B--2---:R-:W-:Y:S01]  /*3880*/  IMAD R4, R3, UR4, RZ ;  /* 0x0000000403047c24 */ /* 0x004fe2000f8e02ff */
[----:B------:R-:W-:-:S03]  /*3890*/  UIADD3 UR4, UPT, UPT, UR4, -0x2, URZ ;  /* 0xfffffffe04047890 */ /* 0x000fc6000fffe0ff */
[----:B0-----:R-:W-:-:S03]  /*38a0*/  IMAD R4, R11, 0x2, -R4 ;  /* 0x000000020b047824 */ /* 0x001fc600078e0a04 */
[----:B------:R-:W-:Y:S02]  /*38b0*/  BAR.SYNC.DEFER_BLOCKING 0x0 ;  /* 0x0000000000007b1d */ /* 0x000fe40000010000 */
[----:B------:R-:W-:-:S06]  /*38c0*/  ISETP.NE.AND P2, PT, R4, UR4, PT ;  /* 0x0000000404007c0c */ /* 0x000fcc000bf45270 */
[----:B------:R-:W3:Y:S07]  /*38d0*/  S2UR UR4, SR_CTAID.X ;  /* 0x00000000000479c3 */ /* 0x000eee0000002500 */
[----:B------:R-:W-:-:S04]  /*38e0*/  @!P2 IADD3 R4, PT, PT, R13, 0x16a0, RZ ;  /* 0x000016a00d04a810 */ /* 0x000fc80007ffe0ff */
[----:B------:R-:W-:Y:S01]  /*38f0*/  @!P2 LEA R4, R12, R4, 0x18 ;  /* 0x000000040c04a211 */ /* 0x000fe200078ec0ff */
[----:B------:R-:W-:Y:S03]  /*3900*/  @!P2 LDS R9, [R15+0x18] ;  /* 0x000018000f09a984 */ /* 0x000fe60000000800 */
[----:B------:R-:W-:Y:S01]  /*3910*/  @!P2 LEA R4, R3, R4, 0x3 ;  /* 0x000000040304a211 */ /* 0x000fe200078e18ff */
[----:B------:R-:W0:Y:S01]  /*3920*/  @!P2 LDS R8, [R15+0x14] ;  /* 0x000014000f08a984 */ /* 0x000e220000000800 */
[--C-:B---3--:R-:W-:Y:S02]  /*3930*/  IMAD R6, R10, UR4, R11.reuse ;  /* 0x000000040a067c24 */ /* 0x108fe4000f8e020b */
[----:B-1----:R-:W-:-:S03]  /*3940*/  IMAD R14, R14, UR4, R11 ;  /* 0x000000040e0e7c24 */ /* 0x002fc6000f8e020b */
[----:B----4-:R-:W-:Y:S02]  /*3950*/  ISETP.GE.AND P0, PT, R6, R17, PT ;  /* 0x000000110600720c */ /* 0x010fe40003f06270 */
[----:B------:R-:W-:Y:S02]  /*3960*/  ISETP.GE.U32.AND P1, PT, R14, UR6, PT ;  /* 0x000000060e007c0c */ /* 0x000fe4000bf26070 */
[----:B------:R-:W-:Y:S02]  /*3970*/  ISETP.GE.U32.OR P0, PT, R11, R10, P0 ;  /* 0x0000000a0b00720c */ /* 0x000fe40000706470 */
[----:B------:R-:W-:-:S04]  /*3980*/  SHF.R.S32.HI R16, RZ, 0x1f, R14 ;  /* 0x0000001fff107819 */ /* 0x000fc8000001140e */
[----:B------:R-:W-:Y:S01]  /*3990*/  ISETP.GE.AND.EX P1, PT, R16, UR7, PT, P1 ;  /* 0x0000000710007c0c */ /* 0x000fe2000bf26310 */
[----:B0-----:R0:W-:Y:S01]  /*39a0*/  @!P2 STS.64 [R4], R8 ;  /* 0x000000080400a388 */ /* 0x0011e20000000a00 */
[----:B------:R-:W-:Y:S06]  /*39b0*/  BAR.SYNC.DEFER_BLOCKING 0x0 ;  /* 0x0000000000007b1d */ /* 0x000fec0000010000 */
[----:B------:R-:W-:Y:S05]  /*39c0*/  @P0 BRA `(.L_x_1938) ;  /* 0x0000000000380947 */ /* 0x000fea0003800000 */
[----:B------:R-:W-:Y:S01]  /*39d0*/  VIADD R3, R13, 0x16a0 ;  /* 0x000016a00d037836 */ /* 0x000fe20000000000 */
[----:B0-----:R-:W0:Y:S04]  /*39e0*/  S2R R9, SR_CTAID.Z ;  /* 0x0000000000097919 */ /* 0x001e280000002700 */
        /* <DEDUP_REMOVED lines=12> */
.L_x_1938:
[----:B------:R-:W-:Y:S05]  /*3ab0*/  BSYNC.RECONVERGENT B0 ;  /* 0x0000000000007941 */ /* 0x000fea0003800200 */
.L_x_1937:
        /* <DEDUP_REMOVED lines=23> */
.L_x_1936:
        /* <DEDUP_REMOVED lines=8> */
.L_x_1939:
        /* <DEDUP_REMOVED lines=8> */
.L_x_1940:
[----:B------:R-:W-:Y:S01]  /*3d30*/  MOV R55, R4 ;  /* 0x0000000400377202 */ /* 0x000fe20000000f00 */
[----:B------:R-:W-:-:S07]  /*3d40*/  FADD.FTZ R69, R6, R56 ;  /* 0x0000003806457221 */ /* 0x000fce0000010000 */
[----:B------:R-:W-:Y:S05]  /*3d50*/  WARPSYNC.COLLECTIVE R54, `(.L_x_1941) ;  /* 0x0000000036087348 */ /* 0x000fea0003c00000 */
[----:B------:R0:W1:Y:S02]  /*3d60*/  SHFL.UP P6, R56, R55, R52, R53 ;  /* 0x0400003437387389 */ /* 0x00006400000c0035 */
[----:B01----:R-:W-:Y:S05]  /*3d70*/  ENDCOLLECTIVE ;  /* 0x000000000000791b */ /* 0x003fea0003800000 */
.L_x_1941:
[----:B------:R-:W-:Y:S01]  /*3d80*/  @P0 FSEL R6, R69, R6, !P1 ;  /* 0x0000000645060208 */ /* 0x000fe20004800000 */
[----:B------:R-:W-:Y:S01]  /*3d90*/  HFMA2 R52, -RZ, RZ, 0, 1.1920928955078125e-07 ;  /* 0x00000002ff347431 */ /* 0x000fe200000001ff */
[----:B------:R-:W-:Y:S01]  /*3da0*/  MOV R55, R57 ;  /* 0x0000003900377202 */ /* 0x000fe20000000f00 */
[----:B------:R-:W-:-:S07]  /*3db0*/  IMAD.MOV.U32 R69, RZ, RZ, R56 ;  /* 0x000000ffff457224 */ /* 0x000fce00078e0038 */
[----:B------:R-:W-:Y:S05]  /*3dc0*/  WARPSYNC.COLLECTIVE R54, `(.L_x_1942) ;  /* 0x0000000036087348 */ /* 0x000fea0003c00000 */
[----:B------:R0:W1:Y:S02]  /*3dd0*/  SHFL.UP P6, R56, R55, R52, R53 ;  /* 0x0400003437387389 */ /* 0x00006400000c0035 */
[----:B01----:R-:W-:Y:S05]  /*3de0*/  ENDCOLLECTIVE ;  /* 0x000000000000791b */ /* 0x003fea0003800000 */
.L_x_1942:
        /* <DEDUP_REMOVED lines=10> */
.L_x_1943:
[----:B------:R-:W-:Y:S01]  /*3e90*/  IMAD.MOV.U32 R55, RZ, RZ, R4 ;  /* 0x000000ffff377224 */ /* 0x000fe200078e0004 */
[----:B------:R-:W-:-:S07]  /*3ea0*/  MOV R69, R56 ;  /* 0x0000003800457202 */ /* 0x000fce0000000f00 */
[----:B------:R-:W-:Y:S05]  /*3eb0*/  WARPSYNC.COLLECTIVE R54, `(.L_x_1944) ;  /* 0x0000000036087348 */ /* 0x000fea0003c00000 */
[----:B------:R0:W1:Y:S02]  /*3ec0*/  SHFL.UP P6, R56, R55, R52, R53 ;  /* 0x0400003437387389 */ /* 0x00006400000c0035 */
[----:B01----:R-:W-:Y:S05]  /*3ed0*/  ENDCOLLECTIVE ;  /* 0x000000000000791b */ /* 0x003fea0003800000 */
.L_x_1944:
[----:B------:R-:W-:-:S05]  /*3ee0*/  FADD.FTZ R69, R6, R69 ;  /* 0x0000004506457221 */ /* 0x000fca0000010000 */
[----:B------:R-:W-:Y:S02]  /*3ef0*/  @P1 FSEL R6, R69, R6, !P0 ;  /* 0x0000000645061208 */ /* 0x000fe40004000000 */
        /* <DEDUP_REMOVED lines=10> */
.L_x_1945:
[----:B------:R-:W-:Y:S01]  /*3fa0*/  ISETP.NE.AND P0, PT, R58, RZ, PT ;  /* 0x000000ff3a00720c */ /* 0x000fe20003f05270 */
[----:B------:R-:W-:Y:S01]  /*3fb0*/  IMAD.MOV.U32 R55, RZ, RZ, R6 ;  /* 0x000000ffff377224 */ /* 0x000fe200078e0006 */
[----:B------:R-:W-:-:S11]  /*3fc0*/  SEL R57, R56, RZ, P1 ;  /* 0x000000ff38397207 */ /* 0x000fd60000800000 */
[----:B------:R-:W-:Y:S05]  /*3fd0*/  WARPSYNC.COLLECTIVE R54, `(.L_x_1946) ;  /* 0x0000000036087348 */ /* 0x000fea0003c00000 */
[----:B------:R0:W1:Y:S02]  /*3fe0*/  SHFL.UP P6, R56, R55, R52, R53 ;  /* 0x0400003437387389 */ /* 0x00006400000c0035 */
[----:B01----:R-:W-:Y:S05]  /*3ff0*/  ENDCOLLECTIVE ;  /* 0x000000000000791b */ /* 0x003fea0003800000 */
.L_x_1946:
[----:B------:R-:W-:Y:S02]  /*4000*/  IADD3 R57, PT, PT, R58, R57, RZ ;  /* 0x000000393a397210 */ /* 0x000fe40007ffe0ff */
[----:B------:R-:W-:Y:S02]  /*4010*/  MOV R55, R4 ;  /* 0x0000000400377202 */ /* 0x000fe40000000f00 */
[----:B------:R-:W-:-:S07]  /*4020*/  MOV R69, R56 ;  /* 0x0000003800457202 */ /* 0x000fce0000000f00 */
[----:B------:R-:W-:Y:S05]  /*4030*/  WARPSYNC.COLLECTIVE R54, `(.L_x_1947) ;  /* 0x0000000036087348 */ /* 0x000fea0003c00000 */
[----:B------:R0:W1:Y:S02]  /*4040*/  SHFL.UP P6, R56, R55, R52, R53 ;  /* 0x0400003437387389 */ /* 0x00006400000c0035 */
[----:B01----:R-:W-:Y:S05]  /*4050*/  ENDCOLLECTIVE ;  /* 0x000000000000791b */ /* 0x003fea0003800000 */
.L_x_1947:
[----:B------:R-:W-:-:S05]  /*4060*/  FADD.FTZ R69, R6, R69 ;  /* 0x0000004506457221 */ /* 0x000fca0000010000 */
[----:B------:R-:W-:Y:S01]  /*4070*/  @P1 FSEL R6, R69, R6, !P0 ;  /* 0x0000000645061208 */ /* 0x000fe20004000000 */
        /* <DEDUP_REMOVED lines=9> */
.L_x_1948:
        /* <DEDUP_REMOVED lines=9> */
.L_x_1949:
[----:B------:R-:W-:Y:S01]  /*41a0*/  IMAD.MOV.U32 R55, RZ, RZ, R4 ;  /* 0x000000ffff377224 */ /* 0x000fe200078e0004 */
[----:B------:R-:W-:Y:S01]  /*41b0*/  ISETP.GE.AND P6, PT, R59, 0x8, PT ;  /* 0x000000083b00780c */ /* 0x000fe20003fc6270 */
[----:B------:R-:W-:-:S12]  /*41c0*/  FADD.FTZ R57, R6, R56 ;  /* 0x0000003806397221 */ /* 0x000fd80000010000 */
[----:B------:R-:W-:-:S07]  /*41d0*/  @P6 FSEL R6, R57, R6, !P1 ;  /* 0x0000000639066208 */ /* 0x000fce0004800000 */
[----:B------:R-:W-:Y:S05]  /*41e0*/  WARPSYNC.COLLECTIVE R54, `(.L_x_1950) ;  /* 0x0000000036087348 */ /* 0x000fea0003c00000 */
[----:B------:R0:W1:Y:S02]  /*41f0*/  SHFL.UP P6, R56, R55, R52, R53 ;  /* 0x0400003437387389 */ /* 0x00006400000c0035 */
[----:B01----:R-:W-:Y:S05]  /*4200*/  ENDCOLLECTIVE ;  /* 0x000000000000791b */ /* 0x003fea0003800000 */
.L_x_1950:
        /* <DEDUP_REMOVED lines=9> */
.L_x_1951:
[----:B------:R-:W-:Y:S02]  /*42a0*/  ISETP.NE.AND P1, PT, R67, RZ, PT ;  /* 0x000000ff4300720c */ /* 0x000fe40003f25270 */
[----:B------:R-:W-:Y:S02]  /*42b0*/  MOV R55, R6 ;  /* 0x0000000600377202 */ /* 0x000fe40000000f00 */
[----:B------:R-:W-:-:S09]  /*42c0*/  SEL R57, R56, RZ, P0 ;  /* 0x000000ff38397207 */ /* 0x000fd20000000000 */
[----:B------:R-:W-:Y:S05]  /*42d0*/  WARPSYNC.COLLECTIVE R54, `(.L_x_1952) ;  /* 0x0000000036087348 */ /* 0x000fea0003c00000 */
[----:B------:R0:W1:Y:S02]  /*42e0*/  SHFL.UP P6, R56, R55, R52, R53 ;  /* 0x0400003437387389 */ /* 0x00006400000c0035 */
[----:B01----:R-:W-:Y:S05]  /*42f0*/  ENDCOLLECTIVE ;  /* 0x000000000000791b */ /* 0x003fea0003800000 */
.L_x_1952:
        /* <DEDUP_REMOVED lines=10> */
.L_x_1953:
        /* <DEDUP_REMOVED lines=9> */
.L_x_1954:
[----:B------:R-:W-:Y:S01]  /*4430*/  ISETP.NE.AND P0, PT, R68, RZ, PT ;  /* 0x000000ff4400720c */ /* 0x000fe20003f05270 */
[----:B------:R-:W-:Y:S01]  /*4440*/  IMAD.MOV.U32 R55, RZ, RZ, R6 ;  /* 0x000000ffff377224 */ /* 0x000fe200078e0006 */
[----:B------:R-:W-:-:S11]  /*4450*/  MOV R57, R56 ;  /* 0x0000003800397202 */ /* 0x000fd60000000f00 */
[----:B------:R-:W-:Y:S05]  /*4460*/  WARPSYNC.COLLECTIVE R54, `(.L_x_1955) ;  /* 0x0000000036087348 */ /* 0x000fea0003c00000 */
[----:B------:R0:W1:Y:S02]  /*4470*/  SHFL.UP P6, R56, R55, R52, R53 ;  /* 0x0400003437387389 */ /* 0x00006400000c0035 */
[----:B01----:R-:W-:Y:S05]  /*4480*/  ENDCOLLECTIVE ;  /* 0x000000000000791b */ /* 0x003fea0003800000 */
.L_x_1955:
[----:B------:R-:W-:Y:S02]  /*4490*/  MOV R55, R4 ;  /* 0x0000000400377202 */ /* 0x000fe40000000f00 */
[----:B------:R-:W-:-:S07]  /*44a0*/  MOV R6, R56 ;  /* 0x0000003800067202 */ /* 0x000fce0000000f00 */
[----:B------:R-:W-:Y:S05]  /*44b0*/  WARPSYNC.COLLECTIVE R54, `(.L_x_1956) ;  /* 0x0000000036087348 */ /* 0x000fea0003c00000 */
[----:B------:R0:W1:Y:S02]  /*44c0*/  SHFL.UP P6, R56, R55, R52, R53 ;  /* 0x0400003437387389 */ /* 0x00006400000c0035 */
[----:B01----:R-:W-:Y:S05]  /*44d0*/  ENDCOLLECTIVE ;  /* 0x000000000000791b */ /* 0x003fea0003800000 */
.L_x_1956:
[----:B------:R-:W-:Y:S05]  /*44e0*/  BRA `(.L_x_1957) ;  /* 0xffffffe800ec7947 */ /* 0x000fea000383ffff */
.L_x_1958:
        /* <DEDUP_REMOVED lines=9> */
.L_x_4445:


//--------------------- .text._Z30group_norm_nhwc_bwd_sum_kernelI11Fp32IOBf16WLi256EEv26Group_norm_nhwc_bwd_params --------------------------
	.section	.text._Z30group_norm_nhwc_bwd_sum_kernelI11Fp32IOBf16WLi256EEv26Group_norm_nhwc_bwd_params,"ax",@progbits
	.align	128
        .global         _Z30group_norm_nhwc_bwd_sum_kernelI11Fp32IOBf16WLi256EEv26Group_norm_nhwc_bwd_params
        .type           _Z30group_norm_nhwc_bwd_sum_kernelI11Fp32IOBf16WLi256EEv26Group_norm_nhwc_bwd_params,@function
        .size           _Z30group_norm_nhwc_bwd_sum_kernelI11Fp32IOBf16WLi256EEv26Group_norm_nhwc_bwd_params,(.L_x_4446 - _Z30group_norm_nhwc_bwd_sum_kernelI11Fp32IOBf16WLi256EEv26Group_norm_nhwc_bwd_params)
        .other          _Z30group_norm_nhwc_bwd_sum_kernelI11Fp32IOBf16WLi256EEv26Group_norm_nhwc_bwd_params,@"STO_CUDA_ENTRY STV_DEFAULT"
_Z30group_norm_nhwc_bwd_sum_kernelI11Fp32IOBf16WLi256EEv26Group_norm_nhwc_bwd_params:
.text._Z30group_norm_nhwc_bwd_sum_kernelI11Fp32IOBf16WLi256EEv26Group_norm_nhwc_bwd_params:
        /* <DEDUP_REMOVED lines=24> */
[----:B------:R-:W-:Y:S01]  /*0180*/  IMAD R2, R5, R2, R4 ;  /* 0x0000000205027224 */ /* 0x000fe200078e0204 */
[----:B------:R-:W-:-:S04]  /*0190*/  LOP3.LUT R4, R18, R9, RZ, 0x3c, !PT ;  /* 0x0000000912047212 */ /* 0x000fc800078e3cff */
[----:B------:R-:W-:Y:S02]  /*01a0*/  ISETP.GT.U32.AND P1, PT, R5, R2, PT ;  /* 0x000000020500720c */ /* 0x000fe40003f24070 */
[----:B------:R-:W-:Y:S02]  /*01b0*/  ISETP.GE.AND P2, PT, R4, RZ, PT ;  /* 0x000000ff0400720c */ /* 0x000fe40003f46270 */
[----:B------:R-:W-:-:S09]  /*01c0*/  LOP3.LUT R4, RZ, R9, RZ, 0x33, !PT ;  /* 0x00000009ff047212 */ /* 0x000fd200078e33ff */
[----:B------:R-:W-:Y:S01]  /*01d0*/  @!P1 IADD3 R2, PT, PT, R2, -R5, RZ ;  /* 0x8000000502029210 */ /* 0x000fe20007ffe0ff */
[----:B------:R-:W-:-:S03]  /*01e0*/  @!P1 VIADD R3, R3, 0x1 ;  /* 0x0000000103039836 */ /* 0x000fc60000000000 */
[----:B------:R-:W-:Y:S02]  /*01f0*/  ISETP.GE.U32.AND P0, PT, R2, R5, PT ;  /* 0x000000050200720c */ /* 0x000fe40003f06070 */
[----:B------:R-:W4:Y:S11]  /*0200*/  LDC R2, c[0x0][0x410] ;  /* 0x00010400ff027b82 */ /* 0x000f360000000800 */
[----:B------:R-:W-:-:S02]  /*0210*/  @P0 IADD3 R3, PT, PT, R3, 0x1, RZ ;  /* 0x0000000103030810 */ /* 0x000fc40007ffe0ff */
[----:B------:R-:W-:Y:S02]  /*0220*/  ISETP.NE.AND P0, PT, R9, RZ, PT ;  /* 0x000000ff0900720c */ /* 0x000fe40003f05270 */
        /* <DEDUP_REMOVED lines=8> */
[----:B------:R-:W-:Y:S01]  /*02b0*/  SHF.R.S32.HI R19, RZ, 0x1f, R18 ;  /* 0x0000001fff137819 */ /* 0x000fe20000011412 */
[----:B------:R-:W-:-:S03]  /*02c0*/  HFMA2 R10, -RZ, RZ, 0, 0 ;  /* 0x00000000ff0a7431 */ /* 0x000fc600000001ff */
[----:B------:R-:W-:Y:S01]  /*02d0*/  ISETP.GE.AND.EX P0, PT, R19, UR9, PT, P0 ;  /* 0x0000000913007c0c */ /* 0x000fe2000bf06300 */
[----:B0-----:R-:W0:Y:S02]  /*02e0*/  MUFU.RCP R5, R5 ;  /* 0x0000000500057308 */ /* 0x001e240000001000 */
[----:B0-----:R-:W-:-:S06]  /*02f0*/  VIADD R2, R5, 0xffffffe ;  /* 0x0ffffffe05027836 */ /* 0x001fcc0000000000 */
[----:B------:R0:W2:Y:S02]  /*0300*/  F2I.FTZ.U32.TRUNC.NTZ R3, R2 ;  /* 0x0000000200037305 */ /* 0x0000a4000021f000 */
[----:B0-----:R-:W-:Y:S02]  /*0310*/  MOV R2, RZ ;  /* 0x000000ff00027202 */ /* 0x001fe40000000f00 */
[----:B--2---:R-:W-:-:S05]  /*0320*/  IADD3 R8, PT, PT, RZ, -R3, RZ ;  /* 0x80000003ff087210 */ /* 0x004fca0007ffe0ff */
[----:B------:R-:W-:-:S04]  /*0330*/  IMAD R7, R8, R9, RZ ;  /* 0x0000000908077224 */ /* 0x000fc800078e02ff */
[----:B------:R-:W-:-:S04]  /*0340*/  IMAD.HI.U32 R3, R3, R7, R2 ;  /* 0x0000000703037227 */ /* 0x000fc800078e0002 */
[----:B------:R-:W-:Y:S02]  /*0350*/  IMAD.MOV.U32 R7, RZ, RZ, RZ ;  /* 0x000000ffff077224 */ /* 0x000fe400078e00ff */
[----:B------:R-:W-:Y:S01]  /*0360*/  IMAD.HI.U32 R11, R3, R6, RZ ;  /* 0x00000006030b7227 */ /* 0x000fe200078e00ff */
[----:B------:R-:W-:-:S04]  /*0370*/  CS2R R2, SRZ ;  /* 0x0000000000027805 */ /* 0x000fc8000001ff00 */
[----:B------:R-:W-:Y:S01]  /*0380*/  IADD3 R8, PT, PT, -R11, RZ, RZ ;  /* 0x000000ff0b087210 */ /* 0x000fe20007ffe1ff */
        /* <DEDUP_REMOVED lines=14> */
[----:B------:R-:W4:Y:S01]  /*0470*/  @P1 LDG.E.U16 R5, desc[UR6][R14.64+0x2] ;  /* 0x000002060e051981 */ /* 0x000f22000c1e1500 */
[----:B--2---:R-:W-:-:S02]  /*0480*/  SHF.L.U32 R3, R3, 0x10, RZ ;  /* 0x0000001003037819 */ /* 0x004fc400000006ff */
[----:B---3--:R-:W-:Y:S02]  /*0490*/  SHF.L.U32 R2, R2, 0x10, RZ ;  /* 0x0000001002027819 */ /* 0x008fe400000006ff */
[----:B----4-:R-:W-:Y:S01]  /*04a0*/  @P1 SHF.L.U32 R10, R16, 0x10, RZ ;  /* 0x00000010100a1819 */ /* 0x010fe200000006ff */
[----:B------:R-:W-:-:S07]  /*04b0*/  @P1 IMAD.U32 R7, R5, 0x10000, RZ ;  /* 0x0001000005071824 */ /* 0x000fce00078e00ff */
.L_x_1960:
[----:B------:R-:W-:Y:S05]  /*04c0*/  BSYNC.RECONVERGENT B0 ;  /* 0x0000000000007941 */ /* 0x000fea0003800200 */
.L_x_1959:
[----:B-----5:R-:W-:Y:S01]  /*04d0*/  FFMA.FTZ R16, -R20, R20, R21 ;  /* 0x0000001414107223 */ /* 0x020fe20000010115 */
[----:B------:R-:W0:Y:S01]  /*04e0*/  S2UR UR5, SR_CTAID.Y ;  /* 0x00000000000579c3 */ /* 0x000e220000002600 */
[C---:B------:R-:W-:Y:S01]  /*04f0*/  IMAD R8, R9.reuse, R8, R6 ;  /* 0x0000000809087224 */ /* 0x040fe200078e0206 */
[----:B------:R-:W-:Y:S01]  /*0500*/  ISETP.NE.U32.AND P4, PT, R9, RZ, PT ;  /* 0x000000ff0900720c */ /* 0x000fe20003f85070 */
[----:B------:R-:W-:Y:S01]  /*0510*/  IMAD.MOV.U32 R21, RZ, RZ, RZ ;  /* 0x000000ffff157224 */ /* 0x000fe200078e00ff */
[----:B------:R-:W-:Y:S02]  /*0520*/  FSETP.GTU.FTZ.AND P2, PT, R16, RZ, PT ;  /* 0x000000ff1000720b */ /* 0x000fe40003f5c000 */
[----:B------:R-:W-:Y:S02]  /*0530*/  CS2R R30, SRZ ;  /* 0x00000000001e7805 */ /* 0x000fe4000001ff00 */
[----:B------:R-:W-:Y:S01]  /*0540*/  ISETP.GE.U32.AND P1, PT, R8, R9, PT ;  /* 0x000000090800720c */ /* 0x000fe20003f26070 */
[----:B------:R-:W1:Y:S01]  /*0550*/  LDC.64 R14, c[0x0][0x400] ;  /* 0x00010000ff0e7b82 */ /* 0x000e620000000a00 */
[----:B------:R-:W-:-:S07]  /*0560*/  MOV R34, RZ ;  /* 0x000000ff00227202 */ /* 0x000fce0000000f00 */
[----:B------:R-:W2:Y:S04]  /*0570*/  @P2 LDC R5, c[0x0][0x3c0] ;  /* 0x0000f000ff052b82 */ /* 0x000ea80000000800 */
[----:B------:R-:W-:Y:S01]  /*0580*/  @P1 IMAD.IADD R8, R8, 0x1, -R9 ;  /* 0x0000000108081824 */ /* 0x000fe200078e0a09 */
[----:B------:R-:W-:-:S04]  /*0590*/  @P1 IADD3 R11, PT, PT, R11, 0x1, RZ ;  /* 0x000000010b0b1810 */ /* 0x000fc80007ffe0ff */
[----:B------:R-:W-:Y:S01]  /*05a0*/  ISETP.GE.U32.AND P3, PT, R8, R9, PT ;  /* 0x000000090800720c */ /* 0x000fe20003f66070 */
[----:B0-----:R-:W-:-:S05]  /*05b0*/  IMAD R12, R23, UR5, RZ ;  /* 0x00000005170c7c24 */ /* 0x001fca000f8e02ff */
[----:B------:R-:W-:Y:S02]  /*05c0*/  SHF.R.S32.HI R22, RZ, 0x1f, R12 ;  /* 0x0000001fff167819 */ /* 0x000fe4000001140c */
[----:B------:R-:W-:-:S04]  /*05d0*/  IADD3 R13, P5, PT, R12, R23, RZ ;  /* 0x000000170c0d7210 */ /* 0x000fc80007fbe0ff */
[----:B------:R-:W-:Y:S02]  /*05e0*/  LEA.HI.X.SX32 R8, R23, R22, 0x1, P5 ;  /* 0x0000001617087211 */ /* 0x000fe400028f0eff */
[-C--:B-1----:R-:W-:Y:S02]  /*05f0*/  ISETP.LT.U32.AND P1, PT, R13, R14.reuse, PT ;  /* 0x0000000e0d00720c */ /* 0x082fe40003f21070 */
[----:B------:R-:W-:Y:S02]  /*0600*/  @P3 IADD3 R11, PT, PT, R11, 0x1, RZ ;  /* 0x000000010b0b3810 */ /* 0x000fe40007ffe0ff */
[----:B------:R-:W-:Y:S02]  /*0610*/  ISETP.LT.AND.EX P1, PT, R8, R15, PT, P1 ;  /* 0x0000000f0800720c */ /* 0x000fe40003f21310 */
[----:B------:R-:W-:Y:S01]  /*0620*/  SEL R4, R4, R11, !P4 ;  /* 0x0000000b04047207 */ /* 0x000fe20006000000 */
[----:B--2---:R-:W-:Y:S01]  /*0630*/  @P2 FADD.FTZ R11, R16, R5 ;  /* 0x00000005100b2221 */ /* 0x004fe20000010000 */
[----:B------:R-:W-:Y:S01]  /*0640*/  SEL R15, R13, R14, P1 ;  /* 0x0000000e0d0f7207 */ /* 0x000fe20000800000 */
[----:B------:R-:W-:Y:S01]  /*0650*/  IMAD.MOV.U32 R5, RZ, RZ, 0x3f800000 ;  /* 0x3f800000ff057424 */ /* 0x000fe200078e00ff */
[----:B------:R-:W-:-:S02]  /*0660*/  IADD3 R8, PT, PT, -R4, RZ, RZ ;  /* 0x000000ff04087210 */ /* 0x000fc40007ffe1ff */
[----:B------:R-:W-:Y:S02]  /*0670*/  ISETP.GT.AND P1, PT, R15, R12, PT ;  /* 0x0000000c0f00720c */ /* 0x000fe40003f24270 */
[----:B------:R-:W-:Y:S01]  /*0680*/  MOV R13, RZ ;  /* 0x000000ff000d7202 */ /* 0x000fe20000000f00 */
[----:B------:R0:W1:Y:S01]  /*0690*/  @P2 MUFU.RSQ R5, R11 ;  /* 0x0000000b00052308 */ /* 0x0000620000001400 */
[----:B------:R-:W-:Y:S02]  /*06a0*/  IMAD R6, R9, R8, R6 ;  /* 0x0000000809067224 */ /* 0x000fe400078e0206 */
[----:B------:R-:W-:-:S07]  /*06b0*/  HFMA2 R8, -RZ, RZ, 0, 0 ;  /* 0x00000000ff087431 */ /* 0x000fce00000001ff */
[----:B0-----:R-:W-:Y:S05]  /*06c0*/  @!P1 BRA `(.L_x_1961) ;  /* 0x0000001c00149947 */ /* 0x001fea0003800000 */
[----:B------:R-:W0:Y:S01]  /*06d0*/  LDCU.U8 UR5, c[0x0][0x414] ;  /* 0x00008280ff0577ac */ /* 0x000e220008000000 */
[----:B------:R-:W2:Y:S01]  /*06e0*/  LDC.64 R8, c[0x0][0x408] ;  /* 0x00010200ff087b82 */ /* 0x000ea20000000a00 */
[----:B0-----:R-:W-:Y:S01]  /*06f0*/  UISETP.NE.AND UP0, UPT, UR5, URZ, UPT ;  /* 0x000000ff0500728c */ /* 0x001fe2000bf05270 */
[----:B--2---:R-:W-:-:S04]  /*0700*/  IMAD.WIDE.U32 R24, R8, UR4, R18 ;  /* 0x0000000408187c25 */ /* 0x004fc8000f8e0012 */
        /* <DEDUP_REMOVED lines=16> */
.L_x_1964:
        /* <DEDUP_REMOVED lines=15> */
[----:B---3--:R-:W-:Y:S02]  /*0900*/  @!P0 IADD3 R28, P2, PT, R29, R22, RZ ;  /* 0x000000161d1c8210 */ /* 0x008fe40007f5e0ff */
[C---:B------:R-:W-:Y:S02]  /*0910*/  @!P0 IADD3.X R33, PT, PT, R26.reuse, R15, RZ, P1, !PT ;  /* 0x0000000f1a218210 */ /* 0x040fe40000ffe4ff */
[----:B------:R-:W-:Y:S01]  /*0920*/  CS2R R14, SRZ ;  /* 0x00000000000e7805 */ /* 0x000fe2000001ff00 */
[----:B------:R-:W-:-:S02]  /*0930*/  @!P0 IMAD.X R29, R26, 0x1, R23, P2 ;  /* 0x000000011a1d8824 */ /* 0x000fc400010e0617 */
[----:B------:R-:W2:Y:S01]  /*0940*/  @!P0 LDG.E.64 R16, desc[UR6][R32.64] ;  /* 0x0000000620108981 */ /* 0x000ea2000c1e1b00 */
[----:B------:R-:W0:Y:S03]  /*0950*/  @!P0 LDC.64 R22, c[0x0][0x3f8] ;  /* 0x0000fe00ff168b82 */ /* 0x000e260000000a00 */
[----:B------:R3:W4:Y:S01]  /*0960*/  @!P0 LDG.E.64 R14, desc[UR6][R28.64] ;  /* 0x000000061c0e8981 */ /* 0x000722000c1e1b00 */
[----:B------:R-:W-:-:S04]  /*0970*/  @!P0 SHF.R.S32.HI R35, RZ, 0x1f, R7 ;  /* 0x0000001fff238819 */ /* 0x000fc80000011407 */
[----:B------:R-:W5:Y:S01]  /*0980*/  @!P0 LDC.64 R26, c[0x0][0x3a0] ;  /* 0x0000e800ff1a8b82 */ /* 0x000f620000000a00 */
[----:B---3--:R-:W-:Y:S02]  /*0990*/  @!P0 MOV R28, R24 ;  /* 0x00000018001c8202 */ /* 0x008fe40000000f00 */
[----:B------:R-:W-:Y:S01]  /*09a0*/  @!P0 MOV R29, R9 ;  /* 0x00000009001d8202 */ /* 0x000fe20000000f00 */
[----:B0-----:R-:W-:-:S04]  /*09b0*/  @!P0 IMAD R36, R35, R22, RZ ;  /* 0x0000001623248224 */ /* 0x001fc800078e02ff */
[C---:B------:R-:W-:Y:S02]  /*09c0*/  @!P0 IMAD R35, R7.reuse, R23, R36 ;  /* 0x0000001707238224 */ /* 0x040fe400078e0224 */
[----:B------:R-:W-:Y:S01]  /*09d0*/  @!P0 IMAD.WIDE.U32 R22, R7, R22, R28 ;  /* 0x0000001607168225 */ /* 0x000fe200078e001c */
[----:B------:R-:W-:-:S03]  /*09e0*/  CS2R R28, SRZ ;  /* 0x00000000001c7805 */ /* 0x000fc6000001ff00 */
[----:B------:R-:W-:Y:S01]  /*09f0*/  @!P0 IMAD.IADD R23, R23, 0x1, R35 ;  /* 0x0000000117178824 */ /* 0x000fe200078e0223 */
[----:B------:R-:W-:-:S04]  /*0a00*/  @!P0 SHF.L.U32 R33, R22, 0x2, RZ ;  /* 0x0000000216218819 */ /* 0x000fc800000006ff */
[----:B------:R-:W-:Y:S02]  /*0a10*/  @!P0 SHF.L.U64.HI R38, R22, 0x2, R23 ;  /* 0x0000000216268819 */ /* 0x000fe40000010217 */
[----:B------:R-:W0:Y:S01]  /*0a20*/  @!P0 LDC.64 R22, c[0x0][0x398] ;  /* 0x0000e600ff168b82 */ /* 0x000e220000000a00 */
[----:B-----5:R-:W-:-:S04]  /*0a30*/  @!P0 IADD3 R36, P1, PT, R33, R26, RZ ;  /* 0x0000001a21248210 */ /* 0x020fc80007f3e0ff */
[----:B------:R-:W-:Y:S02]  /*0a40*/  @!P0 IADD3.X R37, PT, PT, R38, R27, RZ, P1, !PT ;  /* 0x0000001b26258210 */ /* 0x000fe40000ffe4ff */
[----:B------:R-:W-:-:S03]  /*0a50*/  CS2R R26, SRZ ;  /* 0x00000000001a7805 */ /* 0x000fc6000001ff00 */
[----:B------:R3:W5:Y:S01]  /*0a60*/  @!P0 LDG.E.64 R28, desc[UR6][R36.64] ;  /* 0x00000006241c8981 */ /* 0x000762000c1e1b00 */
[----:B0-----:R-:W-:-:S05]  /*0a70*/  @!P0 IADD3 R32, P1, PT, R33, R22, RZ ;  /* 0x0000001621208210 */ /* 0x001fca0007f3e0ff */
[----:B------:R-:W-:Y:S02]  /*0a80*/  @!P0 IMAD.X R33, R38, 0x1, R23, P1 ;  /* 0x0000000126218824 */ /* 0x000fe400008e0617 */
[----:B------:R-:W3:Y:S03]  /*0a90*/  @!P0 LDC.64 R22, c[0x0][0x3f8] ;  /* 0x0000fe00ff168b82 */ /* 0x000ee60000000a00 */
[----:B------:R0:W5:Y:S01]  /*0aa0*/  @!P0 LDG.E.64 R26, desc[UR6][R32.64] ;  /* 0x00000006201a8981 */ /* 0x000162000c1e1b00 */
[----:B------:R-:W-:Y:S01]  /*0ab0*/  @!P0 IADD3 R35, PT, PT, R7, 0x1, RZ ;  /* 0x0000000107238810 */ /* 0x000fe20007ffe0ff */
[----:B--2---:R-:W-:-:S04]  /*0ac0*/  FADD.FTZ R16, -R20, R16 ;  /* 0x0000001014107221 */ /* 0x004fc80000010100 */
[----:B-1----:R-:W-:Y:S01]  /*0ad0*/  FMUL.FTZ R16, R16, R5 ;  /* 0x0000000510107220 */ /* 0x002fe20000410000 */
[C---:B----4-:R-:W-:Y:S01]  /*0ae0*/  FMUL.FTZ R38, R14.reuse, R3 ;  /* 0x000000030e267220 */ /* 0x050fe20000410000 */
[----:B------:R-:W-:Y:S02]  /*0af0*/  FADD.FTZ R13, R14, R13 ;  /* 0x0000000d0e0d7221 */ /* 0x000fe40000010000 */
[C---:B------:R-:W-:Y:S01]  /*0b00*/  FFMA.FTZ R21, R16.reuse, R14, R21 ;  /* 0x0000000e10157223 */ /* 0x040fe20000010015 */
[----:B------:R-:W-:Y:S01]  /*0b10*/  FFMA.FTZ R16, R16, R38, R31 ;  /* 0x0000002610107223 */ /* 0x000fe2000001001f */
[----:B------:R-:W-:Y:S01]  /*0b20*/  @!P0 SHF.R.S32.HI R31, RZ, 0x1f, R35 ;  /* 0x0000001fff1f8819 */ /* 0x000fe20000011423 */
[----:B------:R-:W-:Y:S01]  /*0b30*/  FADD.FTZ R14, R38, R30 ;  /* 0x0000001e260e7221 */ /* 0x000fe20000010000 */
[----:B------:R-:W-:-:S03]  /*0b40*/  @!P0 MOV R30, R24 ;  /* 0x00000018001e8202 */ /* 0x000fc60000000f00 */
[-C--:B---3--:R-:W-:Y:S02]  /*0b50*/  @!P0 IMAD R36, R31, R22.reuse, RZ ;  /* 0x000000161f248224 */ /* 0x088fe400078e02ff */
[----:B------:R-:W-:Y:S02]  /*0b60*/  @!P0 IMAD.MOV.U32 R31, RZ, RZ, R9 ;  /* 0x000000ffff1f8224 */ /* 0x000fe400078e0009 */
[C---:B0-----:R-:W-:Y:S02]  /*0b70*/  @!P0 IMAD R33, R35.reuse, R23, R36 ;  /* 0x0000001723218224 */ /* 0x041fe400078e0224 */
[----:B------:R-:W0:Y:S01]  /*0b80*/  @!P0 LDC.64 R36, c[0x0][0x3a0] ;  /* 0x0000e800ff248b82 */ /* 0x000e220000000a00 */
[----:B------:R-:W-:-:S04]  /*0b90*/  @!P0 IMAD.WIDE.U32 R22, R35, R22, R30 ;  /* 0x0000001623168225 */ /* 0x000fc800078e001e */
[----:B------:R-:W-:Y:S01]  /*0ba0*/  FADD.FTZ R38, -R20, R17 ;  /* 0x0000001114267221 */ /* 0x000fe20000010100 */
[----:B------:R-:W-:Y:S02]  /*0bb0*/  @!P0 IADD3 R23, PT, PT, R23, R33, RZ ;  /* 0x0000002117178210 */ /* 0x000fe40007ffe0ff */
[----:B------:R-:W1:Y:S01]  /*0bc0*/  @!P0 LDC.64 R30, c[0x0][0x398] ;  /* 0x0000e600ff1e8b82 */ /* 0x000e620000000a00 */
[C---:B------:R-:W-:Y:S02]  /*0bd0*/  @!P0 SHF.L.U32 R33, R22.reuse, 0x2, RZ ;  /* 0x0000000216218819 */ /* 0x040fe400000006ff */
[----:B------:R-:W-:Y:S01]  /*0be0*/  @!P0 SHF.L.U64.HI R32, R22, 0x2, R23 ;  /* 0x0000000216208819 */ /* 0x000fe20000010217 */
[----:B------:R-:W-:Y:S01]  /*0bf0*/  FMUL.FTZ R17, R38, R5 ;  /* 0x0000000526117220 */ /* 0x000fe20000410000 */
[----:B------:R-:W-:Y:S01]  /*0c00*/  CS2R R22, SRZ ;  /* 0x0000000000167805 */ /* 0x000fe2000001ff00 */
[----:B------:R-:W-:Y:S02]  /*0c10*/  FADD.FTZ R8, R15, R8 ;  /* 0x000000080f087221 */ /* 0x000fe40000010000 */
[----:B------:R-:W-:Y:S01]  /*0c20*/  FFMA.FTZ R34, R17, R15, R34 ;  /* 0x0000000f11227223 */ /* 0x000fe20000010022 */
[----:B------:R-:W-:Y:S01]  /*0c30*/  FMUL.FTZ R15, R15, R2 ;  /* 0x000000020f0f7220 */ /* 0x000fe20000410000 */
[----:B0-----:R-:W-:-:S05]  /*0c40*/  @!P0 IADD3 R36, P1, PT, R33, R36, RZ ;  /* 0x0000002421248210 */ /* 0x001fca0007f3e0ff */
[----:B------:R-:W-:-:S05]  /*0c50*/  @!P0 IMAD.X R37, R32, 0x1, R37, P1 ;  /* 0x0000000120258824 */ /* 0x000fca00008e0625 */
[----:B------:R0:W2:Y:S01]  /*0c60*/  @!P0 LDG.E.64 R22, desc[UR6][R36.64] ;  /* 0x0000000624168981 */ /* 0x0000a2000c1e1b00 */
[----:B-1----:R-:W-:Y:S01]  /*0c70*/  @!P0 IADD3 R30, P1, PT, R33, R30, RZ ;  /* 0x0000001e211e8210 */ /* 0x002fe20007f3e0ff */
[----:B-----5:R-:W-:-:S03]  /*0c80*/  FADD.FTZ R28, -R20, R28 ;  /* 0x0000001c141c7221 */ /* 0x020fc60000010100 */
[----:B------:R-:W-:Y:S02]  /*0c90*/  @!P0 IADD3.X R31, PT, PT, R32, R31, RZ, P1, !PT ;  /* 0x0000001f201f8210 */ /* 0x000fe40000ffe4ff */
[----:B------:R-:W-:Y:S01]  /*0ca0*/  CS2R R32, SRZ ;  /* 0x0000000000207805 */ /* 0x000fe2000001ff00 */
[----:B0-----:R-:W-:Y:S02]  /*0cb0*/  FFMA.FTZ R36, R17, R15, R16 ;  /* 0x0000000f11247223 */ /* 0x001fe40000010010 */
[----:B------:R-:W0:Y:S03]  /*0cc0*/  @!P0 LDC.64 R16, c[0x0][0x3f8] ;  /* 0x0000fe00ff108b82 */ /* 0x000e260000000a00 */
[----:B------:R1:W3:Y:S01]  /*0cd0*/  @!P0 LDG.E.64 R32, desc[UR6][R30.64] ;  /* 0x000000061e208981 */ /* 0x0002e2000c1e1b00 */
[----:B------:R-:W-:Y:S01]  /*0ce0*/  FMUL.FTZ R28, R28, R5 ;  /* 0x000000051c1c7220 */ /* 0x000fe20000410000 */
[----:B------:R-:W-:-:S03]  /*0cf0*/  FADD.FTZ R38, R15, R14 ;  /* 0x0000000e0f267221 */ /* 0x000fc60000010000 */
[----:B------:R-:W-:Y:S01]  /*0d00*/  FFMA.FTZ R35, R28, R26, R21 ;  /* 0x0000001a1c237223 */ /* 0x000fe20000010015 */
[----:B------:R-:W-:Y:S01]  /*0d10*/  FMUL.FTZ R15, R26, R3 ;  /* 0x000000031a0f7220 */ /* 0x000fe20000410000 */
[----:B-1----:R-:W-:Y:S01]  /*0d20*/  @!P0 IADD3 R31, PT, PT, R7, 0x2, RZ ;  /* 0x00000002071f8810 */ /* 0x002fe20007ffe0ff */
[----:B------:R-:W-:Y:S02]  /*0d30*/  FADD.FTZ R13, R13, R26 ;  /* 0x0000001a0d0d7221 */ /* 0x000fe40000010000 */
[----:B------:R-:W-:Y:S01]  /*0d40*/  FFMA.FTZ R26, R28, R15, R36 ;  /* 0x0000000f1c1a7223 */ /* 0x000fe20000010024 */
[----:B------:R-:W-:Y:S01]  /*0d50*/  @!P0 SHF.R.S32.HI R21, RZ, 0x1f, R31 ;  /* 0x0000001fff158819 */ /* 0x000fe2000001141f */
[----:B------:R-:W1:Y:S04]  /*0d60*/  @!P0 LDC.64 R36, c[0x0][0x3a0] ;  /* 0x0000e800ff248b82 */ /* 0x000e680000000a00 */
[----:B0-----:R-:W-:-:S02]  /*0d70*/  @!P0 IMAD R14, R21, R16, RZ ;  /* 0x00000010150e8224 */ /* 0x001fc400078e02ff */
[----:B------:R-:W-:Y:S01]  /*0d80*/  FADD.FTZ R21, R38, R15 ;  /* 0x0000000f26157221 */ /* 0x000fe20000010000 */
[----:B------:R-:W-:Y:S01]  /*0d90*/  @!P0 MOV R15, R9 ;  /* 0x00000009000f8202 */ /* 0x000fe20000000f00 */
[----:B------:R-:W-:Y:S02]  /*0da0*/  @!P0 IMAD R39, R31, R17, R14 ;  /* 0x000000111f278224 */ /* 0x000fe400078e020e */
[----:B------:R-:W-:-:S04]  /*0db0*/  @!P0 IMAD.MOV.U32 R14, RZ, RZ, R24 ;  /* 0x000000ffff0e8224 */ /* 0x000fc800078e0018 */
[----:B------:R-:W-:Y:S01]  /*0dc0*/  @!P0 IMAD.WIDE.U32 R16, R31, R16, R14 ;  /* 0x000000101f108225 */ /* 0x000fe200078e000e */
[----:B------:R-:W-:-:S03]  /*0dd0*/  CS2R R30, SRZ ;  /* 0x00000000001e7805 */ /* 0x000fc6000001ff00 */
[----:B------:R-:W-:Y:S01]  /*0de0*/  @!P0 IMAD.SHL.U32 R15, R16, 0x4, RZ ;  /* 0x00000004100f8824 */ /* 0x000fe200078e00ff */
[----:B------:R-:W-:-:S04]  /*0df0*/  @!P0 IADD3 R17, PT, PT, R17, R39, RZ ;  /* 0x0000002711118210 */ /* 0x000fc80007ffe0ff */
[----:B------:R-:W-:Y:S02]  /*0e00*/  @!P0 SHF.L.U64.HI R14, R16, 0x2, R17 ;  /* 0x00000002100e8819 */ /* 0x000fe40000010211 */
[----:B------:R-:W0:Y:S01]  /*0e10*/  @!P0 LDC.64 R16, c[0x0][0x398] ;  /* 0x0000e600ff108b82 */ /* 0x000e220000000a00 */
[----:B-1----:R-:W-:-:S04]  /*0e20*/  @!P0 IADD3 R36, P1, PT, R15, R36, RZ ;  /* 0x000000240f248210 */ /* 0x002fc80007f3e0ff */
[----:B------:R-:W-:-:S05]  /*0e30*/  @!P0 IADD3.X R37, PT, PT, R14, R37, RZ, P1, !PT ;  /* 0x000000250e258210 */ /* 0x000fca0000ffe4ff */
[----:B------:R-:W4:Y:S01]  /*0e40*/  @!P0 LDG.E.64 R30, desc[UR6][R36.64] ;  /* 0x00000006241e8981 */ /* 0x000f22000c1e1b00 */
[----:B0-----:R-:W-:-:S04]  /*0e50*/  @!P0 IADD3 R16, P1, PT, R15, R16, RZ ;  /* 0x000000100f108210 */ /* 0x001fc80007f3e0ff */
[----:B------:R-:W-:Y:S02]  /*0e60*/  @!P0 IADD3.X R17, PT, PT, R14, R17, RZ, P1, !PT ;  /* 0x000000110e118210 */ /* 0x000fe40000ffe4ff */
[----:B------:R-:W-:-:S06]  /*0e70*/  CS2R R14, SRZ ;  /* 0x00000000000e7805 */ /* 0x000fcc000001ff00 */
[----:B------:R0:W5:Y:S01]  /*0e80*/  @!P0 LDG.E.64 R14, desc[UR6][R16.64] ;  /* 0x00000006100e8981 */ /* 0x000162000c1e1b00 */
[----:B------:R-:W-:Y:S01]  /*0e90*/  FADD.FTZ R28, -R20, R29 ;  /* 0x0000001d141c7221 */ /* 0x000fe20000010100 */
[----:B------:R-:W-:Y:S01]  /*0ea0*/  FADD.FTZ R8, R8, R27 ;  /* 0x0000001b08087221 */ /* 0x000fe20000010000 */
[----:B------:R-:W-:Y:S01]  /*0eb0*/  VIADD R12, R12, 0x4 ;  /* 0x000000040c0c7836 */ /* 0x000fe20000000000 */
[----:B------:R-:W-:Y:S01]  /*0ec0*/  IADD3 R7, PT, PT, R7, 0x4, RZ ;  /* 0x0000000407077810 */ /* 0x000fe20007ffe0ff */
[----:B------:R-:W-:-:S03]  /*0ed0*/  FMUL.FTZ R29, R28, R5 ;  /* 0x000000051c1d7220 */ /* 0x000fc60000410000 */
[----:B------:R-:W-:Y:S01]  /*0ee0*/  ISETP.NE.AND P1, PT, R12, RZ, PT ;  /* 0x000000ff0c00720c */ /* 0x000fe20003f25270 */
[----:B------:R-:W-:Y:S01]  /*0ef0*/  FFMA.FTZ R34, R29, R27, R34 ;  /* 0x0000001b1d227223 */ /* 0x000fe20000010022 */
[----:B------:R-:W-:-:S04]  /*0f00*/  FMUL.FTZ R27, R27, R2 ;  /* 0x000000021b1b7220 */ /* 0x000fc80000410000 */
[----:B------:R-:W-:Y:S01]  /*0f10*/  FADD.FTZ R28, R27, R21 ;  /* 0x000000151b1c7221 */ /* 0x000fe20000010000 */
[----:B------:R-:W-:Y:S01]  /*0f20*/  FFMA.FTZ R26, R29, R27, R26 ;  /* 0x0000001b1d1a7223 */ /* 0x000fe2000001001a */
[C---:B--2---:R-:W-:Y:S01]  /*0f30*/  FADD.FTZ R22, -R20.reuse, R22 ;  /* 0x0000001614167221 */ /* 0x044fe20000010100 */
[----:B0-----:R-:W-:-:S03]  /*0f40*/  FADD.FTZ R16, -R20, R23 ;  /* 0x0000001714107221 */ /* 0x001fc60000010100 */
[----:B------:R-:W-:Y:S01]  /*0f50*/  FMUL.FTZ R22, R22, R5 ;  /* 0x0000000516167220 */ /* 0x000fe20000410000 */
        /* <DEDUP_REMOVED lines=14> */
[----:B-----5:R-:W-:Y:S01]  /*1040*/  FMUL.FTZ R16, R14, R3 ;  /* 0x000000030e107220 */ /* 0x020fe20000410000 */
[----:B------:R-:W-:Y:S02]  /*1050*/  FADD.FTZ R13, R23, R14 ;  /* 0x0000000e170d7221 */ /* 0x000fe40000010000 */
        /* <DEDUP_REMOVED lines=8> */
[----:B------:R-:W-:Y:S01]  /*10e0*/  FFMA.FTZ R31, R14, R31, R16 ;  /* 0x0000001f0e1f7223 */ /* 0x000fe20000010010 */
[----:B------:R-:W-:Y:S06]  /*10f0*/  @P1 BRA `(.L_x_1964) ;  /* 0xfffffff400c41947 */ /* 0x000fec000383ffff */
[----:B------:R-:W-:-:S07]  /*1100*/  IADD3 R12, PT, PT, R7, -0x1, RZ ;  /* 0xffffffff070c7810 */ /* 0x000fce0007ffe0ff */
.L_x_1963:
        /* <DEDUP_REMOVED lines=9> */
[----:B------:R-:W-:Y:S01]  /*11a0*/  @!P0 VIADD R33, R12, 0x1 ;  /* 0x000000010c218836 */ /* 0x000fe20000000000 */
[----:B------:R-:W0:Y:S01]  /*11b0*/  @!P0 LDC.64 R28, c[0x0][0x3a0] ;  /* 0x0000e800ff1c8b82 */ /* 0x000e220000000a00 */
[----:B------:R-:W-:Y:S02]  /*11c0*/  @!P0 SHF.R.S32.HI R7, RZ, 0x1f, R12 ;  /* 0x0000001fff078819 */ /* 0x000fe4000001140c */
[----:B------:R-:W-:Y:S02]  /*11d0*/  @!P0 MOV R10, R24 ;  /* 0x00000018000a8202 */ /* 0x000fe40000000f00 */
[----:B------:R-:W-:Y:S01]  /*11e0*/  @!P0 SHF.R.S32.HI R14, RZ, 0x1f, R33 ;  /* 0x0000001fff0e8819 */ /* 0x000fe20000011421 */
[----:B------:R-:W-:Y:S01]  /*11f0*/  @!P0 IMAD R7, R7, UR4, RZ ;  /* 0x0000000407078c24 */ /* 0x000fe2000f8e02ff */
[----:B------:R-:W-:Y:S01]  /*1200*/  @!P0 MOV R11, R9 ;  /* 0x00000009000b8202 */ /* 0x000fe20000000f00 */
[----:B------:R-:W2:Y:S02]  /*1210*/  @!P0 LDC.64 R26, c[0x0][0x398] ;  /* 0x0000e600ff1a8b82 */ /* 0x000ea40000000a00 */
[----:B------:R-:W-:-:S02]  /*1220*/  @!P0 IMAD R14, R14, UR4, RZ ;  /* 0x000000040e0e8c24 */ /* 0x000fc4000f8e02ff */
[----:B------:R-:W-:-:S04]  /*1230*/  @!P0 IMAD.WIDE.U32 R16, R33, UR4, R10 ;  /* 0x0000000421108c25 */ /* 0x000fc8000f8e000a */
[----:B------:R-:W-:Y:S02]  /*1240*/  @!P0 IMAD R33, R33, UR5, R14 ;  /* 0x0000000521218c24 */ /* 0x000fe4000f8e020e */
[----:B------:R-:W3:Y:S01]  /*1250*/  @!P0 LDC.64 R14, c[0x0][0x3a0] ;  /* 0x0000e800ff0e8b82 */ /* 0x000ee20000000a00 */
[----:B------:R-:W-:-:S04]  /*1260*/  @!P0 IMAD.WIDE.U32 R22, R12, UR4, R10 ;  /* 0x000000040c168c25 */ /* 0x000fc8000f8e000a */
[----:B------:R-:W-:-:S03]  /*1270*/  @!P0 IMAD R7, R12, UR5, R7 ;  /* 0x000000050c078c24 */ /* 0x000fc6000f8e0207 */
[----:B------:R-:W4:Y:S01]  /*1280*/  @!P0 LDC.64 R10, c[0x0][0x398] ;  /* 0x0000e600ff0a8b82 */ /* 0x000f220000000a00 */
[----:B------:R-:W-:Y:S01]  /*1290*/  @!P0 IMAD.IADD R7, R23, 0x1, R7 ;  /* 0x0000000117078824 */ /* 0x000fe200078e0207 */
[----:B------:R-:W-:-:S04]  /*12a0*/  @!P0 SHF.L.U32 R23, R22, 0x2, RZ ;  /* 0x0000000216178819 */ /* 0x000fc800000006ff */
[----:B------:R-:W-:Y:S02]  /*12b0*/  @!P0 SHF.L.U64.HI R32, R22, 0x2, R7 ;  /* 0x0000000216208819 */ /* 0x000fe40000010207 */
[----:B------:R-:W-:Y:S02]  /*12c0*/  @!P0 IADD3 R7, PT, PT, R17, R33, RZ ;  /* 0x0000002111078210 */ /* 0x000fe40007ffe0ff */
[----:B0-----:R-:W-:Y:S02]  /*12d0*/  @!P0 IADD3 R28, P2, PT, R23, R28, RZ ;  /* 0x0000001c171c8210 */ /* 0x001fe40007f5e0ff */
[C---:B------:R-:W-:Y:S01]  /*12e0*/  @!P0 SHF.L.U64.HI R36, R16.reuse, 0x2, R7 ;  /* 0x0000000210248819 */ /* 0x040fe20000010207 */
[----:B------:R-:W-:Y:S01]  /*12f0*/  @!P0 IMAD.SHL.U32 R7, R16, 0x4, RZ ;  /* 0x0000000410078824 */ /* 0x000fe200078e00ff */
[----:B------:R-:W-:Y:S02]  /*1300*/  CS2R R16, SRZ ;  /* 0x0000000000107805 */ /* 0x000fe4000001ff00 */
[----:B------:R-:W-:-:S02]  /*1310*/  @!P0 IADD3.X R29, PT, PT, R32, R29, RZ, P2, !PT ;  /* 0x0000001d201d8210 */ /* 0x000fc400017fe4ff */
[----:B--2---:R-:W-:Y:S02]  /*1320*/  @!P0 IADD3 R26, P3, PT, R23, R26, RZ ;  /* 0x0000001a171a8210 */ /* 0x004fe40007f7e0ff */
[----:B------:R-:W-:Y:S02]  /*1330*/  CS2R R22, SRZ ;  /* 0x0000000000167805 */ /* 0x000fe4000001ff00 */
[C---:B---3--:R-:W-:Y:S01]  /*1340*/  @!P0 IADD3 R14, P2, PT, R7.reuse, R14, RZ ;  /* 0x0000000e070e8210 */ /* 0x048fe20007f5e0ff */
[----:B------:R0:W2:Y:S01]  /*1350*/  @!P0 LDG.E.64 R16, desc[UR6][R28.64] ;  /* 0x000000061c108981 */ /* 0x0000a2000c1e1b00 */
[----:B------:R-:W-:Y:S02]  /*1360*/  @!P0 IADD3.X R27, PT, PT, R32, R27, RZ, P3, !PT ;  /* 0x0000001b201b8210 */ /* 0x000fe40001ffe4ff */
[----:B------:R-:W-:Y:S02]  /*1370*/  CS2R R32, SRZ ;  /* 0x0000000000207805 */ /* 0x000fe4000001ff00 */
[----:B----4-:R-:W-:Y:S01]  /*1380*/  @!P0 IADD3 R10, P3, PT, R7, R10, RZ ;  /* 0x0000000a070a8210 */ /* 0x010fe20007f7e0ff */
[C---:B------:R-:W-:Y:S01]  /*1390*/  @!P0 IMAD.X R15, R36.reuse, 0x1, R15, P2 ;  /* 0x00000001240f8824 */ /* 0x040fe200010e060f */
[----:B------:R-:W3:Y:S02]  /*13a0*/  @!P0 LDG.E.64 R22, desc[UR6][R26.64] ;  /* 0x000000061a168981 */ /* 0x000ee4000c1e1b00 */
[----:B------:R-:W-:-:S02]  /*13b0*/  @!P0 IADD3.X R11, PT, PT, R36, R11, RZ, P3, !PT ;  /* 0x0000000b240b8210 */ /* 0x000fc40001ffe4ff */
[----:B0-----:R-:W-:Y:S01]  /*13c0*/  CS2R R28, SRZ ;  /* 0x00000000001c7805 */ /* 0x001fe2000001ff00 */
[----:B------:R0:W4:Y:S05]  /*13d0*/  @!P0 LDG.E.64 R32, desc[UR6][R14.64] ;  /* 0x000000060e208981 */ /* 0x00012a000c1e1b00 */
[----:B------:R5:W5:Y:S01]  /*13e0*/  @!P0 LDG.E.64 R28, desc[UR6][R10.64] ;  /* 0x000000060a1c8981 */ /* 0x000b62000c1e1b00 */
[----:B------:R-:W-:Y:S01]  /*13f0*/  IADD3 R12, PT, PT, R12, 0x2, RZ ;  /* 0x000000020c0c7810 */ /* 0x000fe20007ffe0ff */
[----:B--2---:R-:W-:-:S04]  /*1400*/  FADD.FTZ R16, -R20, R16 ;  /* 0x0000001014107221 */ /* 0x004fc80000010100 */
[----:B-1----:R-:W-:Y:S01]  /*1410*/  FMUL.FTZ R36, R16, R5 ;  /* 0x0000000510247220 */ /* 0x002fe20000410000 */
[----:B------:R-:W-:Y:S01]  /*1420*/  FADD.FTZ R16, -R20, R17 ;  /* 0x0000001114107221 */ /* 0x000fe20000010100 */
[----:B---3--:R-:W-:Y:S01]  /*1430*/  FMUL.FTZ R26, R22, R3 ;  /* 0x00000003161a7220 */ /* 0x008fe20000410000 */
[----:B------:R-:W-:Y:S01]  /*1440*/  FADD.FTZ R17, R13, R22 ;  /* 0x000000160d117221 */ /* 0x000fe20000010000 */
[----:B0-----:R-:W-:Y:S01]  /*1450*/  FMUL.FTZ R14, R23, R2 ;  /* 0x00000002170e7220 */ /* 0x001fe20000410000 */
[----:B------:R-:W-:Y:S01]  /*1460*/  FMUL.FTZ R7, R16, R5 ;  /* 0x0000000510077220 */ /* 0x000fe20000410000 */
[----:B------:R-:W-:Y:S01]  /*1470*/  FADD.FTZ R13, R30, R26 ;  /* 0x0000001a1e0d7221 */ /* 0x000fe20000010000 */
[----:B------:R-:W-:Y:S01]  /*1480*/  FFMA.FTZ R31, R36, R26, R31 ;  /* 0x0000001a241f7223 */ /* 0x000fe2000001001f */
[----:B----4-:R-:W-:Y:S01]  /*1490*/  FADD.FTZ R32, -R20, R32 ;  /* 0x0000002014207221 */ /* 0x010fe20000010100 */
[----:B------:R-:W-:Y:S01]  /*14a0*/  FADD.FTZ R16, R8, R23 ;  /* 0x0000001708107221 */ /* 0x000fe20000010000 */
[----:B-----5:R-:W-:Y:S01]  /*14b0*/  FADD.FTZ R11, R14, R13 ;  /* 0x0000000d0e0b7221 */ /* 0x020fe20000010000 */
[C---:B------:R-:W-:Y:S01]  /*14c0*/  FFMA.FTZ R26, R7.reuse, R14, R31 ;  /* 0x0000000e071a7223 */ /* 0x040fe2000001001f */
[----:B------:R-:W-:Y:S01]  /*14d0*/  FFMA.FTZ R23, R7, R23, R34 ;  /* 0x0000001707177223 */ /* 0x000fe20000010022 */
[----:B------:R-:W-:Y:S01]  /*14e0*/  FMUL.FTZ R14, R28, R3 ;  /* 0x000000031c0e7220 */ /* 0x000fe20000410000 */
[-C--:B------:R-:W-:Y:S01]  /*14f0*/  FMUL.FTZ R7, R32, R5.reuse ;  /* 0x0000000520077220 */ /* 0x080fe20000410000 */
[----:B------:R-:W-:Y:S01]  /*1500*/  FADD.FTZ R8, -R20, R33 ;  /* 0x0000002114087221 */ /* 0x000fe20000010100 */
[----:B------:R-:W-:Y:S01]  /*1510*/  FMUL.FTZ R31, R29, R2 ;  /* 0x000000021d1f7220 */ /* 0x000fe20000410000 */
[----:B------:R-:W-:Y:S01]  /*1520*/  FADD.FTZ R30, R11, R14 ;  /* 0x0000000e0b1e7221 */ /* 0x000fe20000010000 */
[----:B------:R-:W-:Y:S01]  /*1530*/  FFMA.FTZ R22, R36, R22, R21 ;  /* 0x0000001624167223 */ /* 0x000fe20000010015 */
[----:B------:R-:W-:Y:S01]  /*1540*/  FMUL.FTZ R10, R8, R5 ;  /* 0x00000005080a7220 */ /* 0x000fe20000410000 */
[----:B------:R-:W-:Y:S01]  /*1550*/  FFMA.FTZ R14, R7, R14, R26 ;  /* 0x0000000e070e7223 */ /* 0x000fe2000001001a */
[----:B------:R-:W-:Y:S01]  /*1560*/  FADD.FTZ R30, R31, R30 ;  /* 0x0000001e1f1e7221 */ /* 0x000fe20000010000 */
[----:B------:R-:W-:Y:S01]  /*1570*/  FADD.FTZ R13, R17, R28 ;  /* 0x0000001c110d7221 */ /* 0x000fe20000010000 */
[----:B------:R-:W-:Y:S01]  /*1580*/  FFMA.FTZ R21, R7, R28, R22 ;  /* 0x0000001c07157223 */ /* 0x000fe20000010016 */
[----:B------:R-:W-:Y:S01]  /*1590*/  FADD.FTZ R8, R16, R29 ;  /* 0x0000001d10087221 */ /* 0x000fe20000010000 */
[C---:B------:R-:W-:Y:S01]  /*15a0*/  FFMA.FTZ R34, R10.reuse, R29, R23 ;  /* 0x0000001d0a227223 */ /* 0x040fe20000010017 */
[----:B------:R-:W-:-:S07]  /*15b0*/  FFMA.FTZ R31, R10, R31, R14 ;  /* 0x0000001f0a1f7223 */ /* 0x000fce000001000e */
.L_x_1965:
[----:B------:R-:W-:Y:S05]  /*15c0*/  @P1 BRA `(.L_x_1961) ;  /* 0x0000000c00541947 */ /* 0x000fea0003800000 */
[----:B------:R-:W0:Y:S01]  /*15d0*/  LDCU.64 UR4, c[0x0][0x3f8] ;  /* 0x00007f00ff0477ac */ /* 0x000e220008000a00 */
[----:B------:R-:W-:Y:S01]  /*15e0*/  SHF.R.S32.HI R7, RZ, 0x1f, R12 ;  /* 0x0000001fff077819 */ /* 0x000fe2000001140c */
[----:B------:R-:W-:Y:S01]  /*15f0*/  IMAD.MOV.U32 R14, RZ, RZ, R24 ;  /* 0x000000ffff0e7224 */ /* 0x000fe200078e0018 */
[----:B------:R-:W-:Y:S01]  /*1600*/  MOV R15, R9 ;  /* 0x00000009000f7202 */ /* 0x000fe20000000f00 */
[----:B------:R-:W-:Y:S01]  /*1610*/  BSSY.RECONVERGENT B0, `(.L_x_1966) ;  /* 0x0000014000007945 */ /* 0x000fe20003800200 */
[----:B------:R-:W-:Y:S02]  /*1620*/  CS2R R16, SRZ ;  /* 0x0000000000107805 */ /* 0x000fe4000001ff00 */
[----:B------:R-:W-:Y:S02]  /*1630*/  CS2R R10, SRZ ;  /* 0x00000000000a7805 */ /* 0x000fe4000001ff00 */
[----:B0-----:R-:W-:Y:S01]  /*1640*/  ISETP.GE.U32.AND P0, PT, R18, UR4, PT ;  /* 0x0000000412007c0c */ /* 0x001fe2000bf06070 */
[----:B------:R-:W-:-:S02]  /*1650*/  IMAD R7, R7, UR4, RZ ;  /* 0x0000000407077c24 */ /* 0x000fc4000f8e02ff */
[----:B------:R-:W-:Y:S01]  /*1660*/  IMAD.WIDE.U32 R14, R12, UR4, R14 ;  /* 0x000000040c0e7c25 */ /* 0x000fe2000f8e000e */
[----:B------:R-:W-:-:S03]  /*1670*/  ISETP.GE.AND.EX P0, PT, R19, UR5, PT, P0 ;  /* 0x0000000513007c0c */ /* 0x000fc6000bf06300 */
[----:B------:R-:W-:-:S10]  /*1680*/  IMAD R7, R12, UR5, R7 ;  /* 0x000000050c077c24 */ /* 0x000fd4000f8e0207 */
        /* <DEDUP_REMOVED lines=12> */
.L_x_1967:
[----:B------:R-:W-:Y:S05]  /*1750*/  BSYNC.RECONVERGENT B0 ;  /* 0x0000000000007941 */ /* 0x000fea0003800200 */
.L_x_1966:
        /* <DEDUP_REMOVED lines=15> */
.L_x_1962:
[----:B------:R-:W-:Y:S01]  /*1850*/  IADD3 R8, PT, PT, -R12, R15, RZ ;  /* 0x0000000f0c087210 */ /* 0x000fe20007ffe1ff */
[----:B------:R-:W-:Y:S01]  /*1860*/  HFMA2 R13, -RZ, RZ, 0, 0 ;  /* 0x00000000ff0d7431 */ /* 0x000fe200000001ff */
[----:B------:R-:W-:Y:S01]  /*1870*/  IADD3 R11, PT, PT, R15, -0x1, RZ ;  /* 0xffffffff0f0b7810 */ /* 0x000fe20007ffe0ff */
[----:B------:R-:W-:Y:S01]  /*1880*/  HFMA2 R34, -RZ, RZ, 0, 0 ;  /* 0x00000000ff227431 */ /* 0x000fe200000001ff */
[----:B------:R-:W-:Y:S02]  /*1890*/  LOP3.LUT R8, R8, 0x1, RZ, 0xc0, !PT ;  /* 0x0000000108087812 */ /* 0x000fe400078ec0ff */
[----:B------:R-:W-:Y:S02]  /*18a0*/  CS2R R30, SRZ ;  /* 0x00000000001e7805 */ /* 0x000fe4000001ff00 */
[----:B------:R-:W-:Y:S01]  /*18b0*/  ISETP.NE.AND P2, PT, R12, R11, PT ;  /* 0x0000000b0c00720c */ /* 0x000fe20003f45270 */
[----:B------:R-:W-:Y:S01]  /*18c0*/  IMAD.MOV.U32 R11, RZ, RZ, R12 ;  /* 0x000000ffff0b7224 */ /* 0x000fe200078e000c */
[----:B------:R-:W-:Y:S01]  /*18d0*/  ISETP.NE.U32.AND P1, PT, R8, 0x1, PT ;  /* 0x000000010800780c */ /* 0x000fe20003f25070 */
[----:B------:R-:W-:Y:S01]  /*18e0*/  IMAD.MOV.U32 R21, RZ, RZ, RZ ;  /* 0x000000ffff157224 */ /* 0x000fe200078e00ff */
[----:B------:R-:W-:-:S11]  /*18f0*/  MOV R8, RZ ;  /* 0x000000ff00087202 */ /* 0x000fd60000000f00 */
[----:B------:R-:W-:Y:S05]  /*1900*/  @P1 BRA `(.L_x_1968) ;  /* 0x0000000000c81947 */ /* 0x000fea0003800000 */
[----:B------:R-:W0:Y:S01]  /*1910*/  @!P0 LDC.64 R16, c[0x0][0x3a0] ;  /* 0x0000e800ff108b82 */ /* 0x000e220000000a00 */
[----:B------:R-:W-:Y:S01]  /*1920*/  @!P0 MOV R8, R24 ;  /* 0x0000001800088202 */ /* 0x000fe20000000f00 */
[----:B------:R-:W-:-:S04]  /*1930*/  @!P0 IMAD R11, R22, UR8, RZ ;  /* 0x00000008160b8c24 */ /* 0x000fc8000f8e02ff */
[C---:B------:R-:W-:Y:S02]  /*1940*/  @!P0 IMAD R11, R12.reuse, UR9, R11 ;  /* 0x000000090c0b8c24 */ /* 0x040fe4000f8e020b */
[----:B------:R-:W-:Y:S01]  /*1950*/  @!P0 IMAD.WIDE.U32 R18, R12, UR8, R8 ;  /* 0x000000080c128c25 */ /* 0x000fe2000f8e0008 */
[----:B------:R-:W2:Y:S03]  /*1960*/  @!P0 LDC.64 R28, c[0x0][0x398] ;  /* 0x0000e600ff1c8b82 */ /* 0x000ea60000000a00 */
[----:B------:R-:W-:Y:S01]  /*1970*/  @!P0 IMAD.IADD R11, R19, 0x1, R11 ;  /* 0x00000001130b8824 */ /* 0x000fe200078e020b */
[----:B------:R-:W-:-:S04]  /*1980*/  @!P0 SHF.L.U32 R27, R18, 0x2, RZ ;  /* 0x00000002121b8819 */ /* 0x000fc800000006ff */
        /* <DEDUP_REMOVED lines=8> */
[----:B------:R-:W2:Y:S01]  /*1a10*/  @!P0 LDG.E.64 R16, desc[UR6][R26.64] ;  /* 0x000000061a108981 */ /* 0x000ea2000c1e1b00 */
        /* <DEDUP_REMOVED lines=21> */
[----:B------:R-:W-:Y:S01]  /*1b70*/  FFMA.FTZ R26, R11, R26, 1 ;  /* 0x3f8000000b1a7423 */ /* 0x000fe2000001001a */
[----:B------:R-:W-:Y:S02]  /*1b80*/  IADD3 R11, PT, PT, R12, 0x1, RZ ;  /* 0x000000010c0b7810 */ /* 0x000fe40007ffe0ff */
        /* <DEDUP_REMOVED lines=10> */
.L_x_1968:
[----:B------:R-:W-:Y:S05]  /*1c30*/  @!P2 BRA `(.L_x_1961) ;  /* 0x0000000400b8a947 */ /* 0x000fea0003800000 */
[----:B------:R-:W-:-:S07]  /*1c40*/  IADD3 R12, PT, PT, R11, -R15, RZ ;  /* 0x8000000f0b0c7210 */ /* 0x000fce0007ffe0ff */
.L_x_1969:
        /* <DEDUP_REMOVED lines=31> */
[----:B--2---:R-:W-:Y:S02]  /*1e40*/  @!P0 IADD3 R18, P2, PT, R33, R18, RZ ;  /* 0x0000001221128210 */ /* 0x004fe40007f5e0ff */
[----:B------:R-:W-:-:S02]  /*1e50*/  @!P0 IADD3.X R17, PT, PT, R28, R17, RZ, P1, !PT ;  /* 0x000000111c118210 */ /* 0x000fc40000ffe4ff */
[----:B------:R-:W-:Y:S01]  /*1e60*/  @!P0 IADD3.X R19, PT, PT, R32, R19, RZ, P2, !PT ;  /* 0x0000001320138210 */ /* 0x000fe200017fe4ff */
[----:B------:R-:W0:Y:S02]  /*1e70*/  @!P0 LDC.64 R28, c[0x0][0x398] ;  /* 0x0000e600ff1c8b82 */ /* 0x000e240000000a00 */
[----:B------:R-:W2:Y:S04]  /*1e80*/  @!P0 LDG.E.64 R22, desc[UR6][R16.64] ;  /* 0x0000000610168981 */ /* 0x000ea8000c1e1b00 */
[----:B------:R3:W4:Y:S01]  /*1e90*/  @!P0 LDG.E.64 R26, desc[UR6][R18.64] ;  /* 0x00000006121a8981 */ /* 0x000722000c1e1b00 */
[----:B0-----:R-:W-:-:S05]  /*1ea0*/  @!P0 IADD3 R28, P1, PT, R33, R28, RZ ;  /* 0x0000001c211c8210 */ /* 0x001fca0007f3e0ff */
[----:B------:R-:W-:Y:S01]  /*1eb0*/  @!P0 IMAD.X R29, R32, 0x1, R29, P1 ;  /* 0x00000001201d8824 */ /* 0x000fe200008e061d */
[----:B------:R-:W-:-:S06]  /*1ec0*/  CS2R R32, SRZ ;  /* 0x0000000000207805 */ /* 0x000fcc000001ff00 */
[----:B------:R0:W2:Y:S01]  /*1ed0*/  @!P0 LDG.E.64 R32, desc[UR6][R28.64] ;  /* 0x000000061c208981 */ /* 0x0000a2000c1e1b00 */
[----:B------:R-:W-:-:S04]  /*1ee0*/  IADD3 R12, PT, PT, R12, 0x2, RZ ;  /* 0x000000020c0c7810 */ /* 0x000fc80007ffe0ff */
[----:B------:R-:W-:Y:S02]  /*1ef0*/  ISETP.NE.AND P1, PT, R12, RZ, PT ;  /* 0x000000ff0c00720c */ /* 0x000fe40003f25270 */
[----:B------:R-:W-:Y:S01]  /*1f00*/  IADD3 R11, PT, PT, R11, 0x2, RZ ;  /* 0x000000020b0b7810 */ /* 0x000fe20007ffe0ff */
[C---:B-----5:R-:W-:Y:S01]  /*1f10*/  FADD.FTZ R14, -R20.reuse, R14 ;  /* 0x0000000e140e7221 */ /* 0x060fe20000010100 */
[----:B------:R-:W-:-:S03]  /*1f20*/  FADD.FTZ R36, -R20, R15 ;  /* 0x0000000f14247221 */ /* 0x000fc60000010100 */
[-C--:B-1----:R-:W-:Y:S01]  /*1f30*/  FMUL.FTZ R14, R14, R5.reuse ;  /* 0x000000050e0e7220 */ /* 0x082fe20000410000 */
[----:B------:R-:W-:-:S03]  /*1f40*/  FMUL.FTZ R15, R36, R5 ;  /* 0x00000005240f7220 */ /* 0x000fc60000410000 */
[----:B---3--:R-:W-:Y:S01]  /*1f50*/  FFMA.FTZ R18, R14, R3, R10 ;  /* 0x000000030e127223 */ /* 0x008fe2000001000a */
        /* <DEDUP_REMOVED lines=9> */
[----:B----4-:R-:W-:Y:S01]  /*1ff0*/  FADD.FTZ R26, -R20, R26 ;  /* 0x0000001a141a7221 */ /* 0x010fe20000010100 */
[----:B-1----:R-:W-:-:S03]  /*2000*/  FADD.FTZ R29, -R19, 1 ;  /* 0x3f800000131d7421 */ /* 0x002fc60000010100 */
[----:B------:R-:W-:Y:S01]  /*2010*/  FMUL.FTZ R17, R26, R5 ;  /* 0x000000051a117220 */ /* 0x000fe20000410000 */
[----:B------:R-:W-:Y:S01]  /*2020*/  FFMA.FTZ R18, R18, R29, 1 ;  /* 0x3f80000012127423 */ /* 0x000fe2000001001d */
[----:B--2---:R-:W-:Y:S01]  /*2030*/  FMUL.FTZ R29, R19, R22 ;  /* 0x00000016131d7220 */ /* 0x004fe20000410000 */
[----:B------:R-:W-:Y:S01]  /*2040*/  FADD.FTZ R22, -R20, R27 ;  /* 0x0000001b14167221 */ /* 0x000fe20000010100 */
[----:B0-----:R-:W-:-:S03]  /*2050*/  FADD.FTZ R37, -R28, 1 ;  /* 0x3f8000001c257421 */ /* 0x001fc60000010100 */
[----:B------:R-:W-:Y:S01]  /*2060*/  FMUL.FTZ R22, R22, R5 ;  /* 0x0000000516167220 */ /* 0x000fe20000410000 */
[----:B------:R-:W-:Y:S01]  /*2070*/  FFMA.FTZ R36, R16, R37, 1 ;  /* 0x3f80000010247423 */ /* 0x000fe20000010025 */
[----:B------:R-:W-:Y:S02]  /*2080*/  FFMA.FTZ R16, R17, R3, R10 ;  /* 0x0000000311107223 */ /* 0x000fe4000001000a */
[----:B------:R-:W-:Y:S02]  /*2090*/  FFMA.FTZ R19, R22, R2, R7 ;  /* 0x0000000216137223 */ /* 0x000fe40000010007 */
[----:B------:R-:W-:Y:S02]  /*20a0*/  FMUL.FTZ R27, R16, -1.4426950216293334961 ;  /* 0xbfb8aa3b101b7820 */ /* 0x000fe40000410000 */
[----:B------:R-:W-:-:S04]  /*20b0*/  FMUL.FTZ R37, R19, -1.4426950216293334961 ;  /* 0xbfb8aa3b13257820 */ /* 0x000fc80000410000 */
[----:B------:R-:W0:Y:S08]  /*20c0*/  MUFU.EX2 R27, R27 ;  /* 0x0000001b001b7308 */ /* 0x000e300000000800 */
[----:B------:R-:W1:Y:S01]  /*20d0*/  MUFU.EX2 R37, R37 ;  /* 0x0000002500257308 */ /* 0x000e620000000800 */
[----:B0-----:R-:W-:-:S07]  /*20e0*/  FADD.FTZ R35, R27, 1 ;  /* 0x3f8000001b237421 */ /* 0x001fce0000010000 */
[----:B------:R-:W0:Y:S01]  /*20f0*/  MUFU.RCP R35, R35 ;  /* 0x0000002300237308 */ /* 0x000e220000001000 */
[----:B-1----:R-:W-:-:S07]  /*2100*/  FADD.FTZ R26, R37, 1 ;  /* 0x3f800000251a7421 */ /* 0x002fce0000010000 */
[----:B------:R-:W1:Y:S01]  /*2110*/  MUFU.RCP R26, R26 ;  /* 0x0000001a001a7308 */ /* 0x000e620000001000 */
[----:B------:R-:W-:Y:S01]  /*2120*/  FMUL.FTZ R18, R29, R18 ;  /* 0x000000121d127220 */ /* 0x000fe20000410000 */
[----:B------:R-:W-:-:S03]  /*2130*/  FMUL.FTZ R23, R28, R23 ;  /* 0x000000171c177220 */ /* 0x000fc60000410000 */
[C---:B------:R-:W-:Y:S01]  /*2140*/  FMUL.FTZ R28, R18.reuse, R3 ;  /* 0x00000003121c7220 */ /* 0x040fe20000410000 */
[----:B------:R-:W-:Y:S01]  /*2150*/  FMUL.FTZ R23, R23, R36 ;  /* 0x0000002417177220 */ /* 0x000fe20000410000 */
[C---:B0-----:R-:W-:Y:S01]  /*2160*/  FADD.FTZ R27, -R35.reuse, 1 ;  /* 0x3f800000231b7421 */ /* 0x041fe20000010100 */
[----:B------:R-:W-:Y:S01]  /*2170*/  FADD.FTZ R13, R18, R13 ;  /* 0x0000000d120d7221 */ /* 0x000fe20000010000 */
[----:B------:R-:W-:Y:S01]  /*2180*/  FFMA.FTZ R18, R14, R18, R21 ;  /* 0x000000120e127223 */ /* 0x000fe20000010015 */
[----:B------:R-:W-:Y:S01]  /*2190*/  FMUL.FTZ R32, R35, R32 ;  /* 0x0000002023207220 */ /* 0x000fe20000410000 */
[----:B------:R-:W-:Y:S01]  /*21a0*/  FFMA.FTZ R27, R16, R27, 1 ;  /* 0x3f800000101b7423 */ /* 0x000fe2000001001b */
[----:B------:R-:W-:Y:S01]  /*21b0*/  FFMA.FTZ R14, R14, R28, R31 ;  /* 0x0000001c0e0e7223 */ /* 0x000fe2000001001f */
[----:B------:R-:W-:Y:S01]  /*21c0*/  FADD.FTZ R21, R28, R30 ;  /* 0x0000001e1c157221 */ /* 0x000fe20000010000 */
[C---:B------:R-:W-:Y:S01]  /*21d0*/  FADD.FTZ R28, R23.reuse, R8 ;  /* 0x00000008171c7221 */ /* 0x040fe20000010000 */
[----:B-1----:R-:W-:Y:S01]  /*21e0*/  FADD.FTZ R16, -R26, 1 ;  /* 0x3f8000001a107421 */ /* 0x002fe20000010100 */
[----:B------:R-:W-:Y:S01]  /*21f0*/  FMUL.FTZ R8, R23, R2 ;  /* 0x0000000217087220 */ /* 0x000fe20000410000 */
[----:B------:R-:W-:Y:S01]  /*2200*/  FMUL.FTZ R32, R32, R27 ;  /* 0x0000001b20207220 */ /* 0x000fe20000410000 */
[----:B------:R-:W-:Y:S01]  /*2210*/  FMUL.FTZ R33, R26, R33 ;  /* 0x000000211a217220 */ /* 0x000fe20000410000 */
[----:B------:R-:W-:Y:S01]  /*2220*/  FFMA.FTZ R16, R19, R16, 1 ;  /* 0x3f80000013107423 */ /* 0x000fe20000010010 */
[C---:B------:R-:W-:Y:S01]  /*2230*/  FFMA.FTZ R29, R15.reuse, R23, R34 ;  /* 0x000000170f1d7223 */ /* 0x040fe20000010022 */
[----:B------:R-:W-:Y:S01]  /*2240*/  FFMA.FTZ R15, R15, R8, R14 ;  /* 0x000000080f0f7223 */ /* 0x000fe2000001000e */
[----:B------:R-:W-:Y:S01]  /*2250*/  FADD.FTZ R19, R8, R21 ;  /* 0x0000001508137221 */ /* 0x000fe20000010000 */
[----:B------:R-:W-:Y:S01]  /*2260*/  FMUL.FTZ R8, R32, R3 ;  /* 0x0000000320087220 */ /* 0x000fe20000410000 */
[----:B------:R-:W-:-:S03]  /*2270*/  FMUL.FTZ R33, R33, R16 ;  /* 0x0000001021217220 */ /* 0x000fc60000410000 */
[----:B------:R-:W-:Y:S01]  /*2280*/  FFMA.FTZ R14, R17, R8, R15 ;  /* 0x00000008110e7223 */ /* 0x000fe2000001000f */
[----:B------:R-:W-:Y:S01]  /*2290*/  FMUL.FTZ R15, R33, R2 ;  /* 0x00000002210f7220 */ /* 0x000fe20000410000 */
[----:B------:R-:W-:Y:S01]  /*22a0*/  FADD.FTZ R30, R19, R8 ;  /* 0x00000008131e7221 */ /* 0x000fe20000010000 */
[----:B------:R-:W-:Y:S01]  /*22b0*/  FADD.FTZ R13, R13, R32 ;  /* 0x000000200d0d7221 */ /* 0x000fe20000010000 */
[----:B------:R-:W-:Y:S01]  /*22c0*/  FFMA.FTZ R21, R17, R32, R18 ;  /* 0x0000002011157223 */ /* 0x000fe20000010012 */
[----:B------:R-:W-:Y:S01]  /*22d0*/  FADD.FTZ R8, R28, R33 ;  /* 0x000000211c087221 */ /* 0x000fe20000010000 */
[C---:B------:R-:W-:Y:S01]  /*22e0*/  FFMA.FTZ R34, R22.reuse, R33, R29 ;  /* 0x0000002116227223 */ /* 0x040fe2000001001d */
[----:B------:R-:W-:Y:S01]  /*22f0*/  FFMA.FTZ R31, R22, R15, R14 ;  /* 0x0000000f161f7223 */ /* 0x000fe2000001000e */
[----:B------:R-:W-:Y:S01]  /*2300*/  FADD.FTZ R30, R15, R30 ;  /* 0x0000001e0f1e7221 */ /* 0x000fe20000010000 */
[----:B------:R-:W-:Y:S06]  /*2310*/  @P1 BRA `(.L_x_1969) ;  /* 0xfffffff8004c1947 */ /* 0x000fec000383ffff */
.L_x_1961:
[----:B------:R-:W2:Y:S01]  /*2320*/  S2R R10, SR_CgaCtaId ;  /* 0x00000000000a7919 */ /* 0x000ea20000008800 */
[----:B------:R-:W-:Y:S02]  /*2330*/  MOV R3, 0x400 ;  /* 0x0000040000037802 */ /* 0x000fe40000000f00 */
[----:B------:R-:W-:Y:S02]  /*2340*/  LEA.HI R2, R0, R0, RZ, 0x1d ;  /* 0x0000000000027211 */ /* 0x000fe400078fe8ff */
[----:B------:R-:W-:Y:S02]  /*2350*/  ISETP.NE.AND P0, PT, R6, RZ, PT ;  /* 0x000000ff0600720c */ /* 0x000fe40003f05270 */
[----:B--2---:R-:W-:-:S05]  /*2360*/  LEA R3, R10, R3, 0x18 ;  /* 0x000000030a037211 */ /* 0x004fca00078ec0ff */
[----:B-1----:R-:W-:Y:S01]  /*2370*/  IMAD R5, R2, 0xc, R3 ;  /* 0x0000000c02057824 */ /* 0x002fe200078e0203 */
        /* <DEDUP_REMOVED lines=9> */
[----:B------:R-:W3:Y:S01]  /*2410*/  S2R R40, SR_TID.X ;  /* 0x0000000000287919 */ /* 0x000ee20000002100 */
[----:B------:R-:W4:Y:S01]  /*2420*/  S2R R38, SR_LANEID ;  /* 0x0000000000267919 */ /* 0x000f220000000000 */
[----:B--2---:R-:W-:-:S05]  /*2430*/  IMAD R29, R0, 0x6c, R3 ;  /* 0x0000006c001d7824 */ /* 0x004fca00078e0203 */
[----:B------:R-:W-:Y:S04]  /*2440*/  LDS R3, [R29+0x14] ;  /* 0x000014001d037984 */ /* 0x000fe80000000800 */
[----:B------:R-:W2:Y:S04]  /*2450*/  LDS R6, [R29+0x20] ;  /* 0x000020001d067984 */ /* 0x000ea80000000800 */
[----:B-1----:R-:W-:Y:S04]  /*2460*/  LDS R5, [R29+0x18] ;  /* 0x000018001d057984 */ /* 0x002fe80000000800 */
[----:B------:R-:W1:Y:S04]  /*2470*/  LDS R10, [R29+0x24] ;  /* 0x000024001d0a7984 */ /* 0x000e680000000800 */
[----:B------:R-:W5:Y:S04]  /*2480*/  LDS R2, [R29+0x1c] ;  /* 0x00001c001d027984 */ /* 0x000f680000000800 */
[----:B------:R-:W3:Y:S04]  /*2490*/  LDS R9, [R29+0x2c] ;  /* 0x00002c001d097984 */ /* 0x000ee80000000800 */
[----:B------:R-:W4:Y:S04]  /*24a0*/  LDS R11, [R29+0x30] ;  /* 0x000030001d0b7984 */ /* 0x000f280000000800 */
[----:B------:R-:W4:Y:S04]  /*24b0*/  LDS R7, [R29+0x28] ;  /* 0x000028001d077984 */ /* 0x000f280000000800 */
[----:B0-----:R-:W0:Y:S04]  /*24c0*/  LDS R14, [R29+0x38] ;  /* 0x000038001d0e7984 */ /* 0x001e280000000800 */
[----:B------:R-:W-:Y:S04]  /*24d0*/  LDS R16, [R29+0x3c] ;  /* 0x00003c001d107984 */ /* 0x000fe80000000800 */
[----:B------:R-:W0:Y:S04]  /*24e0*/  LDS R12, [R29+0x34] ;  /* 0x000034001d0c7984 */ /* 0x000e280000000800 */
[----:B------:R-:W0:Y:S01]  /*24f0*/  LDS R17, [R29+0x44] ;  /* 0x000044001d117984 */ /* 0x000e220000000800 */
[----:B--2---:R-:W-:-:S03]  /*2500*/  FADD.FTZ R25, R3, R6 ;  /* 0x0000000603197221 */ /* 0x004fc60000010000 */
[----:B------:R-:W2:Y:S04]  /*2510*/  LDS R19, [R29+0x48] ;  /* 0x000048001d137984 */ /* 0x000ea80000000800 */
[----:B------:R-:W2:Y:S01]  /*2520*/  LDS R15, [R29+0x40] ;  /* 0x000040001d0f7984 */ /* 0x000ea20000000800 */
[----:B-1----:R-:W-:-:S03]  /*2530*/  FADD.FTZ R27, R5, R10 ;  /* 0x0000000a051b7221 */ /* 0x002fc60000010000 */
[----:B------:R-:W1:Y:S01]  /*2540*/  LDS R18, [R29+0x50] ;  /* 0x000050001d127984 */ /* 0x000e620000000800 */
[----:B-----5:R-:W-:-:S03]  /*2550*/  ISETP.NE.AND P0, PT, R2, RZ, PT ;  /* 0x000000ff0200720c */ /* 0x020fc60003f05270 */
[----:B------:R-:W-:Y:S01]  /*2560*/  LDS R20, [R29+0x54] ;  /* 0x000054001d147984 */ /* 0x000fe20000000800 */
[----:B------:R-:W-:Y:S02]  /*2570*/  FSEL R22, R25, R6, !P0 ;  /* 0x0000000619167208 */ /* 0x000fe40004000000 */
[----:B------:R-:W-:Y:S01]  /*2580*/  FSEL R24, R27, R10, !P0 ;  /* 0x0000000a1b187208 */ /* 0x000fe20004000000 */
[----:B------:R-:W5:Y:S01]  /*2590*/  LDS R23, [R29+0x4c] ;  /* 0x00004c001d177984 */ /* 0x000f620000000800 */
[----:B------:R-:W-:Y:S01]  /*25a0*/  P2R R39, PR, RZ, 0x1 ;  /* 0x00000001ff277803 */ /* 0x000fe20000000000 */
[----:B---3--:R-:W-:Y:S02]  /*25b0*/  FADD.FTZ R26, R9, R22 ;  /* 0x00000016091a7221 */ /* 0x008fe40000010000 */
[----:B------:R-:W3:Y:S01]  /*25c0*/  LDS R27, [R29+0x5c] ;  /* 0x00005c001d1b7984 */ /* 0x000ee20000000800 */
[----:B----4-:R-:W-:Y:S01]  /*25d0*/  FADD.FTZ R24, R11, R24 ;  /* 0x000000180b187221 */ /* 0x010fe20000010000 */
[----:B------:R-:W-:-:S02]  /*25e0*/  ISETP.NE.AND P6, PT, R7, RZ, PT ;  /* 0x000000ff0700720c */ /* 0x000fc40003fc5270 */
[----:B------:R-:W4:Y:S02]  /*25f0*/  LDS R25, [R29+0x60] ;  /* 0x000060001d197984 */ /* 0x000f240000000800 */
[----:B------:R-:W-:Y:S02]  /*2600*/  FSEL R31, R26, R9, !P6 ;  /* 0x000000091a1f7208 */ /* 0x000fe40007000000 */
[----:B------:R-:W4:Y:S01]  /*2610*/  LDS R0, [R29+0x58] ;  /* 0x000058001d007984 */ /* 0x000f220000000800 */
[----:B------:R-:W-:Y:S02]  /*2620*/  FSEL R33, R24, R11, !P6 ;  /* 0x0000000b18217208 */ /* 0x000fe40007000000 */
[----:B0-----:R-:W-:Y:S01]  /*2630*/  FADD.FTZ R31, R14, R31 ;  /* 0x0000001f0e1f7221 */ /* 0x001fe20000010000 */
[----:B------:R-:W0:Y:S01]  /*2640*/  LDS R22, [R29+0x10] ;  /* 0x000010001d167984 */ /* 0x000e220000000800 */
[----:B------:R-:W-:Y:S01]  /*2650*/  ISETP.NE.AND P5, PT, R12, RZ, PT ;  /* 0x000000ff0c00720c */ /* 0x000fe20003fa5270 */
[----:B------:R-:W-:-:S02]  /*2660*/  FADD.FTZ R33, R16, R33 ;  /* 0x0000002110217221 */ /* 0x000fc40000010000 */
[----:B------:R-:W0:Y:S01]  /*2670*/  LDS R26, [R29+0x68] ;  /* 0x000068001d1a7984 */ /* 0x000e220000000800 */
[----:B------:R-:W-:Y:S02]  /*2680*/  FSEL R30, R31, R14, !P5 ;  /* 0x0000000e1f1e7208 */ /* 0x000fe40006800000 */
[----:B------:R-:W-:Y:S01]  /*2690*/  FSEL R32, R33, R16, !P5 ;  /* 0x0000001021207208 */ /* 0x000fe20006800000 */
[----:B------:R-:W0:Y:S02]  /*26a0*/  LDS R28, [R29+0x6c] ;  /* 0x00006c001d1c7984 */ /* 0x000e240000000800 */
[----:B------:R-:W-:Y:S02]  /*26b0*/  FADD.FTZ R30, R17, R30 ;  /* 0x0000001e111e7221 */ /* 0x000fe40000010000 */
[----:B------:R0:W0:Y:S01]  /*26c0*/  LDS R24, [R29+0x64] ;  /* 0x000064001d187984 */ /* 0x0000220000000800 */
[----:B--2---:R-:W-:Y:S01]  /*26d0*/  FADD.FTZ R32, R19, R32 ;  /* 0x0000002013207221 */ /* 0x004fe20000010000 */
[----:B------:R-:W-:-:S04]  /*26e0*/  ISETP.NE.AND P4, PT, R15, RZ, PT ;  /* 0x000000ff0f00720c */ /* 0x000fc80003f85270 */
[----:B------:R-:W-:Y:S02]  /*26f0*/  FSEL R31, R30, R17, !P4 ;  /* 0x000000111e1f7208 */ /* 0x000fe40006000000 */
[----:B------:R-:W-:-:S03]  /*2700*/  FSEL R33, R32, R19, !P4 ;  /* 0x0000001320217208 */ /* 0x000fc60006000000 */
[----:B-1----:R-:W-:Y:S01]  /*2710*/  FADD.FTZ R31, R18, R31 ;  /* 0x0000001f121f7221 */ /* 0x002fe20000010000 */
[----:B-----5:R-:W-:Y:S01]  /*2720*/  ISETP.NE.AND P3, PT, R23, RZ, PT ;  /* 0x000000ff1700720c */ /* 0x020fe20003f65270 */
[----:B------:R-:W-:-:S03]  /*2730*/  FADD.FTZ R33, R20, R33 ;  /* 0x0000002114217221 */ /* 0x000fc60000010000 */
[----:B------:R-:W-:Y:S02]  /*2740*/  FSEL R30, R31, R18, !P3 ;  /* 0x000000121f1e7208 */ /* 0x000fe40005800000 */
[----:B------:R-:W-:-:S03]  /*2750*/  FSEL R32, R33, R20, !P3 ;  /* 0x0000001421207208 */ /* 0x000fc60005800000 */
[----:B---3--:R-:W-:Y:S02]  /*2760*/  FADD.FTZ R30, R27, R30 ;  /* 0x0000001e1b1e7221 */ /* 0x008fe40000010000 */
[----:B----4-:R-:W-:Y:S01]  /*2770*/  FADD.FTZ R32, R25, R32 ;  /* 0x0000002019207221 */ /* 0x010fe20000010000 */
[----:B------:R-:W-:Y:S02]  /*2780*/  ISETP.NE.AND P2, PT, R0, RZ, PT ;  /* 0x000000ff0000720c */ /* 0x000fe40003f45270 */
[----:B0-----:R-:W-:Y:S02]  /*2790*/  IADD3 R29, PT, PT, R7, R2, R22 ;  /* 0x00000002071d7210 */ /* 0x001fe40007ffe016 */
[----:B------:R-:W-:Y:S02]  /*27a0*/  FSEL R31, R30, R27, !P2 ;  /* 0x0000001b1e1f7208 */ /* 0x000fe40005000000 */
[----:B------:R-:W-:Y:S02]  /*27b0*/  IADD3 R29, PT, PT, R15, R29, R12 ;  /* 0x0000001d0f1d7210 */ /* 0x000fe40007ffe00c */
[----:B------:R-:W-:Y:S01]  /*27c0*/  FSEL R33, R32, R25, !P2 ;  /* 0x0000001920217208 */ /* 0x000fe20005000000 */
[----:B------:R-:W-:Y:S01]  /*27d0*/  FADD.FTZ R31, R26, R31 ;  /* 0x0000001f1a1f7221 */ /* 0x000fe20000010000 */
[----:B------:R-:W-:-:S03]  /*27e0*/  IADD3 R29, PT, PT, R0, R29, R23 ;  /* 0x0000001d001d7210 */ /* 0x000fc60007ffe017 */
[----:B------:R-:W-:Y:S01]  /*27f0*/  FADD.FTZ R37, R28, R33 ;  /* 0x000000211c257221 */ /* 0x000fe20000010000 */
[C---:B------:R-:W-:Y:S01]  /*2800*/  ISETP.NE.AND P1, PT, R24.reuse, RZ, PT ;  /* 0x000000ff1800720c */ /* 0x040fe20003f25270 */
[----:B------:R-:W-:-:S03]  /*2810*/  IMAD.IADD R35, R24, 0x1, R29 ;  /* 0x0000000118237824 */ /* 0x000fc600078e021d */
        /* <DEDUP_REMOVED lines=12> */
[----:B------:R-:W-:-:S05]  /*28e0*/  IADD3 R36, PT, PT, R35, R36, RZ ;  /* 0x0000002423247210 */ /* 0x000fca0007ffe0ff */
[----:B------:R-:W1:Y:S01]  /*28f0*/  SHFL.UP PT, R37, R36, 0x2, RZ ;  /* 0x0440000024257989 */ /* 0x000e6200000e00ff */
[----:B0-----:R-:W-:-:S05]  /*2900*/  FADD.FTZ R44, R29, R44 ;  /* 0x0000002c1d2c7221 */ /* 0x001fca0000010000 */
[----:B------:R-:W-:Y:S02]  /*2910*/  @P1 FSEL R29, R44, R29, !P0 ;  /* 0x0000001d2c1d1208 */ /* 0x000fe40004000000 */
[----:B------:R-:W0:Y:S01]  /*2920*/  SHFL.UP PT, R44, R33, 0x2, RZ ;  /* 0x04400000212c7989 */ /* 0x000e2200000e00ff */
[----:B------:R-:W-:Y:S02]  /*2930*/  ISETP.GE.AND P1, PT, R38, 0x2, PT ;  /* 0x000000022600780c */ /* 0x000fe40003f26270 */
[----:B------:R-:W-:Y:S02]  /*2940*/  ISETP.NE.AND P0, PT, R36, RZ, PT ;  /* 0x000000ff2400720c */ /* 0x000fe40003f05270 */
[----:B-1----:R-:W-:-:S04]  /*2950*/  SEL R37, R37, RZ, P1 ;  /* 0x000000ff25257207 */ /* 0x002fc80000800000 */
        /* <DEDUP_REMOVED lines=9> */
[----:B------:R-:W-:Y:S02]  /*29f0*/  ISETP.NE.AND P0, PT, R37, RZ, PT ;  /* 0x000000ff2500720c */ /* 0x000fe40003f05270 */
[----:B------:R-:W-:-:S05]  /*2a00*/  SEL R36, R36, RZ, P1 ;  /* 0x000000ff24247207 */ /* 0x000fca0000800000 */
[----:B------:R-:W-:-:S05]  /*2a10*/  IMAD.IADD R36, R37, 0x1, R36 ;  /* 0x0000000125247824 */ /* 0x000fca00078e0224 */
        /* <DEDUP_REMOVED lines=14> */
[----:B------:R-:W0:Y:S04]  /*2b00*/  SHFL.UP PT, R44, R29, 0x8, RZ ;  /* 0x050000001d2c7989 */ /* 0x000e2800000e00ff */
[----:B------:R-:W1:Y:S01]  /*2b10*/  SHFL.UP PT, R42, R33, 0x10, RZ ;  /* 0x06000000212a7989 */ /* 0x000e6200000e00ff */
[----:B0-----:R-:W-:Y:S01]  /*2b20*/  FADD.FTZ R44, R29, R44 ;  /* 0x0000002c1d2c7221 */ /* 0x001fe20000010000 */
[----:B-1----:R-:W-:-:S04]  /*2b30*/  FADD.FTZ R42, R33, R42 ;  /* 0x0000002a212a7221 */ /* 0x002fc80000010000 */
[----:B------:R-:W-:Y:S02]  /*2b40*/  @P1 FSEL R29, R44, R29, !P0 ;  /* 0x0000001d2c1d1208 */ /* 0x000fe40004000000 */
[----:B------:R-:W-:Y:S02]  /*2b50*/  ISETP.GE.AND P1, PT, R38, 0x10, PT ;  /* 0x000000102600780c */ /* 0x000fe40003f26270 */
[----:B------:R-:W-:-:S11]  /*2b60*/  ISETP.NE.AND P0, PT, R37, RZ, PT ;  /* 0x000000ff2500720c */ /* 0x000fd60003f05270 */
        /* <DEDUP_REMOVED lines=11> */
.L_x_1992:
        /* <DEDUP_REMOVED lines=10> */
[----:B------:R-:W-:Y:S02]  /*2cc0*/  ISETP.NE.AND P1, PT, R30, RZ, PT ;  /* 0x000000ff1e00720c */ /* 0x000fe40003f25270 */
[----:B------:R-:W-:Y:S02]  /*2cd0*/  MOV R30, 0x400 ;  /* 0x00000400001e7802 */ /* 0x000fe40000000f00 */
[----:B------:R-:W-:-:S04]  /*2ce0*/  IADD3 R2, PT, PT, R2, R22, RZ ;  /* 0x0000001602027210 */ /* 0x000fc80007ffe0ff */
[----:B-1----:R-:W-:Y:S01]  /*2cf0*/  @!P0 FADD.FTZ R3, R38, R3 ;  /* 0x0000000326038221 */ /* 0x002fe20000010000 */
[----:B--2---:R-:W-:Y:S01]  /*2d00*/  @!P0 FADD.FTZ R5, R41, R5 ;  /* 0x0000000529058221 */ /* 0x004fe20000010000 */
[----:B------:R-:W-:Y:S02]  /*2d10*/  ISETP.NE.AND P0, PT, R39, RZ, PT ;  /* 0x000000ff2700720c */ /* 0x000fe40003f05270 */
[----:B------:R-:W-:-:S05]  /*2d20*/  IADD3 R7, PT, PT, R7, R2, RZ ;  /* 0x0000000207077210 */ /* 0x000fca0007ffe0ff */
[----:B------:R-:W-:-:S06]  /*2d30*/  IMAD.IADD R12, R12, 0x1, R7 ;  /* 0x000000010c0c7824 */ /* 0x000fcc00078e0207 */
[----:B------:R-:W-:Y:S01]  /*2d40*/  @!P0 FADD.FTZ R6, R6, R3 ;  /* 0x0000000306068221 */ /* 0x000fe20000010000 */
[----:B------:R-:W-:-:S03]  /*2d50*/  @!P0 FADD.FTZ R10, R10, R5 ;  /* 0x000000050a0a8221 */ /* 0x000fc60000010000 */
[----:B------:R-:W-:Y:S01]  /*2d60*/  @!P6 FADD.FTZ R9, R9, R6 ;  /* 0x000000060909e221 */ /* 0x000fe20000010000 */
[----:B------:R-:W-:Y:S01]  /*2d70*/  @!P6 FADD.FTZ R11, R11, R10 ;  /* 0x0000000a0b0be221 */ /* 0x000fe20000010000 */
[----:B---3--:R-:W-:Y:S02]  /*2d80*/  LEA R29, R29, R30, 0x18 ;  /* 0x0000001e1d1d7211 */ /* 0x008fe400078ec0ff */
[----:B------:R-:W-:Y:S01]  /*2d90*/  @!P5 FADD.FTZ R14, R14, R9 ;  /* 0x000000090e0ed221 */ /* 0x000fe20000010000 */
[----:B------:R-:W-:Y:S02]  /*2da0*/  @!P5 FADD.FTZ R16, R16, R11 ;  /* 0x0000000b1010d221 */ /* 0x000fe40000010000 */
[----:B0-----:R-:W-:Y:S02]  /*2db0*/  IMAD R29, R32, 0x6c, R29 ;  /* 0x0000006c201d7824 */ /* 0x001fe400078e021d */
[----:B------:R-:W-:Y:S01]  /*2dc0*/  @!P4 FADD.FTZ R17, R17, R14 ;  /* 0x0000000e1111c221 */ /* 0x000fe20000010000 */
[----:B------:R-:W-:-:S02]  /*2dd0*/  @!P4 FADD.FTZ R19, R19, R16 ;  /* 0x000000101313c221 */ /* 0x000fc40000010000 */
[----:B------:R0:W-:Y:S01]  /*2de0*/  STS [R29+0x1c], R2 ;  /* 0x00001c021d007388 */ /* 0x0001e20000000800 */
[----:B------:R-:W-:Y:S01]  /*2df0*/  @!P3 FADD.FTZ R18, R18, R17 ;  /* 0x000000111212b221 */ /* 0x000fe20000010000 */
[----:B------:R-:W-:Y:S02]  /*2e00*/  @!P3 FADD.FTZ R20, R20, R19 ;  /* 0x000000131414b221 */ /* 0x000fe40000010000 */
[----:B------:R1:W-:Y:S01]  /*2e10*/  STS [R29+0x14], R3 ;  /* 0x000014031d007388 */ /* 0x0003e20000000800 */
[----:B------:R-:W-:Y:S01]  /*2e20*/  @!P2 FADD.FTZ R27, R27, R18 ;  /* 0x000000121b1ba221 */ /* 0x000fe20000010000 */
[----:B------:R-:W-:Y:S02]  /*2e30*/  @!P2 FADD.FTZ R25, R25, R20 ;  /* 0x000000141919a221 */ /* 0x000fe40000010000 */
[----:B------:R2:W-:Y:S01]  /*2e40*/  STS [R29+0x10], R22 ;  /* 0x000010161d007388 */ /* 0x0005e20000000800 */
[----:B------:R-:W-:Y:S01]  /*2e50*/  @!P1 FADD.FTZ R26, R26, R27 ;  /* 0x0000001b1a1a9221 */ /* 0x000fe20000010000 */
[----:B0-----:R-:W-:Y:S01]  /*2e60*/  IADD3 R2, PT, PT, R15, R12, RZ ;  /* 0x0000000c0f027210 */ /* 0x001fe20007ffe0ff */
[----:B------:R-:W-:Y:S01]  /*2e70*/  @!P1 FADD.FTZ R28, R28, R25 ;  /* 0x000000191c1c9221 */ /* 0x000fe20000010000 */
[----:B------:R2:W-:Y:S02]  /*2e80*/  STS [R29+0x18], R5 ;  /* 0x000018051d007388 */ /* 0x0005e40000000800 */
[----:B------:R-:W-:-:S02]  /*2e90*/  IADD3 R23, PT, PT, R23, R2, RZ ;  /* 0x0000000217177210 */ /* 0x000fc40007ffe0ff */
[----:B------:R2:W-:Y:S03]  /*2ea0*/  STS [R29+0x28], R7 ;  /* 0x000028071d007388 */ /* 0x0005e60000000800 */
[----:B-1----:R-:W-:Y:S01]  /*2eb0*/  IMAD.IADD R3, R0, 0x1, R23 ;  /* 0x0000000100037824 */ /* 0x002fe200078e0217 */
[----:B------:R2:W-:Y:S04]  /*2ec0*/  STS [R29+0x20], R6 ;  /* 0x000020061d007388 */ /* 0x0005e80000000800 */
        /* <DEDUP_REMOVED lines=19> */
.L_x_1970:
[----:B------:R-:W3:Y:S01]  /*3000*/  S2R R0, SR_TID.X ;  /* 0x0000000000007919 */ /* 0x000ee20000002100 */
[----:B0-2---:R-:W-:Y:S01]  /*3010*/  MOV R14, 0x400 ;  /* 0x00000400000e7802 */ /* 0x005fe20000000f00 */
[----:B------:R-:W-:Y:S05]  /*3020*/  WARPSYNC.ALL ;  /* 0x0000000000007948 */ /* 0x000fea0003800000 */
[----:B------:R-:W0:Y:S01]  /*3030*/  S2R R11, SR_CgaCtaId ;  /* 0x00000000000b7919 */ /* 0x000e220000008800 */
[----:B---3--:R-:W-:Y:S02]  /*3040*/  LEA.HI R0, R0, R0, RZ, 0x1d ;  /* 0x0000000000007211 */ /* 0x008fe400078fe8ff */
[----:B0-----:R-:W-:-:S05]  /*3050*/  LEA R3, R11, R14, 0x18 ;  /* 0x0000000e0b037211 */ /* 0x001fca00078ec0ff */
[----:B------:R-:W-:Y:S01]  /*3060*/  IMAD R16, R0, 0xc, R3 ;  /* 0x0000000c00107824 */ /* 0x000fe200078e0203 */
[----:B------:R-:W0:Y:S01]  /*3070*/  S2R R10, SR_TID.X ;  /* 0x00000000000a7919 */ /* 0x000e220000002100 */
[----:B------:R-:W2:Y:S01]  /*3080*/  LDCU UR4, c[0x0][0x424] ;  /* 0x00008480ff0477ac */ /* 0x000ea20008000800 */
[----:B------:R-:W3:Y:S01]  /*3090*/  LDC R7, c[0x0][0x420] ;  /* 0x00010800ff077b82 */ /* 0x000ee20000000800 */
[----:B------:R-:W-:Y:S01]  /*30a0*/  BSSY.RECONVERGENT B0, `(.L_x_1972) ;  /* 0x0000027000007945 */ /* 0x000fe20003800200 */
[----:B------:R-:W4:Y:S06]  /*30b0*/  LDCU.64 UR10, c[0x0][0x3f8] ;  /* 0x00007f00ff0a77ac */ /* 0x000f2c0008000a00 */
[----:B------:R-:W5:Y:S08]  /*30c0*/  LDC R12, c[0x0][0x410] ;  /* 0x00010400ff0c7b82 */ /* 0x000f700000000800 */
[----:B------:R-:W4:Y:S01]  /*30d0*/  LDC R9, c[0x0][0x428] ;  /* 0x00010a00ff097b82 */ /* 0x000f220000000800 */
[----:B--2---:R-:W-:Y:S01]  /*30e0*/  IMAD R0, R4, UR4, RZ ;  /* 0x0000000404007c24 */ /* 0x004fe2000f8e02ff */
[----:B------:R-:W-:-:S04]  /*30f0*/  UIADD3 UR4, UPT, UPT, UR4, -0x2, URZ ;  /* 0xfffffffe04047890 */ /* 0x000fc8000fffe0ff */
[----:B0-----:R-:W-:Y:S02]  /*3100*/  LEA R0, R10, -R0, 0x1 ;  /* 0x800000000a007211 */ /* 0x001fe400078e08ff */
[----:B------:R-:W-:Y:S02]  /*3110*/  BAR.SYNC.DEFER_BLOCKING 0x0 ;  /* 0x0000000000007b1d */ /* 0x000fe40000010000 */
[----:B------:R-:W-:-:S06]  /*3120*/  ISETP.NE.AND P2, PT, R0, UR4, PT ;  /* 0x0000000400007c0c */ /* 0x000fcc000bf45270 */
[----:B------:R-:W3:Y:S07]  /*3130*/  S2UR UR4, SR_CTAID.X ;  /* 0x00000000000479c3 */ /* 0x000eee0000002500 */
[----:B------:R-:W-:-:S05]  /*3140*/  @!P2 VIADD R0, R14, 0xda0 ;  /* 0x00000da00e00a836 */ /* 0x000fca0000000000 */
[----:B-1----:R-:W-:Y:S01]  /*3150*/  @!P2 LEA R5, R11, R0, 0x18 ;  /* 0x000000000b05a211 */ /* 0x002fe200078ec0ff */
[----:B------:R-:W-:Y:S03]  /*3160*/  @!P2 LDS R3, [R16+0x18] ;  /* 0x000018001003a984 */ /* 0x000fe60000000800 */
[----:B------:R-:W-:Y:S01]  /*3170*/  @!P2 LEA R5, R4, R5, 0x3 ;  /* 0x000000050405a211 */ /* 0x000fe200078e18ff */
[----:B------:R-:W0:Y:S01]  /*3180*/  @!P2 LDS R2, [R16+0x14] ;  /* 0x000014001002a984 */ /* 0x000e220000000800 */
[--C-:B---3--:R-:W-:Y:S02]  /*3190*/  IMAD R6, R7, UR4, R10.reuse ;  /* 0x0000000407067c24 */ /* 0x108fe4000f8e020a */
[----:B----4-:R-:W-:-:S03]  /*31a0*/  IMAD R9, R9, UR4, R10 ;  /* 0x0000000409097c24 */ /* 0x010fc6000f8e020a */
[----:B-----5:R-:W-:Y:S02]  /*31b0*/  ISETP.GE.AND P0, PT, R6, R12, PT ;  /* 0x0000000c0600720c */ /* 0x020fe40003f06270 */
[----:B------:R-:W-:Y:S02]  /*31c0*/  ISETP.GE.U32.AND P1, PT, R9, UR10, PT ;  /* 0x0000000a09007c0c */ /* 0x000fe4000bf26070 */
[----:B------:R-:W-:Y:S02]  /*31d0*/  ISETP.GE.U32.OR P0, PT, R10, R7, P0 ;  /* 0x000000070a00720c */ /* 0x000fe40000706470 */
[----:B------:R-:W-:-:S04]  /*31e0*/  SHF.R.S32.HI R15, RZ, 0x1f, R9 ;  /* 0x0000001fff0f7819 */ /* 0x000fc80000011409 */
[----:B------:R-:W-:Y:S01]  /*31f0*/  ISETP.GE.AND.EX P1, PT, R15, UR11, PT, P1 ;  /* 0x0000000b0f007c0c */ /* 0x000fe2000bf26310 */
[----:B0-----:R0:W-:Y:S01]  /*3200*/  @!P2 STS.64 [R5], R2 ;  /* 0x000000020500a388 */ /* 0x0011e20000000a00 */
[----:B------:R-:W-:Y:S06]  /*3210*/  BAR.SYNC.DEFER_BLOCKING 0x0 ;  /* 0x0000000000007b1d */ /* 0x000fec0000010000 */
[----:B------:R-:W-:Y:S05]  /*3220*/  @P0 BRA `(.L_x_1973) ;  /* 0x0000000000380947 */ /* 0x000fea0003800000 */
[----:B------:R-:W-:Y:S01]  /*3230*/  IADD3 R0, PT, PT, R14, 0xda0, RZ ;  /* 0x00000da00e007810 */ /* 0x000fe20007ffe0ff */
[----:B0-----:R-:W0:Y:S01]  /*3240*/  S2R R2, SR_CTAID.Z ;  /* 0x0000000000027919 */ /* 0x001e220000002700 */
[----:B------:R-:W1:Y:S02]  /*3250*/  LDC.64 R4, c[0x0][0x3d8] ;  /* 0x0000f600ff047b82 */ /* 0x000e640000000a00 */
[----:B------:R-:W-:-:S05]  /*3260*/  LEA R3, R11, R0, 0x18 ;  /* 0x000000000b037211 */ /* 0x000fca00078ec0ff */
[----:B------:R-:W-:-:S05]  /*3270*/  IMAD R0, R10, 0x8, R3 ;  /* 0x000000080a007824 */ /* 0x000fca00078e0203 */
        /* <DEDUP_REMOVED lines=9> */
.L_x_1973:
[----:B------:R-:W-:Y:S05]  /*3310*/  BSYNC.RECONVERGENT B0 ;  /* 0x0000000000007941 */ /* 0x000fea0003800200 */
.L_x_1972:
        /* <DEDUP_REMOVED lines=23> */
.L_x_1971:
        /* <DEDUP_REMOVED lines=8> */
.L_x_1974:
        /* <DEDUP_REMOVED lines=9> */
.L_x_1975:
[----:B------:R-:W-:Y:S01]  /*35a0*/  MOV R35, R29 ;  /* 0x0000001d00237202 */ /* 0x000fe20000000f00 */
[----:B------:R-:W-:-:S05]  /*35b0*/  FADD.FTZ R44, R33, R44 ;  /* 0x0000002c212c7221 */ /* 0x000fca0000010000 */
[----:B------:R-:W-:-:S07]  /*35c0*/  @P1 FSEL R33, R44, R33, !P2 ;  /* 0x000000212c211208 */ /* 0x000fce0005000000 */
[----:B------:R-:W-:Y:S05]  /*35d0*/  WARPSYNC.COLLECTIVE R32, `(.L_x_1976) ;  /* 0x0000000020087348 */ /* 0x000fea0003c00000 */
[----:B------:R0:W1:Y:S02]  /*35e0*/  SHFL.UP P0, R44, R35, R30, R31 ;  /* 0x0400001e232c7389 */ /* 0x000064000000001f */
[----:B01----:R-:W-:Y:S05]  /*35f0*/  ENDCOLLECTIVE ;  /* 0x000000000000791b */ /* 0x003fea0003800000 */
.L_x_1976:
[----:B------:R-:W-:Y:S02]  /*3600*/  HFMA2 R30, -RZ, RZ, 0, 1.1920928955078125e-07 ;  /* 0x00000002ff1e7431 */ /* 0x000fe400000001ff */
[----:B------:R-:W-:Y:S02]  /*3610*/  IMAD.MOV.U32 R35, RZ, RZ, R36 ;  /* 0x000000ffff237224 */ /* 0x000fe400078e0024 */
[----:B------:R-:W-:-:S05]  /*3620*/  FADD.FTZ R44, R29, R44 ;  /* 0x0000002c1d2c7221 */ /* 0x000fca0000010000 */
[----:B------:R-:W-:-:S07]  /*3630*/  @P1 FSEL R29, R44, R29, !P2 ;  /* 0x0000001d2c1d1208 */ /* 0x000fce0005000000 */
[----:B------:R-:W-:Y:S05]  /*3640*/  WARPSYNC.COLLECTIVE R32, `(.L_x_1977) ;  /* 0x0000000020087348 */ /* 0x000fea0003c00000 */
[----:B------:R0:W1:Y:S02]  /*3650*/  SHFL.UP P0, R44, R35, R30, R31 ;  /* 0x0400001e232c7389 */ /* 0x000064000000001f */
[----:B01----:R-:W-:Y:S05]  /*3660*/  ENDCOLLECTIVE ;  /* 0x000000000000791b */ /* 0x003fea0003800000 */
.L_x_1977:
[----:B------:R-:W-:Y:S02]  /*3670*/  ISETP.GE.AND P2, PT, R38, 0x2, PT ;  /* 0x000000022600780c */ /* 0x000fe40003f46270 */
[----:B------:R-:W-:Y:S02]  /*3680*/  ISETP.NE.AND P1, PT, R36, RZ, PT ;  /* 0x000000ff2400720c */ /* 0x000fe40003f25270 */
[----:B------:R-:W-:Y:S02]  /*3690*/  MOV R35, R33 ;  /* 0x0000002100237202 */ /* 0x000fe40000000f00 */
[----:B------:R-:W-:-:S09]  /*36a0*/  MOV R37, R44 ;  /* 0x0000002c00257202 */ /* 0x000fd20000000f00 */
[----:B------:R-:W-:Y:S05]  /*36b0*/  WARPSYNC.COLLECTIVE R32, `(.L_x_1978) ;  /* 0x0000000020087348 */ /* 0x000fea0003c00000 */
[----:B------:R0:W1:Y:S02]  /*36c0*/  SHFL.UP P0, R44, R35, R30, R31 ;  /* 0x0400001e232c7389 */ /* 0x000064000000001f */
[----:B01----:R-:W-:Y:S05]  /*36d0*/  ENDCOLLECTIVE ;  /* 0x000000000000791b */ /* 0x003fea0003800000 */
.L_x_1978:
[----:B------:R-:W-:-:S05]  /*36e0*/  SEL R37, R37, RZ, P2 ;  /* 0x000000ff25257207 */ /* 0x000fca0001000000 */
[----:B------:R-:W-:Y:S01]  /*36f0*/  IMAD.IADD R37, R36, 0x1, R37 ;  /* 0x0000000124257824 */ /* 0x000fe200078e0225 */
[----:B------:R-:W-:Y:S01]  /*3700*/  MOV R35, R29 ;  /* 0x0000001d00237202 */ /* 0x000fe20000000f00 */
[----:B------:R-:W-:-:S05]  /*3710*/  FADD.FTZ R44, R33, R44 ;  /* 0x0000002c212c7221 */ /* 0x000fca0000010000 */
[----:B------:R-:W-:-:S07]  /*3720*/  @P2 FSEL R33, R44, R33, !P1 ;  /* 0x000000212c212208 */ /* 0x000fce0004800000 */
[----:B------:R-:W-:Y:S05]  /*3730*/  WARPSYNC.COLLECTIVE R32, `(.L_x_1979) ;  /* 0x0000000020087348 */ /* 0x000fea0003c00000 */
[----:B------:R0:W1:Y:S02]  /*3740*/  SHFL.UP P0, R44, R35, R30, R31 ;  /* 0x0400001e232c7389 */ /* 0x000064000000001f */
[----:B01----:R-:W-:Y:S05]  /*3750*/  ENDCOLLECTIVE ;  /* 0x000000000000791b */ /* 0x003fea0003800000 */
.L_x_1979:
[----:B------:R-:W-:Y:S02]  /*3760*/  HFMA2 R30, -RZ, RZ, 0, 2.384185791015625e-07 ;  /* 0x00000004ff1e7431 */ /* 0x000fe400000001ff */
[----:B------:R-:W-:Y:S02]  /*3770*/  IMAD.MOV.U32 R35, RZ, RZ, R37 ;  /* 0x000000ffff237224 */ /* 0x000fe400078e0025 */
[----:B------:R-:W-:-:S05]  /*3780*/  FADD.FTZ R44, R29, R44 ;  /* 0x0000002c1d2c7221 */ /* 0x000fca0000010000 */
[----:B------:R-:W-:-:S07]  /*3790*/  @P2 FSEL R29, R44, R29, !P1 ;  /* 0x0000001d2c1d2208 */ /* 0x000fce0004800000 */
[----:B------:R-:W-:Y:S05]  /*37a0*/  WARPSYNC.COLLECTIVE R32, `(.L_x_1980) ;  /* 0x0000000020087348 */ /* 0x000fea0003c00000 */
[----:B------:R0:W1:Y:S02]  /*37b0*/  SHFL.UP P0, R44, R35, R30, R31 ;  /* 0x0400001e232c7389 */ /* 0x000064000000001f */
[----:B01----:R-:W-:Y:S05]  /*37c0*/  ENDCOLLECTIVE ;  /* 0x000000000000791b */ /* 0x003fea0003800000 */
.L_x_1980:
[----:B------:R-:W-:Y:S02]  /*37d0*/  ISETP.GE.AND P2, PT, R38, 0x4, PT ;  /* 0x000000042600780c */ /* 0x000fe40003f46270 */
[----:B------:R-:W-:Y:S02]  /*37e0*/  ISETP.NE.AND P1, PT, R37, RZ, PT ;  /* 0x000000ff2500720c */ /* 0x000fe40003f25270 */
[----:B------:R-:W-:Y:S02]  /*37f0*/  MOV R35, R33 ;  /* 0x0000002100237202 */ /* 0x000fe40000000f00 */
[----:B------:R-:W-:-:S09]  /*3800*/  MOV R36, R44 ;  /* 0x0000002c00247202 */ /* 0x000fd20000000f00 */
[----:B------:R-:W-:Y:S05]  /*3810*/  WARPSYNC.COLLECTIVE R32, `(.L_x_1981) ;  /* 0x0000000020087348 */ /* 0x000fea0003c00000 */
[----:B------:R0:W1:Y:S02]  /*3820*/  SHFL.UP P0, R44, R35, R30, R31 ;  /* 0x0400001e232c7389 */ /* 0x000064000000001f */
[----:B01----:R-:W-:Y:S05]  /*3830*/  ENDCOLLECTIVE ;  /* 0x000000000000791b */ /* 0x003fea0003800000 */
.L_x_1981:
        /* <DEDUP_REMOVED lines=8> */
.L_x_1982:
[----:B------:R-:W-:Y:S02]  /*38c0*/  HFMA2 R30, -RZ, RZ, 0, 4.76837158203125e-07 ;  /* 0x00000008ff1e7431 */ /* 0x000fe400000001ff */
[----:B------:R-:W-:Y:S02]  /*38d0*/  IMAD.MOV.U32 R35, RZ, RZ, R36 ;  /* 0x000000ffff237224 */ /* 0x000fe400078e0024 */
[----:B------:R-:W-:-:S05]  /*38e0*/  FADD.FTZ R44, R29, R44 ;  /* 0x0000002c1d2c7221 */ /* 0x000fca0000010000 */
[----:B------:R-:W-:-:S07]  /*38f0*/  @P2 FSEL R29, R44, R29, !P1 ;  /* 0x0000001d2c1d2208 */ /* 0x000fce0004800000 */
[----:B------:R-:W-:Y:S05]  /*3900*/  WARPSYNC.COLLECTIVE R32, `(.L_x_1983) ;  /* 0x0000000020087348 */ /* 0x000fea0003c00000 */
[----:B------:R0:W1:Y:S02]  /*3910*/  SHFL.UP P0, R44, R35, R30, R31 ;  /* 0x0400001e232c7389 */ /* 0x000064000000001f */
[----:B01----:R-:W-:Y:S05]  /*3920*/  ENDCOLLECTIVE ;  /* 0x000000000000791b */ /* 0x003fea0003800000 */
.L_x_1983:
[----:B------:R-:W-:Y:S02]  /*3930*/  ISETP.NE.AND P2, PT, R36, RZ, PT ;  /* 0x000000ff2400720c */ /* 0x000fe40003f45270 */
[----:B------:R-:W-:Y:S02]  /*3940*/  ISETP.GE.AND P1, PT, R38, 0x8, PT ;  /* 0x000000082600780c */ /* 0x000fe40003f26270 */
[----:B------:R-:W-:Y:S02]  /*3950*/  MOV R35, R33 ;  /* 0x0000002100237202 */ /* 0x000fe40000000f00 */
[----:B------:R-:W-:-:S09]  /*3960*/  MOV R37, R44 ;  /* 0x0000002c00257202 */ /* 0x000fd20000000f00 */
[----:B------:R-:W-:Y:S05]  /*3970*/  WARPSYNC.COLLECTIVE R32, `(.L_x_1984) ;  /* 0x0000000020087348 */ /* 0x000fea0003c00000 */
[----:B------:R0:W1:Y:S02]  /*3980*/  SHFL.UP P0, R44, R35, R30, R31 ;  /* 0x0400001e232c7389 */ /* 0x000064000000001f */
[----:B01----:R-:W-:Y:S05]  /*3990*/  ENDCOLLECTIVE ;  /* 0x000000000000791b */ /* 0x003fea0003800000 */
.L_x_1984:
[----:B------:R-:W-:Y:S02]  /*39a0*/  SEL R37, R37, RZ, P1 ;  /* 0x000000ff25257207 */ /* 0x000fe40000800000 */
[----:B------:R-:W-:-:S03]  /*39b0*/  ISETP.GE.AND P1, PT, R38, 0x10, PT ;  /* 0x000000102600780c */ /* 0x000fc60003f26270 */
[----:B------:R-:W-:Y:S01]  /*39c0*/  IMAD.IADD R37, R36, 0x1, R37 ;  /* 0x0000000124257824 */ /* 0x000fe200078e0225 */
[----:B------:R-:W-:Y:S02]  /*39d0*/  MOV R35, R29 ;  /* 0x0000001d00237202 */ /* 0x000fe40000000f00 */
[----:B------:R-:W-:Y:S01]  /*39e0*/  ISETP.GE.AND P0, PT, R38, 0x8, PT ;  /* 0x000000082600780c */ /* 0x000fe20003f06270 */
[----:B------:R-:W-:-:S12]  /*39f0*/  FADD.FTZ R44, R33, R44 ;  /* 0x0000002c212c7221 */ /* 0x000fd80000010000 */
[----:B------:R-:W-:-:S07]  /*3a00*/  @P0 FSEL R33, R44, R33, !P2 ;  /* 0x000000212c210208 */ /* 0x000fce0005000000 */
[----:B------:R-:W-:Y:S05]  /*3a10*/  WARPSYNC.COLLECTIVE R32, `(.L_x_1985) ;  /* 0x0000000020087348 */ /* 0x000fea0003c00000 */
[----:B------:R0:W1:Y:S02]  /*3a20*/  SHFL.UP P0, R44, R35, R30, R31 ;  /* 0x0400001e232c7389 */ /* 0x000064000000001f */
[----:B01----:R-:W-:Y:S05]  /*3a30*/  ENDCOLLECTIVE ;  /* 0x000000000000791b */ /* 0x003fea0003800000 */
.L_x_1985:
[----:B------:R-:W-:Y:S02]  /*3a40*/  HFMA2 R30, -RZ, RZ, 0, 9.5367431640625e-07 ;  /* 0x00000010ff1e7431 */ /* 0x000fe400000001ff */
[----:B------:R-:W-:Y:S01]  /*3a50*/  IMAD.MOV.U32 R35, RZ, RZ, R37 ;  /* 0x000000ffff237224 */ /* 0x000fe200078e0025 */
[----:B------:R-:W-:Y:S01]  /*3a60*/  ISETP.GE.AND P0, PT, R38, 0x8, PT ;  /* 0x000000082600780c */ /* 0x000fe20003f06270 */
[----:B------:R-:W-:-:S12]  /*3a70*/  FADD.FTZ R44, R29, R44 ;  /* 0x0000002c1d2c7221 */ /* 0x000fd80000010000 */
[----:B------:R-:W-:-:S07]  /*3a80*/  @P0 FSEL R29, R44, R29, !P2 ;  /* 0x0000001d2c1d0208 */ /* 0x000fce0005000000 */
[----:B------:R-:W-:Y:S05]  /*3a90*/  WARPSYNC.COLLECTIVE R32, `(.L_x_1986) ;  /* 0x0000000020087348 */ /* 0x000fea0003c00000 */
[----:B------:R0:W1:Y:S02]  /*3aa0*/  SHFL.UP P0, R44, R35, R30, R31 ;  /* 0x0400001e232c7389 */ /* 0x000064000000001f */
[----:B01----:R-:W-:Y:S05]  /*3ab0*/  ENDCOLLECTIVE ;  /* 0x000000000000791b */ /* 0x003fea0003800000 */
.L_x_1986:
[----:B------:R-:W-:Y:S02]  /*3ac0*/  ISETP.NE.AND P2, PT, R42, RZ, PT ;  /* 0x000000ff2a00720c */ /* 0x000fe40003f45270 */
[----:B------:R-:W-:Y:S02]  /*3ad0*/  MOV R35, R33 ;  /* 0x0000002100237202 */ /* 0x000fe40000000f00 */
[----:B------:R-:W-:-:S09]  /*3ae0*/  MOV R36, R44 ;  /* 0x0000002c00247202 */ /* 0x000fd20000000f00 */
[----:B------:R-:W-:Y:S05]  /*3af0*/  WARPSYNC.COLLECTIVE R32, `(.L_x_1987) ;  /* 0x0000000020087348 */ /* 0x000fea0003c00000 */
[----:B------:R0:W1:Y:S02]  /*3b00*/  SHFL.UP P0, R44, R35, R30, R31 ;  /* 0x0400001e232c7389 */ /* 0x000064000000001f */
[----:B01----:R-:W-:Y:S05]  /*3b10*/  ENDCOLLECTIVE ;  /* 0x000000000000791b */ /* 0x003fea0003800000 */
.L_x_1987:
[----:B------:R-:W-:Y:S02]  /*3b20*/  SEL R36, R36, RZ, P1 ;  /* 0x000000ff24247207 */ /* 0x000fe40000800000 */
[----:B------:R-:W-:-:S03]  /*3b30*/  ISETP.NE.AND P1, PT, R37, RZ, PT ;  /* 0x000000ff2500720c */ /* 0x000fc60003f25270 */
[----:B------:R-:W-:Y:S02]  /*3b40*/  IMAD.IADD R36, R37, 0x1, R36 ;  /* 0x0000000125247824 */ /* 0x000fe400078e0224 */
        /* <DEDUP_REMOVED lines=8> */
.L_x_1988:
        /* <DEDUP_REMOVED lines=9> */
.L_x_1989:
[----:B------:R-:W-:Y:S02]  /*3c60*/  ISETP.NE.AND P1, PT, R41, RZ, PT ;  /* 0x000000ff2900720c */ /* 0x000fe40003f25270 */
[----:B------:R-:W-:Y:S02]  /*3c70*/  MOV R35, R33 ;  /* 0x0000002100237202 */ /* 0x000fe40000000f00 */
[----:B------:R-:W-:-:S09]  /*3c80*/  MOV R36, R44 ;  /* 0x0000002c00247202 */ /* 0x000fd20000000f00 */
[----:B------:R-:W-:Y:S05]  /*3c90*/  WARPSYNC.COLLECTIVE R32, `(.L_x_1990) ;  /* 0x0000000020087348 */ /* 0x000fea0003c00000 */
[----:B------:R0:W1:Y:S02]  /*3ca0*/  SHFL.UP P0, R44, R35, R30, R31 ;  /* 0x0400001e232c7389 */ /* 0x000064000000001f */
[----:B01----:R-:W-:Y:S05]  /*3cb0*/  ENDCOLLECTIVE ;  /* 0x000000000000791b */ /* 0x003fea0003800000 */
.L_x_1990:
[----:B------:R-:W-:Y:S01]  /*3cc0*/  MOV R35, R29 ;  /* 0x0000001d00237202 */ /* 0x000fe20000000f00 */
[----:B------:R-:W-:-:S07]  /*3cd0*/  IMAD.MOV.U32 R38, RZ, RZ, R44 ;  /* 0x000000ffff267224 */ /* 0x000fce00078e002c */
[----:B------:R-:W-:Y:S05]  /*3ce0*/  WARPSYNC.COLLECTIVE R32, `(.L_x_1991) ;  /* 0x0000000020087348 */ /* 0x000fea0003c00000 */
[----:B------:R0:W1:Y:S02]  /*3cf0*/  SHFL.UP P0, R44, R35, R30, R31 ;  /* 0x0400001e232c7389 */ /* 0x000064000000001f */
[----:B01----:R-:W-:Y:S05]  /*3d00*/  ENDCOLLECTIVE ;  /* 0x000000000000791b */ /* 0x003fea0003800000 */
.L_x_1991:
[----:B------:R-:W-:Y:S01]  /*3d10*/  MOV R41, R44 ;  /* 0x0000002c00297202 */ /* 0x000fe20000000f00 */
[----:B------:R-:W-:Y:S06]  /*3d20*/  BRA `(.L_x_1992) ;  /* 0xffffffec00bc7947 */ /* 0x000fec000383ffff */
.L_x_1993:
        /* <DEDUP_REMOVED lines=13> */
.L_x_4446:


//--------------------- .text._Z30group_norm_nhwc_bwd_sum_kernelI11Fp32IOBf16WLi120EEv26Group_norm_nhwc_bwd_params --------------------------
	.section	.text._Z30group_norm_nhwc_bwd_sum_kernelI11Fp32IOBf16WLi120EEv26Group_norm_nhwc_bwd_params,"ax",@progbits
	.align	128
        .global         _Z30group_norm_nhwc_bwd_sum_kernelI11Fp32IOBf16WLi120EEv26Group_norm_nhwc_bwd_params
        .type           _Z30group_norm_nhwc_bwd_sum_kernelI11Fp32IOBf16WLi120EEv26Group_norm_nhwc_bwd_params,@function
        .size           _Z30group_norm_nhwc_bwd_sum_kernelI11Fp32IOBf16WLi120EEv26Group_norm_nhwc_bwd_params,(.L_x_4447 - _Z30group_norm_nhwc_bwd_sum_kernelI11Fp32IOBf16WLi120EEv26Group_norm_nhwc_bwd_params)
        .other          _Z30group_norm_nhwc_bwd_sum_kernelI11Fp32IOBf16WLi120EEv26Group_norm_nhwc_bwd_params,@"STO_CUDA_ENTRY STV_DEFAULT"
_Z30group_norm_nhwc_bwd_sum_kernelI11Fp32IOBf16WLi120EEv26Group_norm_nhwc_bwd_params:
.text._Z30group_norm_nhwc_bwd_sum_kernelI11Fp32IOBf16WLi120EEv26Group_norm_nhwc_bwd_params:
        /* <DEDUP_REMOVED lines=25> */
[----:B------:R-:W-:Y:S01]  /*0190*/  @!P1 IADD3 R2, PT, PT, R2, -R7, RZ ;  /* 0x8000000702029210 */ /* 0x000fe20007ffe0ff */
[----:B------:R-:W-:-:S03]  /*01a0*/  @!P1 VIADD R0, R0, 0x1 ;  /* 0x0000000100009836 */ /* 0x000fc60000000000 */
[----:B------:R-:W-:Y:S02]  /*01b0*/  ISETP.GE.U32.AND P0, PT, R2, R7, PT ;  /* 0x000000070200720c */ /* 0x000fe40003f06070 */
[----:B------:R-:W-:Y:S01]  /*01c0*/  LOP3.LUT R2, R26, R5, RZ, 0x3c, !PT ;  /* 0x000000051a027212 */ /* 0x000fe200078e3cff */
[----:B------:R-:W0:Y:S03]  /*01d0*/  LDC R7, c[0x0][0x410] ;  /* 0x00010400ff077b82 */ /* 0x000e260000000800 */
[----:B------:R-:W-:-:S05]  /*01e0*/  ISETP.GE.AND P2, PT, R2, RZ, PT ;  /* 0x000000ff0200720c */ /* 0x000fca0003f46270 */
[----:B------:R-:W1:Y:S02]  /*01f0*/  LDC.64 R2, c[0x0][0x3b8] ;  /* 0x0000ee00ff027b82 */ /* 0x000e640000000a00 */
[----:B------:R-:W-:Y:S02]  /*0200*/  @P0 IADD3 R0, PT, PT, R0, 0x1, RZ ;  /* 0x0000000100000810 */ /* 0x000fe40007ffe0ff */
[----:B------:R-:W-:-:S04]  /*0210*/  ISETP.NE.AND P0, PT, R5, RZ, PT ;  /* 0x000000ff0500720c */ /* 0x000fc80003f05270 */
        /* <DEDUP_REMOVED lines=14> */
[----:B------:R-:W-:-:S05]  /*0300*/  IMAD.MOV.U32 R0, RZ, RZ, RZ ;  /* 0x000000ffff007224 */ /* 0x000fca00078e00ff */
[----:B------:R0:W1:Y:S02]  /*0310*/  F2I.FTZ.U32.TRUNC.NTZ R9, R8 ;  /* 0x0000000800097305 */ /* 0x000064000021f000 */
[----:B0-----:R-:W-:Y:S02]  /*0320*/  MOV R8, RZ ;  /* 0x000000ff00087202 */ /* 0x001fe40000000f00 */
[----:B-1----:R-:W-:-:S05]  /*0330*/  IADD3 R10, PT, PT, RZ, -R9, RZ ;  /* 0x80000009ff0a7210 */ /* 0x002fca0007ffe0ff */
[----:B------:R-:W-:-:S04]  /*0340*/  IMAD R11, R10, R5, RZ ;  /* 0x000000050a0b7224 */ /* 0x000fc800078e02ff */
[----:B------:R-:W-:-:S06]  /*0350*/  IMAD.HI.U32 R9, R9, R11, R8 ;  /* 0x0000000b09097227 */ /* 0x000fcc00078e0008 */
[----:B------:R-:W-:-:S04]  /*0360*/  IMAD.HI.U32 R13, R9, R4, RZ ;  /* 0x00000004090d7227 */ /* 0x000fc800078e00ff */
[----:B--2---:R-:W-:Y:S01]  /*0370*/  FFMA.FTZ R7, -R2, R2, R3 ;  /* 0x0000000202077223 */ /* 0x004fe20000010103 */
[----:B------:R-:W-:-:S04]  /*0380*/  HFMA2 R3, -RZ, RZ, 0, 0 ;  /* 0x00000000ff037431 */ /* 0x000fc800000001ff */
        /* <DEDUP_REMOVED lines=20> */
.L_x_1995:
[----:B------:R-:W-:Y:S05]  /*04d0*/  BSYNC.RECONVERGENT B0 ;  /* 0x0000000000007941 */ /* 0x000fea0003800200 */
.L_x_1994:
        /* <DEDUP_REMOVED lines=10> */
[-C--:B------:R-:W-:Y:S01]  /*0580*/  @P2 IADD3 R4, PT, PT, R4, -R5.reuse, RZ ;  /* 0x8000000504042210 */ /* 0x080fe20007ffe0ff */
[----:B------:R-:W-:Y:S01]  /*0590*/  @P2 VIADD R13, R13, 0x1 ;  /* 0x000000010d0d2836 */ /* 0x000fe20000000000 */
[----:B------:R-:W-:Y:S01]  /*05a0*/  ISETP.NE.U32.AND P2, PT, R5, RZ, PT ;  /* 0x000000ff0500720c */ /* 0x000fe20003f45070 */
[----:B------:R-:W-:Y:S01]  /*05b0*/  USHF.R.S32.HI UR7, URZ, 0x1f, UR4 ;  /* 0x0000001fff077899 */ /* 0x000fe20008011404 */
[----:B------:R-:W-:Y:S01]  /*05c0*/  ISETP.GE.U32.AND P3, PT, R4, R5, PT ;  /* 0x000000050400720c */ /* 0x000fe20003f66070 */
[----:B------:R-:W-:Y:S01]  /*05d0*/  UIADD3 UR8, UP0, UPT, UR4, UR5, URZ ;  /* 0x0000000504087290 */ /* 0x000fe2000ff1e0ff */
[----:B------:R-:W-:Y:S01]  /*05e0*/  MOV R4, 0x3f800000 ;  /* 0x3f80000000047802 */ /* 0x000fe20000000f00 */
[----:B--2---:R-:W-:Y:S02]  /*05f0*/  @P1 FADD.FTZ R7, R7, R8 ;  /* 0x0000000807071221 */ /* 0x004fe40000010000 */
[----:B------:R-:W-:Y:S01]  /*0600*/  ULEA.HI.X.SX32 UR5, UR5, UR7, 0x1, UP0 ;  /* 0x0000000705057291 */ /* 0x000fe200080f0eff */
[----:B------:R-:W-:Y:S01]  /*0610*/  CS2R R8, SRZ ;  /* 0x0000000000087805 */ /* 0x000fe2000001ff00 */
[----:B-1----:R-:W-:Y:S01]  /*0620*/  UISETP.LT.U32.AND UP0, UPT, UR8, UR12, UPT ;  /* 0x0000000c0800728c */ /* 0x002fe2000bf01070 */
[----:B------:R0:W1:Y:S03]  /*0630*/  @P1 MUFU.RSQ R4, R7 ;  /* 0x0000000700041308 */ /* 0x0000660000001400 */
[----:B------:R-:W-:-:S02]  /*0640*/  UISETP.LT.AND.EX UP0, UPT, UR5, UR13, UPT, UP0 ;  /* 0x0000000d0500728c */ /* 0x000fc4000bf01300 */
[----:B------:R-:W-:Y:S02]  /*0650*/  @P3 IADD3 R13, PT, PT, R13, 0x1, RZ ;  /* 0x000000010d0d3810 */ /* 0x000fe40007ffe0ff */
[----:B------:R-:W-:Y:S02]  /*0660*/  USEL UR8, UR8, UR12, UP0 ;  /* 0x0000000c08087287 */ /* 0x000fe40008000000 */
[----:B------:R-:W-:Y:S01]  /*0670*/  SEL R5, R6, R13, !P2 ;  /* 0x0000000d06057207 */ /* 0x000fe20005000000 */
[----:B------:R-:W-:Y:S01]  /*0680*/  HFMA2 R6, -RZ, RZ, 0, 0 ;  /* 0x00000000ff067431 */ /* 0x000fe200000001ff */
[----:B------:R-:W-:-:S09]  /*0690*/  UISETP.GT.AND UP0, UPT, UR8, UR4, UPT ;  /* 0x000000040800728c */ /* 0x000fd2000bf04270 */
        /* <DEDUP_REMOVED lines=19> */
.L_x_1999:
        /* <DEDUP_REMOVED lines=10> */
[----:B------:R-:W-:-:S03]  /*0870*/  @!P0 SHF.L.U32 R29, R24, 0x2, RZ ;  /* 0x00000002181d8819 */ /* 0x000fc600000006ff */
[----:B------:R-:W-:Y:S01]  /*0880*/  @!P0 IMAD.IADD R15, R25, 0x1, R15 ;  /* 0x00000001190f8824 */ /* 0x000fe200078e020f */
[----:B-1----:R-:W-:-:S04]  /*0890*/  @!P0 IADD3 R16, P1, PT, R29, R10, RZ ;  /* 0x0000000a1d108210 */ /* 0x002fc80007f3e0ff */
[----:B------:R-:W-:Y:S02]  /*08a0*/  @!P0 SHF.L.U64.HI R18, R24, 0x2, R15 ;  /* 0x0000000218128819 */ /* 0x000fe4000001020f */
[----:B------:R-:W1:Y:S01]  /*08b0*/  @!P0 LDC.64 R14, c[0x0][0x3f8] ;  /* 0x0000fe00ff0e8b82 */ /* 0x000e620000000a00 */
[----:B------:R-:W-:Y:S02]  /*08c0*/  MOV R25, UR4 ;  /* 0x0000000400197c02 */ /* 0x000fe40008000f00 */
[----:B------:R-:W-:Y:S02]  /*08d0*/  @!P0 IADD3.X R17, PT, PT, R18, R11, RZ, P1, !PT ;  /* 0x0000000b12118210 */ /* 0x000fe40000ffe4ff */
[----:B------:R-:W-:Y:S02]  /*08e0*/  CS2R R10, SRZ ;  /* 0x00000000000a7805 */ /* 0x000fe4000001ff00 */
[----:B0-----:R-:W-:Y:S02]  /*08f0*/  @!P0 IADD3 R24, P1, PT, R29, R12, RZ ;  /* 0x0000000c1d188210 */ /* 0x001fe40007f3e0ff */
[----:B------:R-:W-:-:S02]  /*0900*/  @!P0 IADD3 R29, PT, PT, R25, -0x1, RZ ;  /* 0xffffffff191d8810 */ /* 0x000fc40007ffe0ff */
        /* <DEDUP_REMOVED lines=57> */
[----:B----4-:R-:W-:Y:S01]  /*0ca0*/  FMUL.FTZ R29, R12, R3 ;  /* 0x000000030c1d7220 */ /* 0x010fe20000410000 */
[----:B0-----:R-:W-:-:S04]  /*0cb0*/  @!P0 IADD3 R18, P1, PT, R19, R14, RZ ;  /* 0x0000000e13128210 */ /* 0x001fc80007f3e0ff */
[----:B------:R-:W-:Y:S02]  /*0cc0*/  @!P0 IADD3.X R19, PT, PT, R16, R15, RZ, P1, !PT ;  /* 0x0000000f10138210 */ /* 0x000fe40000ffe4ff */
[----:B------:R-:W0:Y:S01]  /*0cd0*/  @!P0 LDC.64 R16, c[0x0][0x3f8] ;  /* 0x0000fe00ff108b82 */ /* 0x000e220000000a00 */
[----:B------:R-:W-:Y:S01]  /*0ce0*/  FFMA.FTZ R28, R10, R29, R28 ;  /* 0x0000001d0a1c7223 */ /* 0x000fe2000001001c */
[----:B------:R-:W-:Y:S01]  /*0cf0*/  FADD.FTZ R24, R24, R29 ;  /* 0x0000001d18187221 */ /* 0x000fe20000010000 */
[----:B------:R-:W-:Y:S02]  /*0d00*/  CS2R R14, SRZ ;  /* 0x00000000000e7805 */ /* 0x000fe4000001ff00 */
[----:B------:R-:W-:Y:S01]  /*0d10*/  MOV R29, UR4 ;  /* 0x00000004001d7c02 */ /* 0x000fe20008000f00 */
[----:B------:R-:W-:-:S03]  /*0d20*/  FADD.FTZ R11, -R2, R11 ;  /* 0x0000000b020b7221 */ /* 0x000fc60000010100 */
[----:B------:R-:W-:Y:S01]  /*0d30*/  @!P0 IADD3 R29, PT, PT, R29, 0x2, RZ ;  /* 0x000000021d1d8810 */ /* 0x000fe20007ffe0ff */
        /* <DEDUP_REMOVED lines=11> */
[----:B------:R-:W-:Y:S02]  /*0df0*/  @!P0 IMAD R13, R29, R17, R10 ;  /* 0x000000111d0d8224 */ /* 0x000fe400078e020a */
        /* <DEDUP_REMOVED lines=49> */
.L_x_1998:
        /* <DEDUP_REMOVED lines=13> */
[----:B------:R-:W-:Y:S01]  /*11e0*/  @!P0 MOV R11, R7 ;  /* 0x00000007000b8202 */ /* 0x000fe20000000f00 */
[----:B------:R-:W-:Y:S01]  /*11f0*/  @!P0 IMAD.MOV.U32 R10, RZ, RZ, R22 ;  /* 0x000000ffff0a8224 */ /* 0x000fe200078e0016 */
[----:B------:R-:W-:Y:S02]  /*1200*/  @!P0 IADD3 R25, PT, PT, R25, 0x1, RZ ;  /* 0x0000000119198810 */ /* 0x000fe40007ffe0ff */
[----:B------:R-:W-:Y:S02]  /*1210*/  @!UP1 USHF.R.S32.HI UR5, URZ, 0x1f, UR4 ;  /* 0x0000001fff059899 */ /* 0x000fe40008011404 */
[----:B------:R-:W-:Y:S02]  /*1220*/  @!P0 IMAD.WIDE.U32 R16, R17, UR4, R10 ;  /* 0x0000000411108c25 */ /* 0x000fe4000f8e000a */
[----:B------:R-:W1:Y:S01]  /*1230*/  @!P0 LDC.64 R10, c[0x0][0x398] ;  /* 0x0000e600ff0a8b82 */ /* 0x000e620000000a00 */
[----:B------:R-:W-:Y:S01]  /*1240*/  @!UP1 UIMAD UR5, UR5, UR6, URZ ;  /* 0x00000006050592a4 */ /* 0x000fe2000f8e02ff */
[----:B------:R-:W-:-:S03]  /*1250*/  @!P0 SHF.L.U32 R29, R16, 0x2, RZ ;  /* 0x00000002101d8819 */ /* 0x000fc600000006ff */
[----:B------:R-:W-:Y:S01]  /*1260*/  @!UP1 UIMAD UR5, UR4, UR7, UR5 ;  /* 0x00000007040592a4 */ /* 0x000fe2000f8e0205 */
[----:B------:R-:W2:Y:S05]  /*1270*/  LDCU.64 UR6, c[0x0][0x3f8] ;  /* 0x00007f00ff0677ac */ /* 0x000eaa0008000a00 */
[----:B------:R-:W-:Y:S02]  /*1280*/  @!P0 IADD3 R15, PT, PT, R17, UR5, RZ ;  /* 0x00000005110f8c10 */ /* 0x000fe4000fffe0ff */
[----:B------:R-:W-:Y:S02]  /*1290*/  @!P0 SHF.R.S32.HI R17, RZ, 0x1f, R25 ;  /* 0x0000001fff118819 */ /* 0x000fe40000011419 */
[----:B------:R-:W-:-:S02]  /*12a0*/  @!P0 SHF.L.U64.HI R16, R16, 0x2, R15 ;  /* 0x0000000210108819 */ /* 0x000fc4000001020f */
        /* <DEDUP_REMOVED lines=55> */
.L_x_2000:
        /* <DEDUP_REMOVED lines=26> */
.L_x_2002:
[----:B------:R-:W-:Y:S05]  /*17c0*/  BSYNC.RECONVERGENT B0 ;  /* 0x0000000000007941 */ /* 0x000fea0003800200 */
.L_x_2001:
        /* <DEDUP_REMOVED lines=15> */
.L_x_1997:
        /* <DEDUP_REMOVED lines=14> */
[----:B------:R-:W-:-:S03]  /*19a0*/  IMAD.U32 R9, RZ, RZ, UR10 ;  /* 0x0000000aff097e24 */ /* 0x000fc6000f8e00ff */
[----:B------:R-:W-:Y:S01]  /*19b0*/  @!UP1 UIMAD UR7, UR7, UR10, URZ ;  /* 0x0000000a070792a4 */ /* 0x000fe2000f8e02ff */
[----:B------:R-:W-:Y:S01]  /*19c0*/  @!P0 IMAD.WIDE.U32 R8, R9, UR4, R6 ;  /* 0x0000000409088c25 */ /* 0x000fe2000f8e0006 */
[----:B------:R-:W1:Y:S02]  /*19d0*/  @!P0 LDC.64 R14, c[0x0][0x398] ;  /* 0x0000e600ff0e8b82 */ /* 0x000e640000000a00 */
[----:B------:R-:W-:Y:S01]  /*19e0*/  @!UP1 UIMAD UR7, UR4, UR11, UR7 ;  /* 0x0000000b040792a4 */ /* 0x000fe2000f8e0207 */
[----:B------:R-:W-:-:S05]  /*19f0*/  @!P0 SHF.L.U32 R17, R8, 0x2, RZ ;  /* 0x0000000208118819 */ /* 0x000fca00000006ff */
        /* <DEDUP_REMOVED lines=43> */
.L_x_2003:
[----:B------:R-:W-:Y:S05]  /*1cb0*/  BRA.U !UP0, `(.L_x_1996) ;  /* 0x0000000508c07547 */ /* 0x000fea000b800000 */
[----:B------:R-:W-:-:S12]  /*1cc0*/  UIADD3 UR4, UPT, UPT, UR6, -UR8, URZ ;  /* 0x8000000806047290 */ /* 0x000fd8000fffe0ff */
.L_x_2004:
[----:B------:R-:W0:Y:S01]  /*1cd0*/  @!P0 LDC.64 R12, c[0x0][0x3f8] ;  /* 0x0000fe00ff0c8b82 */ /* 0x000e220000000a00 */
[----:B------:R-:W-:Y:S01]  /*1ce0*/  MOV R15, UR6 ;  /* 0x00000006000f7c02 */ /* 0x000fe20008000f00 */
[----:B------:R-:W-:-:S03]  /*1cf0*/  @!P0 IMAD.MOV.U32 R14, RZ, RZ, R22 ;  /* 0x000000ffff0e8224 */ /* 0x000fc600078e0016 */
        /* <DEDUP_REMOVED lines=14> */
[----:B------:R-:W3:Y:S01]  /*1de0*/  @!P0 LDC.64 R10, c[0x0][0x398] ;  /* 0x0000e600ff0a8b82 */ /* 0x000ee20000000a00 */
[----:B------:R-:W-:-:S05]  /*1df0*/  MOV R27, UR6 ;  /* 0x00000006001b7c02 */ /* 0x000fca0008000f00 */
[----:B------:R-:W-:Y:S01]  /*1e00*/  @!P0 VIADD R27, R27, 0x1 ;  /* 0x000000011b1b8836 */ /* 0x000fe20000000000 */
        /* <DEDUP_REMOVED lines=91> */
.L_x_1996:
[----:B------:R-:W0:Y:S01]  /*23c0*/  S2R R2, SR_TID.X ;  /* 0x0000000000027919 */ /* 0x000e220000002100 */
[----:B------:R-:W1:Y:S01]  /*23d0*/  LDCU UR4, c[0x0][0x424] ;  /* 0x00008480ff0477ac */ /* 0x000e620008000800 */
[----:B------:R-:W-:Y:S01]  /*23e0*/  MOV R0, 0x400 ;  /* 0x0000040000007802 */ /* 0x000fe20000000f00 */
[----:B------:R-:W2:Y:S01]  /*23f0*/  S2R R3, SR_CgaCtaId ;  /* 0x0000000000037919 */ /* 0x000ea20000008800 */
[----:B-1----:R-:W-:-:S04]  /*2400*/  IMAD R7, R5, UR4, RZ ;  /* 0x0000000405077c24 */ /* 0x002fc8000f8e02ff */
[C---:B0-----:R-:W-:Y:S01]  /*2410*/  IMAD R4, R2.reuse, 0x2, -R7 ;  /* 0x0000000202047824 */ /* 0x041fe200078e0a07 */
[----:B------:R-:W-:Y:S02]  /*2420*/  LEA.HI R10, R2, R2, RZ, 0x1e ;  /* 0x00000002020a7211 */ /* 0x000fe400078ff0ff */
[----:B--2---:R-:W-:Y:S02]  /*2430*/  LEA R11, R3, R0, 0x18 ;  /* 0x00000000030b7211 */ /* 0x004fe400078ec0ff */
[----:B------:R-:W-:-:S03]  /*2440*/  ISETP.NE.AND P0, PT, R4, RZ, PT ;  /* 0x000000ff0400720c */ /* 0x000fc60003f05270 */
        /* <DEDUP_REMOVED lines=28> */
[----:B-----5:R-:W-:Y:S01]  /*2610*/  @!P0 FADD.FTZ R22, R16, R22 ;  /* 0x0000001610168221 */ /* 0x020fe20000010000 */
[----:B------:R-:W-:Y:S01]  /*2620*/  IADD3 R17, PT, PT, R23, R17, R14 ;  /* 0x0000001117117210 */ /* 0x000fe20007ffe00e */
[----:B------:R-:W-:Y:S02]  /*2630*/  IMAD R14, R25, -0x1e, R26 ;  /* 0xffffffe2190e7824 */ /* 0x000fe400078e021a */
[----:B0-----:R-:W-:Y:S01]  /*2640*/  @!P1 FADD.FTZ R12, R12, R18 ;  /* 0x000000120c0c9221 */ /* 0x001fe20000010000 */
[----:B------:R-:W-:Y:S01]  /*2650*/  IADD3 R16, PT, PT, R24, R17, RZ ;  /* 0x0000001118107210 */ /* 0x000fe20007ffe0ff */
[----:B------:R-:W-:Y:S02]  /*2660*/  IMAD R11, R14, 0xc, R11 ;  /* 0x0000000c0e0b7824 */ /* 0x000fe400078e020b */
[----:B------:R-:W-:-:S03]  /*2670*/  @!P1 FADD.FTZ R13, R13, R22 ;  /* 0x000000160d0d9221 */ /* 0x000fc60000010000 */
[----:B------:R0:W-:Y:S01]  /*2680*/  STS [R11+0xc0], R16 ;  /* 0x0000c0100b007388 */ /* 0x0001e20000000800 */
[----:B------:R-:W-:Y:S01]  /*2690*/  @!P2 FADD.FTZ R9, R9, R12 ;  /* 0x0000000c0909a221 */ /* 0x000fe20000010000 */
[----:B------:R-:W-:Y:S01]  /*26a0*/  MOV R12, 0x3fffffff ;  /* 0x3fffffff000c7802 */ /* 0x000fe20000000f00 */
[----:B-1----:R-:W-:-:S03]  /*26b0*/  @!P2 FADD.FTZ R10, R10, R13 ;  /* 0x0000000d0a0aa221 */ /* 0x002fc60000010000 */
        /* <DEDUP_REMOVED lines=85> */
.L_x_2020:
        /* <DEDUP_REMOVED lines=9> */
[----:B------:R5:W5:Y:S04]  /*2ca0*/  LDS R14, [R11+0xbc] ;  /* 0x0000bc000b0e7984 */ /* 0x000b680000000800 */
        /* <DEDUP_REMOVED lines=11> */
[----:B------:R-:W0:Y:S02]  /*2d60*/  LDS R27, [R8+0x25c] ;  /* 0x00025c00081b7984 */ /* 0x000e240000000800 */
[----:B------:R-:W-:Y:S02]  /*2d70*/  IMAD.IADD R15, R15, 0x1, R29 ;  /* 0x000000010f0f7824 */ /* 0x000fe400078e021d */
[----:B----4-:R-:W-:Y:S01]  /*2d80*/  @!P0 FADD.FTZ R13, R12, R13 ;  /* 0x0000000d0c0d8221 */ /* 0x010fe20000010000 */
[----:B------:R4:W-:Y:S02]  /*2d90*/  STS [R8+0x230], R29 ;  /* 0x0002301d08007388 */ /* 0x0009e40000000800 */
[----:B-----5:R-:W-:Y:S02]  /*2da0*/  IADD3 R11, PT, PT, R18, R15, RZ ;  /* 0x0000000f120b7210 */ /* 0x020fe40007ffe0ff */
[----:B------:R4:W-:Y:S01]  /*2db0*/  STS [R8+0x23c], R15 ;  /* 0x00023c0f08007388 */ /* 0x0009e20000000800 */
[----:B------:R-:W-:-:S03]  /*2dc0*/  @!P0 FADD.FTZ R9, R14, R9 ;  /* 0x000000090e098221 */ /* 0x000fc60000010000 */
[----:B------:R4:W-:Y:S01]  /*2dd0*/  STS [R8+0x248], R11 ;  /* 0x0002480b08007388 */ /* 0x0009e20000000800 */
[----:B------:R-:W-:-:S03]  /*2de0*/  ISETP.NE.AND P0, PT, R24, RZ, PT ;  /* 0x000000ff1800720c */ /* 0x000fc60003f05270 */
[----:B------:R4:W-:Y:S01]  /*2df0*/  STS [R8+0x234], R13 ;  /* 0x0002340d08007388 */ /* 0x0009e20000000800 */
[----:B------:R-:W-:Y:S01]  /*2e00*/  IADD3 R24, PT, PT, R24, R11, RZ ;  /* 0x0000000b18187210 */ /* 0x000fe20007ffe0ff */
[----:B------:R-:W-:Y:S02]  /*2e10*/  @!P2 FADD.FTZ R16, R16, R13 ;  /* 0x0000000d1010a221 */ /* 0x000fe40000010000 */
        /* <DEDUP_REMOVED lines=13> */
.L_x_2005:
[----:B------:R-:W-:Y:S05]  /*2ef0*/  WARPSYNC.ALL ;  /* 0x0000000000007948 */ /* 0x000fea0003800000 */
[----:B------:R-:W-:Y:S01]  /*2f00*/  BAR.SYNC.DEFER_BLOCKING 0x0 ;  /* 0x0000000000007b1d */ /* 0x000fe20000010000 */
[----:B------:R-:W-:-:S07]  /*2f10*/  UIADD3 UR4, UPT, UPT, UR4, -0x2, URZ ;  /* 0xfffffffe04047890 */ /* 0x000fce000fffe0ff */
[----:B----4-:R-:W1:Y:S01]  /*2f20*/  LDC R15, c[0x0][0x420] ;  /* 0x00010800ff0f7b82 */ /* 0x010e620000000800 */
[----:B------:R-:W-:Y:S01]  /*2f30*/  ISETP.NE.AND P2, PT, R4, UR4, PT ;  /* 0x0000000404007c0c */ /* 0x000fe2000bf45270 */
[----:B------:R-:W2:Y:S01]  /*2f40*/  LDCU.64 UR8, c[0x0][0x3f8] ;  /* 0x00007f00ff0877ac */ /* 0x000ea20008000a00 */
[----:B------:R-:W-:Y:S05]  /*2f50*/  BSSY.RECONVERGENT B0, `(.L_x_2007) ;  /* 0x0000021000007945 */ /* 0x000fea0003800200 */
[----:B------:R-:W1:Y:S06]  /*2f60*/  S2UR UR4, SR_CTAID.X ;  /* 0x00000000000479c3 */ /* 0x000e6c0000002500 */
[----:B------:R-:W-:-:S02]  /*2f70*/  @!P2 IADD3 R12, PT, PT, R0, 0x950, RZ ;  /* 0x00000950000ca810 */ /* 0x000fc40007ffe0ff */
[----:B------:R-:W3:Y:S01]  /*2f80*/  LDC R4, c[0x0][0x410] ;  /* 0x00010400ff047b82 */ /* 0x000ee20000000800 */
[----:B0-----:R-:W-:Y:S01]  /*2f90*/  @!P2 LDS R9, [R7+0x238] ;  /* 0x000238000709a984 */ /* 0x001fe20000000800 */
[----:B------:R-:W-:-:S03]  /*2fa0*/  @!P2 LEA R12, R3, R12, 0x18 ;  /* 0x0000000c030ca211 */ /* 0x000fc600078ec0ff */
[----:B------:R-:W0:Y:S01]  /*2fb0*/  @!P2 LDS R8, [R7+0x234] ;  /* 0x000234000708a984 */ /* 0x000e220000000800 */
[----:B------:R-:W-:Y:S02]  /*2fc0*/  @!P2 LEA R12, R5, R12, 0x3 ;  /* 0x0000000c050ca211 */ /* 0x000fe400078e18ff */
[----:B------:R-:W4:Y:S01]  /*2fd0*/  LDC R11, c[0x0][0x428] ;  /* 0x00010a00ff0b7b82 */ /* 0x000f220000000800 */
        /* <DEDUP_REMOVED lines=16> */
[----:B-1----:R-:W-:-:S04]  /*30e0*/  IMAD.SHL.U32 R5, R5, 0x2, RZ ;  /* 0x0000000205057824 */ /* 0x002fc800078e00ff */
[CC--:B------:R-:W-:Y:S02]  /*30f0*/  IMAD R0, R5.reuse, R4.reuse, R4 ;  /* 0x0000000405007224 */ /* 0x0c0fe400078e0204 */
[----:B------:R-:W-:-:S03]  /*3100*/  IMAD R5, R5, R4, R13 ;  /* 0x0000000405057224 */ /* 0x000fc600078e020d */
[----:B------:R-:W-:Y:S01]  /*3110*/  IADD3 R7, PT, PT, R13, R0, RZ ;  /* 0x000000000d077210 */ /* 0x000fe20007ffe0ff */
[----:B0-----:R-:W-:-:S04]  /*3120*/  IMAD.WIDE R12, R5, 0x4, R8 ;  /* 0x00000004050c7825 */ /* 0x001fc800078e0208 */
[----:B------:R-:W-:Y:S01]  /*3130*/  IMAD.WIDE R8, R7, 0x4, R8 ;  /* 0x0000000407087825 */ /* 0x000fe200078e0208 */
[----:B--2---:R1:W-:Y:S04]  /*3140*/  REDG.E.ADD.F32.FTZ.RN.STRONG.GPU desc[UR14][R12.64], R2 ;  /* 0x000000020c0079a6 */ /* 0x0043e8000c12f30e */
[----:B------:R1:W-:Y:S02]  /*3150*/  REDG.E.ADD.F32.FTZ.RN.STRONG.GPU desc[UR14][R8.64], R3 ;  /* 0x00000003080079a6 */ /* 0x0003e4000c12f30e */
.L_x_2008:
[----:B------:R-:W-:Y:S05]  /*3160*/  BSYNC.RECONVERGENT B0 ;  /* 0x0000000000007941 */ /* 0x000fea0003800200 */
.L_x_2007:
        /* <DEDUP_REMOVED lines=12> */
[----:B---3--:R-:W-:Y:S02]  /*3230*/  LEA R4, P0, R5, R2, 0x2 ;  /* 0x0000000205047211 */ /* 0x008fe400078010ff */
[----:B0-----:R-:W-:Y:S01]  /*3240*/  IADD3 R8, P1, PT, R2, UR4, RZ ;  /* 0x0000000402087c10 */ /* 0x001fe2000ff3e0ff */
        /* <DEDUP_REMOVED lines=9> */
.L_x_2006:
[----:B------:R-:W-:Y:S05]  /*32e0*/  WARPSYNC.COLLECTIVE R12, `(.L_x_2009) ;  /* 0x000000000c087348 */ /* 0x000fea0003c00000 */
[----:B------:R-:W-:Y:S01]  /*32f0*/  NOP ;  /* 0x0000000000007918 */ /* 0x000fe20000000000 */
[----:B------:R-:W-:Y:S05]  /*3300*/  ENDCOLLECTIVE ;  /* 0x000000000000791b */ /* 0x000fea0003800000 */
.L_x_2009:
        /* <DEDUP_REMOVED lines=13> */
.L_x_2010:
        /* <DEDUP_REMOVED lines=9> */
.L_x_2011:
        /* <DEDUP_REMOVED lines=11> */
.L_x_2012:
        /* <DEDUP_REMOVED lines=9> */
.L_x_2013:
        /* <DEDUP_REMOVED lines=11> */
.L_x_2014:
        /* <DEDUP_REMOVED lines=9> */
.L_x_2015:
        /* <DEDUP_REMOVED lines=12> */
.L_x_2016:
        /* <DEDUP_REMOVED lines=10> */
.L_x_2017:
        /* <DEDUP_REMOVED lines=9> */
.L_x_2018:
[----:B------:R-:W-:Y:S01]  /*38e0*/  @!P0 FADD.FTZ R10, R10, R15 ;  /* 0x0000000f0a0a8221 */ /* 0x000fe20000010000 */
[----:B------:R0:W-:Y:S04]  /*38f0*/  STS [R11+0xc0], R16 ;  /* 0x0000c0100b007388 */ /* 0x0001e80000000800 */
[----:B------:R0:W-:Y:S04]  /*3900*/  STS [R11+0xc4], R9 ;  /* 0x0000c4090b007388 */ /* 0x0001e80000000800 */
[----:B------:R0:W-:Y:S02]  /*3910*/  STS [R11+0xc8], R10 ;  /* 0x0000c80a0b007388 */ /* 0x0001e40000000800 */
[----:B0-----:R-:W-:Y:S05]  /*3920*/  WARPSYNC.COLLECTIVE R12, `(.L_x_2019) ;  /* 0x000000000c087348 */ /* 0x001fea0003c00000 */
[----:B------:R-:W-:Y:S01]  /*3930*/  NOP ;  /* 0x0000000000007918 */ /* 0x000fe20000000000 */
[----:B0-----:R-:W-:Y:S05]  /*3940*/  ENDCOLLECTIVE ;  /* 0x000000000000791b */ /* 0x001fea0003800000 */
.L_x_2019:
[----:B------:R-:W-:Y:S05]  /*3950*/  BRA `(.L_x_2020) ;  /* 0xfffffff000ac7947 */ /* 0x000fea000383ffff */
.L_x_2021:
        /* <DEDUP_REMOVED lines=10> */
.L_x_4447:


//--------------------- .text._Z30group_norm_nhwc_bwd_sum_kernelI11Fp32IOBf16WLi140EEv26Group_norm_nhwc_bwd_params --------------------------
	.section	.text._Z30group_norm_nhwc_bwd_sum_kernelI11Fp32IOBf16WLi140EEv26Group_norm_nhwc_bwd_params,"ax",@progbits
	.align	128
        .global         _Z30group_norm_nhwc_bwd_sum_kernelI11Fp32IOBf16WLi140EEv26Group_norm_nhwc_bwd_params
        .type           _Z30group_norm_nhwc_bwd_sum_kernelI11Fp32IOBf16WLi140EEv26Group_norm_nhwc_bwd_params,@function
        .size           _Z30group_norm_nhwc_bwd_sum_kernelI11Fp32IOBf16WLi140EEv26Group_norm_nhwc_bwd_params,(.L_x_4448 - _Z30group_norm_nhwc_bwd_sum_kernelI11Fp32IOBf16WLi140EEv26Group_norm_nhwc_bwd_params)
        .other          _Z30group_norm_nhwc_bwd_sum_kernelI11Fp32IOBf16WLi140EEv26Group_norm_nhwc_bwd_params,@"STO_CUDA_ENTRY STV_DEFAULT"
_Z30group_norm_nhwc_bwd_sum_kernelI11Fp32IOBf16WLi140EEv26Group_norm_nhwc_bwd_params:
.text._Z30group_norm_nhwc_bwd_sum_kernelI11Fp32IOBf16WLi140EEv26Group_norm_nhwc_bwd_params:
        /* <DEDUP_REMOVED lines=43> */
[----:B------:R-:W-:Y:S01]  /*02b0*/  IMAD.MOV.U32 R25, RZ, RZ, RZ ;  /* 0x000000ffff197224 */ /* 0x000fe200078e00ff */
        /* <DEDUP_REMOVED lines=29> */
[----:B--2---:R-:W-:Y:S01]  /*0490*/  IMAD.U32 R3, R3, 0x10000, RZ ;  /* 0x0001000003037824 */ /* 0x004fe200078e00ff */
[----:B---3--:R-:W-:-:S02]  /*04a0*/  SHF.L.U32 R0, R0, 0x10, RZ ;  /* 0x0000001000007819 */ /* 0x008fc400000006ff */
[----:B----4-:R-:W-:Y:S02]  /*04b0*/  @P2 SHF.L.U32 R18, R14, 0x10, RZ ;  /* 0x000000100e122819 */ /* 0x010fe400000006ff */
[----:B-----5:R-:W-:-:S07]  /*04c0*/  @P2 SHF.L.U32 R25, R12, 0x10, RZ ;  /* 0x000000100c192819 */ /* 0x020fce00000006ff */
.L_x_2023:
[----:B------:R-:W-:Y:S05]  /*04d0*/  BSYNC.RECONVERGENT B0 ;  /* 0x0000000000007941 */ /* 0x000fea0003800200 */
.L_x_2022:
        /* <DEDUP_REMOVED lines=15> */
[----:B------:R-:W-:Y:S01]  /*05d0*/  MOV R4, 0x3f800000 ;  /* 0x3f80000000047802 */ /* 0x000fe20000000f00 */
[----:B--2---:R-:W-:Y:S02]  /*05e0*/  @P1 FADD.FTZ R7, R7, R8 ;  /* 0x0000000807071221 */ /* 0x004fe40000010000 */
[----:B------:R-:W-:Y:S01]  /*05f0*/  ULEA.HI.X.SX32 UR5, UR5, UR7, 0x1, UP0 ;  /* 0x0000000705057291 */ /* 0x000fe200080f0eff */
[----:B------:R-:W-:Y:S01]  /*0600*/  ISETP.NE.U32.AND P2, PT, R5, RZ, PT ;  /* 0x000000ff0500720c */ /* 0x000fe20003f45070 */
[----:B-1----:R-:W-:Y:S01]  /*0610*/  UISETP.LT.U32.AND UP0, UPT, UR8, UR12, UPT ;  /* 0x0000000c0800728c */ /* 0x002fe2000bf01070 */
[----:B------:R0:W1:Y:S01]  /*0620*/  @P1 MUFU.RSQ R4, R7 ;  /* 0x0000000700041308 */ /* 0x0000620000001400 */
[----:B------:R-:W-:-:S02]  /*0630*/  CS2R R8, SRZ ;  /* 0x0000000000087805 */ /* 0x000fc4000001ff00 */
[----:B------:R-:W-:Y:S02]  /*0640*/  UISETP.LT.AND.EX UP0, UPT, UR5, UR13, UPT, UP0 ;  /* 0x0000000d0500728c */ /* 0x000fe4000bf01300 */
[----:B------:R-:W-:Y:S02]  /*0650*/  @P3 IADD3 R13, PT, PT, R13, 0x1, RZ ;  /* 0x000000010d0d3810 */ /* 0x000fe40007ffe0ff */
[----:B------:R-:W-:Y:S02]  /*0660*/  USEL UR8, UR8, UR12, UP0 ;  /* 0x0000000c08087287 */ /* 0x000fe40008000000 */
[----:B------:R-:W-:Y:S01]  /*0670*/  SEL R5, R6, R13, !P2 ;  /* 0x0000000d06057207 */ /* 0x000fe20005000000 */
[----:B------:R-:W-:Y:S01]  /*0680*/  IMAD.MOV.U32 R6, RZ, RZ, RZ ;  /* 0x000000ffff067224 */ /* 0x000fe200078e00ff */
        /* <DEDUP_REMOVED lines=20> */
.L_x_2027:
[----:B------:R-:W0:Y:S01]  /*07d0*/  @!P0 LDC.64 R14, c[0x0][0x3f8] ;  /* 0x0000fe00ff0e8b82 */ /* 0x000e220000000a00 */
[----:B------:R-:W-:Y:S01]  /*07e0*/  MOV R13, UR4 ;  /* 0x00000004000d7c02 */ /* 0x000fe20008000f00 */
[----:B------:R-:W-:Y:S01]  /*07f0*/  @!P0 IMAD.MOV.U32 R17, RZ, RZ, R7 ;  /* 0x000000ffff118224 */ /* 0x000fe200078e0007 */
[----:B------:R-:W-:Y:S02]  /*0800*/  @!P0 MOV R16, R22 ;  /* 0x0000001600108202 */ /* 0x000fe40000000f00 */
[----:B------:R-:W-:-:S03]  /*0810*/  @!P0 SHF.R.S32.HI R13, RZ, 0x1f, R13 ;  /* 0x0000001fff0d8819 */ /* 0x000fc6000001140d */
[----:B------:R-:W1:Y:S02]  /*0820*/  @!P0 LDC.64 R10, c[0x0][0x3a0] ;  /* 0x0000e800ff0a8b82 */ /* 0x000e640000000a00 */
[----:B0-----:R-:W-:Y:S02]  /*0830*/  @!P0 IMAD R18, R13, R14, RZ ;  /* 0x0000000e0d128224 */ /* 0x001fe400078e02ff */
[----:B------:R-:W-:-:S04]  /*0840*/  @!P0 IMAD.WIDE.U32 R24, R14, UR4, R16 ;  /* 0x000000040e188c25 */ /* 0x000fc8000f8e0010 */
[----:B------:R-:W0:Y:S01]  /*0850*/  @!P0 LDC.64 R12, c[0x0][0x398] ;  /* 0x0000e600ff0c8b82 */ /* 0x000e220000000a00 */
        /* <DEDUP_REMOVED lines=9> */
[----:B0-----:R-:W-:-:S04]  /*08f0*/  @!P0 IADD3 R24, P1, PT, R29, R12, RZ ;  /* 0x0000000c1d188210 */ /* 0x001fc80007f3e0ff */
[----:B------:R0:W2:Y:S01]  /*0900*/  @!P0 LDG.E.64 R10, desc[UR14][R16.64] ;  /* 0x0000000e100a8981 */ /* 0x0000a2000c1e1b00 */
[----:B------:R-:W-:Y:S02]  /*0910*/  @!P0 IADD3 R29, PT, PT, R25, -0x1, RZ ;  /* 0xffffffff191d8810 */ /* 0x000fe40007ffe0ff */
[----:B------:R-:W-:Y:S02]  /*0920*/  @!P0 IADD3.X R25, PT, PT, R18, R13, RZ, P1, !PT ;  /* 0x0000000d12198210 */ /* 0x000fe40000ffe4ff */
[----:B------:R-:W-:Y:S02]  /*0930*/  CS2R R12, SRZ ;  /* 0x00000000000c7805 */ /* 0x000fe4000001ff00 */
[----:B------:R-:W-:Y:S02]  /*0940*/  @!P0 SHF.R.S32.HI R18, RZ, 0x1f, R29 ;  /* 0x0000001fff128819 */ /* 0x000fe4000001141d */
[----:B0-----:R-:W-:Y:S01]  /*0950*/  @!P0 MOV R17, R7 ;  /* 0x0000000700118202 */ /* 0x001fe20000000f00 */
[----:B------:R-:W-:Y:S01]  /*0960*/  @!P0 IMAD.MOV.U32 R16, RZ, RZ, R22 ;  /* 0x000000ffff108224 */ /* 0x000fe200078e0016 */
[----:B------:R0:W3:Y:S01]  /*0970*/  @!P0 LDG.E.64 R12, desc[UR14][R24.64] ;  /* 0x0000000e180c8981 */ /* 0x0000e2000c1e1b00 */
[----:B-1----:R-:W-:-:S04]  /*0980*/  @!P0 IMAD R18, R18, R14, RZ ;  /* 0x0000000e12128224 */ /* 0x002fc800078e02ff */
[C---:B------:R-:W-:Y:S02]  /*0990*/  @!P0 IMAD R18, R29.reuse, R15, R18 ;  /* 0x0000000f1d128224 */ /* 0x040fe400078e0212 */
[----:B------:R-:W-:Y:S02]  /*09a0*/  @!P0 IMAD.WIDE.U32 R14, R29, R14, R16 ;  /* 0x0000000e1d0e8225 */ /* 0x000fe400078e0010 */
        /* <DEDUP_REMOVED lines=9> */
[----:B------:R-:W-:Y:S02]  /*0a40*/  @!P0 IADD3.X R29, PT, PT, R18, R15, RZ, P1, !PT ;  /* 0x0000000f121d8210 */ /* 0x000fe40000ffe4ff */
[----:B------:R-:W-:-:S03]  /*0a50*/  CS2R R14, SRZ ;  /* 0x00000000000e7805 */ /* 0x000fc6000001ff00 */
[----:B------:R-:W4:Y:S04]  /*0a60*/  @!P0 LDG.E.64 R16, desc[UR14][R28.64] ;  /* 0x0000000e1c108981 */ /* 0x000f28000c1e1b00 */
[----:B------:R-:W5:Y:S01]  /*0a70*/  @!P0 LDG.E.64 R14, desc[UR14][R24.64] ;  /* 0x0000000e180e8981 */ /* 0x000f62000c1e1b00 */
[----:B----4-:R-:W-:-:S04]  /*0a80*/  FADD.FTZ R16, -R2, R16 ;  /* 0x0000001002107221 */ /* 0x010fc80000010100 */
[----:B------:R-:W-:Y:S01]  /*0a90*/  FMUL.FTZ R16, R16, R4 ;  /* 0x0000000410107220 */ /* 0x000fe20000410000 */
[----:B-----5:R-:W-:Y:S02]  /*0aa0*/  FADD.FTZ R25, R14, R19 ;  /* 0x000000130e197221 */ /* 0x020fe40000010000 */
[----:B------:R-:W0:Y:S01]  /*0ab0*/  @!P0 LDC.64 R18, c[0x0][0x3f8] ;  /* 0x0000fe00ff128b82 */ /* 0x000e220000000a00 */
[----:B------:R-:W-:Y:S01]  /*0ac0*/  FFMA.FTZ R21, R16, R14, R21 ;  /* 0x0000000e10157223 */ /* 0x000fe20000010015 */
[----:B------:R-:W-:Y:S01]  /*0ad0*/  FMUL.FTZ R14, R14, R3 ;  /* 0x000000030e0e7220 */ /* 0x000fe20000410000 */
[----:B------:R-:W-:-:S03]  /*0ae0*/  FADD.FTZ R17, -R2, R17 ;  /* 0x0000001102117221 */ /* 0x000fc60000010100 */
[----:B------:R-:W-:Y:S01]  /*0af0*/  FADD.FTZ R24, R14, R8 ;  /* 0x000000080e187221 */ /* 0x000fe20000010000 */
[----:B------:R-:W-:Y:S01]  /*0b00*/  MOV R8, UR4 ;  /* 0x0000000400087c02 */ /* 0x000fe20008000f00 */
[----:B------:R-:W-:-:S04]  /*0b10*/  FMUL.FTZ R29, R17, R4 ;  /* 0x00000004111d7220 */ /* 0x000fc80000410000 */
[----:B------:R-:W-:Y:S02]  /*0b20*/  @!P0 VIADD R17, R8, 0x1 ;  /* 0x0000000108118836 */ /* 0x000fe40000000000 */
[----:B------:R-:W-:Y:S01]  /*0b30*/  FADD.FTZ R20, R15, R20 ;  /* 0x000000140f147221 */ /* 0x000fe20000010000 */
[----:B------:R-:W-:Y:S01]  /*0b40*/  FFMA.FTZ R6, R29, R15, R6 ;  /* 0x0000000f1d067223 */ /* 0x000fe20000010006 */
[----:B------:R-:W-:Y:S01]  /*0b50*/  FMUL.FTZ R8, R15, R0 ;  /* 0x000000000f087220 */ /* 0x000fe20000410000 */
[----:B------:R-:W-:Y:S01]  /*0b60*/  FFMA.FTZ R9, R16, R14, R9 ;  /* 0x0000000e10097223 */ /* 0x000fe20000010009 */
[----:B------:R-:W-:Y:S02]  /*0b70*/  @!P0 SHF.R.S32.HI R15, RZ, 0x1f, R17 ;  /* 0x0000001fff0f8819 */ /* 0x000fe40000011411 */
[----:B------:R-:W-:Y:S01]  /*0b80*/  FADD.FTZ R24, R8, R24 ;  /* 0x0000001808187221 */ /* 0x000fe20000010000 */
[----:B------:R-:W-:Y:S01]  /*0b90*/  FFMA.FTZ R28, R29, R8, R9 ;  /* 0x000000081d1c7223 */ /* 0x000fe20000010009 */
[----:B------:R-:W-:-:S02]  /*0ba0*/  @!P0 MOV R8, R22 ;  /* 0x0000001600088202 */ /* 0x000fc40000000f00 */
[----:B------:R-:W-:Y:S01]  /*0bb0*/  @!P0 MOV R9, R7 ;  /* 0x0000000700098202 */ /* 0x000fe20000000f00 */
        /* <DEDUP_REMOVED lines=11> */
[----:B0-----:R-:W0:Y:S01]  /*0c70*/  @!P0 LDC.64 R14, c[0x0][0x398] ;  /* 0x0000e600ff0e8b82 */ /* 0x001e220000000a00 */
[----:B--2---:R-:W-:-:S04]  /*0c80*/  FADD.FTZ R17, -R2, R10 ;  /* 0x0000000a02117221 */ /* 0x004fc80000010100 */
[----:B------:R-:W-:Y:S01]  /*0c90*/  FMUL.FTZ R10, R17, R4 ;  /* 0x00000004110a7220 */ /* 0x000fe20000410000 */
[----:B---3--:R-:W-:-:S04]  /*0ca0*/  FMUL.FTZ R29, R12, R3 ;  /* 0x000000030c1d7220 */ /* 0x008fc80000410000 */
        /* <DEDUP_REMOVED lines=32> */
[----:B------:R2:W3:Y:S01]  /*0eb0*/  @!P0 LDG.E.64 R12, desc[UR14][R28.64] ;  /* 0x0000000e1c0c8981 */ /* 0x0004e2000c1e1b00 */
[----:B0-----:R-:W-:-:S05]  /*0ec0*/  @!P0 IADD3 R16, P1, PT, R17, R10, RZ ;  /* 0x0000000a11108210 */ /* 0x001fca0007f3e0ff */
[----:B------:R-:W-:Y:S01]  /*0ed0*/  @!P0 IMAD.X R17, R24, 0x1, R11, P1 ;  /* 0x0000000118118824 */ /* 0x000fe200008e060b */
[----:B------:R-:W-:-:S06]  /*0ee0*/  CS2R R10, SRZ ;  /* 0x00000000000a7805 */ /* 0x000fcc000001ff00 */
[----:B------:R0:W5:Y:S01]  /*0ef0*/  @!P0 LDG.E.64 R10, desc[UR14][R16.64] ;  /* 0x0000000e100a8981 */ /* 0x000162000c1e1b00 */
[----:B------:R-:W-:-:S04]  /*0f00*/  UIADD3 UR5, UPT, UPT, UR5, 0x4, URZ ;  /* 0x0000000405057890 */ /* 0x000fc8000fffe0ff */
[----:B------:R-:W-:Y:S02]  /*0f10*/  UISETP.NE.AND UP0, UPT, UR5, URZ, UPT ;  /* 0x000000ff0500728c */ /* 0x000fe4000bf05270 */
[----:B------:R-:W-:Y:S01]  /*0f20*/  UIADD3 UR4, UPT, UPT, UR4, 0x4, URZ ;  /* 0x0000000404047890 */ /* 0x000fe2000fffe0ff */
[C---:B----4-:R-:W-:Y:S01]  /*0f30*/  FADD.FTZ R8, -R2.reuse, R8 ;  /* 0x0000000802087221 */ /* 0x050fe20000010100 */
        /* <DEDUP_REMOVED lines=13> */
[C---:B---3--:R-:W-:Y:S01]  /*1010*/  FADD.FTZ R29, -R2.reuse, R12 ;  /* 0x0000000c021d7221 */ /* 0x048fe20000010100 */
        /* <DEDUP_REMOVED lines=15> */
.L_x_2026:
        /* <DEDUP_REMOVED lines=14> */
[----:B------:R-:W-:Y:S01]  /*11f0*/  @!P0 VIADD R25, R25, 0x1 ;  /* 0x0000000119198836 */ /* 0x000fe20000000000 */
[----:B------:R-:W-:Y:S02]  /*1200*/  @!P0 MOV R11, R7 ;  /* 0x00000007000b8202 */ /* 0x000fe40000000f00 */
[----:B------:R-:W-:Y:S02]  /*1210*/  @!UP1 USHF.R.S32.HI UR5, URZ, 0x1f, UR4 ;  /* 0x0000001fff059899 */ /* 0x000fe40008011404 */
        /* <DEDUP_REMOVED lines=23> */
[----:B------:R-:W-:Y:S02]  /*1390*/  @!P0 IADD3 R17, PT, PT, R25, R17, RZ ;  /* 0x0000001119118210 */ /* 0x000fe40007ffe0ff */
[C---:B------:R-:W-:Y:S02]  /*13a0*/  @!P0 SHF.L.U32 R25, R24.reuse, 0x2, RZ ;  /* 0x0000000218198819 */ /* 0x040fe400000006ff */
[----:B------:R-:W-:Y:S02]  /*13b0*/  @!P0 SHF.L.U64.HI R18, R24, 0x2, R17 ;  /* 0x0000000218128819 */ /* 0x000fe40000010211 */
[----:B------:R-:W1:Y:S01]  /*13c0*/  @!P0 LDC.64 R16, c[0x0][0x398] ;  /* 0x0000e600ff108b82 */ /* 0x000e620000000a00 */
[----:B0-----:R-:W-:-:S05]  /*13d0*/  @!P0 IADD3 R28, P1, PT, R25, R12, RZ ;  /* 0x0000000c191c8210 */ /* 0x001fca0007f3e0ff */
[----:B------:R-:W-:Y:S01]  /*13e0*/  @!P0 IMAD.X R29, R18, 0x1, R13, P1 ;  /* 0x00000001121d8824 */ /* 0x000fe200008e060d */
        /* <DEDUP_REMOVED lines=35> */
.L_x_2028:
        /* <DEDUP_REMOVED lines=26> */
.L_x_2030:
[----:B------:R-:W-:Y:S05]  /*17c0*/  BSYNC.RECONVERGENT B0 ;  /* 0x0000000000007941 */ /* 0x000fea0003800200 */
.L_x_2029:
        /* <DEDUP_REMOVED lines=15> */
.L_x_2025:
        /* <DEDUP_REMOVED lines=18> */
[----:B------:R-:W-:-:S02]  /*19e0*/  @!UP1 UIMAD UR7, UR4, UR11, UR7 ;  /* 0x0000000b040792a4 */ /* 0x000fc4000f8e0207 */
[----:B------:R-:W-:-:S04]  /*19f0*/  @!P0 SHF.L.U32 R17, R8, 0x2, RZ ;  /* 0x0000000208118819 */ /* 0x000fc800000006ff */
[----:B------:R-:W-:-:S04]  /*1a00*/  @!P0 IADD3 R9, PT, PT, R9, UR7, RZ ;  /* 0x0000000709098c10 */ /* 0x000fc8000fffe0ff */
[----:B------:R-:W-:Y:S02]  /*1a10*/  @!P0 SHF.L.U64.HI R6, R8, 0x2, R9 ;  /* 0x0000000208068819 */ /* 0x000fe40000010209 */
[----:B------:R-:W-:Y:S02]  /*1a20*/  CS2R R8, SRZ ;  /* 0x0000000000087805 */ /* 0x000fe4000001ff00 */
        /* <DEDUP_REMOVED lines=40> */
.L_x_2031:
[----:B------:R-:W-:Y:S05]  /*1cb0*/  BRA.U !UP0, `(.L_x_2024) ;  /* 0x0000000508c07547 */ /* 0x000fea000b800000 */
[----:B------:R-:W-:-:S12]  /*1cc0*/  UIADD3 UR4, UPT, UPT, UR6, -UR8, URZ ;  /* 0x8000000806047290 */ /* 0x000fd8000fffe0ff */
.L_x_2032:
        /* <DEDUP_REMOVED lines=20> */
[----:B---3--:R-:W-:-:S05]  /*1e10*/  @!P0 IADD3 R28, P1, PT, R29, R10, RZ ;  /* 0x0000000a1d1c8210 */ /* 0x008fca0007f3e0ff */
[----:B------:R-:W-:Y:S01]  /*1e20*/  @!P0 IMAD.X R29, R24, 0x1, R11, P1 ;  /* 0x00000001181d8824 */ /* 0x000fe200008e060b */
        /* <DEDUP_REMOVED lines=13> */
[----:B---3--:R-:W-:-:S05]  /*1f00*/  @!P0 IADD3 R28, P1, PT, R27, R12, RZ ;  /* 0x0000000c1b1c8210 */ /* 0x008fca0007f3e0ff */
[----:B------:R-:W-:Y:S01]  /*1f10*/  @!P0 IMAD.X R29, R24, 0x1, R13, P1 ;  /* 0x00000001181d8824 */ /* 0x000fe200008e060d */
        /* <DEDUP_REMOVED lines=27> */
[C---:B---3--:R-:W-:Y:S01]  /*20d0*/  FADD.FTZ R12, -R2.reuse, R12 ;  /* 0x0000000c020c7221 */ /* 0x048fe20000010100 */
        /* <DEDUP_REMOVED lines=46> */
.L_x_2024:
[----:B------:R-:W0:Y:S01]  /*23c0*/  S2R R3, SR_TID.X ;  /* 0x0000000000037919 */ /* 0x000e220000002100 */
[----:B------:R-:W1:Y:S01]  /*23d0*/  LDCU UR4, c[0x0][0x424] ;  /* 0x00008480ff0477ac */ /* 0x000e620008000800 */
[----:B------:R-:W-:Y:S01]  /*23e0*/  IADD3 R0, PT, PT, -R5, RZ, RZ ;  /* 0x000000ff05007210 */ /* 0x000fe20007ffe1ff */
[----:B------:R-:W2:Y:S01]  /*23f0*/  S2R R7, SR_CgaCtaId ;  /* 0x0000000000077919 */ /* 0x000ea20000008800 */
        /* <DEDUP_REMOVED lines=23> */
[----:B------:R-:W1:Y:S04]  /*2570*/  LDS R14, [R26+0x22c] ;  /* 0x00022c001a0e7984 */ /* 0x000e680000000800 */
[----:B------:R-:W1:Y:S04]  /*2580*/  LDS R15, [R26+0x230] ;  /* 0x000230001a0f7984 */ /* 0x000e680000000800 */
[----:B------:R-:W1:Y:S01]  /*2590*/  LDS R13, [R26+0x210] ;  /* 0x000210001a0d7984 */ /* 0x000e620000000800 */
[----:B--2---:R-:W-:-:S03]  /*25a0*/  ISETP.NE.AND P0, PT, R18, RZ, PT ;  /* 0x000000ff1200720c */ /* 0x004fc60003f05270 */
[----:B0-----:R-:W0:Y:S01]  /*25b0*/  LDS R9, [R26+0x238] ;  /* 0x000238001a097984 */ /* 0x001e220000000800 */
[----:B---3--:R-:W-:-:S03]  /*25c0*/  ISETP.NE.AND P1, PT, R24, RZ, PT ;  /* 0x000000ff1800720c */ /* 0x008fc60003f25270 */
[----:B------:R-:W2:Y:S01]  /*25d0*/  LDS R10, [R26+0x23c] ;  /* 0x00023c001a0a7984 */ /* 0x000ea20000000800 */
[----:B----4-:R-:W-:-:S03]  /*25e0*/  ISETP.NE.AND P2, PT, R12, RZ, PT ;  /* 0x000000ff0c00720c */ /* 0x010fc60003f45270 */
[----:B------:R-:W3:Y:S04]  /*25f0*/  LDS R8, [R26+0x244] ;  /* 0x000244001a087984 */ /* 0x000ee80000000800 */
[----:B------:R-:W4:Y:S01]  /*2600*/  LDS R7, [R26+0x248] ;  /* 0x000248001a077984 */ /* 0x000f220000000800 */
[----:B-----5:R-:W-:Y:S01]  /*2610*/  @!P0 FADD.FTZ R23, R16, R23 ;  /* 0x0000001710178221 */ /* 0x020fe20000010000 */
[----:B-1----:R-:W-:Y:S02]  /*2620*/  SHF.R.U32.HI R16, RZ, 0x2, R25 ;  /* 0x00000002ff107819 */ /* 0x002fe40000011619 */
[----:B------:R-:W-:-:S03]  /*2630*/  ISETP.NE.AND P3, PT, R11, RZ, PT ;  /* 0x000000ff0b00720c */ /* 0x000fc60003f65270 */
[----:B------:R-:W-:-:S04]  /*2640*/  IMAD.HI.U32 R16, R16, 0x24924925, RZ ;  /* 0x2492492510107827 */ /* 0x000fc800078e00ff */
[----:B------:R-:W-:Y:S01]  /*2650*/  @!P0 FADD.FTZ R22, R17, R22 ;  /* 0x0000001611168221 */ /* 0x000fe20000010000 */
[----:B------:R-:W-:-:S03]  /*2660*/  @!P1 FADD.FTZ R14, R14, R23 ;  /* 0x000000170e0e9221 */ /* 0x000fc60000010000 */
[----:B------:R-:W-:Y:S01]  /*2670*/  @!P1 FADD.FTZ R15, R15, R22 ;  /* 0x000000160f0f9221 */ /* 0x000fe20000010000 */
[----:B------:R-:W-:Y:S01]  /*2680*/  IADD3 R18, PT, PT, R24, R18, R13 ;  /* 0x0000001218127210 */ /* 0x000fe20007ffe00d */
[----:B------:R-:W-:Y:S02]  /*2690*/  IMAD R13, R16, -0x1c, R25 ;  /* 0xffffffe4100d7824 */ /* 0x000fe400078e0219 */
[----:B0-----:R-:W-:Y:S01]  /*26a0*/  @!P2 FADD.FTZ R9, R9, R14 ;  /* 0x0000000e0909a221 */ /* 0x001fe20000010000 */
[----:B------:R-:W-:Y:S01]  /*26b0*/  IADD3 R12, PT, PT, R11, R18, R12 ;  /* 0x000000120b0c7210 */ /* 0x000fe20007ffe00c */
[----:B------:R-:W-:Y:S01]  /*26c0*/  IMAD R11, R13, 0xc, R4 ;  /* 0x0000000c0d0b7824 */ /* 0x000fe200078e0204 */
[----:B------:R-:W-:Y:S01]  /*26d0*/  IADD3 R4, PT, PT, R2, 0x210, RZ ;  /* 0x0000021002047810 */ /* 0x000fe20007ffe0ff */
[----:B--2---:R-:W-:-:S03]  /*26e0*/  @!P2 FADD.FTZ R10, R10, R15 ;  /* 0x0000000f0a0aa221 */ /* 0x004fc60000010000 */
[----:B------:R0:W-:Y:S01]  /*26f0*/  STS [R11+0xc0], R12 ;  /* 0x0000c00c0b007388 */ /* 0x0001e20000000800 */
[----:B---3--:R-:W-:Y:S01]  /*2700*/  @!P3 FADD.FTZ R8, R8, R9 ;  /* 0x000000090808b221 */ /* 0x008fe20000010000 */
[----:B------:R-:W-:Y:S01]  /*2710*/  MOV R9, 0xfffffff ;  /* 0x0fffffff00097802 */ /* 0x000fe20000000f00 */
[----:B------:R-:W-:Y:S02]  /*2720*/  IMAD R4, R3, 0x30, R4 ;  /* 0x0000003003047824 */ /* 0x000fe400078e0204 */
[----:B----4-:R-:W-:Y:S01]  /*2730*/  @!P3 FADD.FTZ R7, R7, R10 ;  /* 0x0000000a0707b221 */ /* 0x010fe20000010000 */
        /* <DEDUP_REMOVED lines=85> */
.L_x_2048:
[----:B------:R-:W1:Y:S01]  /*2c90*/  LDS R9, [R4] ;  /* 0x0000000004097984 */ /* 0x000e620000000800 */
[C---:B------:R-:W-:Y:S01]  /*2ca0*/  ISETP.NE.AND P1, PT, R3.reuse, RZ, PT ;  /* 0x000000ff0300720c */ /* 0x040fe20003f25270 */
[----:B------:R-:W-:Y:S01]  /*2cb0*/  VIADD R18, R2, 0x210 ;  /* 0x0000021002127836 */ /* 0x000fe20000000000 */
[----:B------:R-:W-:Y:S01]  /*2cc0*/  PLOP3.LUT P0, PT, PT, PT, PT, 0x80, 0x8 ;  /* 0x000000000008781c */ /* 0x000fe20003f0f070 */
[----:B------:R-:W2:Y:S02]  /*2cd0*/  LDS R26, [R4+0xc] ;  /* 0x00000c00041a7984 */ /* 0x000ea40000000800 */
[C-C-:B------:R-:W-:Y:S02]  /*2ce0*/  IMAD R17, R3.reuse, 0x30, R18.reuse ;  /* 0x0000003003117824 */ /* 0x140fe400078e0212 */
[----:B------:R-:W3:Y:S01]  /*2cf0*/  LDS R24, [R11+0xb4] ;  /* 0x0000b4000b187984 */ /* 0x000ee20000000800 */
[----:B------:R-:W-:-:S03]  /*2d00*/  IMAD R18, R3, 0x30, R18 ;  /* 0x0000003003127824 */ /* 0x000fc600078e0212 */
[----:B------:R-:W-:Y:S04]  /*2d10*/  LDS R23, [R11+0xb8] ;  /* 0x0000b8000b177984 */ /* 0x000fe80000000800 */
[----:B0-----:R-:W0:Y:S04]  /*2d20*/  LDS R8, [R4+0x4] ;  /* 0x0000040004087984 */ /* 0x001e280000000800 */
[----:B------:R-:W-:Y:S04]  /*2d30*/  LDS R7, [R4+0x8] ;  /* 0x0000080004077984 */ /* 0x000fe80000000800 */
[----:B------:R-:W4:Y:S04]  /*2d40*/  LDS R28, [R11+0xbc] ;  /* 0x0000bc000b1c7984 */ /* 0x000f280000000800 */
        /* <DEDUP_REMOVED lines=14> */
[----:B------:R-:W0:Y:S04]  /*2e30*/  LDS R22, [R4+0x2c] ;  /* 0x00002c0004167984 */ /* 0x000e280000000800 */
[----:B------:R-:W0:Y:S01]  /*2e40*/  LDS R17, [R17+0x34] ;  /* 0x0000340011117984 */ /* 0x000e220000000800 */
[----:B----4-:R-:W-:-:S03]  /*2e50*/  @!P0 FADD.FTZ R7, R28, R7 ;  /* 0x000000071c078221 */ /* 0x010fc60000010000 */
[----:B------:R-:W4:Y:S01]  /*2e60*/  LDS R11, [R18+0x38] ;  /* 0x00003800120b7984 */ /* 0x000f220000000800 */
[C---:B-----5:R-:W-:Y:S02]  /*2e70*/  ISETP.NE.AND P0, PT, R25.reuse, RZ, PT ;  /* 0x000000ff1900720c */ /* 0x060fe40003f05270 */
[----:B------:R-:W-:Y:S01]  /*2e80*/  IADD3 R25, PT, PT, R25, R26, RZ ;  /* 0x0000001a19197210 */ /* 0x000fe20007ffe0ff */
[----:B------:R5:W-:Y:S01]  /*2e90*/  STS [R18], R9 ;  /* 0x0000000912007388 */ /* 0x000be20000000800 */
[----:B------:R-:W-:Y:S01]  /*2ea0*/  ISETP.NE.AND P1, PT, R16, RZ, PT ;  /* 0x000000ff1000720c */ /* 0x000fe20003f25270 */
[----:B------:R-:W-:Y:S02]  /*2eb0*/  @!P2 FADD.FTZ R13, R13, R8 ;  /* 0x000000080d0da221 */ /* 0x000fe40000010000 */
[----:B------:R0:W-:Y:S01]  /*2ec0*/  STS [R18+0xc], R26 ;  /* 0x00000c1a12007388 */ /* 0x0001e20000000800 */
[----:B------:R-:W-:-:S03]  /*2ed0*/  @!P2 FADD.FTZ R10, R10, R7 ;  /* 0x000000070a0aa221 */ /* 0x000fc60000010000 */
[----:B------:R0:W-:Y:S01]  /*2ee0*/  STS [R18+0x4], R8 ;  /* 0x0000040812007388 */ /* 0x0001e20000000800 */
[----:B-----5:R-:W-:Y:S02]  /*2ef0*/  IADD3 R9, PT, PT, R16, R25, RZ ;  /* 0x0000001910097210 */ /* 0x020fe40007ffe0ff */
[C---:B-1----:R-:W-:Y:S01]  /*2f00*/  ISETP.NE.AND P2, PT, R14.reuse, RZ, PT ;  /* 0x000000ff0e00720c */ /* 0x042fe20003f45270 */
[----:B------:R1:W-:Y:S01]  /*2f10*/  STS [R18+0x8], R7 ;  /* 0x0000080712007388 */ /* 0x0003e20000000800 */
[----:B------:R-:W-:Y:S01]  /*2f20*/  IADD3 R23, PT, PT, R14, R9, RZ ;  /* 0x000000090e177210 */ /* 0x000fe20007ffe0ff */
[----:B--2---:R-:W-:Y:S02]  /*2f30*/  @!P0 FADD.FTZ R12, R12, R13 ;  /* 0x0000000d0c0c8221 */ /* 0x004fe40000010000 */
[----:B------:R1:W-:Y:S01]  /*2f40*/  STS [R18+0x18], R25 ;  /* 0x0000181912007388 */ /* 0x0003e20000000800 */
[----:B---3--:R-:W-:-:S03]  /*2f50*/  @!P0 FADD.FTZ R15, R15, R10 ;  /* 0x0000000a0f0f8221 */ /* 0x008fc60000010000 */
[----:B------:R1:W-:Y:S01]  /*2f60*/  STS [R18+0x10], R13 ;  /* 0x0000100d12007388 */ /* 0x0003e20000000800 */
[----:B------:R-:W-:-:S03]  /*2f70*/  @!P1 FADD.FTZ R3, R3, R12 ;  /* 0x0000000c03039221 */ /* 0x000fc60000010000 */
[----:B------:R1:W-:Y:S01]  /*2f80*/  STS [R18+0x14], R10 ;  /* 0x0000140a12007388 */ /* 0x0003e20000000800 */
[----:B0-----:R-:W-:-:S03]  /*2f90*/  @!P1 FADD.FTZ R22, R22, R15 ;  /* 0x0000000f16169221 */ /* 0x001fc60000010000 */
[----:B------:R1:W-:Y:S01]  /*2fa0*/  STS [R18+0x24], R9 ;  /* 0x0000240912007388 */ /* 0x0003e20000000800 */
[----:B------:R-:W-:-:S03]  /*2fb0*/  @!P2 FADD.FTZ R17, R17, R3 ;  /* 0x000000031111a221 */ /* 0x000fc60000010000 */
[----:B------:R1:W-:Y:S01]  /*2fc0*/  STS [R18+0x1c], R12 ;  /* 0x00001c0c12007388 */ /* 0x0003e20000000800 */
[----:B----4-:R-:W-:-:S03]  /*2fd0*/  @!P2 FADD.FTZ R11, R11, R22 ;  /* 0x000000160b0ba221 */ /* 0x010fc60000010000 */
[----:B------:R1:W-:Y:S04]  /*2fe0*/  STS [R18+0x20], R15 ;  /* 0x0000200f12007388 */ /* 0x0003e80000000800 */
[----:B------:R1:W-:Y:S04]  /*2ff0*/  STS [R18+0x30], R23 ;  /* 0x0000301712007388 */ /* 0x0003e80000000800 */
[----:B------:R1:W-:Y:S04]  /*3000*/  STS [R18+0x28], R3 ;  /* 0x0000280312007388 */ /* 0x0003e80000000800 */
[----:B------:R1:W-:Y:S04]  /*3010*/  STS [R18+0x2c], R22 ;  /* 0x00002c1612007388 */ /* 0x0003e80000000800 */
[----:B------:R1:W-:Y:S04]  /*3020*/  STS [R18+0x34], R17 ;  /* 0x0000341112007388 */ /* 0x0003e80000000800 */
[----:B------:R1:W-:Y:S02]  /*3030*/  STS [R18+0x38], R11 ;  /* 0x0000380b12007388 */ /* 0x0003e40000000800 */
.L_x_2033:
[----:B-1----:R-:W1:Y:S01]  /*3040*/  S2R R13, SR_CgaCtaId ;  /* 0x00000000000d7919 */ /* 0x002e620000008800 */
        /* <DEDUP_REMOVED lines=10> */
[----:B------:R-:W-:-:S02]  /*30f0*/  @!P2 IADD3 R3, PT, PT, R14, 0x8b0, RZ ;  /* 0x000008b00e03a810 */ /* 0x000fc40007ffe0ff */
[----:B------:R-:W4:Y:S01]  /*3100*/  LDC R10, c[0x0][0x410] ;  /* 0x00010400ff0a7b82 */ /* 0x000f220000000800 */
[----:B0-----:R-:W-:Y:S01]  /*3110*/  @!P2 LDS R9, [R2+0x218] ;  /* 0x000218000209a984 */ /* 0x001fe20000000800 */
[----:B-1----:R-:W-:-:S03]  /*3120*/  @!P2 LEA R4, R13, R3, 0x18 ;  /* 0x000000030d04a211 */ /* 0x002fc600078ec0ff */
[----:B------:R-:W0:Y:S01]  /*3130*/  @!P2 LDS R8, [R2+0x214] ;  /* 0x000214000208a984 */ /* 0x000e220000000800 */
[----:B------:R-:W-:Y:S02]  /*3140*/  @!P2 LEA R4, R5, R4, 0x3 ;  /* 0x000000040504a211 */ /* 0x000fe400078e18ff */
[----:B------:R-:W1:Y:S01]  /*3150*/  LDC R7, c[0x0][0x428] ;  /* 0x00010a00ff077b82 */ /* 0x000e620000000800 */
[----:B--2---:R-:W-:-:S05]  /*3160*/  IMAD R11, R12, UR4, R15 ;  /* 0x000000040c0b7c24 */ /* 0x004fca000f8e020f */
[----:B----4-:R-:W-:-:S04]  /*3170*/  ISETP.GE.AND P0, PT, R11, R10, PT ;  /* 0x0000000a0b00720c */ /* 0x010fc80003f06270 */
[----:B------:R-:W-:Y:S01]  /*3180*/  ISETP.GE.U32.OR P0, PT, R15, R12, P0 ;  /* 0x0000000c0f00720c */ /* 0x000fe20000706470 */
[----:B-1----:R-:W-:-:S05]  /*3190*/  IMAD R7, R7, UR4, R15 ;  /* 0x0000000407077c24 */ /* 0x002fca000f8e020f */
[----:B---3--:R-:W-:Y:S02]  /*31a0*/  ISETP.GE.U32.AND P1, PT, R7, UR8, PT ;  /* 0x0000000807007c0c */ /* 0x008fe4000bf26070 */
        /* <DEDUP_REMOVED lines=19> */
.L_x_2036:
[----:B------:R-:W-:Y:S05]  /*32e0*/  BSYNC.RECONVERGENT B0 ;  /* 0x0000000000007941 */ /* 0x000fea0003800200 */
.L_x_2035:
[----:B------:R-:W-:Y:S05]  /*32f0*/  @P1 EXIT ;  /* 0x000000000000194d */ /* 0x000fea0003800000 */
[----:B------:R-:W2:Y:S01]  /*3300*/  LDCU UR4, c[0x0][0x3e0] ;  /* 0x00007c00ff0477ac */ /* 0x000ea20008000800 */
[----:B-1----:R-:W0:Y:S01]  /*3310*/  LDC R5, c[0x0][0x360] ;  /* 0x0000d800ff057b82 */ /* 0x002e220000000800 */
        /* <DEDUP_REMOVED lines=20> */
.L_x_2034:
[----:B------:R-:W-:Y:S05]  /*3460*/  WARPSYNC.COLLECTIVE R9, `(.L_x_2037) ;  /* 0x0000000009087348 */ /* 0x000fea0003c00000 */
[----:B------:R-:W-:Y:S01]  /*3470*/  NOP ;  /* 0x0000000000007918 */ /* 0x000fe20000000000 */
[----:B------:R-:W-:Y:S05]  /*3480*/  ENDCOLLECTIVE ;  /* 0x000000000000791b */ /* 0x000fea0003800000 */
.L_x_2037:
        /* <DEDUP_REMOVED lines=13> */
.L_x_2038:
        /* <DEDUP_REMOVED lines=9> */
.L_x_2039:
        /* <DEDUP_REMOVED lines=11> */
.L_x_2040:
        /* <DEDUP_REMOVED lines=9> */
.L_x_2041:
        /* <DEDUP_REMOVED lines=11> */
.L_x_2042:
        /* <DEDUP_REMOVED lines=9> */
.L_x_2043:
        /* <DEDUP_REMOVED lines=12> */
.L_x_2044:
        /* <DEDUP_REMOVED lines=10> */
.L_x_2045:
        /* <DEDUP_REMOVED lines=9> */
.L_x_2046:
[----:B------:R-:W-:Y:S01]  /*3a60*/  @!P0 FADD.FTZ R7, R7, R10 ;  /* 0x0000000a07078221 */ /* 0x000fe20000010000 */
[----:B------:R0:W-:Y:S04]  /*3a70*/  STS [R11+0xc0], R12 ;  /* 0x0000c00c0b007388 */ /* 0x0001e80000000800 */
[----:B------:R0:W-:Y:S04]  /*3a80*/  STS [R11+0xc4], R8 ;  /* 0x0000c4080b007388 */ /* 0x0001e80000000800 */
[----:B------:R0:W-:Y:S02]  /*3a90*/  STS [R11+0xc8], R7 ;  /* 0x0000c8070b007388 */ /* 0x0001e40000000800 */
[----:B0-----:R-:W-:Y:S05]  /*3aa0*/  WARPSYNC.COLLECTIVE R9, `(.L_x_2047) ;  /* 0x0000000009087348 */ /* 0x001fea0003c00000 */
[----:B------:R-:W-:Y:S01]  /*3ab0*/  NOP ;  /* 0x0000000000007918 */ /* 0x000fe20000000000 */
[----:B0-----:R-:W-:Y:S05]  /*3ac0*/  ENDCOLLECTIVE ;  /* 0x000000000000791b */ /* 0x001fea0003800000 */
.L_x_2047:
[----:B------:R-:W-:Y:S05]  /*3ad0*/  BRA `(.L_x_2048) ;  /* 0xfffffff0006c7947 */ /* 0x000fea000383ffff */
.L_x_2049:
        /* <DEDUP_REMOVED lines=10> */
.L_x_4448:


//--------------------- .text._Z30group_norm_nhwc_bwd_sum_kernelI11Fp32IOBf16WLi160EEv26Group_norm_nhwc_bwd_params --------------------------
	.section	.text._Z30group_norm_nhwc_bwd_sum_kernelI11Fp32IOBf16WLi160EEv26Group_norm_nhwc_bwd_params,"ax",@progbits
	.align	128
        .global         _Z30group_norm_nhwc_bwd_sum_kernelI11Fp32IOBf16WLi160EEv26Group_norm_nhwc_bwd_params
        .type           _Z30group_norm_nhwc_bwd_sum_kernelI11Fp32IOBf16WLi160EEv26Group_norm_nhwc_bwd_params,@function
        .size           _Z30group_norm_nhwc_bwd_sum_kernelI11Fp32IOBf16WLi160EEv26Group_norm_nhwc_bwd_params,(.L_x_4449 - _Z30group_norm_nhwc_bwd_sum_kernelI11Fp32IOBf16WLi160EEv26Group_norm_nhwc_bwd_params)
        .other          _Z30group_norm_nhwc_bwd_sum_kernelI11Fp32IOBf16WLi160EEv26Group_norm_nhwc_bwd_params,@"STO_CUDA_ENTRY STV_DEFAULT"
_Z30group_norm_nhwc_bwd_sum_kernelI11Fp32IOBf16WLi160EEv26Group_norm_nhwc_bwd_params:
.text._Z30group_norm_nhwc_bwd_sum_kernelI11Fp32IOBf16WLi160EEv26Group_norm_nhwc_bwd_params:
        /* <DEDUP_REMOVED lines=11> */
[----:B------:R-:W1:Y:S01]  /*00b0*/  LDC R10, c[0x0][0x41c] ;  /* 0x00010700ff0a7b82 */ /* 0x000e620000000800 */
[----:B----4-:R-:W-:Y:S01]  /*00c0*/  IMAD R30, R31, UR8, R4 ;  /* 0x000000081f1e7c24 */ /* 0x010fe2000f8e0204 */
[----:B-----5:R-:W4:Y:S02]  /*00d0*/  MUFU.RCP R0, R0 ;  /* 0x0000000000007308 */ /* 0x020f240000001000 */
[----:B----4-:R-:W-:-:S06]  /*00e0*/  IADD3 R2, PT, PT, R0, 0xffffffe, RZ ;  /* 0x0ffffffe00027810 */ /* 0x010fcc0007ffe0ff */
[----:B------:R4:W5:Y:S02]  /*00f0*/  F2I.FTZ.U32.TRUNC.NTZ R3, R2 ;  /* 0x0000000200037305 */ /* 0x000964000021f000 */
[----:B----4-:R-:W-:Y:S02]  /*0100*/  HFMA2 R2, -RZ, RZ, 0, 0 ;  /* 0x00000000ff027431 */ /* 0x010fe400000001ff */
[----:B-----5:R-:W-:-:S04]  /*0110*/  IMAD.MOV R6, RZ, RZ, -R3 ;  /* 0x000000ffff067224 */ /* 0x020fc800078e0a03 */
        /* <DEDUP_REMOVED lines=14> */
[----:B------:R-:W4:Y:S02]  /*0200*/  LDC.64 R2, c[0x0][0x3b8] ;  /* 0x0000ee00ff027b82 */ /* 0x000f240000000a00 */
[----:B------:R-:W-:Y:S02]  /*0210*/  @P0 IADD3 R0, PT, PT, R0, 0x1, RZ ;  /* 0x0000000100000810 */ /* 0x000fe40007ffe0ff */
[----:B------:R-:W-:-:S04]  /*0220*/  ISETP.NE.AND P0, PT, R5, RZ, PT ;  /* 0x000000ff0500720c */ /* 0x000fc80003f05270 */
[----:B------:R-:W-:-:S05]  /*0230*/  @!P2 IMAD.MOV R0, RZ, RZ, -R0 ;  /* 0x000000ffff00a224 */ /* 0x000fca00078e0a00 */
[----:B------:R-:W-:-:S05]  /*0240*/  SEL R0, R6, R0, !P0 ;  /* 0x0000000006007207 */ /* 0x000fca0004000000 */
[----:B0-----:R-:W-:-:S04]  /*0250*/  IMAD R7, R7, UR5, R0 ;  /* 0x0000000507077c24 */ /* 0x001fc8000f8e0200 */
[----:B----4-:R-:W-:-:S06]  /*0260*/  IMAD.WIDE R2, R7, 0x8, R2 ;  /* 0x0000000807027825 */ /* 0x010fcc00078e0202 */
        /* <DEDUP_REMOVED lines=11> */
[----:B------:R0:W3:Y:S02]  /*0320*/  F2I.FTZ.U32.TRUNC.NTZ R9, R8 ;  /* 0x0000000800097305 */ /* 0x0000e4000021f000 */
[----:B0-----:R-:W-:Y:S01]  /*0330*/  IMAD.MOV.U32 R8, RZ, RZ, RZ ;  /* 0x000000ffff087224 */ /* 0x001fe200078e00ff */
[----:B---3--:R-:W-:-:S05]  /*0340*/  IADD3 R12, PT, PT, RZ, -R9, RZ ;  /* 0x80000009ff0c7210 */ /* 0x008fca0007ffe0ff */
[----:B------:R-:W-:-:S04]  /*0350*/  IMAD R15, R12, R5, RZ ;  /* 0x000000050c0f7224 */ /* 0x000fc800078e02ff */
[----:B------:R-:W-:-:S04]  /*0360*/  IMAD.HI.U32 R15, R9, R15, R8 ;  /* 0x0000000f090f7227 */ /* 0x000fc800078e0008 */
[----:B--2---:R-:W-:Y:S01]  /*0370*/  FFMA.FTZ R20, -R2, R2, R3 ;  /* 0x0000000202147223 */ /* 0x004fe20000010103 */
[----:B------:R-:W-:Y:S01]  /*0380*/  MOV R3, RZ ;  /* 0x000000ff00037202 */ /* 0x000fe20000000f00 */
        /* <DEDUP_REMOVED lines=19> */
.L_x_2051:
[----:B------:R-:W-:Y:S05]  /*04c0*/  BSYNC.RECONVERGENT B0 ;  /* 0x0000000000007941 */ /* 0x000fea0003800200 */
.L_x_2050:
[----:B------:R-:W-:Y:S01]  /*04d0*/  IMAD.HI.U32 R15, R15, R4, RZ ;  /* 0x000000040f0f7227 */ /* 0x000fe200078e00ff */
[----:B------:R-:W0:Y:S01]  /*04e0*/  S2UR UR4, SR_CTAID.Y ;  /* 0x00000000000479c3 */ /* 0x000e220000002600 */
[----:B------:R-:W-:Y:S02]  /*04f0*/  FSETP.GTU.FTZ.AND P2, PT, R20, RZ, PT ;  /* 0x000000ff1400720b */ /* 0x000fe40003f5c000 */
[----:B------:R-:W-:Y:S02]  /*0500*/  HFMA2 R27, -RZ, RZ, 0, 0 ;  /* 0x00000000ff1b7431 */ /* 0x000fe400000001ff */
[----:B------:R-:W-:Y:S01]  /*0510*/  IMAD.MOV.U32 R28, RZ, RZ, RZ ;  /* 0x000000ffff1c7224 */ /* 0x000fe200078e00ff */
[----:B------:R-:W-:Y:S02]  /*0520*/  IADD3 R8, PT, PT, -R15, RZ, RZ ;  /* 0x000000ff0f087210 */ /* 0x000fe40007ffe1ff */
[----:B------:R-:W-:-:S03]  /*0530*/  CS2R R24, SRZ ;  /* 0x0000000000187805 */ /* 0x000fc6000001ff00 */
[----:B------:R-:W-:Y:S02]  /*0540*/  IMAD R4, R5, R8, R4 ;  /* 0x0000000805047224 */ /* 0x000fe400078e0204 */
[----:B------:R-:W1:Y:S03]  /*0550*/  LDC.64 R8, c[0x0][0x400] ;  /* 0x00010000ff087b82 */ /* 0x000e660000000a00 */
[----:B------:R-:W-:-:S05]  /*0560*/  ISETP.GE.U32.AND P4, PT, R4, R5, PT ;  /* 0x000000050400720c */ /* 0x000fca0003f86070 */
[----:B------:R-:W2:Y:S01]  /*0570*/  @P2 LDC R11, c[0x0][0x3c0] ;  /* 0x0000f000ff0b2b82 */ /* 0x000ea20000000800 */
[----:B0-----:R-:W-:-:S07]  /*0580*/  IMAD R12, R10, UR4, RZ ;  /* 0x000000040a0c7c24 */ /* 0x001fce000f8e02ff */
[----:B------:R-:W-:Y:S01]  /*0590*/  @P4 IMAD.IADD R4, R4, 0x1, -R5 ;  /* 0x0000000104044824 */ /* 0x000fe200078e0a05 */
[----:B------:R-:W-:Y:S02]  /*05a0*/  @P4 IADD3 R15, PT, PT, R15, 0x1, RZ ;  /* 0x000000010f0f4810 */ /* 0x000fe40007ffe0ff */
[----:B------:R-:W-:Y:S02]  /*05b0*/  SHF.R.S32.HI R13, RZ, 0x1f, R12 ;  /* 0x0000001fff0d7819 */ /* 0x000fe4000001140c */
[----:B------:R-:W-:Y:S02]  /*05c0*/  IADD3 R19, P1, PT, R12, R10, RZ ;  /* 0x0000000a0c137210 */ /* 0x000fe40007f3e0ff */
[----:B------:R-:W-:Y:S01]  /*05d0*/  ISETP.GE.U32.AND P3, PT, R4, R5, PT ;  /* 0x000000050400720c */ /* 0x000fe20003f66070 */
[----:B------:R-:W-:Y:S01]  /*05e0*/  HFMA2 R4, -RZ, RZ, 1.875, 0 ;  /* 0x3f800000ff047431 */ /* 0x000fe200000001ff */
[----:B------:R-:W-:Y:S02]  /*05f0*/  LEA.HI.X.SX32 R14, R10, R13, 0x1, P1 ;  /* 0x0000000d0a0e7211 */ /* 0x000fe400008f0eff */
[----:B-1----:R-:W-:-:S02]  /*0600*/  ISETP.LT.U32.AND P1, PT, R19, R8, PT ;  /* 0x000000081300720c */ /* 0x002fc40003f21070 */
[----:B------:R-:W-:Y:S02]  /*0610*/  ISETP.NE.U32.AND P4, PT, R5, RZ, PT ;  /* 0x000000ff0500720c */ /* 0x000fe40003f85070 */
[----:B------:R-:W-:Y:S01]  /*0620*/  ISETP.LT.AND.EX P1, PT, R14, R9, PT, P1 ;  /* 0x000000090e00720c */ /* 0x000fe20003f21310 */
[----:B--2---:R-:W-:-:S03]  /*0630*/  @P2 FADD.FTZ R10, R20, R11 ;  /* 0x0000000b140a2221 */ /* 0x004fc60000010000 */
[----:B------:R-:W-:Y:S01]  /*0640*/  SEL R19, R19, R8, P1 ;  /* 0x0000000813137207 */ /* 0x000fe20000800000 */
[----:B------:R0:W1:Y:S01]  /*0650*/  @P2 MUFU.RSQ R4, R10 ;  /* 0x0000000a00042308 */ /* 0x0000620000001400 */
[----:B------:R-:W-:Y:S01]  /*0660*/  @P3 VIADD R15, R15, 0x1 ;  /* 0x000000010f0f3836 */ /* 0x000fe20000000000 */
[----:B------:R-:W-:Y:S02]  /*0670*/  MOV R8, RZ ;  /* 0x000000ff00087202 */ /* 0x000fe40000000f00 */
[----:B------:R-:W-:Y:S02]  /*0680*/  ISETP.GT.AND P1, PT, R19, R12, PT ;  /* 0x0000000c1300720c */ /* 0x000fe40003f24270 */
        /* <DEDUP_REMOVED lines=24> */
.L_x_2055:
        /* <DEDUP_REMOVED lines=9> */
[----:B------:R-:W-:Y:S02]  /*08a0*/  @!P0 IMAD.WIDE.U32 R18, R21, R12, R18 ;  /* 0x0000000c15128225 */ /* 0x000fe400078e0012 */
[----:B------:R-:W0:Y:S02]  /*08b0*/  @!P0 LDC.64 R20, c[0x0][0x3a0] ;  /* 0x0000e800ff148b82 */ /* 0x000e240000000a00 */
        /* <DEDUP_REMOVED lines=18> */
[----:B------:R-:W-:-:S04]  /*09e0*/  @!P0 IMAD.WIDE.U32 R16, R7, R16, R22 ;  /* 0x0000001007108225 */ /* 0x000fc800078e0016 */
[----:B------:R-:W-:Y:S01]  /*09f0*/  @!P0 IMAD.IADD R17, R17, 0x1, R29 ;  /* 0x0000000111118824 */ /* 0x000fe200078e021d */
[----:B------:R-:W-:-:S04]  /*0a00*/  @!P0 SHF.L.U32 R23, R16, 0x2, RZ ;  /* 0x0000000210178819 */ /* 0x000fc800000006ff */
[----:B------:R-:W-:Y:S02]  /*0a10*/  @!P0 SHF.L.U64.HI R36, R16, 0x2, R17 ;  /* 0x0000000210248819 */ /* 0x000fe40000010211 */
[----:B------:R-:W-:Y:S02]  /*0a20*/  CS2R R16, SRZ ;  /* 0x0000000000107805 */ /* 0x000fe4000001ff00 */
[C---:B0-----:R-:W-:Y:S02]  /*0a30*/  @!P0 IADD3 R34, P1, PT, R23.reuse, R20, RZ ;  /* 0x0000001417228210 */ /* 0x041fe40007f3e0ff */
[----:B-1----:R-:W-:Y:S02]  /*0a40*/  @!P0 IADD3 R22, P2, PT, R23, R18, RZ ;  /* 0x0000001217168210 */ /* 0x002fe40007f5e0ff */
[C---:B------:R-:W-:Y:S02]  /*0a50*/  @!P0 IADD3.X R35, PT, PT, R36.reuse, R21, RZ, P1, !PT ;  /* 0x0000001524238210 */ /* 0x040fe40000ffe4ff */
[----:B------:R-:W0:Y:S01]  /*0a60*/  @!P0 LDC.64 R20, c[0x0][0x3f8] ;  /* 0x0000fe00ff148b82 */ /* 0x000e220000000a00 */
[----:B------:R-:W-:Y:S01]  /*0a70*/  @!P0 IADD3 R37, PT, PT, R7, 0x1, RZ ;  /* 0x0000000107258810 */ /* 0x000fe20007ffe0ff */
[----:B------:R-:W-:Y:S01]  /*0a80*/  @!P0 IMAD.X R23, R36, 0x1, R19, P2 ;  /* 0x0000000124178824 */ /* 0x000fe200010e0613 */
[----:B------:R-:W-:Y:S01]  /*0a90*/  CS2R R18, SRZ ;  /* 0x0000000000127805 */ /* 0x000fe2000001ff00 */
[----:B------:R-:W3:Y:S01]  /*0aa0*/  @!P0 LDG.E.64 R16, desc[UR6][R34.64] ;  /* 0x0000000622108981 */ /* 0x000ee2000c1e1b00 */
[----:B------:R-:W-:-:S04]  /*0ab0*/  @!P0 SHF.R.S32.HI R29, RZ, 0x1f, R37 ;  /* 0x0000001fff1d8819 */ /* 0x000fc80000011425 */
[----:B------:R1:W5:Y:S02]  /*0ac0*/  @!P0 LDG.E.64 R18, desc[UR6][R22.64] ;  /* 0x0000000616128981 */ /* 0x000364000c1e1b00 */
[----:B-1----:R-:W-:Y:S01]  /*0ad0*/  @!P0 MOV R22, R32 ;  /* 0x0000002000168202 */ /* 0x002fe20000000f00 */
[----:B------:R-:W-:Y:S02]  /*0ae0*/  @!P0 IMAD.MOV.U32 R23, RZ, RZ, R9 ;  /* 0x000000ffff178224 */ /* 0x000fe400078e0009 */
[----:B0-----:R-:W-:-:S04]  /*0af0*/  @!P0 IMAD R36, R29, R20, RZ ;  /* 0x000000141d248224 */ /* 0x001fc800078e02ff */
        /* <DEDUP_REMOVED lines=9> */
[----:B------:R0:W5:Y:S02]  /*0b90*/  @!P0 LDG.E.64 R20, desc[UR6][R22.64] ;  /* 0x0000000616148981 */ /* 0x000164000c1e1b00 */
[----:B0-----:R-:W0:Y:S02]  /*0ba0*/  @!P0 LDC.64 R22, c[0x0][0x398] ;  /* 0x0000e600ff168b82 */ /* 0x001e240000000a00 */
[----:B0-----:R-:W-:-:S04]  /*0bb0*/  @!P0 IADD3 R34, P1, PT, R35, R22, RZ ;  /* 0x0000001623228210 */ /* 0x001fc80007f3e0ff */
        /* <DEDUP_REMOVED lines=9> */
[----:B------:R-:W-:Y:S01]  /*0c50*/  FMUL.FTZ R14, R14, R3 ;  /* 0x000000030e0e7220 */ /* 0x000fe20000410000 */
[C---:B0-----:R-:W-:Y:S01]  /*0c60*/  FMUL.FTZ R35, R15.reuse, R0 ;  /* 0x000000000f237220 */ /* 0x041fe20000410000 */
[----:B------:R-:W-:Y:S01]  /*0c70*/  FADD.FTZ R28, R15, R28 ;  /* 0x0000001c0f1c7221 */ /* 0x000fe20000010000 */
[----:B------:R-:W-:Y:S01]  /*0c80*/  FFMA.FTZ R34, R37, R15, R8 ;  /* 0x0000000f25227223 */ /* 0x000fe20000010008 */
[----:B------:R-:W-:Y:S01]  /*0c90*/  FFMA.FTZ R12, R12, R14, R24 ;  /* 0x0000000e0c0c7223 */ /* 0x000fe20000010018 */
[----:B------:R-:W-:Y:S01]  /*0ca0*/  @!P0 IADD3 R15, PT, PT, R7, 0x2, RZ ;  /* 0x00000002070f8810 */ /* 0x000fe20007ffe0ff */
[----:B------:R-:W0:Y:S01]  /*0cb0*/  @!P0 LDC.64 R24, c[0x0][0x3f8] ;  /* 0x0000fe00ff188b82 */ /* 0x000e220000000a00 */
[----:B------:R-:W-:Y:S01]  /*0cc0*/  FADD.FTZ R13, R14, R6 ;  /* 0x000000060e0d7221 */ /* 0x000fe20000010000 */
[----:B------:R-:W-:Y:S01]  /*0cd0*/  FFMA.FTZ R6, R37, R35, R12 ;  /* 0x0000002325067223 */ /* 0x000fe2000001000c */
[----:B------:R-:W-:-:S02]  /*0ce0*/  @!P0 SHF.R.S32.HI R37, RZ, 0x1f, R15 ;  /* 0x0000001fff258819 */ /* 0x000fc4000001140f */
[----:B------:R-:W-:Y:S01]  /*0cf0*/  FADD.FTZ R8, R35, R13 ;  /* 0x0000000d23087221 */ /* 0x000fe20000010000 */
[----:B------:R-:W-:Y:S02]  /*0d00*/  @!P0 MOV R13, R9 ;  /* 0x00000009000d8202 */ /* 0x000fe40000000f00 */
[----:B0-----:R-:W-:-:S04]  /*0d10*/  @!P0 IMAD R12, R37, R24, RZ ;  /* 0x00000018250c8224 */ /* 0x001fc800078e02ff */
[----:B------:R-:W-:Y:S02]  /*0d20*/  @!P0 IMAD R35, R15, R25, R12 ;  /* 0x000000190f238224 */ /* 0x000fe400078e020c */
[----:B------:R-:W-:-:S04]  /*0d30*/  @!P0 IMAD.MOV.U32 R12, RZ, RZ, R32 ;  /* 0x000000ffff0c8224 */ /* 0x000fc800078e0020 */
[----:B------:R-:W-:Y:S02]  /*0d40*/  @!P0 IMAD.WIDE.U32 R24, R15, R24, R12 ;  /* 0x000000180f188225 */ /* 0x000fe400078e000c */
[----:B------:R-:W0:Y:S03]  /*0d50*/  @!P0 LDC.64 R12, c[0x0][0x3a0] ;  /* 0x0000e800ff0c8b82 */ /* 0x000e260000000a00 */
[----:B------:R-:W-:Y:S01]  /*0d60*/  @!P0 IADD3 R15, PT, PT, R25, R35, RZ ;  /* 0x00000023190f8210 */ /* 0x000fe20007ffe0ff */
[----:B------:R-:W-:-:S03]  /*0d70*/  @!P0 IMAD.SHL.U32 R25, R24, 0x4, RZ ;  /* 0x0000000418198824 */ /* 0x000fc600078e00ff */
[----:B------:R-:W-:Y:S02]  /*0d80*/  @!P0 SHF.L.U64.HI R36, R24, 0x2, R15 ;  /* 0x0000000218248819 */ /* 0x000fe4000001020f */
[----:B------:R-:W-:Y:S02]  /*0d90*/  CS2R R14, SRZ ;  /* 0x00000000000e7805 */ /* 0x000fe4000001ff00 */
[----:B0-----:R-:W-:-:S04]  /*0da0*/  @!P0 IADD3 R12, P1, PT, R25, R12, RZ ;  /* 0x0000000c190c8210 */ /* 0x001fc80007f3e0ff */
[----:B------:R-:W-:-:S05]  /*0db0*/  @!P0 IADD3.X R13, PT, PT, R36, R13, RZ, P1, !PT ;  /* 0x0000000d240d8210 */ /* 0x000fca0000ffe4ff */
[----:B------:R0:W2:Y:S02]  /*0dc0*/  @!P0 LDG.E.64 R14, desc[UR6][R12.64] ;  /* 0x000000060c0e8981 */ /* 0x0000a4000c1e1b00 */
[----:B0-----:R-:W0:Y:S02]  /*0dd0*/  @!P0 LDC.64 R12, c[0x0][0x398] ;  /* 0x0000e600ff0c8b82 */ /* 0x001e240000000a00 */
[----:B0-----:R-:W-:-:S04]  /*0de0*/  @!P0 IADD3 R24, P1, PT, R25, R12, RZ ;  /* 0x0000000c19188210 */ /* 0x001fc80007f3e0ff */
[----:B------:R-:W-:Y:S02]  /*0df0*/  @!P0 IADD3.X R25, PT, PT, R36, R13, RZ, P1, !PT ;  /* 0x0000000d24198210 */ /* 0x000fe40000ffe4ff */
[----:B------:R-:W-:-:S06]  /*0e00*/  CS2R R12, SRZ ;  /* 0x00000000000c7805 */ /* 0x000fcc000001ff00 */
[----:B------:R0:W4:Y:S01]  /*0e10*/  @!P0 LDG.E.64 R12, desc[UR6][R24.64] ;  /* 0x00000006180c8981 */ /* 0x000122000c1e1b00 */
[C---:B---3--:R-:W-:Y:S01]  /*0e20*/  FADD.FTZ R35, -R2.reuse, R16 ;  /* 0x0000001002237221 */ /* 0x048fe20000010100 */
[----:B------:R-:W-:Y:S01]  /*0e30*/  FADD.FTZ R17, -R2, R17 ;  /* 0x0000001102117221 */ /* 0x000fe20000010100 */
[----:B------:R-:W-:Y:S02]  /*0e40*/  VIADD R26, R26, 0x4 ;  /* 0x000000041a1a7836 */ /* 0x000fe40000000000 */
[----:B-----5:R-:W-:Y:S01]  /*0e50*/  FADD.FTZ R21, -R2, R21 ;  /* 0x0000001502157221 */ /* 0x020fe20000010100 */
[-C--:B------:R-:W-:Y:S01]  /*0e60*/  FMUL.FTZ R16, R35, R4.reuse ;  /* 0x0000000423107220 */ /* 0x080fe20000410000 */
[----:B------:R-:W-:Y:S01]  /*0e70*/  FMUL.FTZ R35, R18, R3 ;  /* 0x0000000312237220 */ /* 0x000fe20000410000 */
[----:B------:R-:W-:Y:S01]  /*0e80*/  FMUL.FTZ R17, R17, R4 ;  /* 0x0000000411117220 */ /* 0x000fe20000410000 */
[----:B------:R-:W-:Y:S01]  /*0e90*/  FADD.FTZ R28, R28, R19 ;  /* 0x000000131c1c7221 */ /* 0x000fe20000010000 */
[C---:B------:R-:W-:Y:S01]  /*0ea0*/  FFMA.FTZ R27, R16.reuse, R18, R27 ;  /* 0x00000012101b7223 */ /* 0x040fe2000001001b */
[----:B------:R-:W-:Y:S01]  /*0eb0*/  FFMA.FTZ R6, R16, R35, R6 ;  /* 0x0000002310067223 */ /* 0x000fe20000010006 */
[----:B------:R-:W-:Y:S01]  /*0ec0*/  FADD.FTZ R8, R8, R35 ;  /* 0x0000002308087221 */ /* 0x000fe20000010000 */
[----:B------:R-:W-:Y:S01]  /*0ed0*/  FMUL.FTZ R35, R19, R0 ;  /* 0x0000000013237220 */ /* 0x000fe20000410000 */
[----:B0-----:R-:W-:Y:S01]  /*0ee0*/  FADD.FTZ R25, -R2, R20 ;  /* 0x0000001402197221 */ /* 0x001fe20000010100 */
[----:B------:R-:W-:Y:S01]  /*0ef0*/  FFMA.FTZ R34, R17, R19, R34 ;  /* 0x0000001311227223 */ /* 0x000fe20000010022 */
[-C--:B------:R-:W-:Y:S01]  /*0f00*/  FMUL.FTZ R21, R21, R4.reuse ;  /* 0x0000000415157220 */ /* 0x080fe20000410000 */
[----:B------:R-:W-:Y:S01]  /*0f10*/  FADD.FTZ R16, R35, R8 ;  /* 0x0000000823107221 */ /* 0x000fe20000010000 */
[----:B------:R-:W-:Y:S01]  /*0f20*/  FFMA.FTZ R8, R17, R35, R6 ;  /* 0x0000002311087223 */ /* 0x000fe20000010006 */
[----:B------:R-:W-:Y:S01]  /*0f30*/  FMUL.FTZ R6, R25, R4 ;  /* 0x0000000419067220 */ /* 0x000fe20000410000 */
[----:B------:R-:W-:Y:S01]  /*0f40*/  ISETP.NE.AND P1, PT, R26, RZ, PT ;  /* 0x000000ff1a00720c */ /* 0x000fe20003f25270 */
[----:B------:R-:W-:Y:S01]  /*0f50*/  FADD.FTZ R29, R29, R18 ;  /* 0x000000121d1d7221 */ /* 0x000fe20000010000 */
[----:B------:R-:W-:Y:S01]  /*0f60*/  IADD3 R7, PT, PT, R7, 0x4, RZ ;  /* 0x0000000407077810 */ /* 0x000fe20007ffe0ff */
[----:B------:R-:W-:Y:S01]  /*0f70*/  FMUL.FTZ R17, R22, R3 ;  /* 0x0000000316117220 */ /* 0x000fe20000410000 */
[----:B------:R-:W-:Y:S01]  /*0f80*/  FFMA.FTZ R27, R6, R22, R27 ;  /* 0x00000016061b7223 */ /* 0x000fe2000001001b */
[----:B------:R-:W-:Y:S01]  /*0f90*/  FFMA.FTZ R34, R21, R23, R34 ;  /* 0x0000001715227223 */ /* 0x000fe20000010022 */
[----:B------:R-:W-:Y:S01]  /*0fa0*/  FADD.FTZ R29, R29, R22 ;  /* 0x000000161d1d7221 */ /* 0x000fe20000010000 */
[----:B------:R-:W-:Y:S01]  /*0fb0*/  FADD.FTZ R19, R16, R17 ;  /* 0x0000001110137221 */ /* 0x000fe20000010000 */
[----:B------:R-:W-:Y:S01]  /*0fc0*/  FFMA.FTZ R17, R6, R17, R8 ;  /* 0x0000001106117223 */ /* 0x000fe20000010008 */
[----:B------:R-:W-:Y:S01]  /*0fd0*/  FMUL.FTZ R6, R23, R0 ;  /* 0x0000000017067220 */ /* 0x000fe20000410000 */
[----:B------:R-:W-:-:S03]  /*0fe0*/  FADD.FTZ R28, R28, R23 ;  /* 0x000000171c1c7221 */ /* 0x000fc60000010000 */
[----:B------:R-:W-:Y:S01]  /*0ff0*/  FFMA.FTZ R21, R21, R6, R17 ;  /* 0x0000000615157223 */ /* 0x000fe20000010011 */
[----:B------:R-:W-:Y:S01]  /*1000*/  FADD.FTZ R8, R6, R19 ;  /* 0x0000001306087221 */ /* 0x000fe20000010000 */
[C---:B--2---:R-:W-:Y:S01]  /*1010*/  FADD.FTZ R25, -R2.reuse, R14 ;  /* 0x0000000e02197221 */ /* 0x044fe20000010100 */
[----:B------:R-:W-:-:S03]  /*1020*/  FADD.FTZ R15, -R2, R15 ;  /* 0x0000000f020f7221 */ /* 0x000fc60000010100 */
[-C--:B------:R-:W-:Y:S01]  /*1030*/  FMUL.FTZ R6, R25, R4.reuse ;  /* 0x0000000419067220 */ /* 0x080fe20000410000 */
[----:B------:R-:W-:Y:S01]  /*1040*/  FMUL.FTZ R15, R15, R4 ;  /* 0x000000040f0f7220 */ /* 0x000fe20000410000 */
[----:B----4-:R-:W-:Y:S01]  /*1050*/  FMUL.FTZ R17, R12, R3 ;  /* 0x000000030c117220 */ /* 0x010fe20000410000 */
[----:B------:R-:W-:Y:S01]  /*1060*/  FMUL.FTZ R24, R13, R0 ;  /* 0x000000000d187220 */ /* 0x000fe20000410000 */
[----:B------:R-:W-:Y:S01]  /*1070*/  FFMA.FTZ R27, R6, R12, R27 ;  /* 0x0000000c061b7223 */ /* 0x000fe2000001001b */
[----:B------:R-:W-:Y:S01]  /*1080*/  FADD.FTZ R25, R29, R12 ;  /* 0x0000000c1d197221 */ /* 0x000fe20000010000 */
        /* <DEDUP_REMOVED lines=8> */
.L_x_2054:
        /* <DEDUP_REMOVED lines=11> */
[----:B------:R-:W-:Y:S01]  /*11c0*/  @!P0 IMAD.MOV.U32 R12, RZ, RZ, R32 ;  /* 0x000000ffff0c8224 */ /* 0x000fe200078e0020 */
[----:B------:R-:W-:-:S03]  /*11d0*/  @!P0 MOV R13, R9 ;  /* 0x00000009000d8202 */ /* 0x000fc60000000f00 */
[----:B------:R-:W-:Y:S02]  /*11e0*/  @!P0 IMAD R7, R7, UR10, RZ ;  /* 0x0000000a07078c24 */ /* 0x000fe4000f8e02ff */
[----:B------:R-:W1:Y:S01]  /*11f0*/  @!P0 LDC.64 R10, c[0x0][0x3a0] ;  /* 0x0000e800ff0a8b82 */ /* 0x000e620000000a00 */
[----:B------:R-:W-:-:S04]  /*1200*/  @!P0 IMAD.WIDE.U32 R18, R20, UR10, R12 ;  /* 0x0000000a14128c25 */ /* 0x000fc8000f8e000c */
[C---:B------:R-:W-:Y:S01]  /*1210*/  @!P0 IMAD R21, R20.reuse, UR11, R7 ;  /* 0x0000000b14158c24 */ /* 0x040fe2000f8e0207 */
[----:B------:R-:W-:Y:S02]  /*1220*/  @!P0 IADD3 R7, PT, PT, R20, 0x1, RZ ;  /* 0x0000000114078810 */ /* 0x000fe40007ffe0ff */
[----:B------:R-:W2:Y:S01]  /*1230*/  @!P0 LDC.64 R12, c[0x0][0x3a0] ;  /* 0x0000e800ff0c8b82 */ /* 0x000ea20000000a00 */
[----:B------:R-:W-:Y:S01]  /*1240*/  @!P0 IMAD.IADD R21, R19, 0x1, R21 ;  /* 0x0000000113158824 */ /* 0x000fe200078e0215 */
[C---:B------:R-:W-:Y:S02]  /*1250*/  @!P0 SHF.L.U32 R23, R18.reuse, 0x2, RZ ;  /* 0x0000000212178819 */ /* 0x040fe400000006ff */
[----:B------:R-:W-:Y:S02]  /*1260*/  @!P0 SHF.R.S32.HI R19, RZ, 0x1f, R7 ;  /* 0x0000001fff138819 */ /* 0x000fe40000011407 */
[----:B------:R-:W-:Y:S01]  /*1270*/  @!P0 SHF.L.U64.HI R26, R18, 0x2, R21 ;  /* 0x00000002121a8819 */ /* 0x000fe20000010215 */
[----:B------:R-:W-:Y:S01]  /*1280*/  @!P0 IMAD.MOV.U32 R18, RZ, RZ, R32 ;  /* 0x000000ffff128224 */ /* 0x000fe200078e0020 */
[----:B------:R-:W3:Y:S01]  /*1290*/  @!P0 LDC.64 R14, c[0x0][0x398] ;  /* 0x0000e600ff0e8b82 */ /* 0x000ee20000000a00 */
[----:B0-----:R-:W-:Y:S01]  /*12a0*/  @!P0 IADD3 R22, P3, PT, R23, R16, RZ ;  /* 0x0000001017168210 */ /* 0x001fe20007f7e0ff */
[----:B------:R-:W-:Y:S01]  /*12b0*/  @!P0 IMAD R16, R19, UR10, RZ ;  /* 0x0000000a13108c24 */ /* 0x000fe2000f8e02ff */
[----:B------:R-:W-:-:S03]  /*12c0*/  @!P0 MOV R19, R9 ;  /* 0x0000000900138202 */ /* 0x000fc60000000f00 */
[----:B------:R-:W-:Y:S01]  /*12d0*/  @!P0 IMAD R21, R7, UR11, R16 ;  /* 0x0000000b07158c24 */ /* 0x000fe2000f8e0210 */
[----:B-1----:R-:W-:Y:S01]  /*12e0*/  @!P0 IADD3 R36, P2, PT, R23, R10, RZ ;  /* 0x0000000a17248210 */ /* 0x002fe20007f5e0ff */
[----:B------:R-:W-:Y:S01]  /*12f0*/  @!P0 IMAD.WIDE.U32 R18, R7, UR10, R18 ;  /* 0x0000000a07128c25 */ /* 0x000fe2000f8e0012 */
[C---:B------:R-:W-:Y:S02]  /*1300*/  @!P0 IADD3.X R23, PT, PT, R26.reuse, R17, RZ, P3, !PT ;  /* 0x000000111a178210 */ /* 0x040fe40001ffe4ff */
[----:B------:R-:W-:Y:S02]  /*1310*/  @!P0 IADD3.X R37, PT, PT, R26, R11, RZ, P2, !PT ;  /* 0x0000000b1a258210 */ /* 0x000fe400017fe4ff */
[----:B------:R-:W-:Y:S01]  /*1320*/  CS2R R10, SRZ ;  /* 0x00000000000a7805 */ /* 0x000fe2000001ff00 */
[----:B------:R-:W-:Y:S01]  /*1330*/  @!P0 IMAD.IADD R7, R19, 0x1, R21 ;  /* 0x0000000113078824 */ /* 0x000fe200078e0215 */
[----:B------:R-:W-:Y:S02]  /*1340*/  @!P0 SHF.L.U32 R19, R18, 0x2, RZ ;  /* 0x0000000212138819 */ /* 0x000fe400000006ff */
[----:B------:R-:W-:-:S02]  /*1350*/  CS2R R16, SRZ ;  /* 0x0000000000107805 */ /* 0x000fc4000001ff00 */
[----:B------:R-:W4:Y:S01]  /*1360*/  @!P0 LDG.E.64 R10, desc[UR6][R36.64] ;  /* 0x00000006240a8981 */ /* 0x000f22000c1e1b00 */
[----:B------:R-:W-:Y:S02]  /*1370*/  @!P0 SHF.L.U64.HI R26, R18, 0x2, R7 ;  /* 0x00000002121a8819 */ /* 0x000fe40000010207 */
[C---:B--2---:R-:W-:Y:S01]  /*1380*/  @!P0 IADD3 R34, P2, PT, R19.reuse, R12, RZ ;  /* 0x0000000c13228210 */ /* 0x044fe20007f5e0ff */
[----:B------:R-:W2:Y:S01]  /*1390*/  @!P0 LDG.E.64 R16, desc[UR6][R22.64] ;  /* 0x0000000616108981 */ /* 0x000ea2000c1e1b00 */
[----:B---3--:R-:W-:Y:S02]  /*13a0*/  @!P0 IADD3 R18, P3, PT, R19, R14, RZ ;  /* 0x0000000e13128210 */ /* 0x008fe40007f7e0ff */
[C---:B------:R-:W-:Y:S02]  /*13b0*/  @!P0 IADD3.X R35, PT, PT, R26.reuse, R13, RZ, P2, !PT ;  /* 0x0000000d1a238210 */ /* 0x040fe400017fe4ff */
[----:B------:R-:W-:Y:S01]  /*13c0*/  CS2R R12, SRZ ;  /* 0x00000000000c7805 */ /* 0x000fe2000001ff00 */
[----:B------:R-:W-:Y:S01]  /*13d0*/  @!P0 IMAD.X R19, R26, 0x1, R15, P3 ;  /* 0x000000011a138824 */ /* 0x000fe200018e060f */
[----:B------:R-:W-:-:S04]  /*13e0*/  CS2R R14, SRZ ;  /* 0x00000000000e7805 */ /* 0x000fc8000001ff00 */
[----:B------:R-:W3:Y:S04]  /*13f0*/  @!P0 LDG.E.64 R12, desc[UR6][R34.64] ;  /* 0x00000006220c8981 */ /* 0x000ee8000c1e1b00 */
[----:B------:R3:W5:Y:S01]  /*1400*/  @!P0 LDG.E.64 R14, desc[UR6][R18.64] ;  /* 0x00000006120e8981 */ /* 0x000762000c1e1b00 */
[----:B------:R-:W-:Y:S01]  /*1410*/  IADD3 R20, PT, PT, R20, 0x2, RZ ;  /* 0x0000000214147810 */ /* 0x000fe20007ffe0ff */
[C---:B----4-:R-:W-:Y:S01]  /*1420*/  FADD.FTZ R7, -R2.reuse, R10 ;  /* 0x0000000a02077221 */ /* 0x050fe20000010100 */
[----:B------:R-:W-:-:S03]  /*1430*/  FADD.FTZ R11, -R2, R11 ;  /* 0x0000000b020b7221 */ /* 0x000fc60000010100 */
[-C--:B------:R-:W-:Y:S01]  /*1440*/  FMUL.FTZ R10, R7, R4.reuse ;  /* 0x00000004070a7220 */ /* 0x080fe20000410000 */
[----:B--2---:R-:W-:Y:S01]  /*1450*/  FMUL.FTZ R7, R16, R3 ;  /* 0x0000000310077220 */ /* 0x004fe20000410000 */
[----:B------:R-:W-:-:S03]  /*1460*/  FMUL.FTZ R11, R11, R4 ;  /* 0x000000040b0b7220 */ /* 0x000fc60000410000 */
[----:B------:R-:W-:Y:S01]  /*1470*/  FADD.FTZ R21, R6, R7 ;  /* 0x0000000706157221 */ /* 0x000fe20000010000 */
[----:B------:R-:W-:Y:S01]  /*1480*/  FMUL.FTZ R6, R17, R0 ;  /* 0x0000000011067220 */ /* 0x000fe20000410000 */
[----:B------:R-:W-:Y:S01]  /*1490*/  FFMA.FTZ R7, R10, R7, R24 ;  /* 0x000000070a077223 */ /* 0x000fe20000010018 */
[----:B---3--:R-:W-:Y:S02]  /*14a0*/  FADD.FTZ R19, -R2, R12 ;  /* 0x0000000c02137221 */ /* 0x008fe40000010100 */
[----:B------:R-:W-:Y:S01]  /*14b0*/  FADD.FTZ R12, R6, R21 ;  /* 0x00000015060c7221 */ /* 0x000fe20000010000 */
[----:B------:R-:W-:Y:S01]  /*14c0*/  FFMA.FTZ R21, R11, R6, R7 ;  /* 0x000000060b157223 */ /* 0x000fe20000010007 */
[----:B------:R-:W-:Y:S01]  /*14d0*/  FADD.FTZ R13, -R2, R13 ;  /* 0x0000000d020d7221 */ /* 0x000fe20000010100 */
[----:B------:R-:W-:Y:S01]  /*14e0*/  FMUL.FTZ R6, R19, R4 ;  /* 0x0000000413067220 */ /* 0x000fe20000410000 */
[----:B-----5:R-:W-:Y:S01]  /*14f0*/  FMUL.FTZ R7, R14, R3 ;  /* 0x000000030e077220 */ /* 0x020fe20000410000 */
[----:B------:R-:W-:Y:S01]  /*1500*/  FADD.FTZ R28, R28, R17 ;  /* 0x000000111c1c7221 */ /* 0x000fe20000010000 */
[----:B------:R-:W-:Y:S01]  /*1510*/  FFMA.FTZ R27, R10, R16, R27 ;  /* 0x000000100a1b7223 */ /* 0x000fe2000001001b */
[----:B------:R-:W-:Y:S01]  /*1520*/  FFMA.FTZ R17, R11, R17, R8 ;  /* 0x000000110b117223 */ /* 0x000fe20000010008 */
[----:B------:R-:W-:Y:S01]  /*1530*/  FMUL.FTZ R24, R13, R4 ;  /* 0x000000040d187220 */ /* 0x000fe20000410000 */
[----:B------:R-:W-:Y:S01]  /*1540*/  FADD.FTZ R25, R25, R16 ;  /* 0x0000001019197221 */ /* 0x000fe20000010000 */
[----:B------:R-:W-:Y:S01]  /*1550*/  FMUL.FTZ R11, R15, R0 ;  /* 0x000000000f0b7220 */ /* 0x000fe20000410000 */
[----:B------:R-:W-:Y:S01]  /*1560*/  FADD.FTZ R12, R12, R7 ;  /* 0x000000070c0c7221 */ /* 0x000fe20000010000 */
[C---:B------:R-:W-:Y:S01]  /*1570*/  FFMA.FTZ R10, R6.reuse, R7, R21 ;  /* 0x00000007060a7223 */ /* 0x040fe20000010015 */
[----:B------:R-:W-:Y:S01]  /*1580*/  FFMA.FTZ R27, R6, R14, R27 ;  /* 0x0000000e061b7223 */ /* 0x000fe2000001001b */
[----:B------:R-:W-:Y:S01]  /*1590*/  FFMA.FTZ R8, R24, R15, R17 ;  /* 0x0000000f18087223 */ /* 0x000fe20000010011 */
[----:B------:R-:W-:Y:S01]  /*15a0*/  FADD.FTZ R25, R25, R14 ;  /* 0x0000000e19197221 */ /* 0x000fe20000010000 */
[----:B------:R-:W-:Y:S01]  /*15b0*/  FADD.FTZ R28, R28, R15 ;  /* 0x0000000f1c1c7221 */ /* 0x000fe20000010000 */
[----:B------:R-:W-:Y:S01]  /*15c0*/  FADD.FTZ R6, R11, R12 ;  /* 0x0000000c0b067221 */ /* 0x000fe20000010000 */
[----:B------:R-:W-:-:S07]  /*15d0*/  FFMA.FTZ R24, R24, R11, R10 ;  /* 0x0000000b18187223 */ /* 0x000fce000001000a */
.L_x_2056:
        /* <DEDUP_REMOVED lines=25> */
.L_x_2058:
[----:B------:R-:W-:Y:S05]  /*1770*/  BSYNC.RECONVERGENT B0 ;  /* 0x0000000000007941 */ /* 0x000fea0003800200 */
.L_x_2057:
        /* <DEDUP_REMOVED lines=15> */
.L_x_2053:
[C---:B------:R-:W-:Y:S01]  /*1870*/  IMAD.IADD R6, R19.reuse, 0x1, -R20 ;  /* 0x0000000113067824 */ /* 0x040fe200078e0a14 */
[----:B------:R-:W-:Y:S01]  /*1880*/  IADD3 R11, PT, PT, R19, -0x1, RZ ;  /* 0xffffffff130b7810 */ /* 0x000fe20007ffe0ff */
[----:B------:R-:W-:Y:S01]  /*1890*/  HFMA2 R8, -RZ, RZ, 0, 0 ;  /* 0x00000000ff087431 */ /* 0x000fe200000001ff */
[----:B------:R-:W-:Y:S01]  /*18a0*/  CS2R R24, SRZ ;  /* 0x0000000000187805 */ /* 0x000fe2000001ff00 */
[----:B------:R-:W-:Y:S01]  /*18b0*/  IMAD.MOV.U32 R28, RZ, RZ, RZ ;  /* 0x000000ffff1c7224 */ /* 0x000fe200078e00ff */
[----:B------:R-:W-:Y:S02]  /*18c0*/  LOP3.LUT R6, R6, 0x1, RZ, 0xc0, !PT ;  /* 0x0000000106067812 */ /* 0x000fe400078ec0ff */
[----:B------:R-:W-:Y:S02]  /*18d0*/  ISETP.NE.AND P2, PT, R20, R11, PT ;  /* 0x0000000b1400720c */ /* 0x000fe40003f45270 */
[----:B------:R-:W-:Y:S01]  /*18e0*/  ISETP.NE.U32.AND P1, PT, R6, 0x1, PT ;  /* 0x000000010600780c */ /* 0x000fe20003f25070 */
[----:B------:R-:W-:Y:S01]  /*18f0*/  HFMA2 R6, -RZ, RZ, 0, 0 ;  /* 0x00000000ff067431 */ /* 0x000fe200000001ff */
[----:B------:R-:W-:-:S11]  /*1900*/  MOV R27, RZ ;  /* 0x000000ff001b7202 */ /* 0x000fd60000000f00 */
[----:B------:R-:W-:Y:S05]  /*1910*/  @P1 BRA `(.L_x_2059) ;  /* 0x0000000000c81947 */ /* 0x000fea0003800000 */
[----:B------:R-:W0:Y:S01]  /*1920*/  @!P0 LDC.64 R10, c[0x0][0x3a0] ;  /* 0x0000e800ff0a8b82 */ /* 0x000e220000000a00 */
[----:B------:R-:W-:Y:S02]  /*1930*/  @!P0 IMAD R13, R13, UR10, RZ ;  /* 0x0000000a0d0d8c24 */ /* 0x000fe4000f8e02ff */
[----:B------:R-:W-:Y:S02]  /*1940*/  @!P0 IMAD.MOV.U32 R8, RZ, RZ, R32 ;  /* 0x000000ffff088224 */ /* 0x000fe400078e0020 */
[C---:B------:R-:W-:Y:S02]  /*1950*/  @!P0 IMAD R15, R12.reuse, UR11, R13 ;  /* 0x0000000b0c0f8c24 */ /* 0x040fe4000f8e020d */
[----:B------:R-:W-:Y:S01]  /*1960*/  @!P0 IMAD.WIDE.U32 R12, R12, UR10, R8 ;  /* 0x0000000a0c0c8c25 */ /* 0x000fe2000f8e0008 */
[----:B------:R-:W1:Y:S04]  /*1970*/  @!P0 LDC.64 R22, c[0x0][0x398] ;  /* 0x0000e600ff168b82 */ /* 0x000e680000000a00 */
[----:B------:R-:W-:-:S02]  /*1980*/  @!P0 IADD3 R13, PT, PT, R13, R15, RZ ;  /* 0x0000000f0d0d8210 */ /* 0x000fc40007ffe0ff */
[C---:B------:R-:W-:Y:S02]  /*1990*/  @!P0 SHF.L.U32 R17, R12.reuse, 0x2, RZ ;  /* 0x000000020c118819 */ /* 0x040fe400000006ff */
        /* <DEDUP_REMOVED lines=9> */
[----:B------:R-:W-:Y:S01]  /*1a30*/  IADD3 R20, PT, PT, R20, 0x1, RZ ;  /* 0x0000000114147810 */ /* 0x000fe20007ffe0ff */
        /* <DEDUP_REMOVED lines=23> */
[----:B------:R-:W-:Y:S01]  /*1bb0*/  FFMA.FTZ R15, R27, R6, RZ ;  /* 0x000000061b0f7223 */ /* 0x000fe200000100ff */
        /* <DEDUP_REMOVED lines=8> */
.L_x_2059:
[----:B------:R-:W-:Y:S05]  /*1c40*/  @!P2 BRA `(.L_x_2052) ;  /* 0x0000000400b8a947 */ /* 0x000fea0003800000 */
[----:B------:R-:W-:-:S07]  /*1c50*/  IADD3 R19, PT, PT, R20, -R19, RZ ;  /* 0x8000001314137210 */ /* 0x000fce0007ffe0ff */
.L_x_2060:
[----:B------:R-:W0:Y:S01]  /*1c60*/  @!P0 LDC.64 R10, c[0x0][0x3f8] ;  /* 0x0000fe00ff0a8b82 */ /* 0x000e220000000a00 */
[----:B------:R-:W-:Y:S02]  /*1c70*/  @!P0 SHF.R.S32.HI R15, RZ, 0x1f, R20 ;  /* 0x0000001fff0f8819 */ /* 0x000fe40000011414 */
[----:B------:R-:W-:-:S05]  /*1c80*/  @!P0 MOV R14, R32 ;  /* 0x00000020000e8202 */ /* 0x000fca0000000f00 */
[----:B------:R-:W1:Y:S01]  /*1c90*/  @!P0 LDC.64 R12, c[0x0][0x3a0] ;  /* 0x0000e800ff0c8b82 */ /* 0x000e620000000a00 */
[-C--:B0-----:R-:W-:Y:S02]  /*1ca0*/  @!P0 IMAD R16, R15, R10.reuse, RZ ;  /* 0x0000000a0f108224 */ /* 0x081fe400078e02ff */
[----:B------:R-:W-:Y:S02]  /*1cb0*/  @!P0 IMAD.MOV.U32 R15, RZ, RZ, R9 ;  /* 0x000000ffff0f8224 */ /* 0x000fe400078e0009 */
[C---:B------:R-:W-:Y:S02]  /*1cc0*/  @!P0 IMAD R11, R20.reuse, R11, R16 ;  /* 0x0000000b140b8224 */ /* 0x040fe400078e0210 */
[----:B------:R-:W-:-:S03]  /*1cd0*/  @!P0 IMAD.WIDE.U32 R14, R20, R10, R14 ;  /* 0x0000000a140e8225 */ /* 0x000fc600078e000e */
[C---:B------:R-:W-:Y:S02]  /*1ce0*/  @!P0 SHF.L.U32 R21, R14.reuse, 0x2, RZ ;  /* 0x000000020e158819 */ /* 0x040fe400000006ff */
[----:B------:R-:W-:Y:S02]  /*1cf0*/  @!P0 IADD3 R11, PT, PT, R15, R11, RZ ;  /* 0x0000000b0f0b8210 */ /* 0x000fe40007ffe0ff */
[----:B-1----:R-:W-:Y:S02]  /*1d00*/  @!P0 IADD3 R30, P1, PT, R21, R12, RZ ;  /* 0x0000000c151e8210 */ /* 0x002fe40007f3e0ff */
[----:B------:R-:W-:Y:S02]  /*1d10*/  @!P0 SHF.L.U64.HI R26, R14, 0x2, R11 ;  /* 0x000000020e1a8819 */ /* 0x000fe4000001020b */
[----:B------:R-:W-:Y:S01]  /*1d20*/  CS2R R10, SRZ ;  /* 0x00000000000a7805 */ /* 0x000fe2000001ff00 */
[----:B------:R-:W-:Y:S01]  /*1d30*/  @!P0 VIADD R23, R20, 0x1 ;  /* 0x0000000114178836 */ /* 0x000fe20000000000 */
[----:B------:R-:W0:Y:S01]  /*1d40*/  @!P0 LDC.64 R14, c[0x0][0x3a0] ;  /* 0x0000e800ff0e8b82 */ /* 0x000e220000000a00 */
[----:B------:R-:W-:-:S05]  /*1d50*/  @!P0 IADD3.X R31, PT, PT, R26, R13, RZ, P1, !PT ;  /* 0x0000000d1a1f8210 */ /* 0x000fca0000ffe4ff */
[----:B------:R1:W2:Y:S02]  /*1d60*/  @!P0 LDG.E.64 R10, desc[UR6][R30.64] ;  /* 0x000000061e0a8981 */ /* 0x0002a4000c1e1b00 */
[----:B------:R-:W3:Y:S01]  /*1d70*/  @!P0 LDC.64 R12, c[0x0][0x3f8] ;  /* 0x0000fe00ff0c8b82 */ /* 0x000ee20000000a00 */
[----:B------:R-:W-:Y:S02]  /*1d80*/  @!P0 SHF.R.S32.HI R17, RZ, 0x1f, R23 ;  /* 0x0000001fff118819 */ /* 0x000fe40000011417 */
[----:B------:R-:W-:-:S03]  /*1d90*/  @!P0 MOV R16, R32 ;  /* 0x0000002000108202 */ /* 0x000fc60000000f00 */
[----:B---3--:R-:W-:Y:S01]  /*1da0*/  @!P0 IMAD R22, R17, R12, RZ ;  /* 0x0000000c11168224 */ /* 0x008fe200078e02ff */
        /* <DEDUP_REMOVED lines=8> */
[----:B------:R-:W1:Y:S01]  /*1e30*/  @!P0 LDC.64 R16, c[0x0][0x398] ;  /* 0x0000e600ff108b82 */ /* 0x000e620000000a00 */
[----:B------:R-:W-:-:S05]  /*1e40*/  @!P0 IADD3.X R23, PT, PT, R34, R15, RZ, P1, !PT ;  /* 0x0000000f22178210 */ /* 0x000fca0000ffe4ff */
[----:B------:R0:W3:Y:S02]  /*1e50*/  @!P0 LDG.E.64 R12, desc[UR6][R22.64] ;  /* 0x00000006160c8981 */ /* 0x0000e4000c1e1b00 */
[----:B------:R-:W4:Y:S01]  /*1e60*/  @!P0 LDC.64 R14, c[0x0][0x398] ;  /* 0x0000e600ff0e8b82 */ /* 0x000f220000000a00 */
[----:B-1----:R-:W-:-:S04]  /*1e70*/  @!P0 IADD3 R30, P1, PT, R21, R16, RZ ;  /* 0x00000010151e8210 */ /* 0x002fc80007f3e0ff */
[----:B------:R-:W-:Y:S02]  /*1e80*/  @!P0 IADD3.X R31, PT, PT, R26, R17, RZ, P1, !PT ;  /* 0x000000111a1f8210 */ /* 0x000fe40000ffe4ff */
[----:B------:R-:W-:-:S06]  /*1e90*/  CS2R R16, SRZ ;  /* 0x0000000000107805 */ /* 0x000fcc000001ff00 */
[----:B------:R1:W5:Y:S01]  /*1ea0*/  @!P0 LDG.E.64 R16, desc[UR6][R30.64] ;  /* 0x000000061e108981 */ /* 0x000362000c1e1b00 */
[----:B----4-:R-:W-:-:S04]  /*1eb0*/  @!P0 IADD3 R36, P1, PT, R29, R14, RZ ;  /* 0x0000000e1d248210 */ /* 0x010fc80007f3e0ff */
[----:B------:R-:W-:Y:S02]  /*1ec0*/  @!P0 IADD3.X R37, PT, PT, R34, R15, RZ, P1, !PT ;  /* 0x0000000f22258210 */ /* 0x000fe40000ffe4ff */
[----:B------:R-:W-:-:S06]  /*1ed0*/  CS2R R14, SRZ ;  /* 0x00000000000e7805 */ /* 0x000fcc000001ff00 */
[----:B------:R4:W5:Y:S01]  /*1ee0*/  @!P0 LDG.E.64 R14, desc[UR6][R36.64] ;  /* 0x00000006240e8981 */ /* 0x000962000c1e1b00 */
[----:B------:R-:W-:-:S05]  /*1ef0*/  VIADD R19, R19, 0x2 ;  /* 0x0000000213137836 */ /* 0x000fca0000000000 */
[----:B------:R-:W-:Y:S02]  /*1f00*/  ISETP.NE.AND P1, PT, R19, RZ, PT ;  /* 0x000000ff1300720c */ /* 0x000fe40003f25270 */
[----:B------:R-:W-:Y:S01]  /*1f10*/  IADD3 R20, PT, PT, R20, 0x2, RZ ;  /* 0x0000000214147810 */ /* 0x000fe20007ffe0ff */
[----:B--2---:R-:W-:-:S04]  /*1f20*/  FADD.FTZ R21, -R2, R10 ;  /* 0x0000000a02157221 */ /* 0x004fc80000010100 */
[----:B------:R-:W-:-:S04]  /*1f30*/  FMUL.FTZ R10, R21, R4 ;  /* 0x00000004150a7220 */ /* 0x000fc80000410000 */
[----:B------:R-:W-:-:S04]  /*1f40*/  FFMA.FTZ R26, R10, R3, R18 ;  /* 0x000000030a1a7223 */ /* 0x000fc80000010012 */
[----:B0-----:R-:W-:-:S06]  /*1f50*/  FMUL.FTZ R22, R26, -1.4426950216293334961 ;  /* 0xbfb8aa3b1a167820 */ /* 0x001fcc0000410000 */
[----:B------:R-:W0:Y:S01]  /*1f60*/  MUFU.EX2 R22, R22 ;  /* 0x0000001600167308 */ /* 0x000e220000000800 */
[----:B------:R-:W-:-:S04]  /*1f70*/  FADD.FTZ R11, -R2, R11 ;  /* 0x0000000b020b7221 */ /* 0x000fc80000010100 */
[----:B------:R-:W-:Y:S01]  /*1f80*/  FMUL.FTZ R11, R11, R4 ;  /* 0x000000040b0b7220 */ /* 0x000fe20000410000 */
[----:B0-----:R-:W-:-:S06]  /*1f90*/  FADD.FTZ R23, R22, 1 ;  /* 0x3f80000016177421 */ /* 0x001fcc0000010000 */
[----:B------:R-:W0:Y:S01]  /*1fa0*/  MUFU.RCP R23, R23 ;  /* 0x0000001700177308 */ /* 0x000e220000001000 */
[C---:B---3--:R-:W-:Y:S01]  /*1fb0*/  FADD.FTZ R21, -R2.reuse, R12 ;  /* 0x0000000c02157221 */ /* 0x048fe20000010100 */
[----:B------:R-:W-:Y:S01]  /*1fc0*/  FFMA.FTZ R12, R11, R0, R7 ;  /* 0x000000000b0c7223 */ /* 0x000fe20000010007 */
[----:B-1----:R-:W-:-:S03]  /*1fd0*/  FADD.FTZ R31, -R2, R13 ;  /* 0x0000000d021f7221 */ /* 0x002fc60000010100 */
[----:B------:R-:W-:Y:S01]  /*1fe0*/  FMUL.FTZ R29, R12, -1.4426950216293334961 ;  /* 0xbfb8aa3b0c1d7820 */ /* 0x000fe20000410000 */
[-C--:B------:R-:W-:Y:S01]  /*1ff0*/  FMUL.FTZ R21, R21, R4.reuse ;  /* 0x0000000415157220 */ /* 0x080fe20000410000 */
[----:B------:R-:W-:Y:S01]  /*2000*/  FMUL.FTZ R22, R31, R4 ;  /* 0x000000041f167220 */ /* 0x000fe20000410000 */
[----:B0-----:R-:W-:Y:S02]  /*2010*/  FADD.FTZ R31, -R23, 1 ;  /* 0x3f800000171f7421 */ /* 0x001fe40000010100 */
[----:B------:R-:W-:Y:S01]  /*2020*/  FFMA.FTZ R13, R21, R3, R18 ;  /* 0x00000003150d7223 */ /* 0x000fe20000010012 */
[----:B------:R-:W0:Y:S01]  /*2030*/  MUFU.EX2 R29, R29 ;  /* 0x0000001d001d7308 */ /* 0x000e220000000800 */
[----:B------:R-:W-:Y:S02]  /*2040*/  FFMA.FTZ R30, R26, R31, 1 ;  /* 0x3f8000001a1e7423 */ /* 0x000fe4000001001f */
[----:B------:R-:W-:Y:S01]  /*2050*/  FMUL.FTZ R35, R13, -1.4426950216293334961 ;  /* 0xbfb8aa3b0d237820 */ /* 0x000fe20000410000 */
[----:B------:R-:W-:-:S04]  /*2060*/  FFMA.FTZ R26, R22, R0, R7 ;  /* 0x00000000161a7223 */ /* 0x000fc80000010007 */
[----:B----4-:R-:W-:Y:S01]  /*2070*/  FMUL.FTZ R36, R26, -1.4426950216293334961 ;  /* 0xbfb8aa3b1a247820 */ /* 0x010fe20000410000 */
[----:B------:R-:W1:Y:S08]  /*2080*/  MUFU.EX2 R35, R35 ;  /* 0x0000002300237308 */ /* 0x000e700000000800 */
[----:B------:R-:W2:Y:S01]  /*2090*/  MUFU.EX2 R31, R36 ;  /* 0x00000024001f7308 */ /* 0x000ea20000000800 */
[----:B0-----:R-:W-:-:S07]  /*20a0*/  FADD.FTZ R34, R29, 1 ;  /* 0x3f8000001d227421 */ /* 0x001fce0000010000 */
[----:B------:R-:W0:Y:S01]  /*20b0*/  MUFU.RCP R34, R34 ;  /* 0x0000002200227308 */ /* 0x000e220000001000 */
[----:B-1----:R-:W-:Y:S01]  /*20c0*/  FADD.FTZ R29, R35, 1 ;  /* 0x3f800000231d7421 */ /* 0x002fe20000010000 */
[----:B-----5:R-:W-:-:S06]  /*20d0*/  FMUL.FTZ R23, R23, R16 ;  /* 0x0000001017177220 */ /* 0x020fcc0000410000 */
[----:B------:R-:W1:Y:S01]  /*20e0*/  MUFU.RCP R29, R29 ;  /* 0x0000001d001d7308 */ /* 0x000e620000001000 */
[----:B--2---:R-:W-:-:S07]  /*20f0*/  FADD.FTZ R16, R31, 1 ;  /* 0x3f8000001f107421 */ /* 0x004fce0000010000 */
[----:B------:R-:W2:Y:S01]  /*2100*/  MUFU.RCP R16, R16 ;  /* 0x0000001000107308 */ /* 0x000ea20000001000 */
[C---:B0-----:R-:W-:Y:S01]  /*2110*/  FADD.FTZ R31, -R34.reuse, 1 ;  /* 0x3f800000221f7421 */ /* 0x041fe20000010100 */
[----:B------:R-:W-:Y:S01]  /*2120*/  FMUL.FTZ R17, R34, R17 ;  /* 0x0000001122117220 */ /* 0x000fe20000410000 */
[----:B------:R-:W-:Y:S02]  /*2130*/  FMUL.FTZ R30, R23, R30 ;  /* 0x0000001e171e7220 */ /* 0x000fe40000410000 */
[----:B------:R-:W-:Y:S02]  /*2140*/  FFMA.FTZ R12, R12, R31, 1 ;  /* 0x3f8000000c0c7423 */ /* 0x000fe4000001001f */
[C---:B------:R-:W-:Y:S01]  /*2150*/  FADD.FTZ R25, R30.reuse, R25 ;  /* 0x000000191e197221 */ /* 0x040fe20000010000 */
[----:B------:R-:W-:Y:S01]  /*2160*/  FMUL.FTZ R23, R30, R3 ;  /* 0x000000031e177220 */ /* 0x000fe20000410000 */
[----:B------:R-:W-:Y:S01]  /*2170*/  FMUL.FTZ R17, R17, R12 ;  /* 0x0000000c11117220 */ /* 0x000fe20000410000 */
[C---:B------:R-:W-:Y:S01]  /*2180*/  FFMA.FTZ R12, R10.reuse, R30, R27 ;  /* 0x0000001e0a0c7223 */ /* 0x040fe2000001001b */
[----:B-1----:R-:W-:Y:S01]  /*2190*/  FADD.FTZ R30, -R29, 1 ;  /* 0x3f8000001d1e7421 */ /* 0x002fe20000010100 */
[----:B------:R-:W-:Y:S01]  /*21a0*/  FFMA.FTZ R10, R10, R23, R24 ;  /* 0x000000170a0a7223 */ /* 0x000fe20000010018 */
[----:B------:R-:W-:Y:S01]  /*21b0*/  FADD.FTZ R6, R23, R6 ;  /* 0x0000000617067221 */ /* 0x000fe20000010000 */
[----:B------:R-:W-:Y:S01]  /*21c0*/  FMUL.FTZ R14, R29, R14 ;  /* 0x0000000e1d0e7220 */ /* 0x000fe20000410000 */
[----:B------:R-:W-:Y:S01]  /*21d0*/  FFMA.FTZ R23, R13, R30, 1 ;  /* 0x3f8000000d177423 */ /* 0x000fe2000001001e */
[----:B------:R-:W-:Y:S01]  /*21e0*/  FADD.FTZ R28, R17, R28 ;  /* 0x0000001c111c7221 */ /* 0x000fe20000010000 */
[----:B--2---:R-:W-:Y:S01]  /*21f0*/  FADD.FTZ R27, -R16, 1 ;  /* 0x3f800000101b7421 */ /* 0x004fe20000010100 */
[----:B------:R-:W-:Y:S01]  /*2200*/  FFMA.FTZ R13, R11, R17, R8 ;  /* 0x000000110b0d7223 */ /* 0x000fe20000010008 */
[----:B------:R-:W-:Y:S01]  /*2210*/  FMUL.FTZ R17, R17, R0 ;  /* 0x0000000011117220 */ /* 0x000fe20000410000 */
[----:B------:R-:W-:Y:S01]  /*2220*/  FMUL.FTZ R14, R14, R23 ;  /* 0x000000170e0e7220 */ /* 0x000fe20000410000 */
[----:B------:R-:W-:Y:S01]  /*2230*/  FFMA.FTZ R26, R26, R27, 1 ;  /* 0x3f8000001a1a7423 */ /* 0x000fe2000001001b */
[----:B------:R-:W-:Y:S01]  /*2240*/  FMUL.FTZ R15, R16, R15 ;  /* 0x0000000f100f7220 */ /* 0x000fe20000410000 */
        /* <DEDUP_REMOVED lines=14> */
.L_x_2052:
[----:B------:R-:W1:Y:S01]  /*2330*/  S2R R0, SR_TID.X ;  /* 0x0000000000007919 */ /* 0x000e620000002100 */
[----:B------:R-:W2:Y:S01]  /*2340*/  LDCU UR4, c[0x0][0x424] ;  /* 0x00008480ff0477ac */ /* 0x000ea20008000800 */
[----:B------:R-:W-:Y:S01]  /*2350*/  IADD3 R2, PT, PT, -R5, RZ, RZ ;  /* 0x000000ff05027210 */ /* 0x000fe20007ffe1ff */
[----:B------:R-:W3:Y:S01]  /*2360*/  S2R R4, SR_CgaCtaId ;  /* 0x0000000000047919 */ /* 0x000ee20000008800 */
[----:B------:R-:W-:Y:S02]  /*2370*/  MOV R3, 0x400 ;  /* 0x0000040000037802 */ /* 0x000fe40000000f00 */
[----:B-1----:R-:W-:Y:S02]  /*2380*/  SHF.L.U32 R7, R0, 0x1, RZ ;  /* 0x0000000100077819 */ /* 0x002fe400000006ff */
[----:B---3--:R-:W-:-:S03]  /*2390*/  LEA R3, R4, R3, 0x18 ;  /* 0x0000000304037211 */ /* 0x008fc600078ec0ff */
[----:B--2---:R-:W-:Y:S02]  /*23a0*/  IMAD R2, R2, UR4, R7 ;  /* 0x0000000402027c24 */ /* 0x004fe4000f8e0207 */
        /* <DEDUP_REMOVED lines=10> */
[----:B------:R-:W2:Y:S01]  /*2450*/  S2R R19, SR_LANEID ;  /* 0x0000000000137919 */ /* 0x000ea20000000000 */
[----:B------:R-:W-:-:S03]  /*2460*/  UMOV UR4, 0xffffffff ;  /* 0xffffffff00047882 */ /* 0x000fc60000000000 */
[----:B------:R-:W-:Y:S04]  /*2470*/  LDS R4, [R21+0x14] ;  /* 0x0000140015047984 */ /* 0x000fe80000000800 */
[----:B------:R-:W3:Y:S04]  /*2480*/  LDS R7, [R21+0x20] ;  /* 0x0000200015077984 */ /* 0x000ee80000000800 */
[----:B-1----:R-:W-:Y:S04]  /*2490*/  LDS R6, [R21+0x18] ;  /* 0x0000180015067984 */ /* 0x002fe80000000800 */
[----:B------:R-:W1:Y:S04]  /*24a0*/  LDS R9, [R21+0x24] ;  /* 0x0000240015097984 */ /* 0x000e680000000800 */
[----:B------:R-:W4:Y:S04]  /*24b0*/  LDS R2, [R21+0x1c] ;  /* 0x00001c0015027984 */ /* 0x000f280000000800 */
[----:B------:R-:W5:Y:S04]  /*24c0*/  LDS R10, [R21+0x2c] ;  /* 0x00002c00150a7984 */ /* 0x000f680000000800 */
[----:B0-----:R-:W0:Y:S04]  /*24d0*/  LDS R12, [R21+0x30] ;  /* 0x00003000150c7984 */ /* 0x001e280000000800 */
[----:B------:R-:W2:Y:S04]  /*24e0*/  LDS R11, [R21+0x28] ;  /* 0x00002800150b7984 */ /* 0x000ea80000000800 */
[----:B------:R-:W2:Y:S04]  /*24f0*/  LDS R15, [R21+0x38] ;  /* 0x00003800150f7984 */ /* 0x000ea80000000800 */
[----:B------:R-:W2:Y:S04]  /*2500*/  LDS R17, [R21+0x3c] ;  /* 0x00003c0015117984 */ /* 0x000ea80000000800 */
[----:B------:R-:W2:Y:S04]  /*2510*/  LDS R13, [R21+0x34] ;  /* 0x00003400150d7984 */ /* 0x000ea80000000800 */
[----:B------:R-:W2:Y:S01]  /*2520*/  LDS R18, [R21+0x44] ;  /* 0x0000440015127984 */ /* 0x000ea20000000800 */
[----:B---3--:R-:W-:-:S03]  /*2530*/  FADD.FTZ R22, R4, R7 ;  /* 0x0000000704167221 */ /* 0x008fc60000010000 */
[----:B------:R-:W3:Y:S04]  /*2540*/  LDS R20, [R21+0x48] ;  /* 0x0000480015147984 */ /* 0x000ee80000000800 */
[----:B------:R-:W3:Y:S01]  /*2550*/  LDS R14, [R21+0x40] ;  /* 0x00004000150e7984 */ /* 0x000ee20000000800 */
[----:B-1----:R-:W-:-:S03]  /*2560*/  FADD.FTZ R24, R6, R9 ;  /* 0x0000000906187221 */ /* 0x002fc60000010000 */
[----:B------:R1:W3:Y:S01]  /*2570*/  LDS R16, [R21+0x10] ;  /* 0x0000100015107984 */ /* 0x0002e20000000800 */
[----:B----4-:R-:W-:-:S04]  /*2580*/  ISETP.NE.AND P1, PT, R2, RZ, PT ;  /* 0x000000ff0200720c */ /* 0x010fc80003f25270 */
[----:B------:R-:W-:Y:S02]  /*2590*/  FSEL R23, R22, R7, !P1 ;  /* 0x0000000716177208 */ /* 0x000fe40004800000 */
[----:B------:R-:W-:-:S03]  /*25a0*/  FSEL R29, R24, R9, !P1 ;  /* 0x00000009181d7208 */ /* 0x000fc60004800000 */
[----:B-----5:R-:W-:Y:S02]  /*25b0*/  FADD.FTZ R23, R10, R23 ;  /* 0x000000170a177221 */ /* 0x020fe40000010000 */
[----:B0-----:R-:W-:Y:S01]  /*25c0*/  FADD.FTZ R29, R12, R29 ;  /* 0x0000001d0c1d7221 */ /* 0x001fe20000010000 */
[----:B--2---:R-:W-:-:S04]  /*25d0*/  ISETP.NE.AND P2, PT, R11, RZ, PT ;  /* 0x000000ff0b00720c */ /* 0x004fc80003f45270 */
[----:B------:R-:W-:Y:S02]  /*25e0*/  FSEL R22, R23, R10, !P2 ;  /* 0x0000000a17167208 */ /* 0x000fe40005000000 */
[----:B------:R-:W-:-:S03]  /*25f0*/  FSEL R24, R29, R12, !P2 ;  /* 0x0000000c1d187208 */ /* 0x000fc60005000000 */
[----:B------:R-:W-:Y:S02]  /*2600*/  FADD.FTZ R22, R15, R22 ;  /* 0x000000160f167221 */ /* 0x000fe40000010000 */
[----:B------:R-:W-:Y:S01]  /*2610*/  FADD.FTZ R24, R17, R24 ;  /* 0x0000001811187221 */ /* 0x000fe20000010000 */
[----:B------:R-:W-:-:S04]  /*2620*/  ISETP.NE.AND P3, PT, R13, RZ, PT ;  /* 0x000000ff0d00720c */ /* 0x000fc80003f65270 */
[----:B-1----:R-:W-:Y:S02]  /*2630*/  FSEL R21, R22, R15, !P3 ;  /* 0x0000000f16157208 */ /* 0x002fe40005800000 */
[----:B------:R-:W-:-:S03]  /*2640*/  FSEL R23, R24, R17, !P3 ;  /* 0x0000001118177208 */ /* 0x000fc60005800000 */
[----:B------:R-:W-:Y:S02]  /*2650*/  FADD.FTZ R21, R18, R21 ;  /* 0x0000001512157221 */ /* 0x000fe40000010000 */
[----:B---3--:R-:W-:Y:S01]  /*2660*/  FADD.FTZ R23, R20, R23 ;  /* 0x0000001714177221 */ /* 0x008fe20000010000 */
[C---:B------:R-:W-:Y:S02]  /*2670*/  ISETP.NE.AND P4, PT, R14.reuse, RZ, PT ;  /* 0x000000ff0e00720c */ /* 0x040fe40003f85270 */
[----:B------:R-:W-:Y:S02]  /*2680*/  IADD3 R24, PT, PT, R11, R2, R16 ;  /* 0x000000020b187210 */ /* 0x000fe40007ffe010 */
[----:B------:R-:W-:Y:S02]  /*2690*/  FSEL R21, R21, R18, !P4 ;  /* 0x0000001215157208 */ /* 0x000fe40006000000 */
[----:B------:R-:W-:Y:S02]  /*26a0*/  IADD3 R24, PT, PT, R14, R24, R13 ;  /* 0x000000180e187210 */ /* 0x000fe40007ffe00d */
        /* <DEDUP_REMOVED lines=60> */
.L_x_2083:
        /* <DEDUP_REMOVED lines=36> */
.L_x_2061:
[----:B--2---:R-:W2:Y:S01]  /*2cb0*/  S2R R9, SR_TID.X ;  /* 0x0000000000097919 */ /* 0x004ea20000002100 */
[----:B------:R-:W3:Y:S01]  /*2cc0*/  LDC R0, c[0x0][0x424] ;  /* 0x00010900ff007b82 */ /* 0x000ee20000000800 */
[----:B-1----:R-:W-:Y:S01]  /*2cd0*/  IADD3 R2, PT, PT, -R5, RZ, RZ ;  /* 0x000000ff05027210 */ /* 0x002fe20007ffe1ff */
[----:B------:R-:W-:Y:S05]  /*2ce0*/  WARPSYNC.ALL ;  /* 0x0000000000007948 */ /* 0x000fea0003800000 */
[----:B------:R-:W1:Y:S01]  /*2cf0*/  S2R R15, SR_CgaCtaId ;  /* 0x00000000000f7919 */ /* 0x000e620000008800 */
[----:B0-----:R-:W-:Y:S02]  /*2d00*/  MOV R13, 0x400 ;  /* 0x00000400000d7802 */ /* 0x001fe40000000f00 */
[----:B--2---:R-:W-:-:S05]  /*2d10*/  SHF.L.U32 R7, R9, 0x1, RZ ;  /* 0x0000000109077819 */ /* 0x004fca00000006ff */
[C---:B---3--:R-:W-:Y:S01]  /*2d20*/  IMAD R7, R0.reuse, R2, R7 ;  /* 0x0000000200077224 */ /* 0x048fe200078e0207 */
[----:B------:R-:W-:Y:S01]  /*2d30*/  BAR.SYNC.DEFER_BLOCKING 0x0 ;  /* 0x0000000000007b1d */ /* 0x000fe20000010000 */
[----:B------:R-:W-:-:S05]  /*2d40*/  VIADD R0, R0, 0xfffffffe ;  /* 0xfffffffe00007836 */ /* 0x000fca0000000000 */
[----:B------:R-:W-:Y:S02]  /*2d50*/  ISETP.NE.AND P2, PT, R7, R0, PT ;  /* 0x000000000700720c */ /* 0x000fe40003f45270 */
[----:B------:R-:W0:Y:S01]  /*2d60*/  LDC R4, c[0x0][0x420] ;  /* 0x00010800ff047b82 */ /* 0x000e220000000800 */
[----:B------:R-:W2:Y:S01]  /*2d70*/  LDCU.64 UR10, c[0x0][0x3f8] ;  /* 0x00007f00ff0a77ac */ /* 0x000ea20008000a00 */
[----:B------:R-:W-:Y:S06]  /*2d80*/  BSSY.RECONVERGENT B0, `(.L_x_2063) ;  /* 0x000001f000007945 */ /* 0x000fec0003800200 */
[----:B------:R-:W3:Y:S03]  /*2d90*/  LDC R11, c[0x0][0x410] ;  /* 0x00010400ff0b7b82 */ /* 0x000ee60000000800 */
[----:B------:R-:W-:-:S05]  /*2da0*/  @!P2 IADD3 R0, PT, PT, R13, 0x7a0, RZ ;  /* 0x000007a00d00a810 */ /* 0x000fca0007ffe0ff */
[----:B------:R-:W4:Y:S01]  /*2db0*/  LDC R10, c[0x0][0x428] ;  /* 0x00010a00ff0a7b82 */ /* 0x000f220000000800 */
[----:B------:R-:W-:Y:S01]  /*2dc0*/  @!P2 LDS R7, [R3+0x18] ;  /* 0x000018000307a984 */ /* 0x000fe20000000800 */
[----:B-1----:R-:W-:-:S03]  /*2dd0*/  @!P2 LEA R0, R15, R0, 0x18 ;  /* 0x000000000f00a211 */ /* 0x002fc600078ec0ff */
[----:B------:R-:W1:Y:S01]  /*2de0*/  @!P2 LDS R6, [R3+0x14] ;  /* 0x000014000306a984 */ /* 0x000e620000000800 */
[----:B------:R-:W-:Y:S01]  /*2df0*/  @!P2 LEA R0, R5, R0, 0x3 ;  /* 0x000000000500a211 */ /* 0x000fe200078e18ff */
        /* <DEDUP_REMOVED lines=11> */
[----:B------:R-:W0:Y:S01]  /*2eb0*/  LDC.64 R4, c[0x0][0x3d8] ;  /* 0x0000f600ff047b82 */ /* 0x000e220000000a00 */
[----:B------:R-:W-:Y:S02]  /*2ec0*/  USHF.L.U32 UR4, UR5, 0x1, URZ ;  /* 0x0000000105047899 */ /* 0x000fe400080006ff */
[----:B------:R-:W-:-:S04]  /*2ed0*/  LEA R0, R15, R0, 0x18 ;  /* 0x000000000f007211 */ /* 0x000fc800078ec0ff */
[----:B------:R-:W-:Y:S02]  /*2ee0*/  IMAD R3, R11, UR4, R11 ;  /* 0x000000040b037c24 */ /* 0x000fe4000f8e020b */
[----:B------:R-:W-:-:S03]  /*2ef0*/  IMAD R0, R9, 0x8, R0 ;  /* 0x0000000809007824 */ /* 0x000fc600078e0200 */
[----:B------:R-:W-:Y:S01]  /*2f00*/  IADD3 R9, PT, PT, R2, R3, RZ ;  /* 0x0000000302097210 */ /* 0x000fe20007ffe0ff */
[----:B------:R-:W-:Y:S01]  /*2f10*/  IMAD R3, R11, UR4, R2 ;  /* 0x000000040b037c24 */ /* 0x000fe2000f8e0202 */
[----:B------:R-:W1:Y:S03]  /*2f20*/  LDS.64 R6, [R0] ;  /* 0x0000000000067984 */ /* 0x000e660000000a00 */
[----:B0-----:R-:W-:-:S04]  /*2f30*/  IMAD.WIDE R2, R3, 0x4, R4 ;  /* 0x0000000403027825 */ /* 0x001fc800078e0204 */
[----:B------:R-:W-:Y:S01]  /*2f40*/  IMAD.WIDE R4, R9, 0x4, R4 ;  /* 0x0000000409047825 */ /* 0x000fe200078e0204 */
[----:B-1----:R1:W-:Y:S04]  /*2f50*/  REDG.E.ADD.F32.FTZ.RN.STRONG.GPU desc[UR6][R2.64], R6 ;  /* 0x00000006020079a6 */ /* 0x0023e8000c12f306 */
[----:B------:R1:W-:Y:S02]  /*2f60*/  REDG.E.ADD.F32.FTZ.RN.STRONG.GPU desc[UR6][R4.64], R7 ;  /* 0x00000007040079a6 */ /* 0x0003e4000c12f306 */
.L_x_2064:
[----:B------:R-:W-:Y:S05]  /*2f70*/  BSYNC.RECONVERGENT B0 ;  /* 0x0000000000007941 */ /* 0x000fea0003800200 */
.L_x_2063:
        /* <DEDUP_REMOVED lines=23> */
.L_x_2062:
        /* <DEDUP_REMOVED lines=9> */
.L_x_2065:
[----:B------:R-:W-:Y:S01]  /*3180*/  MOV R31, R21 ;  /* 0x00000015001f7202 */ /* 0x000fe20000000f00 */
[----:B------:R-:W-:-:S07]  /*3190*/  IMAD.MOV.U32 R23, RZ, RZ, R26 ;  /* 0x000000ffff177224 */ /* 0x000fce00078e001a */
[----:B------:R-:W-:Y:S05]  /*31a0*/  WARPSYNC.COLLECTIVE R30, `(.L_x_2066) ;  /* 0x000000001e087348 */ /* 0x000fea0003c00000 */
[----:B------:R0:W1:Y:S02]  /*31b0*/  SHFL.UP P0, R26, R31, R32, R33 ;  /* 0x040000201f1a7389 */ /* 0x0000640000000021 */
[----:B01----:R-:W-:Y:S05]  /*31c0*/  ENDCOLLECTIVE ;  /* 0x000000000000791b */ /* 0x003fea0003800000 */
.L_x_2066:
        /* <DEDUP_REMOVED lines=8> */
.L_x_2067:
[----:B------:R-:W-:Y:S01]  /*3250*/  HFMA2 R32, -RZ, RZ, 0, 1.1920928955078125e-07 ;  /* 0x00000002ff207431 */ /* 0x000fe200000001ff */
[----:B------:R-:W-:Y:S01]  /*3260*/  MOV R31, R23 ;  /* 0x00000017001f7202 */ /* 0x000fe20000000f00 */
[----:B------:R-:W-:-:S07]  /*3270*/  IMAD.MOV.U32 R29, RZ, RZ, R26 ;  /* 0x000000ffff1d7224 */ /* 0x000fce00078e001a */
[----:B------:R-:W-:Y:S05]  /*3280*/  WARPSYNC.COLLECTIVE R30, `(.L_x_2068) ;  /* 0x000000001e087348 */ /* 0x000fea0003c00000 */
[----:B------:R0:W1:Y:S02]  /*3290*/  SHFL.UP P0, R26, R31, R32, R33 ;  /* 0x040000201f1a7389 */ /* 0x0000640000000021 */
[----:B01----:R-:W-:Y:S05]  /*32a0*/  ENDCOLLECTIVE ;  /* 0x000000000000791b */ /* 0x003fea0003800000 */
.L_x_2068:
[----:B------:R-:W-:-:S05]  /*32b0*/  FADD.FTZ R29, R22, R29 ;  /* 0x0000001d161d7221 */ /* 0x000fca0000010000 */
[----:B------:R-:W-:Y:S02]  /*32c0*/  @P6 FSEL R22, R29, R22, !P5 ;  /* 0x000000161d166208 */ /* 0x000fe40006800000 */
[----:B------:R-:W-:Y:S02]  /*32d0*/  ISETP.GE.AND P6, PT, R19, 0x2, PT ;  /* 0x000000021300780c */ /* 0x000fe40003fc6270 */
[----:B------:R-:W-:Y:S02]  /*32e0*/  ISETP.NE.AND P5, PT, R23, RZ, PT ;  /* 0x000000ff1700720c */ /* 0x000fe40003fa5270 */
[----:B------:R-:W-:Y:S02]  /*32f0*/  MOV R31, R21 ;  /* 0x00000015001f7202 */ /* 0x000fe40000000f00 */
[----:B------:R-:W-:-:S09]  /*3300*/  MOV R24, R26 ;  /* 0x0000001a00187202 */ /* 0x000fd20000000f00 */
[----:B------:R-:W-:Y:S05]  /*3310*/  WARPSYNC.COLLECTIVE R30, `(.L_x_2069) ;  /* 0x000000001e087348 */ /* 0x000fea0003c00000 */
[----:B------:R0:W1:Y:S02]  /*3320*/  SHFL.UP P0, R26, R31, R32, R33 ;  /* 0x040000201f1a7389 */ /* 0x0000640000000021 */
[----:B01----:R-:W-:Y:S05]  /*3330*/  ENDCOLLECTIVE ;  /* 0x000000000000791b */ /* 0x003fea0003800000 */
.L_x_2069:
        /* <DEDUP_REMOVED lines=8> */
.L_x_2070:
[----:B------:R-:W-:Y:S02]  /*33c0*/  HFMA2 R32, -RZ, RZ, 0, 2.384185791015625e-07 ;  /* 0x00000004ff207431 */ /* 0x000fe400000001ff */
[----:B------:R-:W-:Y:S01]  /*33d0*/  IMAD.MOV.U32 R31, RZ, RZ, R24 ;  /* 0x000000ffff1f7224 */ /* 0x000fe200078e0018 */
[----:B------:R-:W-:-:S07]  /*33e0*/  MOV R29, R26 ;  /* 0x0000001a001d7202 */ /* 0x000fce0000000f00 */
[----:B------:R-:W-:Y:S05]  /*33f0*/  WARPSYNC.COLLECTIVE R30, `(.L_x_2071) ;  /* 0x000000001e087348 */ /* 0x000fea0003c00000 */
[----:B------:R0:W1:Y:S02]  /*3400*/  SHFL.UP P0, R26, R31, R32, R33 ;  /* 0x040000201f1a7389 */ /* 0x0000640000000021 */
[----:B01----:R-:W-:Y:S05]  /*3410*/  ENDCOLLECTIVE ;  /* 0x000000000000791b */ /* 0x003fea0003800000 */
.L_x_2071:
        /* <DEDUP_REMOVED lines=9> */
.L_x_2072:
        /* <DEDUP_REMOVED lines=8> */
.L_x_2073:
[----:B------:R-:W-:Y:S01]  /*3530*/  MOV R31, R23 ;  /* 0x00000017001f7202 */ /* 0x000fe20000000f00 */
[----:B------:R-:W-:Y:S01]  /*3540*/  IMAD.MOV.U32 R32, RZ, RZ, 0x8 ;  /* 0x00000008ff207424 */ /* 0x000fe200078e00ff */
[----:B------:R-:W-:-:S07]  /*3550*/  MOV R29, R26 ;  /* 0x0000001a001d7202 */ /* 0x000fce0000000f00 */
[----:B------:R-:W-:Y:S05]  /*3560*/  WARPSYNC.COLLECTIVE R30, `(.L_x_2074) ;  /* 0x000000001e087348 */ /* 0x000fea0003c00000 */
[----:B------:R0:W1:Y:S02]  /*3570*/  SHFL.UP P0, R26, R31, R32, R33 ;  /* 0x040000201f1a7389 */ /* 0x0000640000000021 */
[----:B01----:R-:W-:Y:S05]  /*3580*/  ENDCOLLECTIVE ;  /* 0x000000000000791b */ /* 0x003fea0003800000 */
.L_x_2074:
[----:B------:R-:W-:-:S05]  /*3590*/  FADD.FTZ R29, R22, R29 ;  /* 0x0000001d161d7221 */ /* 0x000fca0000010000 */
[----:B------:R-:W-:Y:S02]  /*35a0*/  @P6 FSEL R22, R29, R22, !P5 ;  /* 0x000000161d166208 */ /* 0x000fe40006800000 */
[C---:B------:R-:W-:Y:S02]  /*35b0*/  ISETP.GE.AND P6, PT, R19.reuse, 0x8, PT ;  /* 0x000000081300780c */ /* 0x040fe40003fc6270 */
[----:B------:R-:W-:Y:S02]  /*35c0*/  ISETP.GE.AND P5, PT, R19, 0x10, PT ;  /* 0x000000101300780c */ /* 0x000fe40003fa6270 */
[----:B------:R-:W-:Y:S02]  /*35d0*/  MOV R31, R21 ;  /* 0x00000015001f7202 */ /* 0x000fe40000000f00 */
[----:B------:R-:W-:-:S09]  /*35e0*/  MOV R24, R26 ;  /* 0x0000001a00187202 */ /* 0x000fd20000000f00 */
[----:B------:R-:W-:Y:S05]  /*35f0*/  WARPSYNC.COLLECTIVE R30, `(.L_x_2075) ;  /* 0x000000001e087348 */ /* 0x000fea0003c00000 */
[----:B------:R0:W1:Y:S02]  /*3600*/  SHFL.UP P0, R26, R31, R32, R33 ;  /* 0x040000201f1a7389 */ /* 0x0000640000000021 */
[----:B01----:R-:W-:Y:S05]  /*3610*/  ENDCOLLECTIVE ;  /* 0x000000000000791b */ /* 0x003fea0003800000 */
.L_x_2075:
[----:B------:R-:W-:Y:S02]  /*3620*/  SEL R24, R24, RZ, P6 ;  /* 0x000000ff18187207 */ /* 0x000fe40003000000 */
[C---:B------:R-:W-:Y:S02]  /*3630*/  ISETP.NE.AND P6, PT, R23.reuse, RZ, PT ;  /* 0x000000ff1700720c */ /* 0x040fe40003fc5270 */
[----:B------:R-:W-:Y:S01]  /*3640*/  IADD3 R24, PT, PT, R23, R24, RZ ;  /* 0x0000001817187210 */ /* 0x000fe20007ffe0ff */
[----:B------:R-:W-:Y:S01]  /*3650*/  IMAD.MOV.U32 R31, RZ, RZ, R22 ;  /* 0x000000ffff1f7224 */ /* 0x000fe200078e0016 */
[----:B------:R-:W-:Y:S01]  /*3660*/  ISETP.GE.AND P0, PT, R19, 0x8, PT ;  /* 0x000000081300780c */ /* 0x000fe20003f06270 */
[----:B------:R-:W-:-:S12]  /*3670*/  FADD.FTZ R26, R21, R26 ;  /* 0x0000001a151a7221 */ /* 0x000fd80000010000 */
[----:B------:R-:W-:-:S07]  /*3680*/  @P0 FSEL R21, R26, R21, !P6 ;  /* 0x000000151a150208 */ /* 0x000fce0007000000 */
[----:B------:R-:W-:Y:S05]  /*3690*/  WARPSYNC.COLLECTIVE R30, `(.L_x_2076) ;  /* 0x000000001e087348 */ /* 0x000fea0003c00000 */
[----:B------:R0:W1:Y:S02]  /*36a0*/  SHFL.UP P0, R26, R31, R32, R33 ;  /* 0x040000201f1a7389 */ /* 0x0000640000000021 */
[----:B01----:R-:W-:Y:S05]  /*36b0*/  ENDCOLLECTIVE ;  /* 0x000000000000791b */ /* 0x003fea0003800000 */
.L_x_2076:
        /* <DEDUP_REMOVED lines=9> */
.L_x_2077:
[----:B------:R-:W-:Y:S02]  /*3750*/  ISETP.NE.AND P6, PT, R24, RZ, PT ;  /* 0x000000ff1800720c */ /* 0x000fe40003fc5270 */
[----:B------:R-:W-:Y:S01]  /*3760*/  MOV R31, R21 ;  /* 0x00000015001f7202 */ /* 0x000fe20000000f00 */
[----:B------:R-:W-:-:S10]  /*3770*/  IMAD.MOV.U32 R23, RZ, RZ, R26 ;  /* 0x000000ffff177224 */ /* 0x000fd400078e001a */
[----:B------:R-:W-:Y:S05]  /*3780*/  WARPSYNC.COLLECTIVE R30, `(.L_x_2078) ;  /* 0x000000001e087348 */ /* 0x000fea0003c00000 */
[----:B------:R0:W1:Y:S02]  /*3790*/  SHFL.UP P0, R26, R31, R32, R33 ;  /* 0x040000201f1a7389 */ /* 0x0000640000000021 */
[----:B01----:R-:W-:Y:S05]  /*37a0*/  ENDCOLLECTIVE ;  /* 0x000000000000791b */ /* 0x003fea0003800000 */
.L_x_2078:
        /* <DEDUP_REMOVED lines=8> */
.L_x_2079:
[----:B------:R-:W-:Y:S01]  /*3830*/  HFMA2 R32, -RZ, RZ, 0, 5.9604644775390625e-08 ;  /* 0x00000001ff207431 */ /* 0x000fe200000001ff */
[----:B------:R-:W-:Y:S01]  /*3840*/  MOV R31, R23 ;  /* 0x00000017001f7202 */ /* 0x000fe20000000f00 */
[----:B------:R-:W-:-:S07]  /*3850*/  IMAD.MOV.U32 R29, RZ, RZ, R26 ;  /* 0x000000ffff1d7224 */ /* 0x000fce00078e001a */
[----:B------:R-:W-:Y:S05]  /*3860*/  WARPSYNC.COLLECTIVE R30, `(.L_x_2080) ;  /* 0x000000001e087348 */ /* 0x000fea0003c00000 */
[----:B------:R0:W1:Y:S02]  /*3870*/  SHFL.UP P0, R26, R31, R32, R33 ;  /* 0x040000201f1a7389 */ /* 0x0000640000000021 */
[----:B01----:R-:W-:Y:S05]  /*3880*/  ENDCOLLECTIVE ;  /* 0x000000000000791b */ /* 0x003fea0003800000 */
.L_x_2080:
[----:B------:R-:W-:-:S05]  /*3890*/  FADD.FTZ R29, R22, R29 ;  /* 0x0000001d161d7221 */ /* 0x000fca0000010000 */
[----:B------:R-:W-:Y:S01]  /*38a0*/  @P5 FSEL R22, R29, R22, !P6 ;  /* 0x000000161d165208 */ /* 0x000fe20007000000 */
[----:B------:R-:W-:Y:S01]  /*38b0*/  IMAD.MOV.U32 R31, RZ, RZ, R21 ;  /* 0x000000ffff1f7224 */ /* 0x000fe200078e0015 */
[----:B------:R-:W-:-:S07]  /*38c0*/  MOV R23, R26 ;  /* 0x0000001a00177202 */ /* 0x000fce0000000f00 */
[----:B------:R-:W-:Y:S05]  /*38d0*/  WARPSYNC.COLLECTIVE R30, `(.L_x_2081) ;  /* 0x000000001e087348 */ /* 0x000fea0003c00000 */
[----:B------:R0:W1:Y:S02]  /*38e0*/  SHFL.UP P0, R26, R31, R32, R33 ;  /* 0x040000201f1a7389 */ /* 0x0000640000000021 */
[----:B01----:R-:W-:Y:S05]  /*38f0*/  ENDCOLLECTIVE ;  /* 0x000000000000791b */ /* 0x003fea0003800000 */
.L_x_2081:
[----:B------:R-:W-:Y:S02]  /*3900*/  MOV R31, R22 ;  /* 0x00000016001f7202 */ /* 0x000fe40000000f00 */
[----:B------:R-:W-:-:S07]  /*3910*/  MOV R21, R26 ;  /* 0x0000001a00157202 */ /* 0x000fce0000000f00 */
[----:B------:R-:W-:Y:S05]  /*3920*/  WARPSYNC.COLLECTIVE R30, `(.L_x_2082) ;  /* 0x000000001e087348 */ /* 0x000fea0003c00000 */
[----:B------:R0:W1:Y:S02]  /*3930*/  SHFL.UP P0, R26, R31, R32, R33 ;  /* 0x040000201f1a7389 */ /* 0x0000640000000021 */
[----:B01----:R-:W-:Y:S05]  /*3940*/  ENDCOLLECTIVE ;  /* 0x000000000000791b */ /* 0x003fea0003800000 */
.L_x_2082:
[----:B------:R-:W-:Y:S01]  /*3950*/  MOV R22, R26 ;  /* 0x0000001a00167202 */ /* 0x000fe20000000f00 */
[----:B------:R-:W-:Y:S06]  /*3960*/  BRA `(.L_x_2083) ;  /* 0xfffffff000407947 */ /* 0x000fec000383ffff */
.L_x_2084:
        /* <DEDUP_REMOVED lines=9> */
.L_x_4449:


//--------------------- .text._Z30group_norm_nhwc_bwd_sum_kernelI11Fp32IOFp16WLi196EEv26Group_norm_nhwc_bwd_params --------------------------
	.section	.text._Z30group_norm_nhwc_bwd_sum_kernelI11Fp32IOFp16WLi196EEv26Group_norm_nhwc_bwd_params,"ax",@progbits
	.align	128
        .global         _Z30group_norm_nhwc_bwd_sum_kernelI11Fp32IOFp16WLi196EEv26Group_norm_nhwc_bwd_params
        .type           _Z30group_norm_nhwc_bwd_sum_kernelI11Fp32IOFp16WLi196EEv26Group_norm_nhwc_bwd_params,@function
        .size           _Z30group_norm_nhwc_bwd_sum_kernelI11Fp32IOFp16WLi196EEv26Group_norm_nhwc_bwd_params,(.L_x_4450 - _Z30group_norm_nhwc_bwd_sum_kernelI11Fp32IOFp16WLi196EEv26Group_norm_nhwc_bwd_params)
        .other          _Z30group_norm_nhwc_bwd_sum_kernelI11Fp32IOFp16WLi196EEv26Group_norm_nhwc_bwd_params,@"STO_CUDA_ENTRY STV_DEFAULT"
_Z30group_norm_nhwc_bwd_sum_kernelI11Fp32IOFp16WLi196EEv26Group_norm_nhwc_bwd_params:
.text._Z30group_norm_nhwc_bwd_sum_kernelI11Fp32IOFp16WLi196EEv26Group_norm_nhwc_bwd_params:
        /* <DEDUP_REMOVED lines=75> */
.L_x_2086:
[----:B------:R-:W-:Y:S05]  /*04b0*/  BSYNC.RECONVERGENT B0 ;  /* 0x0000000000007941 */ /* 0x000fea0003800200 */
.L_x_2085:
        /* <DEDUP_REMOVED lines=13> */
[----:B------:R-:W-:Y:S01]  /*0590*/  @P4 VIADD R17, R17, 0x1 ;  /* 0x0000000111114836 */ /* 0x000fe20000000000 */
[----:B------:R-:W-:Y:S02]  /*05a0*/  @P4 IADD3 R8, PT, PT, R8, -R7, RZ ;  /* 0x8000000708084210 */ /* 0x000fe40007ffe0ff */
[----:B------:R-:W-:Y:S02]  /*05b0*/  IADD3 R13, P1, PT, R15, R11, RZ ;  /* 0x0000000b0f0d7210 */ /* 0x000fe40007f3e0ff */
[----:B------:R-:W-:Y:S02]  /*05c0*/  ISETP.GE.U32.AND P2, PT, R8, R7, PT ;  /* 0x000000070800720c */ /* 0x000fe40003f46070 */
[----:B------:R-:W-:Y:S02]  /*05d0*/  LEA.HI.X.SX32 R8, R11, R14, 0x1, P1 ;  /* 0x0000000e0b087211 */ /* 0x000fe400008f0eff */
[----:B-1----:R-:W-:Y:S01]  /*05e0*/  ISETP.LT.U32.AND P1, PT, R13, R20, PT ;  /* 0x000000140d00720c */ /* 0x002fe20003f21070 */
[----:B--2---:R-:W-:Y:S01]  /*05f0*/  @P3 FADD.FTZ R11, R16, R5 ;  /* 0x00000005100b3221 */ /* 0x004fe20000010000 */
[----:B------:R-:W-:Y:S01]  /*0600*/  HFMA2 R5, -RZ, RZ, 1.875, 0 ;  /* 0x3f800000ff057431 */ /* 0x000fe200000001ff */
[----:B------:R-:W-:Y:S01]  /*0610*/  ISETP.NE.U32.AND P4, PT, R7, RZ, PT ;  /* 0x000000ff0700720c */ /* 0x000fe20003f85070 */
[----:B------:R-:W-:Y:S01]  /*0620*/  IMAD.MOV.U32 R7, RZ, RZ, RZ ;  /* 0x000000ffff077224 */ /* 0x000fe200078e00ff */
[----:B------:R-:W-:-:S02]  /*0630*/  ISETP.LT.AND.EX P1, PT, R8, R21, PT, P1 ;  /* 0x000000150800720c */ /* 0x000fc40003f21310 */
[----:B------:R-:W-:Y:S02]  /*0640*/  MOV R8, RZ ;  /* 0x000000ff00087202 */ /* 0x000fe40000000f00 */
[----:B------:R-:W-:Y:S02]  /*0650*/  SEL R20, R13, R20, P1 ;  /* 0x000000140d147207 */ /* 0x000fe40000800000 */
[----:B------:R-:W-:Y:S01]  /*0660*/  @P2 IADD3 R17, PT, PT, R17, 0x1, RZ ;  /* 0x0000000111112810 */ /* 0x000fe20007ffe0ff */
[----:B------:R0:W1:Y:S01]  /*0670*/  @P3 MUFU.RSQ R5, R11 ;  /* 0x0000000b00053308 */ /* 0x0000620000001400 */
[----:B------:R-:W-:Y:S02]  /*0680*/  ISETP.GT.AND P1, PT, R20, R15, PT ;  /* 0x0000000f1400720c */ /* 0x000fe40003f24270 */
[----:B------:R-:W-:-:S11]  /*0690*/  SEL R6, R6, R17, !P4 ;  /* 0x0000001106067207 */ /* 0x000fd60006000000 */
        /* <DEDUP_REMOVED lines=13> */
[----:B------:R-:W-:Y:S02]  /*0770*/  HFMA2 R7, -RZ, RZ, 0, 0 ;  /* 0x00000000ff077431 */ /* 0x000fe400000001ff */
[----:B------:R-:W-:Y:S01]  /*0780*/  IMAD.MOV.U32 R28, RZ, RZ, RZ ;  /* 0x000000ffff1c7224 */ /* 0x000fe200078e00ff */
[----:B------:R-:W-:-:S09]  /*0790*/  MOV R27, RZ ;  /* 0x000000ff001b7202 */ /* 0x000fd20000000f00 */
[----:B------:R-:W-:Y:S05]  /*07a0*/  @P1 BRA `(.L_x_2089) ;  /* 0x0000000800501947 */ /* 0x000fea0003800000 */
[----:B------:R-:W-:Y:S02]  /*07b0*/  LOP3.LUT R26, R10, 0xfffffffc, RZ, 0xc0, !PT ;  /* 0xfffffffc0a1a7812 */ /* 0x000fe400078ec0ff */
[----:B------:R-:W-:Y:S02]  /*07c0*/  IADD3 R9, PT, PT, R21, 0x1, RZ ;  /* 0x0000000115097810 */ /* 0x000fe40007ffe0ff */
[----:B------:R-:W-:Y:S01]  /*07d0*/  MOV R7, RZ ;  /* 0x000000ff00077202 */ /* 0x000fe20000000f00 */
[----:B------:R-:W-:-:S07]  /*07e0*/  IMAD.MOV R26, RZ, RZ, -R26 ;  /* 0x000000ffff1a7224 */ /* 0x000fce00078e0a1a */
.L_x_2090:
[----:B------:R-:W0:Y:S01]  /*07f0*/  @!P0 LDC.64 R12, c[0x0][0x3f8] ;  /* 0x0000fe00ff0c8b82 */ /* 0x000e220000000a00 */
[----:B------:R-:W-:Y:S02]  /*0800*/  @!P0 IADD3 R21, PT, PT, R9, -0x1, RZ ;  /* 0xffffffff09158810 */ /* 0x000fe40007ffe0ff */
[----:B------:R-:W-:Y:S02]  /*0810*/  @!P0 MOV R18, R32 ;  /* 0x0000002000128202 */ /* 0x000fe40000000f00 */
[----:B------:R-:W-:-:S03]  /*0820*/  @!P0 SHF.R.S32.HI R19, RZ, 0x1f, R21 ;  /* 0x0000001fff138819 */ /* 0x000fc60000011415 */
        /* <DEDUP_REMOVED lines=40> */
[----:B----4-:R-:W-:-:S02]  /*0ab0*/  @!P0 MOV R22, R32 ;  /* 0x0000002000168202 */ /* 0x010fc40000000f00 */
[----:B------:R-:W-:Y:S01]  /*0ac0*/  @!P0 MOV R23, R11 ;  /* 0x0000000b00178202 */ /* 0x000fe20000000f00 */
[----:B0-----:R-:W-:-:S04]  /*0ad0*/  @!P0 IMAD R36, R29, R20, RZ ;  /* 0x000000141d248224 */ /* 0x001fc800078e02ff */
[C---:B------:R-:W-:Y:S02]  /*0ae0*/  @!P0 IMAD R29, R37.reuse, R21, R36 ;  /* 0x00000015251d8224 */ /* 0x040fe400078e0224 */
[----:B------:R-:W-:Y:S02]  /*0af0*/  @!P0 IMAD.WIDE.U32 R36, R37, R20, R22 ;  /* 0x0000001425248225 */ /* 0x000fe400078e0016 */
[----:B------:R-:W0:Y:S02]  /*0b00*/  @!P0 LDC.64 R20, c[0x0][0x3a0] ;  /* 0x0000e800ff148b82 */ /* 0x000e240000000a00 */
[----:B------:R-:W-:Y:S01]  /*0b10*/  @!P0 IMAD.SHL.U32 R35, R36, 0x4, RZ ;  /* 0x0000000424238824 */ /* 0x000fe200078e00ff */
[----:B------:R-:W-:-:S04]  /*0b20*/  @!P0 IADD3 R29, PT, PT, R37, R29, RZ ;  /* 0x0000001d251d8210 */ /* 0x000fc80007ffe0ff */
        /* <DEDUP_REMOVED lines=23> */
[----:B------:R-:W-:Y:S01]  /*0ca0*/  @!P0 IADD3 R15, PT, PT, R9, 0x2, RZ ;  /* 0x00000002090f8810 */ /* 0x000fe20007ffe0ff */
        /* <DEDUP_REMOVED lines=8> */
[----:B------:R-:W0:Y:S02]  /*0d30*/  @!P0 LDC.64 R12, c[0x0][0x3a0] ;  /* 0x0000e800ff0c8b82 */ /* 0x000e240000000a00 */
[----:B------:R-:W-:Y:S01]  /*0d40*/  @!P0 IMAD.IADD R15, R25, 0x1, R35 ;  /* 0x00000001190f8824 */ /* 0x000fe200078e0223 */
[----:B------:R-:W-:-:S04]  /*0d50*/  @!P0 SHF.L.U32 R25, R24, 0x2, RZ ;  /* 0x0000000218198819 */ /* 0x000fc800000006ff */
        /* <DEDUP_REMOVED lines=57> */
.L_x_2089:
        /* <DEDUP_REMOVED lines=10> */
[----:B------:R-:W-:Y:S02]  /*1190*/  @!P0 SHF.R.S32.HI R9, RZ, 0x1f, R21 ;  /* 0x0000001fff098819 */ /* 0x000fe40000011415 */
[----:B------:R-:W-:Y:S02]  /*11a0*/  @!P0 MOV R10, R32 ;  /* 0x00000020000a8202 */ /* 0x000fe40000000f00 */
[----:B------:R-:W-:Y:S01]  /*11b0*/  @!P0 IADD3 R29, PT, PT, R21, 0x1, RZ ;  /* 0x00000001151d8810 */ /* 0x000fe20007ffe0ff */
[----:B------:R-:W-:Y:S02]  /*11c0*/  @!P0 IMAD R14, R9, UR6, RZ ;  /* 0x00000006090e8c24 */ /* 0x000fe4000f8e02ff */
[----:B------:R-:W2:Y:S01]  /*11d0*/  @!P0 LDC.64 R18, c[0x0][0x398] ;  /* 0x0000e600ff128b82 */ /* 0x000ea20000000a00 */
[----:B------:R-:W-:Y:S01]  /*11e0*/  @!P0 IMAD.WIDE.U32 R22, R21, UR6, R10 ;  /* 0x0000000615168c25 */ /* 0x000fe2000f8e000a */
[----:B------:R-:W-:-:S03]  /*11f0*/  @!P0 SHF.R.S32.HI R9, RZ, 0x1f, R29 ;  /* 0x0000001fff098819 */ /* 0x000fc6000001141d */
        /* <DEDUP_REMOVED lines=24> */
[----:B------:R-:W-:Y:S02]  /*1380*/  CS2R R14, SRZ ;  /* 0x00000000000e7805 */ /* 0x000fe4000001ff00 */
[----:B------:R-:W-:Y:S02]  /*1390*/  @!P0 IADD3.X R23, PT, PT, R10, R17, RZ, P3, !PT ;  /* 0x000000110a178210 */ /* 0x000fe40001ffe4ff */
[----:B------:R-:W-:-:S02]  /*13a0*/  CS2R R16, SRZ ;  /* 0x0000000000107805 */ /* 0x000fc4000001ff00 */
[----:B------:R-:W3:Y:S04]  /*13b0*/  @!P0 LDG.E.64 R14, desc[UR4][R36.64] ;  /* 0x00000004240e8981 */ /* 0x000ee8000c1e1b00 */
[----:B------:R-:W4:Y:S01]  /*13c0*/  @!P0 LDG.E.64 R16, desc[UR4][R22.64] ;  /* 0x0000000416108981 */ /* 0x000f22000c1e1b00 */
[----:B------:R-:W-:Y:S02]  /*13d0*/  VIADD R21, R21, 0x2 ;  /* 0x0000000215157836 */ /* 0x000fe40000000000 */
        /* <DEDUP_REMOVED lines=28> */
.L_x_2091:
        /* <DEDUP_REMOVED lines=24> */
.L_x_2093:
[----:B------:R-:W-:Y:S05]  /*1720*/  BSYNC.RECONVERGENT B0 ;  /* 0x0000000000007941 */ /* 0x000fea0003800200 */
.L_x_2092:
        /* <DEDUP_REMOVED lines=15> */
.L_x_2088:
[----:B------:R-:W-:Y:S01]  /*1820*/  IADD3 R7, PT, PT, -R21, R20, RZ ;  /* 0x0000001415077210 */ /* 0x000fe20007ffe1ff */
[----:B------:R-:W-:Y:S01]  /*1830*/  HFMA2 R28, -RZ, RZ, 0, 0 ;  /* 0x00000000ff1c7431 */ /* 0x000fe200000001ff */
[----:B------:R-:W-:Y:S02]  /*1840*/  IADD3 R8, PT, PT, R20, -0x1, RZ ;  /* 0xffffffff14087810 */ /* 0x000fe40007ffe0ff */
[----:B------:R-:W-:Y:S02]  /*1850*/  CS2R R24, SRZ ;  /* 0x0000000000187805 */ /* 0x000fe4000001ff00 */
[----:B------:R-:W-:Y:S02]  /*1860*/  LOP3.LUT R7, R7, 0x1, RZ, 0xc0, !PT ;  /* 0x0000000107077812 */ /* 0x000fe400078ec0ff */
[----:B------:R-:W-:Y:S01]  /*1870*/  ISETP.NE.AND P2, PT, R21, R8, PT ;  /* 0x000000081500720c */ /* 0x000fe20003f45270 */
[----:B------:R-:W-:Y:S01]  /*1880*/  HFMA2 R8, -RZ, RZ, 0, 0 ;  /* 0x00000000ff087431 */ /* 0x000fe200000001ff */
[----:B------:R-:W-:Y:S01]  /*1890*/  ISETP.NE.U32.AND P1, PT, R7, 0x1, PT ;  /* 0x000000010700780c */ /* 0x000fe20003f25070 */
[----:B------:R-:W-:Y:S01]  /*18a0*/  IMAD.MOV.U32 R7, RZ, RZ, RZ ;  /* 0x000000ffff077224 */ /* 0x000fe200078e00ff */
[----:B------:R-:W-:-:S11]  /*18b0*/  MOV R27, RZ ;  /* 0x000000ff001b7202 */ /* 0x000fd60000000f00 */
[----:B------:R-:W-:Y:S05]  /*18c0*/  @P1 BRA `(.L_x_2094) ;  /* 0x0000000000cc1947 */ /* 0x000fea0003800000 */
[----:B------:R-:W0:Y:S01]  /*18d0*/  @!P0 LDC.64 R12, c[0x0][0x3a0] ;  /* 0x0000e800ff0c8b82 */ /* 0x000e220000000a00 */
[----:B------:R-:W-:Y:S01]  /*18e0*/  @!P0 IMAD R14, R14, UR8, RZ ;  /* 0x000000080e0e8c24 */ /* 0x000fe2000f8e02ff */
[----:B------:R-:W-:Y:S02]  /*18f0*/  @!P0 MOV R16, R32 ;  /* 0x0000002000108202 */ /* 0x000fe40000000f00 */
[----:B------:R-:W-:Y:S01]  /*1900*/  @!P0 MOV R17, R11 ;  /* 0x0000000b00118202 */ /* 0x000fe20000000f00 */
[----:B------:R-:W-:-:S03]  /*1910*/  @!P0 IMAD R7, R15, UR9, R14 ;  /* 0x000000090f078c24 */ /* 0x000fc6000f8e020e */
[----:B------:R-:W2:Y:S01]  /*1920*/  @!P0 LDC.64 R22, c[0x0][0x398] ;  /* 0x0000e600ff168b82 */ /* 0x000ea20000000a00 */
[----:B------:R-:W-:-:S04]  /*1930*/  @!P0 IMAD.WIDE.U32 R14, R15, UR8, R16 ;  /* 0x000000080f0e8c25 */ /* 0x000fc8000f8e0010 */
        /* <DEDUP_REMOVED lines=44> */
.L_x_2094:
[----:B------:R-:W-:Y:S05]  /*1c00*/  @!P2 BRA `(.L_x_2087) ;  /* 0x0000000400b8a947 */ /* 0x000fea0003800000 */
[----:B------:R-:W-:-:S07]  /*1c10*/  IADD3 R20, PT, PT, R21, -R20, RZ ;  /* 0x8000001415147210 */ /* 0x000fce0007ffe0ff */
.L_x_2095:
        /* <DEDUP_REMOVED lines=8> */
[----:B------:R-:W0:Y:S02]  /*1ca0*/  @!P0 LDC.64 R18, c[0x0][0x3a0] ;  /* 0x0000e800ff128b82 */ /* 0x000e240000000a00 */
[C---:B------:R-:W-:Y:S02]  /*1cb0*/  @!P0 SHF.L.U32 R29, R22.reuse, 0x2, RZ ;  /* 0x00000002161d8819 */ /* 0x040fe400000006ff */
[----:B------:R-:W-:Y:S02]  /*1cc0*/  @!P0 IADD3 R15, PT, PT, R23, R15, RZ ;  /* 0x0000000f170f8210 */ /* 0x000fe40007ffe0ff */
[----:B--2---:R-:W-:Y:S02]  /*1cd0*/  @!P0 IADD3 R30, P1, PT, R29, R12, RZ ;  /* 0x0000000c1d1e8210 */ /* 0x004fe40007f3e0ff */
[----:B------:R-:W2:Y:S01]  /*1ce0*/  @!P0 LDC.64 R16, c[0x0][0x3f8] ;  /* 0x0000fe00ff108b82 */ /* 0x000ea20000000a00 */
[----:B------:R-:W-:-:S02]  /*1cf0*/  @!P0 SHF.L.U64.HI R22, R22, 0x2, R15 ;  /* 0x0000000216168819 */ /* 0x000fc4000001020f */
[----:B------:R-:W-:Y:S02]  /*1d00*/  CS2R R14, SRZ ;  /* 0x00000000000e7805 */ /* 0x000fe4000001ff00 */
[----:B------:R-:W-:Y:S02]  /*1d10*/  @!P0 IADD3.X R31, PT, PT, R22, R13, RZ, P1, !PT ;  /* 0x0000000d161f8210 */ /* 0x000fe40000ffe4ff */
[----:B------:R-:W-:Y:S01]  /*1d20*/  @!P0 IADD3 R23, PT, PT, R21, 0x1, RZ ;  /* 0x0000000115178810 */ /* 0x000fe20007ffe0ff */
[----:B------:R-:W3:Y:S02]  /*1d30*/  @!P0 LDC.64 R12, c[0x0][0x398] ;  /* 0x0000e600ff0c8b82 */ /* 0x000ee40000000a00 */
[----:B------:R4:W5:Y:S01]  /*1d40*/  @!P0 LDG.E.64 R14, desc[UR4][R30.64] ;  /* 0x000000041e0e8981 */ /* 0x000962000c1e1b00 */
[----:B------:R-:W-:Y:S02]  /*1d50*/  @!P0 SHF.R.S32.HI R35, RZ, 0x1f, R23 ;  /* 0x0000001fff238819 */ /* 0x000fe40000011417 */
[----:B----4-:R-:W-:Y:S01]  /*1d60*/  @!P0 MOV R31, R11 ;  /* 0x0000000b001f8202 */ /* 0x010fe20000000f00 */
[----:B------:R-:W-:-:S02]  /*1d70*/  @!P0 IMAD.MOV.U32 R30, RZ, RZ, R32 ;  /* 0x000000ffff1e8224 */ /* 0x000fc400078e0020 */
[----:B--2---:R-:W-:-:S04]  /*1d80*/  @!P0 IMAD R26, R35, R16, RZ ;  /* 0x00000010231a8224 */ /* 0x004fc800078e02ff */
[C---:B------:R-:W-:Y:S02]  /*1d90*/  @!P0 IMAD R35, R23.reuse, R17, R26 ;  /* 0x0000001117238224 */ /* 0x040fe400078e021a */
[----:B------:R-:W-:Y:S01]  /*1da0*/  @!P0 IMAD.WIDE.U32 R16, R23, R16, R30 ;  /* 0x0000001017108225 */ /* 0x000fe200078e001e */
[----:B---3--:R-:W-:-:S04]  /*1db0*/  @!P0 IADD3 R30, P1, PT, R29, R12, RZ ;  /* 0x0000000c1d1e8210 */ /* 0x008fc80007f3e0ff */
        /* <DEDUP_REMOVED lines=9> */
[----:B------:R-:W2:Y:S04]  /*1e50*/  @!P0 LDG.E.64 R16, desc[UR4][R34.64] ;  /* 0x0000000422108981 */ /* 0x000ea8000c1e1b00 */
[----:B------:R3:W4:Y:S01]  /*1e60*/  @!P0 LDG.E.64 R12, desc[UR4][R30.64] ;  /* 0x000000041e0c8981 */ /* 0x000722000c1e1b00 */
[----:B0-----:R-:W-:-:S05]  /*1e70*/  @!P0 IADD3 R22, P1, PT, R23, R18, RZ ;  /* 0x0000001217168210 */ /* 0x001fca0007f3e0ff */
[----:B------:R-:W-:Y:S01]  /*1e80*/  @!P0 IMAD.X R23, R26, 0x1, R19, P1 ;  /* 0x000000011a178824 */ /* 0x000fe200008e0613 */
        /* <DEDUP_REMOVED lines=70> */
.L_x_2087:
        /* <DEDUP_REMOVED lines=66> */
[----:B------:R-:W-:Y:S01]  /*2710*/  MOV R10, 0xfffffff ;  /* 0x0fffffff000a7802 */ /* 0x000fe20000000f00 */
[----:B------:R-:W-:-:S03]  /*2720*/  @!P1 FADD.FTZ R7, R7, R12 ;  /* 0x0000000c07079221 */ /* 0x000fc60000010000 */
        /* <DEDUP_REMOVED lines=85> */
.L_x_2111:
        /* <DEDUP_REMOVED lines=76> */
.L_x_2096:
        /* <DEDUP_REMOVED lines=45> */
.L_x_2099:
[----:B------:R-:W-:Y:S05]  /*3410*/  BSYNC.RECONVERGENT B0 ;  /* 0x0000000000007941 */ /* 0x000fea0003800200 */
.L_x_2098:
        /* <DEDUP_REMOVED lines=23> */
.L_x_2097:
[----:B------:R-:W-:Y:S05]  /*3590*/  WARPSYNC.COLLECTIVE R10, `(.L_x_2100) ;  /* 0x000000000a087348 */ /* 0x000fea0003c00000 */
[----:B------:R-:W-:Y:S01]  /*35a0*/  NOP ;  /* 0x0000000000007918 */ /* 0x000fe20000000000 */
[----:B------:R-:W-:Y:S05]  /*35b0*/  ENDCOLLECTIVE ;  /* 0x000000000000791b */ /* 0x000fea0003800000 */
.L_x_2100:
        /* <DEDUP_REMOVED lines=13> */
.L_x_2101:
        /* <DEDUP_REMOVED lines=9> */
.L_x_2102:
        /* <DEDUP_REMOVED lines=11> */
.L_x_2103:
        /* <DEDUP_REMOVED lines=9> */
.L_x_2104:
        /* <DEDUP_REMOVED lines=11> */
.L_x_2105:
        /* <DEDUP_REMOVED lines=9> */
.L_x_2106:
        /* <DEDUP_REMOVED lines=12> */
.L_x_2107:
        /* <DEDUP_REMOVED lines=10> */
.L_x_2108:
        /* <DEDUP_REMOVED lines=9> */
.L_x_2109:
[----:B------:R-:W-:Y:S01]  /*3b90*/  @!P0 FADD.FTZ R7, R7, R16 ;  /* 0x0000001007078221 */ /* 0x000fe20000010000 */
[----:B------:R0:W-:Y:S04]  /*3ba0*/  STS [R2+0xc0], R11 ;  /* 0x0000c00b02007388 */ /* 0x0001e80000000800 */
[----:B------:R0:W-:Y:S04]  /*3bb0*/  STS [R2+0xc4], R5 ;  /* 0x0000c40502007388 */ /* 0x0001e80000000800 */
[----:B------:R0:W-:Y:S02]  /*3bc0*/  STS [R2+0xc8], R7 ;  /* 0x0000c80702007388 */ /* 0x0001e40000000800 */
[----:B0-----:R-:W-:Y:S05]  /*3bd0*/  WARPSYNC.COLLECTIVE R10, `(.L_x_2110) ;  /* 0x000000000a087348 */ /* 0x001fea0003c00000 */
[----:B------:R-:W-:Y:S01]  /*3be0*/  NOP ;  /* 0x0000000000007918 */ /* 0x000fe20000000000 */
[----:B0-----:R-:W-:Y:S05]  /*3bf0*/  ENDCOLLECTIVE ;  /* 0x000000000000791b */ /* 0x001fea0003800000 */
.L_x_2110:
[----:B------:R-:W-:Y:S05]  /*3c00*/  BRA `(.L_x_2111) ;  /* 0xfffffff0001c7947 */ /* 0x000fea000383ffff */
.L_x_2112:
        /* <DEDUP_REMOVED lines=15> */
.L_x_4450:


//--------------------- .text._Z30group_norm_nhwc_bwd_sum_kernelI11Fp32IOFp16WLi168EEv26Group_norm_nhwc_bwd_params --------------------------
	.section	.text._Z30group_norm_nhwc_bwd_sum_kernelI11Fp32IOFp16WLi168EEv26Group_norm_nhwc_bwd_params,"ax",@progbits
	.align	128
        .global         _Z30group_norm_nhwc_bwd_sum_kernelI11Fp32IOFp16WLi168EEv26Group_norm_nhwc_bwd_params
        .type           _Z30group_norm_nhwc_bwd_sum_kernelI11Fp32IOFp16WLi168EEv26Group_norm_nhwc_bwd_params,@function
        .size           _Z30group_norm_nhwc_bwd_sum_kernelI11Fp32IOFp16WLi168EEv26Group_norm_nhwc_bwd_params,(.L_x_4451 - _Z30group_norm_nhwc_bwd_sum_kernelI11Fp32IOFp16WLi168EEv26Group_norm_nhwc_bwd_params)
        .other          _Z30group_norm_nhwc_bwd_sum_kernelI11Fp32IOFp16WLi168EEv26Group_norm_nhwc_bwd_params,@"STO_CUDA_ENTRY STV_DEFAULT"
_Z30group_norm_nhwc_bwd_sum_kernelI11Fp32IOFp16WLi168EEv26Group_norm_nhwc_bwd_params:
.text._Z30group_norm_nhwc_bwd_sum_kernelI11Fp32IOFp16WLi168EEv26Group_norm_nhwc_bwd_params:
        /* <DEDUP_REMOVED lines=50> */
[----:B0-----:R-:W-:Y:S01]  /*0320*/  MOV R8, RZ ;  /* 0x000000ff00087202 */ /* 0x001fe20000000f00 */
[----:B-1----:R-:W-:-:S04]  /*0330*/  IMAD.MOV R10, RZ, RZ, -R9 ;  /* 0x000000ffff0a7224 */ /* 0x002fc800078e0a09 */
        /* <DEDUP_REMOVED lines=25> */
.L_x_2114:
[----:B------:R-:W-:Y:S05]  /*04d0*/  BSYNC.RECONVERGENT B0 ;  /* 0x0000000000007941 */ /* 0x000fea0003800200 */
.L_x_2113:
[----:B------:R-:W0:Y:S01]  /*04e0*/  S2UR UR4, SR_CTAID.Y ;  /* 0x00000000000479c3 */ /* 0x000e220000002600 */
[----:B------:R-:W-:Y:S01]  /*04f0*/  IADD3 R8, PT, PT, -R13, RZ, RZ ;  /* 0x000000ff0d087210 */ /* 0x000fe20007ffe1ff */
[----:B------:R-:W0:Y:S01]  /*0500*/  LDCU UR5, c[0x0][0x41c] ;  /* 0x00008380ff0577ac */ /* 0x000e220008000800 */
[----:B------:R-:W-:Y:S01]  /*0510*/  HFMA2 R19, -RZ, RZ, 0, 0 ;  /* 0x00000000ff137431 */ /* 0x000fe200000001ff */
[----:B------:R-:W-:Y:S02]  /*0520*/  CS2R R20, SRZ ;  /* 0x0000000000147805 */ /* 0x000fe4000001ff00 */
[----:B------:R-:W-:Y:S01]  /*0530*/  IMAD R4, R5, R8, R4 ;  /* 0x0000000805047224 */ /* 0x000fe200078e0204 */
[----:B------:R-:W1:Y:S01]  /*0540*/  LDCU.64 UR12, c[0x0][0x400] ;  /* 0x00008000ff0c77ac */ /* 0x000e620008000a00 */
        /* <DEDUP_REMOVED lines=9> */
[----:B------:R-:W-:Y:S02]  /*05e0*/  HFMA2 R4, -RZ, RZ, 1.875, 0 ;  /* 0x3f800000ff047431 */ /* 0x000fe400000001ff */
[----:B--2---:R-:W-:Y:S01]  /*05f0*/  @P1 FADD.FTZ R7, R7, R8 ;  /* 0x0000000807071221 */ /* 0x004fe20000010000 */
[----:B------:R-:W-:Y:S01]  /*0600*/  CS2R R8, SRZ ;  /* 0x0000000000087805 */ /* 0x000fe2000001ff00 */
[----:B------:R-:W-:-:S02]  /*0610*/  ULEA.HI.X.SX32 UR5, UR5, UR7, 0x1, UP0 ;  /* 0x0000000705057291 */ /* 0x000fc400080f0eff */
[----:B-1----:R-:W-:-:S04]  /*0620*/  UISETP.LT.U32.AND UP0, UPT, UR8, UR12, UPT ;  /* 0x0000000c0800728c */ /* 0x002fc8000bf01070 */
[----:B------:R-:W-:Y:S01]  /*0630*/  UISETP.LT.AND.EX UP0, UPT, UR5, UR13, UPT, UP0 ;  /* 0x0000000d0500728c */ /* 0x000fe2000bf01300 */
[----:B------:R0:W1:Y:S01]  /*0640*/  @P1 MUFU.RSQ R4, R7 ;  /* 0x0000000700041308 */ /* 0x0000620000001400 */
[----:B------:R-:W-:Y:S02]  /*0650*/  @P3 IADD3 R13, PT, PT, R13, 0x1, RZ ;  /* 0x000000010d0d3810 */ /* 0x000fe40007ffe0ff */
[----:B------:R-:W-:Y:S02]  /*0660*/  USEL UR8, UR8, UR12, UP0 ;  /* 0x0000000c08087287 */ /* 0x000fe40008000000 */
[----:B------:R-:W-:Y:S02]  /*0670*/  SEL R5, R6, R13, !P2 ;  /* 0x0000000d06057207 */ /* 0x000fe40005000000 */
        /* <DEDUP_REMOVED lines=21> */
.L_x_2118:
        /* <DEDUP_REMOVED lines=15> */
[----:B------:R-:W-:Y:S02]  /*08c0*/  MOV R25, UR4 ;  /* 0x0000000400197c02 */ /* 0x000fe40008000f00 */
[----:B------:R-:W-:Y:S02]  /*08d0*/  @!P0 IADD3.X R17, PT, PT, R18, R11, RZ, P1, !PT ;  /* 0x0000000b12118210 */ /* 0x000fe40000ffe4ff */
[----:B------:R-:W-:-:S02]  /*08e0*/  CS2R R10, SRZ ;  /* 0x00000000000a7805 */ /* 0x000fc4000001ff00 */
[----:B0-----:R-:W-:-:S04]  /*08f0*/  @!P0 IADD3 R24, P1, PT, R29, R12, RZ ;  /* 0x0000000c1d188210 */ /* 0x001fc80007f3e0ff */
[----:B------:R0:W3:Y:S01]  /*0900*/  @!P0 LDG.E.64 R10, desc[UR14][R16.64] ;  /* 0x0000000e100a8981 */ /* 0x0000e2000c1e1b00 */
[----:B------:R-:W-:Y:S02]  /*0910*/  @!P0 IADD3 R29, PT, PT, R25, -0x1, RZ ;  /* 0xffffffff191d8810 */ /* 0x000fe40007ffe0ff */
[----:B------:R-:W-:Y:S02]  /*0920*/  @!P0 IADD3.X R25, PT, PT, R18, R13, RZ, P1, !PT ;  /* 0x0000000d12198210 */ /* 0x000fe40000ffe4ff */
[----:B------:R-:W-:Y:S02]  /*0930*/  CS2R R12, SRZ ;  /* 0x00000000000c7805 */ /* 0x000fe4000001ff00 */
[----:B------:R-:W-:Y:S02]  /*0940*/  @!P0 SHF.R.S32.HI R18, RZ, 0x1f, R29 ;  /* 0x0000001fff128819 */ /* 0x000fe4000001141d */
[----:B0-----:R-:W-:Y:S02]  /*0950*/  @!P0 MOV R16, R22 ;  /* 0x0000001600108202 */ /* 0x001fe40000000f00 */
[----:B------:R0:W4:Y:S01]  /*0960*/  @!P0 LDG.E.64 R12, desc[UR14][R24.64] ;  /* 0x0000000e180c8981 */ /* 0x000122000c1e1b00 */
[----:B------:R-:W-:Y:S01]  /*0970*/  @!P0 MOV R17, R7 ;  /* 0x0000000700118202 */ /* 0x000fe20000000f00 */
[----:B--2---:R-:W-:-:S04]  /*0980*/  @!P0 IMAD R18, R18, R14, RZ ;  /* 0x0000000e12128224 */ /* 0x004fc800078e02ff */
[C---:B------:R-:W-:Y:S02]  /*0990*/  @!P0 IMAD R18, R29.reuse, R15, R18 ;  /* 0x0000000f1d128224 */ /* 0x040fe400078e0212 */
[----:B------:R-:W-:Y:S02]  /*09a0*/  @!P0 IMAD.WIDE.U32 R14, R29, R14, R16 ;  /* 0x0000000e1d0e8225 */ /* 0x000fe400078e0010 */
[----:B------:R-:W0:Y:S02]  /*09b0*/  @!P0 LDC.64 R16, c[0x0][0x398] ;  /* 0x0000e600ff108b82 */ /* 0x000e240000000a00 */
[----:B------:R-:W-:Y:S01]  /*09c0*/  @!P0 IMAD.SHL.U32 R29, R14, 0x4, RZ ;  /* 0x000000040e1d8824 */ /* 0x000fe200078e00ff */
[----:B------:R-:W-:-:S04]  /*09d0*/  @!P0 IADD3 R15, PT, PT, R15, R18, RZ ;  /* 0x000000120f0f8210 */ /* 0x000fc80007ffe0ff */
[----:B------:R-:W-:Y:S02]  /*09e0*/  @!P0 SHF.L.U64.HI R18, R14, 0x2, R15 ;  /* 0x000000020e128819 */ /* 0x000fe4000001020f */
[----:B------:R-:W2:Y:S01]  /*09f0*/  @!P0 LDC.64 R14, c[0x0][0x3a0] ;  /* 0x0000e800ff0e8b82 */ /* 0x000ea20000000a00 */
[----:B0-----:R-:W-:-:S04]  /*0a00*/  @!P0 IADD3 R24, P2, PT, R29, R16, RZ ;  /* 0x000000101d188210 */ /* 0x001fc80007f5e0ff */
[----:B------:R-:W-:Y:S02]  /*0a10*/  @!P0 IADD3.X R25, PT, PT, R18, R17, RZ, P2, !PT ;  /* 0x0000001112198210 */ /* 0x000fe400017fe4ff */
        /* <DEDUP_REMOVED lines=38> */
[----:B---3--:R-:W-:-:S04]  /*0c80*/  FADD.FTZ R17, -R2, R10 ;  /* 0x0000000a02117221 */ /* 0x008fc80000010100 */
[----:B------:R-:W-:Y:S01]  /*0c90*/  FMUL.FTZ R10, R17, R4 ;  /* 0x00000004110a7220 */ /* 0x000fe20000410000 */
[----:B----4-:R-:W-:Y:S01]  /*0ca0*/  FMUL.FTZ R29, R12, R3 ;  /* 0x000000030c1d7220 */ /* 0x010fe20000410000 */
        /* <DEDUP_REMOVED lines=70> */
.L_x_2117:
        /* <DEDUP_REMOVED lines=18> */
[----:B------:R-:W2:Y:S01]  /*1230*/  @!P0 LDC.64 R10, c[0x0][0x398] ;  /* 0x0000e600ff0a8b82 */ /* 0x000ea20000000a00 */
[----:B------:R-:W-:Y:S01]  /*1240*/  @!UP1 UIMAD UR5, UR5, UR6, URZ ;  /* 0x00000006050592a4 */ /* 0x000fe2000f8e02ff */
[----:B------:R-:W-:-:S03]  /*1250*/  @!P0 SHF.L.U32 R29, R16, 0x2, RZ ;  /* 0x00000002101d8819 */ /* 0x000fc600000006ff */
[----:B------:R-:W-:Y:S01]  /*1260*/  @!UP1 UIMAD UR5, UR4, UR7, UR5 ;  /* 0x00000007040592a4 */ /* 0x000fe2000f8e0205 */
[----:B------:R-:W3:Y:S05]  /*1270*/  LDCU.64 UR6, c[0x0][0x3f8] ;  /* 0x00007f00ff0677ac */ /* 0x000eea0008000a00 */
[----:B------:R-:W-:Y:S02]  /*1280*/  @!P0 IADD3 R15, PT, PT, R17, UR5, RZ ;  /* 0x00000005110f8c10 */ /* 0x000fe4000fffe0ff */
[----:B------:R-:W-:Y:S02]  /*1290*/  @!P0 SHF.R.S32.HI R17, RZ, 0x1f, R25 ;  /* 0x0000001fff118819 */ /* 0x000fe40000011419 */
[----:B------:R-:W-:-:S02]  /*12a0*/  @!P0 SHF.L.U64.HI R16, R16, 0x2, R15 ;  /* 0x0000000210108819 */ /* 0x000fc4000001020f */
[----:B------:R-:W-:Y:S02]  /*12b0*/  CS2R R14, SRZ ;  /* 0x00000000000e7805 */ /* 0x000fe4000001ff00 */
[----:B0-----:R-:W-:-:S04]  /*12c0*/  @!P0 IADD3 R12, P1, PT, R29, R12, RZ ;  /* 0x0000000c1d0c8210 */ /* 0x001fc80007f3e0ff */
[----:B------:R-:W-:Y:S01]  /*12d0*/  @!P0 IADD3.X R13, PT, PT, R16, R13, RZ, P1, !PT ;  /* 0x0000000d100d8210 */ /* 0x000fe20000ffe4ff */
[----:B---3--:R-:W-:-:S04]  /*12e0*/  @!P0 IMAD R18, R17, UR6, RZ ;  /* 0x0000000611128c24 */ /* 0x008fc8000f8e02ff */
[----:B------:R0:W3:Y:S01]  /*12f0*/  @!P0 LDG.E.64 R14, desc[UR14][R12.64] ;  /* 0x0000000e0c0e8981 */ /* 0x0000e2000c1e1b00 */
[----:B--2---:R-:W-:Y:S01]  /*1300*/  @!P0 IADD3 R28, P1, PT, R29, R10, RZ ;  /* 0x0000000a1d1c8210 */ /* 0x004fe20007f3e0ff */
[----:B------:R-:W-:-:S03]  /*1310*/  @!P0 IMAD R17, R25, UR7, R18 ;  /* 0x0000000719118c24 */ /* 0x000fc6000f8e0212 */
        /* <DEDUP_REMOVED lines=48> */
.L_x_2119:
        /* <DEDUP_REMOVED lines=26> */
.L_x_2121:
[----:B------:R-:W-:Y:S05]  /*17c0*/  BSYNC.RECONVERGENT B0 ;  /* 0x0000000000007941 */ /* 0x000fea0003800200 */
.L_x_2120:
        /* <DEDUP_REMOVED lines=15> */
.L_x_2116:
        /* <DEDUP_REMOVED lines=16> */
[----:B------:R-:W2:Y:S01]  /*19c0*/  @!P0 LDC.64 R14, c[0x0][0x398] ;  /* 0x0000e600ff0e8b82 */ /* 0x000ea20000000a00 */
        /* <DEDUP_REMOVED lines=46> */
.L_x_2122:
[----:B------:R-:W-:Y:S05]  /*1cb0*/  BRA.U !UP0, `(.L_x_2115) ;  /* 0x0000000508c07547 */ /* 0x000fea000b800000 */
[----:B------:R-:W-:-:S12]  /*1cc0*/  UIADD3 UR4, UPT, UPT, UR6, -UR8, URZ ;  /* 0x8000000806047290 */ /* 0x000fd8000fffe0ff */
.L_x_2123:
        /* <DEDUP_REMOVED lines=18> */
[----:B------:R-:W-:-:S04]  /*1df0*/  MOV R27, UR6 ;  /* 0x00000006001b7c02 */ /* 0x000fc80008000f00 */
[----:B------:R-:W-:Y:S02]  /*1e00*/  @!P0 IADD3 R27, PT, PT, R27, 0x1, RZ ;  /* 0x000000011b1b8810 */ /* 0x000fe40007ffe0ff */
[----:B----4-:R-:W-:-:S04]  /*1e10*/  @!P0 IADD3 R28, P1, PT, R29, R10, RZ ;  /* 0x0000000a1d1c8210 */ /* 0x010fc80007f3e0ff */
[----:B------:R-:W-:Y:S02]  /*1e20*/  @!P0 IADD3.X R29, PT, PT, R24, R11, RZ, P1, !PT ;  /* 0x0000000b181d8210 */ /* 0x000fe40000ffe4ff */
[----:B------:R-:W-:-:S06]  /*1e30*/  CS2R R10, SRZ ;  /* 0x00000000000a7805 */ /* 0x000fcc000001ff00 */
[----:B------:R4:W5:Y:S01]  /*1e40*/  @!P0 LDG.E.64 R10, desc[UR14][R28.64] ;  /* 0x0000000e1c0a8981 */ /* 0x000962000c1e1b00 */
[----:B------:R-:W-:Y:S02]  /*1e50*/  @!P0 SHF.R.S32.HI R24, RZ, 0x1f, R27 ;  /* 0x0000001fff188819 */ /* 0x000fe4000001141b */
[----:B--2---:R-:W-:Y:S02]  /*1e60*/  @!P0 MOV R16, R22 ;  /* 0x0000001600108202 */ /* 0x004fe40000000f00 */
[----:B------:R-:W-:Y:S01]  /*1e70*/  @!P0 MOV R17, R7 ;  /* 0x0000000700118202 */ /* 0x000fe20000000f00 */
[----:B0-----:R-:W-:-:S04]  /*1e80*/  @!P0 IMAD R24, R24, R12, RZ ;  /* 0x0000000c18188224 */ /* 0x001fc800078e02ff */
[C---:B------:R-:W-:Y:S02]  /*1e90*/  @!P0 IMAD R24, R27.reuse, R13, R24 ;  /* 0x0000000d1b188224 */ /* 0x040fe400078e0218 */
[----:B------:R-:W-:Y:S02]  /*1ea0*/  @!P0 IMAD.WIDE.U32 R16, R27, R12, R16 ;  /* 0x0000000c1b108225 */ /* 0x000fe400078e0010 */
[----:B------:R-:W4:Y:S03]  /*1eb0*/  @!P0 LDC.64 R12, c[0x0][0x3a0] ;  /* 0x0000e800ff0c8b82 */ /* 0x000f260000000a00 */
[----:B------:R-:W-:Y:S02]  /*1ec0*/  @!P0 IADD3 R17, PT, PT, R17, R24, RZ ;  /* 0x0000001811118210 */ /* 0x000fe40007ffe0ff */
[C---:B------:R-:W-:Y:S02]  /*1ed0*/  @!P0 SHF.L.U32 R27, R16.reuse, 0x2, RZ ;  /* 0x00000002101b8819 */ /* 0x040fe400000006ff */
[----:B------:R-:W-:-:S02]  /*1ee0*/  @!P0 SHF.L.U64.HI R24, R16, 0x2, R17 ;  /* 0x0000000210188819 */ /* 0x000fc40000010211 */
[----:B------:R-:W0:Y:S01]  /*1ef0*/  @!P0 LDC.64 R16, c[0x0][0x398] ;  /* 0x0000e600ff108b82 */ /* 0x000e220000000a00 */
[----:B----4-:R-:W-:-:S05]  /*1f00*/  @!P0 IADD3 R28, P1, PT, R27, R12, RZ ;  /* 0x0000000c1b1c8210 */ /* 0x010fca0007f3e0ff */
[----:B------:R-:W-:Y:S01]  /*1f10*/  @!P0 IMAD.X R29, R24, 0x1, R13, P1 ;  /* 0x00000001181d8824 */ /* 0x000fe200008e060d */
        /* <DEDUP_REMOVED lines=25> */
[----:B------:R-:W0:Y:S01]  /*20b0*/  MUFU.EX2 R29, R29 ;  /* 0x0000001d001d7308 */ /* 0x000e220000000800 */
[C---:B--2---:R-:W-:Y:S01]  /*20c0*/  FADD.FTZ R12, -R2.reuse, R12 ;  /* 0x0000000c020c7221 */ /* 0x044fe20000010100 */
[----:B0-----:R-:W-:Y:S01]  /*20d0*/  FADD.FTZ R26, R29, 1 ;  /* 0x3f8000001d1a7421 */ /* 0x001fe20000010000 */
[----:B------:R-:W-:-:S05]  /*20e0*/  FADD.FTZ R13, -R2, R13 ;  /* 0x0000000d020d7221 */ /* 0x000fca0000010100 */
        /* <DEDUP_REMOVED lines=45> */
.L_x_2115:
[----:B------:R-:W0:Y:S01]  /*23c0*/  S2R R3, SR_TID.X ;  /* 0x0000000000037919 */ /* 0x000e220000002100 */
[----:B------:R-:W2:Y:S01]  /*23d0*/  S2UR UR6, SR_CgaCtaId ;  /* 0x00000000000679c3 */ /* 0x000ea20000008800 */
[----:B------:R-:W3:Y:S01]  /*23e0*/  LDCU UR7, c[0x0][0x424] ;  /* 0x00008480ff0777ac */ /* 0x000ee20008000800 */
[----:B------:R-:W-:Y:S01]  /*23f0*/  MOV R2, RZ ;  /* 0x000000ff00027202 */ /* 0x000fe20000000f00 */
[----:B------:R-:W-:Y:S01]  /*2400*/  UMOV UR5, 0x400 ;  /* 0x0000040000057882 */ /* 0x000fe20000000000 */
[----:B---3--:R-:W-:Y:S01]  /*2410*/  IMAD R7, R5, UR7, RZ ;  /* 0x0000000705077c24 */ /* 0x008fe2000f8e02ff */
[----:B--2---:R-:W-:-:S06]  /*2420*/  ULEA UR4, UR6, UR5, 0x18 ;  /* 0x0000000506047291 */ /* 0x004fcc000f8ec0ff */
        /* <DEDUP_REMOVED lines=16> */
[----:B------:R-:W2:Y:S04]  /*2530*/  LDS R27, [R24+0x21c] ;  /* 0x00021c00181b7984 */ /* 0x000ea80000000800 */
[----:B------:R-:W3:Y:S01]  /*2540*/  LDS R28, [R24+0x228] ;  /* 0x00022800181c7984 */ /* 0x000ee20000000800 */
[----:B------:R-:W-:-:S03]  /*2550*/  IMAD R0, R3, R7, UR7 ;  /* 0x0000000703007e24 */ /* 0x000fc6000f8e0207 */
[----:B------:R-:W4:Y:S04]  /*2560*/  LDS R17, [R24+0x234] ;  /* 0x0002340018117984 */ /* 0x000f280000000800 */
[----:B------:R-:W5:Y:S04]  /*2570*/  LDS R16, [R24+0x240] ;  /* 0x0002400018107984 */ /* 0x000f680000000800 */
[----:B------:R-:W-:Y:S04]  /*2580*/  LDS R22, [R24+0x214] ;  /* 0x0002140018167984 */ /* 0x000fe80000000800 */
[----:B------:R-:W1:Y:S04]  /*2590*/  LDS R23, [R24+0x220] ;  /* 0x0002200018177984 */ /* 0x000e680000000800 */
[----:B------:R-:W-:Y:S04]  /*25a0*/  LDS R25, [R24+0x218] ;  /* 0x0002180018197984 */ /* 0x000fe80000000800 */
[----:B------:R-:W0:Y:S04]  /*25b0*/  LDS R18, [R24+0x224] ;  /* 0x0002240018127984 */ /* 0x000e280000000800 */
[----:B------:R-:W0:Y:S04]  /*25c0*/  LDS R10, [R24+0x24c] ;  /* 0x00024c00180a7984 */ /* 0x000e280000000800 */
[----:B------:R-:W0:Y:S04]  /*25d0*/  LDS R14, [R24+0x22c] ;  /* 0x00022c00180e7984 */ /* 0x000e280000000800 */
[----:B------:R-:W0:Y:S01]  /*25e0*/  LDS R15, [R24+0x230] ;  /* 0x00023000180f7984 */ /* 0x000e220000000800 */
[----:B--2---:R-:W-:-:S03]  /*25f0*/  ISETP.NE.AND P0, PT, R27, RZ, PT ;  /* 0x000000ff1b00720c */ /* 0x004fc60003f05270 */
[----:B------:R-:W2:Y:S01]  /*2600*/  LDS R26, [R24+0x210] ;  /* 0x00021000181a7984 */ /* 0x000ea20000000800 */
[----:B---3--:R-:W-:-:S03]  /*2610*/  ISETP.NE.AND P1, PT, R28, RZ, PT ;  /* 0x000000ff1c00720c */ /* 0x008fc60003f25270 */
[----:B------:R-:W3:Y:S01]  /*2620*/  LDS R11, [R24+0x238] ;  /* 0x00023800180b7984 */ /* 0x000ee20000000800 */
[----:B----4-:R-:W-:-:S03]  /*2630*/  ISETP.NE.AND P2, PT, R17, RZ, PT ;  /* 0x000000ff1100720c */ /* 0x010fc60003f45270 */
[----:B------:R-:W4:Y:S01]  /*2640*/  LDS R12, [R24+0x23c] ;  /* 0x00023c00180c7984 */ /* 0x000f220000000800 */
[----:B-----5:R-:W-:-:S03]  /*2650*/  ISETP.NE.AND P3, PT, R16, RZ, PT ;  /* 0x000000ff1000720c */ /* 0x020fc60003f65270 */
[----:B------:R-:W5:Y:S04]  /*2660*/  LDS R8, [R24+0x244] ;  /* 0x0002440018087984 */ /* 0x000f680000000800 */
[----:B------:R-:W5:Y:S01]  /*2670*/  LDS R9, [R24+0x248] ;  /* 0x0002480018097984 */ /* 0x000f620000000800 */
[----:B-1----:R-:W-:Y:S01]  /*2680*/  @!P0 FADD.FTZ R23, R22, R23 ;  /* 0x0000001716178221 */ /* 0x002fe20000010000 */
[--C-:B0-----:R-:W-:Y:S02]  /*2690*/  SHF.R.U32.HI R22, RZ, 0x2, R13.reuse ;  /* 0x00000002ff167819 */ /* 0x101fe4000001160d */
[----:B------:R-:W0:Y:S03]  /*26a0*/  LDS R7, [R24+0x250] ;  /* 0x0002500018077984 */ /* 0x000e260000000800 */
[----:B------:R-:W-:Y:S01]  /*26b0*/  IMAD.HI.U32 R22, R22, 0x24924925, RZ ;  /* 0x2492492516167827 */ /* 0x000fe200078e00ff */
[----:B------:R-:W1:Y:S03]  /*26c0*/  LDS R4, [R0+0x254] ;  /* 0x0002540000047984 */ /* 0x000e660000000800 */
[----:B------:R-:W-:Y:S01]  /*26d0*/  @!P0 FADD.FTZ R18, R25, R18 ;  /* 0x0000001219128221 */ /* 0x000fe20000010000 */
[----:B------:R-:W-:Y:S01]  /*26e0*/  IMAD R13, R22, -0x1c, R13 ;  /* 0xffffffe4160d7824 */ /* 0x000fe200078e020d */
[----:B------:R-:W-:Y:S01]  /*26f0*/  ISETP.NE.AND P0, PT, R10, RZ, PT ;  /* 0x000000ff0a00720c */ /* 0x000fe20003f05270 */
[----:B------:R-:W-:Y:S01]  /*2700*/  @!P1 FADD.FTZ R14, R14, R23 ;  /* 0x000000170e0e9221 */ /* 0x000fe20000010000 */
[----:B------:R-:W-:Y:S01]  /*2710*/  @!P1 FADD.FTZ R15, R15, R18 ;  /* 0x000000120f0f9221 */ /* 0x000fe20000010000 */
[----:B--2---:R-:W-:-:S02]  /*2720*/  IADD3 R26, PT, PT, R28, R27, R26 ;  /* 0x0000001b1c1a7210 */ /* 0x004fc40007ffe01a */
[----:B---3--:R-:W-:Y:S02]  /*2730*/  @!P2 FADD.FTZ R11, R11, R14 ;  /* 0x0000000e0b0ba221 */ /* 0x008fe40000010000 */
[----:B------:R-:W-:Y:S02]  /*2740*/  IADD3 R17, PT, PT, R16, R26, R17 ;  /* 0x0000001a10117210 */ /* 0x000fe40007ffe011 */
[----:B------:R-:W-:Y:S01]  /*2750*/  MOV R14, 0xc ;  /* 0x0000000c000e7802 */ /* 0x000fe20000000f00 */
[----:B----4-:R-:W-:Y:S01]  /*2760*/  @!P2 FADD.FTZ R12, R12, R15 ;  /* 0x0000000f0c0ca221 */ /* 0x010fe20000010000 */
[----:B-----5:R-:W-:Y:S01]  /*2770*/  @!P3 FADD.FTZ R8, R8, R11 ;  /* 0x0000000b0808b221 */ /* 0x020fe20000010000 */
[----:B------:R-:W-:Y:S02]  /*2780*/  IADD3 R11, PT, PT, R10, R17, RZ ;  /* 0x000000110a0b7210 */ /* 0x000fe40007ffe0ff */
[----:B------:R-:W-:Y:S02]  /*2790*/  IMAD R10, R13, R14, UR7 ;  /* 0x000000070d0a7e24 */ /* 0x000fe4000f8e020e */
[----:B------:R-:W-:-:S03]  /*27a0*/  @!P3 FADD.FTZ R9, R9, R12 ;  /* 0x0000000c0909b221 */ /* 0x000fc60000010000 */
[----:B------:R2:W-:Y:S01]  /*27b0*/  STS [R10+0xc0], R11 ;  /* 0x0000c00b0a007388 */ /* 0x0005e20000000800 */
[----:B0-----:R-:W-:Y:S01]  /*27c0*/  @!P0 FADD.FTZ R7, R7, R8 ;  /* 0x0000000807078221 */ /* 0x001fe20000010000 */
[----:B------:R-:W-:Y:S01]  /*27d0*/  MOV R8, 0xfffffff ;  /* 0x0fffffff00087802 */ /* 0x000fe20000000f00 */
[----:B-1----:R-:W-:-:S03]  /*27e0*/  @!P0 FADD.FTZ R4, R4, R9 ;  /* 0x0000000904048221 */ /* 0x002fc60000010000 */
[----:B------:R2:W-:Y:S01]  /*27f0*/  STS [R10+0xc4], R7 ;  /* 0x0000c4070a007388 */ /* 0x0005e20000000800 */
[----:B------:R-:W-:-:S03]  /*2800*/  R2UR UR7, R8 ;  /* 0x00000000080772ca */ /* 0x000fc600000e0000 */
[----:B------:R2:W-:Y:S10]  /*2810*/  STS [R10+0xc8], R4 ;  /* 0x0000c8040a007388 */ /* 0x0005f40000000800 */
[----:B--2---:R-:W-:Y:S05]  /*2820*/  BRA.DIV UR7, `(.L_x_2125) ;  /* 0x0000000e07707947 */ /* 0x004fea000b800000 */
        /* <DEDUP_REMOVED lines=81> */
.L_x_2139:
        /* <DEDUP_REMOVED lines=21> */
[----:B0-----:R-:W-:-:S03]  /*2e90*/  ISETP.NE.AND P4, PT, R4, RZ, PT ;  /* 0x000000ff0400720c */ /* 0x001fc60003f85270 */
[----:B------:R-:W0:Y:S01]  /*2ea0*/  LDS R8, [R0+0x230] ;  /* 0x0002300000087984 */ /* 0x000e220000000800 */
[----:B------:R-:W-:-:S03]  /*2eb0*/  IMAD.IADD R29, R4, 0x1, R27 ;  /* 0x00000001041d7824 */ /* 0x000fc600078e021b */
[----:B------:R-:W0:Y:S01]  /*2ec0*/  LDS R13, [R0+0x238] ;  /* 0x00023800000d7984 */ /* 0x000e220000000800 */
[C---:B----4-:R-:W-:Y:S02]  /*2ed0*/  ISETP.NE.AND P3, PT, R18.reuse, RZ, PT ;  /* 0x000000ff1200720c */ /* 0x050fe40003f65270 */
        /* <DEDUP_REMOVED lines=40> */
.L_x_2124:
[----:B---3--:R-:W1:Y:S01]  /*3160*/  S2R R3, SR_TID.X ;  /* 0x0000000000037919 */ /* 0x008e620000002100 */
[----:B0-----:R-:W0:Y:S01]  /*3170*/  LDC R0, c[0x0][0x424] ;  /* 0x00010900ff007b82 */ /* 0x001e220000000800 */
[----:B------:R-:W-:Y:S01]  /*3180*/  HFMA2 R2, -RZ, RZ, 0, 0 ;  /* 0x00000000ff027431 */ /* 0x000fe200000001ff */
[----:B------:R-:W-:-:S06]  /*3190*/  ULEA UR7, UR6, UR5, 0x18 ;  /* 0x0000000506077291 */ /* 0x000fcc000f8ec0ff */
[----:B------:R-:W-:Y:S01]  /*31a0*/  MOV R9, UR7 ;  /* 0x0000000700097c02 */ /* 0x000fe20008000f00 */
        /* <DEDUP_REMOVED lines=44> */
.L_x_2127:
[----:B------:R-:W-:Y:S05]  /*3470*/  BSYNC.RECONVERGENT B0 ;  /* 0x0000000000007941 */ /* 0x000fea0003800200 */
.L_x_2126:
        /* <DEDUP_REMOVED lines=23> */
.L_x_2125:
[----:B------:R-:W-:Y:S05]  /*35f0*/  WARPSYNC.COLLECTIVE R8, `(.L_x_2128) ;  /* 0x0000000008087348 */ /* 0x000fea0003c00000 */
[----:B------:R-:W-:Y:S01]  /*3600*/  NOP ;  /* 0x0000000000007918 */ /* 0x000fe20000000000 */
[----:B------:R-:W-:Y:S05]  /*3610*/  ENDCOLLECTIVE ;  /* 0x000000000000791b */ /* 0x000fea0003800000 */
.L_x_2128:
        /* <DEDUP_REMOVED lines=13> */
.L_x_2129:
        /* <DEDUP_REMOVED lines=9> */
.L_x_2130:
        /* <DEDUP_REMOVED lines=11> */
.L_x_2131:
        /* <DEDUP_REMOVED lines=9> */
.L_x_2132:
        /* <DEDUP_REMOVED lines=11> */
.L_x_2133:
        /* <DEDUP_REMOVED lines=9> */
.L_x_2134:
        /* <DEDUP_REMOVED lines=12> */
.L_x_2135:
        /* <DEDUP_REMOVED lines=10> */
.L_x_2136:
        /* <DEDUP_REMOVED lines=9> */
.L_x_2137:
[----:B------:R-:W-:Y:S01]  /*3bf0*/  @!P0 FADD.FTZ R4, R4, R9 ;  /* 0x0000000904048221 */ /* 0x000fe20000010000 */
[----:B------:R0:W-:Y:S04]  /*3c00*/  STS [R10+0xc0], R11 ;  /* 0x0000c00b0a007388 */ /* 0x0001e80000000800 */
[----:B------:R0:W-:Y:S04]  /*3c10*/  STS [R10+0xc4], R7 ;  /* 0x0000c4070a007388 */ /* 0x0001e80000000800 */
[----:B------:R0:W-:Y:S02]  /*3c20*/  STS [R10+0xc8], R4 ;  /* 0x0000c8040a007388 */ /* 0x0001e40000000800 */
[----:B0-----:R-:W-:Y:S05]  /*3c30*/  WARPSYNC.COLLECTIVE R8, `(.L_x_2138) ;  /* 0x0000000008087348 */ /* 0x001fea0003c00000 */
[----:B------:R-:W-:Y:S01]  /*3c40*/  NOP ;  /* 0x0000000000007918 */ /* 0x000fe20000000000 */
[----:B0-----:R-:W-:Y:S05]  /*3c50*/  ENDCOLLECTIVE ;  /* 0x000000000000791b */ /* 0x001fea0003800000 */
.L_x_2138:
[----:B------:R-:W-:Y:S05]  /*3c60*/  BRA `(.L_x_2139) ;  /* 0xfffffff000347947 */ /* 0x000fea000383ffff */
.L_x_2140:
        /* <DEDUP_REMOVED lines=9> */
.L_x_4451:


//--------------------- .text._Z30group_norm_nhwc_bwd_sum_kernelI11Fp32IOFp16WLi64EEv26Group_norm_nhwc_bwd_params --------------------------
	.section	.text._Z30group_norm_nhwc_bwd_sum_kernelI11Fp32IOFp16WLi64EEv26Group_norm_nhwc_bwd_params,"ax",@progbits
	.align	128
        .global         _Z30group_norm_nhwc_bwd_sum_kernelI11Fp32IOFp16WLi64EEv26Group_norm_nhwc_bwd_params
        .type           _Z30group_norm_nhwc_bwd_sum_kernelI11Fp32IOFp16WLi64EEv26Group_norm_nhwc_bwd_params,@function
        .size           _Z30group_norm_nhwc_bwd_sum_kernelI11Fp32IOFp16WLi64EEv26Group_norm_nhwc_bwd_params,(.L_x_4452 - _Z30group_norm_nhwc_bwd_sum_kernelI11Fp32IOFp16WLi64EEv26Group_norm_nhwc_bwd_params)
        .other          _Z30group_norm_nhwc_bwd_sum_kernelI11Fp32IOFp16WLi64EEv26Group_norm_nhwc_bwd_params,@"STO_CUDA_ENTRY STV_DEFAULT"
_Z30group_norm_nhwc_bwd_sum_kernelI11Fp32IOFp16WLi64EEv26Group_norm_nhwc_bwd_params:
.text._Z30group_norm_nhwc_bwd_sum_kernelI11Fp32IOFp16WLi64EEv26Group_norm_nhwc_bwd_params:
        /* <DEDUP_REMOVED lines=77> */
.L_x_2142:
[----:B------:R-:W-:Y:S05]  /*04d0*/  BSYNC.RECONVERGENT B0 ;  /* 0x0000000000007941 */ /* 0x000fea0003800200 */
.L_x_2141:
        /* <DEDUP_REMOVED lines=47> */
.L_x_2146:
        /* <DEDUP_REMOVED lines=18> */
[----:B0-----:R-:W-:Y:S02]  /*08f0*/  @!P0 IADD3 R24, P1, PT, R29, R12, RZ ;  /* 0x0000000c1d188210 */ /* 0x001fe40007f3e0ff */
[----:B------:R-:W-:Y:S02]  /*0900*/  @!P0 IADD3 R29, PT, PT, R25, -0x1, RZ ;  /* 0xffffffff191d8810 */ /* 0x000fe40007ffe0ff */
[----:B------:R0:W2:Y:S01]  /*0910*/  @!P0 LDG.E.64 R10, desc[UR14][R16.64] ;  /* 0x0000000e100a8981 */ /* 0x0000a2000c1e1b00 */
[----:B------:R-:W-:Y:S01]  /*0920*/  @!P0 IMAD.X R25, R18, 0x1, R13, P1 ;  /* 0x0000000112198824 */ /* 0x000fe200008e060d */
[----:B------:R-:W-:Y:S02]  /*0930*/  @!P0 SHF.R.S32.HI R18, RZ, 0x1f, R29 ;  /* 0x0000001fff128819 */ /* 0x000fe4000001141d */
[----:B------:R-:W-:Y:S02]  /*0940*/  CS2R R12, SRZ ;  /* 0x00000000000c7805 */ /* 0x000fe4000001ff00 */
[----:B0-----:R-:W-:-:S04]  /*0950*/  @!P0 MOV R16, R22 ;  /* 0x0000001600108202 */ /* 0x001fc80000000f00 */
[----:B------:R0:W3:Y:S01]  /*0960*/  @!P0 LDG.E.64 R12, desc[UR14][R24.64] ;  /* 0x0000000e180c8981 */ /* 0x0000e2000c1e1b00 */
[----:B------:R-:W-:Y:S01]  /*0970*/  @!P0 MOV R17, R7 ;  /* 0x0000000700118202 */ /* 0x000fe20000000f00 */
        /* <DEDUP_REMOVED lines=11> */
[----:B-1----:R-:W-:-:S05]  /*0a30*/  @!P0 IADD3 R28, P1, PT, R29, R14, RZ ;  /* 0x0000000e1d1c8210 */ /* 0x002fca0007f3e0ff */
[----:B------:R-:W-:Y:S01]  /*0a40*/  @!P0 IMAD.X R29, R18, 0x1, R15, P1 ;  /* 0x00000001121d8824 */ /* 0x000fe200008e060f */
[----:B------:R-:W-:-:S04]  /*0a50*/  CS2R R14, SRZ ;  /* 0x00000000000e7805 */ /* 0x000fc8000001ff00 */
[----:B------:R-:W4:Y:S04]  /*0a60*/  @!P0 LDG.E.64 R16, desc[UR14][R28.64] ;  /* 0x0000000e1c108981 */ /* 0x000f28000c1e1b00 */
[----:B------:R-:W5:Y:S01]  /*0a70*/  @!P0 LDG.E.64 R14, desc[UR14][R24.64] ;  /* 0x0000000e180e8981 */ /* 0x000f62000c1e1b00 */
[----:B----4-:R-:W-:Y:S01]  /*0a80*/  FADD.FTZ R16, -R2, R16 ;  /* 0x0000001002107221 */ /* 0x010fe20000010100 */
        /* <DEDUP_REMOVED lines=58> */
[----:B------:R-:W-:Y:S01]  /*0e30*/  @!P0 IADD3 R13, PT, PT, R17, R13, RZ ;  /* 0x0000000d110d8210 */ /* 0x000fe20007ffe0ff */
[----:B------:R-:W-:-:S03]  /*0e40*/  @!P0 IMAD.SHL.U32 R17, R16, 0x4, RZ ;  /* 0x0000000410118824 */ /* 0x000fc600078e00ff */
[----:B------:R-:W-:Y:S02]  /*0e50*/  @!P0 SHF.L.U64.HI R24, R16, 0x2, R13 ;  /* 0x0000000210188819 */ /* 0x000fe4000001020d */
[----:B0-----:R-:W-:-:S04]  /*0e60*/  @!P0 IADD3 R28, P1, PT, R17, R10, RZ ;  /* 0x0000000a111c8210 */ /* 0x001fc80007f3e0ff */
[----:B------:R-:W-:Y:S02]  /*0e70*/  @!P0 IADD3.X R29, PT, PT, R24, R11, RZ, P1, !PT ;  /* 0x0000000b181d8210 */ /* 0x000fe40000ffe4ff */
[----:B------:R-:W0:Y:S01]  /*0e80*/  @!P0 LDC.64 R10, c[0x0][0x398] ;  /* 0x0000e600ff0a8b82 */ /* 0x000e220000000a00 */
[----:B------:R-:W-:Y:S01]  /*0e90*/  FADD.FTZ R25, R25, R12 ;  /* 0x0000000c19197221 */ /* 0x000fe20000010000 */
[----:B------:R-:W-:-:S06]  /*0ea0*/  CS2R R12, SRZ ;  /* 0x00000000000c7805 */ /* 0x000fcc000001ff00 */
[----:B------:R2:W3:Y:S01]  /*0eb0*/  @!P0 LDG.E.64 R12, desc[UR14][R28.64] ;  /* 0x0000000e1c0c8981 */ /* 0x0004e2000c1e1b00 */
[----:B0-----:R-:W-:-:S04]  /*0ec0*/  @!P0 IADD3 R16, P1, PT, R17, R10, RZ ;  /* 0x0000000a11108210 */ /* 0x001fc80007f3e0ff */
[----:B------:R-:W-:Y:S02]  /*0ed0*/  @!P0 IADD3.X R17, PT, PT, R24, R11, RZ, P1, !PT ;  /* 0x0000000b18118210 */ /* 0x000fe40000ffe4ff */
        /* <DEDUP_REMOVED lines=35> */
.L_x_2145:
        /* <DEDUP_REMOVED lines=20> */
[----:B------:R-:W2:Y:S01]  /*1250*/  LDCU UR6, c[0x0][0x3f8] ;  /* 0x00007f00ff0677ac */ /* 0x000ea20008000800 */
[----:B------:R-:W-:-:S02]  /*1260*/  @!P0 SHF.L.U32 R29, R16, 0x2, RZ ;  /* 0x00000002101d8819 */ /* 0x000fc400000006ff */
[----:B------:R-:W-:-:S06]  /*1270*/  @!UP1 UIMAD UR5, UR4, UR7, UR5 ;  /* 0x00000007040592a4 */ /* 0x000fcc000f8e0205 */
[----:B------:R-:W-:Y:S02]  /*1280*/  @!P0 IADD3 R15, PT, PT, R17, UR5, RZ ;  /* 0x00000005110f8c10 */ /* 0x000fe4000fffe0ff */
[----:B0-----:R-:W-:Y:S02]  /*1290*/  @!P0 IADD3 R12, P1, PT, R29, R12, RZ ;  /* 0x0000000c1d0c8210 */ /* 0x001fe40007f3e0ff */
[----:B------:R-:W-:Y:S02]  /*12a0*/  @!P0 SHF.L.U64.HI R16, R16, 0x2, R15 ;  /* 0x0000000210108819 */ /* 0x000fe4000001020f */
[----:B------:R-:W-:Y:S02]  /*12b0*/  CS2R R14, SRZ ;  /* 0x00000000000e7805 */ /* 0x000fe4000001ff00 */
[----:B------:R-:W-:Y:S01]  /*12c0*/  @!P0 SHF.R.S32.HI R17, RZ, 0x1f, R25 ;  /* 0x0000001fff118819 */ /* 0x000fe20000011419 */
[----:B------:R-:W-:-:S04]  /*12d0*/  @!P0 IMAD.X R13, R16, 0x1, R13, P1 ;  /* 0x00000001100d8824 */ /* 0x000fc800008e060d */
[----:B--2---:R-:W-:Y:S01]  /*12e0*/  @!P0 IMAD R18, R17, UR6, RZ ;  /* 0x0000000611128c24 */ /* 0x004fe2000f8e02ff */
[----:B------:R0:W2:Y:S03]  /*12f0*/  @!P0 LDG.E.64 R14, desc[UR14][R12.64] ;  /* 0x0000000e0c0e8981 */ /* 0x0000a6000c1e1b00 */
[----:B------:R-:W-:Y:S01]  /*1300*/  @!P0 IMAD R17, R25, UR7, R18 ;  /* 0x0000000719118c24 */ /* 0x000fe2000f8e0212 */
[----:B-1----:R-:W-:-:S05]  /*1310*/  @!P0 IADD3 R28, P1, PT, R29, R10, RZ ;  /* 0x0000000a1d1c8210 */ /* 0x002fca0007f3e0ff */
[----:B------:R-:W-:Y:S01]  /*1320*/  @!P0 IMAD.X R29, R16, 0x1, R11, P1 ;  /* 0x00000001101d8824 */ /* 0x000fe200008e060b */
        /* <DEDUP_REMOVED lines=47> */
.L_x_2147:
        /* <DEDUP_REMOVED lines=26> */
.L_x_2149:
[----:B------:R-:W-:Y:S05]  /*17c0*/  BSYNC.RECONVERGENT B0 ;  /* 0x0000000000007941 */ /* 0x000fea0003800200 */
.L_x_2148:
        /* <DEDUP_REMOVED lines=15> */
.L_x_2144:
        /* <DEDUP_REMOVED lines=63> */
.L_x_2150:
[----:B------:R-:W-:Y:S05]  /*1cb0*/  BRA.U !UP0, `(.L_x_2143) ;  /* 0x0000000508c07547 */ /* 0x000fea000b800000 */
[----:B------:R-:W-:-:S12]  /*1cc0*/  UIADD3 UR4, UPT, UPT, UR6, -UR8, URZ ;  /* 0x8000000806047290 */ /* 0x000fd8000fffe0ff */
.L_x_2151:
        /* <DEDUP_REMOVED lines=111> */
.L_x_2143:
        /* <DEDUP_REMOVED lines=90> */
.L_x_2174:
        /* <DEDUP_REMOVED lines=13> */
.L_x_2152:
        /* <DEDUP_REMOVED lines=40> */
.L_x_2155:
[----:B------:R-:W-:Y:S05]  /*2cb0*/  BSYNC.RECONVERGENT B0 ;  /* 0x0000000000007941 */ /* 0x000fea0003800200 */
.L_x_2154:
        /* <DEDUP_REMOVED lines=23> */
.L_x_2153:
        /* <DEDUP_REMOVED lines=9> */
.L_x_2156:
[----:B------:R-:W-:Y:S02]  /*2ec0*/  ISETP.GE.AND P4, PT, R13, 0x8, PT ;  /* 0x000000080d00780c */ /* 0x000fe40003f86270 */
[----:B------:R-:W-:Y:S01]  /*2ed0*/  MOV R27, R14 ;  /* 0x0000000e001b7202 */ /* 0x000fe20000000f00 */
[----:B------:R-:W-:-:S10]  /*2ee0*/  IMAD.MOV.U32 R17, RZ, RZ, R24 ;  /* 0x000000ffff117224 */ /* 0x000fd400078e0018 */
[----:B------:R-:W-:Y:S05]  /*2ef0*/  WARPSYNC.COLLECTIVE R22, `(.L_x_2157) ;  /* 0x0000000016087348 */ /* 0x000fea0003c00000 */
[----:B------:R0:W1:Y:S02]  /*2f00*/  SHFL.UP P0, R24, R27, R18, R23 ;  /* 0x040000121b187389 */ /* 0x0000640000000017 */
[----:B01----:R-:W-:Y:S05]  /*2f10*/  ENDCOLLECTIVE ;  /* 0x000000000000791b */ /* 0x003fea0003800000 */
.L_x_2157:
[----:B------:R-:W-:-:S04]  /*2f20*/  SEL R17, R17, RZ, P3 ;  /* 0x000000ff11117207 */ /* 0x000fc80001800000 */
[----:B------:R-:W-:Y:S02]  /*2f30*/  IADD3 R17, PT, PT, R16, R17, RZ ;  /* 0x0000001110117210 */ /* 0x000fe40007ffe0ff */
[----:B------:R-:W-:Y:S02]  /*2f40*/  MOV R27, R15 ;  /* 0x0000000f001b7202 */ /* 0x000fe40000000f00 */
[----:B------:R-:W-:-:S07]  /*2f50*/  MOV R25, R24 ;  /* 0x0000001800197202 */ /* 0x000fce0000000f00 */
[----:B------:R-:W-:Y:S05]  /*2f60*/  WARPSYNC.COLLECTIVE R22, `(.L_x_2158) ;  /* 0x0000000016087348 */ /* 0x000fea0003c00000 */
[----:B------:R0:W1:Y:S02]  /*2f70*/  SHFL.UP P0, R24, R27, R18, R23 ;  /* 0x040000121b187389 */ /* 0x0000640000000017 */
[----:B01----:R-:W-:Y:S05]  /*2f80*/  ENDCOLLECTIVE ;  /* 0x000000000000791b */ /* 0x003fea0003800000 */
.L_x_2158:
        /* <DEDUP_REMOVED lines=9> */
.L_x_2159:
[----:B------:R-:W-:Y:S02]  /*3020*/  ISETP.GE.AND P3, PT, R13, 0x2, PT ;  /* 0x000000020d00780c */ /* 0x000fe40003f66270 */
[----:B------:R-:W-:Y:S02]  /*3030*/  ISETP.NE.AND P2, PT, R17, RZ, PT ;  /* 0x000000ff1100720c */ /* 0x000fe40003f45270 */
[----:B------:R-:W-:Y:S02]  /*3040*/  MOV R27, R14 ;  /* 0x0000000e001b7202 */ /* 0x000fe40000000f00 */
[----:B------:R-:W-:-:S09]  /*3050*/  MOV R16, R24 ;  /* 0x0000001800107202 */ /* 0x000fd20000000f00 */
[----:B------:R-:W-:Y:S05]  /*3060*/  WARPSYNC.COLLECTIVE R22, `(.L_x_2160) ;  /* 0x0000000016087348 */ /* 0x000fea0003c00000 */
[----:B------:R0:W1:Y:S02]  /*3070*/  SHFL.UP P0, R24, R27, R18, R23 ;  /* 0x040000121b187389 */ /* 0x0000640000000017 */
[----:B01----:R-:W-:Y:S05]  /*3080*/  ENDCOLLECTIVE ;  /* 0x000000000000791b */ /* 0x003fea0003800000 */
.L_x_2160:
[----:B------:R-:W-:-:S04]  /*3090*/  SEL R16, R16, RZ, P3 ;  /* 0x000000ff10107207 */ /* 0x000fc80001800000 */
[----:B------:R-:W-:Y:S02]  /*30a0*/  IADD3 R16, PT, PT, R17, R16, RZ ;  /* 0x0000001011107210 */ /* 0x000fe40007ffe0ff */
[----:B------:R-:W-:Y:S01]  /*30b0*/  MOV R27, R15 ;  /* 0x0000000f001b7202 */ /* 0x000fe20000000f00 */
[----:B------:R-:W-:-:S07]  /*30c0*/  IMAD.MOV.U32 R25, RZ, RZ, R24 ;  /* 0x000000ffff197224 */ /* 0x000fce00078e0018 */
[----:B------:R-:W-:Y:S05]  /*30d0*/  WARPSYNC.COLLECTIVE R22, `(.L_x_2161) ;  /* 0x0000000016087348 */ /* 0x000fea0003c00000 */
[----:B------:R0:W1:Y:S02]  /*30e0*/  SHFL.UP P0, R24, R27, R18, R23 ;  /* 0x040000121b187389 */ /* 0x0000640000000017 */
[----:B01----:R-:W-:Y:S05]  /*30f0*/  ENDCOLLECTIVE ;  /* 0x000000000000791b */ /* 0x003fea0003800000 */
.L_x_2161:
        /* <DEDUP_REMOVED lines=9> */
.L_x_2162:
[----:B------:R-:W-:Y:S02]  /*3190*/  ISETP.GE.AND P3, PT, R13, 0x4, PT ;  /* 0x000000040d00780c */ /* 0x000fe40003f66270 */
[----:B------:R-:W-:Y:S02]  /*31a0*/  ISETP.NE.AND P2, PT, R16, RZ, PT ;  /* 0x000000ff1000720c */ /* 0x000fe40003f45270 */
[----:B------:R-:W-:Y:S02]  /*31b0*/  MOV R27, R14 ;  /* 0x0000000e001b7202 */ /* 0x000fe40000000f00 */
[----:B------:R-:W-:-:S09]  /*31c0*/  MOV R17, R24 ;  /* 0x0000001800117202 */ /* 0x000fd20000000f00 */
[----:B------:R-:W-:Y:S05]  /*31d0*/  WARPSYNC.COLLECTIVE R22, `(.L_x_2163) ;  /* 0x0000000016087348 */ /* 0x000fea0003c00000 */
[----:B------:R0:W1:Y:S02]  /*31e0*/  SHFL.UP P0, R24, R27, R18, R23 ;  /* 0x040000121b187389 */ /* 0x0000640000000017 */
[----:B01----:R-:W-:Y:S05]  /*31f0*/  ENDCOLLECTIVE ;  /* 0x000000000000791b */ /* 0x003fea0003800000 */
.L_x_2163:
[----:B------:R-:W-:-:S05]  /*3200*/  SEL R17, R17, RZ, P3 ;  /* 0x000000ff11117207 */ /* 0x000fca0001800000 */
[----:B------:R-:W-:Y:S01]  /*3210*/  IMAD.IADD R17, R16, 0x1, R17 ;  /* 0x0000000110117824 */ /* 0x000fe200078e0211 */
[----:B------:R-:W-:Y:S02]  /*3220*/  MOV R27, R15 ;  /* 0x0000000f001b7202 */ /* 0x000fe40000000f00 */
[----:B------:R-:W-:-:S07]  /*3230*/  MOV R25, R24 ;  /* 0x0000001800197202 */ /* 0x000fce0000000f00 */
[----:B------:R-:W-:Y:S05]  /*3240*/  WARPSYNC.COLLECTIVE R22, `(.L_x_2164) ;  /* 0x0000000016087348 */ /* 0x000fea0003c00000 */
[----:B------:R0:W1:Y:S02]  /*3250*/  SHFL.UP P0, R24, R27, R18, R23 ;  /* 0x040000121b187389 */ /* 0x0000640000000017 */
[----:B01----:R-:W-:Y:S05]  /*3260*/  ENDCOLLECTIVE ;  /* 0x000000000000791b */ /* 0x003fea0003800000 */
.L_x_2164:
        /* <DEDUP_REMOVED lines=9> */
.L_x_2165:
[----:B------:R-:W-:Y:S02]  /*3300*/  ISETP.NE.AND P3, PT, R17, RZ, PT ;  /* 0x000000ff1100720c */ /* 0x000fe40003f65270 */
[----:B------:R-:W-:Y:S02]  /*3310*/  ISETP.GE.AND P2, PT, R13, 0x10, PT ;  /* 0x000000100d00780c */ /* 0x000fe40003f46270 */
[----:B------:R-:W-:Y:S02]  /*3320*/  MOV R27, R14 ;  /* 0x0000000e001b7202 */ /* 0x000fe40000000f00 */
[----:B------:R-:W-:-:S09]  /*3330*/  MOV R16, R24 ;  /* 0x0000001800107202 */ /* 0x000fd20000000f00 */
[----:B------:R-:W-:Y:S05]  /*3340*/  WARPSYNC.COLLECTIVE R22, `(.L_x_2166) ;  /* 0x0000000016087348 */ /* 0x000fea0003c00000 */
[----:B------:R0:W1:Y:S02]  /*3350*/  SHFL.UP P0, R24, R27, R18, R23 ;  /* 0x040000121b187389 */ /* 0x0000640000000017 */
[----:B01----:R-:W-:Y:S05]  /*3360*/  ENDCOLLECTIVE ;  /* 0x000000000000791b */ /* 0x003fea0003800000 */
.L_x_2166:
[----:B------:R-:W-:-:S04]  /*3370*/  SEL R16, R16, RZ, P4 ;  /* 0x000000ff10107207 */ /* 0x000fc80002000000 */
[----:B------:R-:W-:Y:S01]  /*3380*/  IADD3 R16, PT, PT, R17, R16, RZ ;  /* 0x0000001011107210 */ /* 0x000fe20007ffe0ff */
[----:B------:R-:W-:Y:S01]  /*3390*/  IMAD.MOV.U32 R27, RZ, RZ, R15 ;  /* 0x000000ffff1b7224 */ /* 0x000fe200078e000f */
[----:B------:R-:W-:-:S07]  /*33a0*/  MOV R25, R24 ;  /* 0x0000001800197202 */ /* 0x000fce0000000f00 */
[----:B------:R-:W-:Y:S05]  /*33b0*/  WARPSYNC.COLLECTIVE R22, `(.L_x_2167) ;  /* 0x0000000016087348 */ /* 0x000fea0003c00000 */
[----:B------:R0:W1:Y:S02]  /*33c0*/  SHFL.UP P0, R24, R27, R18, R23 ;  /* 0x040000121b187389 */ /* 0x0000640000000017 */
[----:B01----:R-:W-:Y:S05]  /*33d0*/  ENDCOLLECTIVE ;  /* 0x000000000000791b */ /* 0x003fea0003800000 */
.L_x_2167:
        /* <DEDUP_REMOVED lines=9> */
.L_x_2168:
[----:B------:R-:W-:Y:S01]  /*3470*/  ISETP.NE.AND P3, PT, R16, RZ, PT ;  /* 0x000000ff1000720c */ /* 0x000fe20003f65270 */
[----:B------:R-:W-:Y:S01]  /*3480*/  IMAD.MOV.U32 R27, RZ, RZ, R14 ;  /* 0x000000ffff1b7224 */ /* 0x000fe200078e000e */
[----:B------:R-:W-:-:S11]  /*3490*/  MOV R17, R24 ;  /* 0x0000001800117202 */ /* 0x000fd60000000f00 */
[----:B------:R-:W-:Y:S05]  /*34a0*/  WARPSYNC.COLLECTIVE R22, `(.L_x_2169) ;  /* 0x0000000016087348 */ /* 0x000fea0003c00000 */
[----:B------:R0:W1:Y:S02]  /*34b0*/  SHFL.UP P0, R24, R27, R18, R23 ;  /* 0x040000121b187389 */ /* 0x0000640000000017 */
[----:B01----:R-:W-:Y:S05]  /*34c0*/  ENDCOLLECTIVE ;  /* 0x000000000000791b */ /* 0x003fea0003800000 */
.L_x_2169:
[----:B------:R-:W-:-:S04]  /*34d0*/  SEL R17, R17, RZ, P2 ;  /* 0x000000ff11117207 */ /* 0x000fc80001000000 */
[----:B------:R-:W-:Y:S02]  /*34e0*/  IADD3 R17, PT, PT, R16, R17, RZ ;  /* 0x0000001110117210 */ /* 0x000fe40007ffe0ff */
[----:B------:R-:W-:Y:S02]  /*34f0*/  MOV R27, R15 ;  /* 0x0000000f001b7202 */ /* 0x000fe40000000f00 */
[----:B------:R-:W-:-:S07]  /*3500*/  MOV R25, R24 ;  /* 0x0000001800197202 */ /* 0x000fce0000000f00 */
[----:B------:R-:W-:Y:S05]  /*3510*/  WARPSYNC.COLLECTIVE R22, `(.L_x_2170) ;  /* 0x0000000016087348 */ /* 0x000fea0003c00000 */
[----:B------:R0:W1:Y:S02]  /*3520*/  SHFL.UP P0, R24, R27, R18, R23 ;  /* 0x040000121b187389 */ /* 0x0000640000000017 */
[----:B01----:R-:W-:Y:S05]  /*3530*/  ENDCOLLECTIVE ;  /* 0x000000000000791b */ /* 0x003fea0003800000 */
.L_x_2170:
        /* <DEDUP_REMOVED lines=9> */
.L_x_2171:
[----:B------:R-:W-:Y:S01]  /*35d0*/  MOV R27, R14 ;  /* 0x0000000e001b7202 */ /* 0x000fe20000000f00 */
[----:B------:R-:W-:-:S07]  /*35e0*/  IMAD.MOV.U32 R17, RZ, RZ, R24 ;  /* 0x000000ffff117224 */ /* 0x000fce00078e0018 */
[----:B------:R-:W-:Y:S05]  /*35f0*/  WARPSYNC.COLLECTIVE R22, `(.L_x_2172) ;  /* 0x0000000016087348 */ /* 0x000fea0003c00000 */
[----:B------:R0:W1:Y:S02]  /*3600*/  SHFL.UP P0, R24, R27, R18, R23 ;  /* 0x040000121b187389 */ /* 0x0000640000000017 */
[----:B01----:R-:W-:Y:S05]  /*3610*/  ENDCOLLECTIVE ;  /* 0x000000000000791b */ /* 0x003fea0003800000 */
.L_x_2172:
[----:B------:R-:W-:Y:S02]  /*3620*/  MOV R27, R15 ;  /* 0x0000000f001b7202 */ /* 0x000fe40000000f00 */
[----:B------:R-:W-:-:S07]  /*3630*/  MOV R14, R24 ;  /* 0x00000018000e7202 */ /* 0x000fce0000000f00 */
[----:B------:R-:W-:Y:S05]  /*3640*/  WARPSYNC.COLLECTIVE R22, `(.L_x_2173) ;  /* 0x0000000016087348 */ /* 0x000fea0003c00000 */
[----:B------:R0:W1:Y:S02]  /*3650*/  SHFL.UP P0, R24, R27, R18, R23 ;  /* 0x040000121b187389 */ /* 0x0000640000000017 */
[----:B01----:R-:W-:Y:S05]  /*3660*/  ENDCOLLECTIVE ;  /* 0x000000000000791b */ /* 0x003fea0003800000 */
.L_x_2173:
[----:B------:R-:W-:Y:S01]  /*3670*/  MOV R15, R24 ;  /* 0x00000018000f7202 */ /* 0x000fe20000000f00 */
[----:B------:R-:W-:Y:S06]  /*3680*/  BRA `(.L_x_2174) ;  /* 0xfffffff000b47947 */ /* 0x000fec000383ffff */
.L_x_2175:
        /* <DEDUP_REMOVED lines=15> */
.L_x_4452:


//--------------------- .text._Z30group_norm_nhwc_bwd_sum_kernelI11Fp32IOFp16WLi128EEv26Group_norm_nhwc_bwd_params --------------------------
	.section	.text._Z30group_norm_nhwc_bwd_sum_kernelI11Fp32IOFp16WLi128EEv26Group_norm_nhwc_bwd_params,"ax",@progbits
	.align	128
        .global         _Z30group_norm_nhwc_bwd_sum_kernelI11Fp32IOFp16WLi128EEv26Group_norm_nhwc_bwd_params
        .type           _Z30group_norm_nhwc_bwd_sum_kernelI11Fp32IOFp16WLi128EEv26Group_norm_nhwc_bwd_params,@function
        .size           _Z30group_norm_nhwc_bwd_sum_kernelI11Fp32IOFp16WLi128EEv26Group_norm_nhwc_bwd_params,(.L_x_4453 - _Z30group_norm_nhwc_bwd_sum_kernelI11Fp32IOFp16WLi128EEv26Group_norm_nhwc_bwd_params)
        .other          _Z30group_norm_nhwc_bwd_sum_kernelI11Fp32IOFp16WLi128EEv26Group_norm_nhwc_bwd_params,@"STO_CUDA_ENTRY STV_DEFAULT"
_Z30group_norm_nhwc_bwd_sum_kernelI11Fp32IOFp16WLi128EEv26Group_norm_nhwc_bwd_params:
.text._Z30group_norm_nhwc_bwd_sum_kernelI11Fp32IOFp16WLi128EEv26Group_norm_nhwc_bwd_params:
        /* <DEDUP_REMOVED lines=77> */
.L_x_2177:
[----:B------:R-:W-:Y:S05]  /*04d0*/  BSYNC.RECONVERGENT B0 ;  /* 0x0000000000007941 */ /* 0x000fea0003800200 */
.L_x_2176:
        /* <DEDUP_REMOVED lines=47> */
.L_x_2181:
        /* <DEDUP_REMOVED lines=148> */
.L_x_2180:
        /* <DEDUP_REMOVED lines=20> */
[----:B------:R-:W-:-:S02]  /*1250*/  @!P0 IMAD.SHL.U32 R29, R16, 0x4, RZ ;  /* 0x00000004101d8824 */ /* 0x000fc400078e00ff */
        /* <DEDUP_REMOVED lines=60> */
.L_x_2182:
        /* <DEDUP_REMOVED lines=26> */
.L_x_2184:
[----:B------:R-:W-:Y:S05]  /*17c0*/  BSYNC.RECONVERGENT B0 ;  /* 0x0000000000007941 */ /* 0x000fea0003800200 */
.L_x_2183:
        /* <DEDUP_REMOVED lines=15> */
.L_x_2179:
        /* <DEDUP_REMOVED lines=63> */
.L_x_2185:
[----:B------:R-:W-:Y:S05]  /*1cb0*/  BRA.U !UP0, `(.L_x_2178) ;  /* 0x0000000508c07547 */ /* 0x000fea000b800000 */
[----:B------:R-:W-:-:S12]  /*1cc0*/  UIADD3 UR4, UPT, UPT, UR6, -UR8, URZ ;  /* 0x8000000806047290 */ /* 0x000fd8000fffe0ff */
.L_x_2186:
        /* <DEDUP_REMOVED lines=111> */
.L_x_2178:
[----:B------:R-:W0:Y:S01]  /*23c0*/  S2R R0, SR_TID.X ;  /* 0x0000000000007919 */ /* 0x000e220000002100 */
[----:B------:R-:W1:Y:S01]  /*23d0*/  LDCU UR4, c[0x0][0x424] ;  /* 0x00008480ff0477ac */ /* 0x000e620008000800 */
[----:B------:R-:W-:Y:S01]  /*23e0*/  IADD3 R2, PT, PT, -R5, RZ, RZ ;  /* 0x000000ff05027210 */ /* 0x000fe20007ffe1ff */
[----:B------:R-:W2:Y:S01]  /*23f0*/  S2R R4, SR_CgaCtaId ;  /* 0x0000000000047919 */ /* 0x000ea20000008800 */
[----:B------:R-:W-:Y:S01]  /*2400*/  MOV R3, 0x400 ;  /* 0x0000040000037802 */ /* 0x000fe20000000f00 */
[----:B0-----:R-:W-:-:S04]  /*2410*/  IMAD.SHL.U32 R7, R0, 0x2, RZ ;  /* 0x0000000200077824 */ /* 0x001fc800078e00ff */
[----:B-1----:R-:W-:Y:S01]  /*2420*/  IMAD R2, R2, UR4, R7 ;  /* 0x0000000402027c24 */ /* 0x002fe2000f8e0207 */
[----:B--2---:R-:W-:Y:S02]  /*2430*/  LEA R4, R4, R3, 0x18 ;  /* 0x0000000304047211 */ /* 0x004fe400078ec0ff */
[----:B------:R-:W-:Y:S02]  /*2440*/  LEA.HI R3, R0, R0, RZ, 0x1e ;  /* 0x0000000000037211 */ /* 0x000fe400078ff0ff */
        /* <DEDUP_REMOVED lines=100> */
.L_x_2209:
[----:B------:R-:W-:Y:S01]  /*2a90*/  ISETP.NE.AND P4, PT, R0, RZ, PT ;  /* 0x000000ff0000720c */ /* 0x000fe20003f85270 */
[----:B------:R-:W4:Y:S01]  /*2aa0*/  S2R R23, SR_CgaCtaId ;  /* 0x0000000000177919 */ /* 0x000f220000008800 */
[----:B------:R-:W-:Y:S02]  /*2ab0*/  PLOP3.LUT P0, PT, PT, PT, PT, 0x80, 0x8 ;  /* 0x000000000008781c */ /* 0x000fe40003f0f070 */
[----:B-1----:R-:W-:-:S09]  /*2ac0*/  MOV R2, 0x400 ;  /* 0x0000040000027802 */ /* 0x002fd20000000f00 */
[----:B------:R-:W-:Y:S02]  /*2ad0*/  @P4 ISETP.NE.AND P5, PT, R9, RZ, PT ;  /* 0x000000ff0900420c */ /* 0x000fe40003fa5270 */
[----:B---3--:R-:W-:Y:S02]  /*2ae0*/  @P4 IADD3 R9, PT, PT, R4, R9, RZ ;  /* 0x0000000904094210 */ /* 0x008fe40007ffe0ff */
[----:B------:R-:W-:-:S03]  /*2af0*/  @P4 PLOP3.LUT P0, PT, P5, PT, PT, 0x80, 0x8 ;  /* 0x000000000008481c */ /* 0x000fc60002f0f070 */
[----:B------:R-:W-:-:S10]  /*2b00*/  IMAD.IADD R17, R17, 0x1, R9 ;  /* 0x0000000111117824 */ /* 0x000fd400078e0209 */
        /* <DEDUP_REMOVED lines=24> */
.L_x_2187:
[----:B-1----:R-:W1:Y:S01]  /*2c90*/  S2R R13, SR_CgaCtaId ;  /* 0x00000000000d7919 */ /* 0x002e620000008800 */
[----:B0-----:R-:W0:Y:S01]  /*2ca0*/  LDC R8, c[0x0][0x424] ;  /* 0x00010900ff087b82 */ /* 0x001e220000000800 */
[----:B------:R-:W-:Y:S01]  /*2cb0*/  MOV R12, 0x400 ;  /* 0x00000400000c7802 */ /* 0x000fe20000000f00 */
[----:B------:R-:W-:Y:S01]  /*2cc0*/  IMAD.MOV R7, RZ, RZ, -R5 ;  /* 0x000000ffff077224 */ /* 0x000fe200078e0a05 */
[C---:B------:R-:W-:Y:S01]  /*2cd0*/  LEA.HI R2, R0.reuse, R0, RZ, 0x1e ;  /* 0x0000000000027211 */ /* 0x040fe200078ff0ff */
[----:B------:R-:W-:Y:S05]  /*2ce0*/  WARPSYNC.ALL ;  /* 0x0000000000007948 */ /* 0x000fea0003800000 */
[----:B------:R-:W-:-:S05]  /*2cf0*/  SHF.L.U32 R4, R0, 0x1, RZ ;  /* 0x0000000100047819 */ /* 0x000fca00000006ff */
        /* <DEDUP_REMOVED lines=28> */
[----:B------:R-:W0:Y:S01]  /*2ec0*/  S2R R11, SR_CTAID.Z ;  /* 0x00000000000b7919 */ /* 0x000e220000002700 */
        /* <DEDUP_REMOVED lines=12> */
.L_x_2190:
[----:B------:R-:W-:Y:S05]  /*2f90*/  BSYNC.RECONVERGENT B0 ;  /* 0x0000000000007941 */ /* 0x000fea0003800200 */
.L_x_2189:
        /* <DEDUP_REMOVED lines=23> */
.L_x_2188:
[----:B------:R-:W-:Y:S01]  /*3110*/  HFMA2 R24, -RZ, RZ, 0, 5.9604644775390625e-08 ;  /* 0x00000001ff187431 */ /* 0x000fe200000001ff */
[----:B------:R-:W-:Y:S01]  /*3120*/  MOV R23, RZ ;  /* 0x000000ff00177202 */ /* 0x000fe20000000f00 */
[----:B------:R-:W-:Y:S01]  /*3130*/  IMAD.MOV.U32 R22, RZ, RZ, -0x1 ;  /* 0xffffffffff167424 */ /* 0x000fe200078e00ff */
[----:B------:R-:W-:Y:S02]  /*3140*/  ISETP.GE.AND P5, PT, R4, 0x1, PT ;  /* 0x000000010400780c */ /* 0x000fe40003fa6270 */
[----:B------:R-:W-:-:S13]  /*3150*/  ISETP.NE.AND P4, PT, R25, RZ, PT ;  /* 0x000000ff1900720c */ /* 0x000fda0003f85270 */
[----:B------:R-:W-:Y:S05]  /*3160*/  WARPSYNC.COLLECTIVE R22, `(.L_x_2191) ;  /* 0x0000000016087348 */ /* 0x000fea0003c00000 */
[----:B------:R0:W1:Y:S02]  /*3170*/  SHFL.UP P0, R26, R25, R24, R23 ;  /* 0x04000018191a7389 */ /* 0x0000640000000017 */
[----:B01----:R-:W-:Y:S05]  /*3180*/  ENDCOLLECTIVE ;  /* 0x000000000000791b */ /* 0x003fea0003800000 */
.L_x_2191:
[----:B------:R-:W-:Y:S02]  /*3190*/  ISETP.GE.AND P6, PT, R4, 0x8, PT ;  /* 0x000000080400780c */ /* 0x000fe40003fc6270 */
[----:B------:R-:W-:-:S04]  /*31a0*/  SEL R26, R26, RZ, P5 ;  /* 0x000000ff1a1a7207 */ /* 0x000fc80002800000 */
[----:B------:R-:W-:Y:S02]  /*31b0*/  IADD3 R27, PT, PT, R25, R26, RZ ;  /* 0x0000001a191b7210 */ /* 0x000fe40007ffe0ff */
[----:B------:R-:W-:-:S07]  /*31c0*/  MOV R25, R3 ;  /* 0x0000000300197202 */ /* 0x000fce0000000f00 */
[----:B------:R-:W-:Y:S05]  /*31d0*/  WARPSYNC.COLLECTIVE R22, `(.L_x_2192) ;  /* 0x0000000016087348 */ /* 0x000fea0003c00000 */
[----:B------:R0:W1:Y:S02]  /*31e0*/  SHFL.UP P0, R26, R25, R24, R23 ;  /* 0x04000018191a7389 */ /* 0x0000640000000017 */
[----:B01----:R-:W-:Y:S05]  /*31f0*/  ENDCOLLECTIVE ;  /* 0x000000000000791b */ /* 0x003fea0003800000 */
.L_x_2192:
[----:B------:R-:W-:Y:S01]  /*3200*/  IMAD.MOV.U32 R25, RZ, RZ, R2 ;  /* 0x000000ffff197224 */ /* 0x000fe200078e0002 */
[----:B------:R-:W-:-:S07]  /*3210*/  MOV R28, R26 ;  /* 0x0000001a001c7202 */ /* 0x000fce0000000f00 */
[----:B------:R-:W-:Y:S05]  /*3220*/  WARPSYNC.COLLECTIVE R22, `(.L_x_2193) ;  /* 0x0000000016087348 */ /* 0x000fea0003c00000 */
[----:B------:R0:W1:Y:S02]  /*3230*/  SHFL.UP P0, R26, R25, R24, R23 ;  /* 0x04000018191a7389 */ /* 0x0000640000000017 */
[----:B01----:R-:W-:Y:S05]  /*3240*/  ENDCOLLECTIVE ;  /* 0x000000000000791b */ /* 0x003fea0003800000 */
.L_x_2193:
[----:B------:R-:W-:-:S05]  /*3250*/  FADD.FTZ R28, R3, R28 ;  /* 0x0000001c031c7221 */ /* 0x000fca0000010000 */
[----:B------:R-:W-:Y:S01]  /*3260*/  @P5 FSEL R3, R28, R3, !P4 ;  /* 0x000000031c035208 */ /* 0x000fe20006000000 */
[----:B------:R-:W-:Y:S01]  /*3270*/  HFMA2 R24, -RZ, RZ, 0, 1.1920928955078125e-07 ;  /* 0x00000002ff187431 */ /* 0x000fe200000001ff */
[----:B------:R-:W-:Y:S02]  /*3280*/  MOV R25, R27 ;  /* 0x0000001b00197202 */ /* 0x000fe40000000f00 */
[----:B------:R-:W-:-:S07]  /*3290*/  MOV R29, R26 ;  /* 0x0000001a001d7202 */ /* 0x000fce0000000f00 */
[----:B------:R-:W-:Y:S05]  /*32a0*/  WARPSYNC.COLLECTIVE R22, `(.L_x_2194) ;  /* 0x0000000016087348 */ /* 0x000fea0003c00000 */
[----:B------:R0:W1:Y:S02]  /*32b0*/  SHFL.UP P0, R26, R25, R24, R23 ;  /* 0x04000018191a7389 */ /* 0x0000640000000017 */
[----:B01----:R-:W-:Y:S05]  /*32c0*/  ENDCOLLECTIVE ;  /* 0x000000000000791b */ /* 0x003fea0003800000 */
.L_x_2194:
        /* <DEDUP_REMOVED lines=10> */
.L_x_2195:
[----:B------:R-:W-:Y:S02]  /*3370*/  MOV R25, R2 ;  /* 0x0000000200197202 */ /* 0x000fe40000000f00 */
[----:B------:R-:W-:-:S05]  /*3380*/  MOV R29, R26 ;  /* 0x0000001a001d7202 */ /* 0x000fca0000000f00 */
[----:B------:R-:W-:-:S05]  /*3390*/  FADD.FTZ R26, R3, R29 ;  /* 0x0000001d031a7221 */ /* 0x000fca0000010000 */
[----:B------:R-:W-:-:S07]  /*33a0*/  @P5 FSEL R3, R26, R3, !P4 ;  /* 0x000000031a035208 */ /* 0x000fce0006000000 */
[----:B------:R-:W-:Y:S05]  /*33b0*/  WARPSYNC.COLLECTIVE R22, `(.L_x_2196) ;  /* 0x0000000016087348 */ /* 0x000fea0003c00000 */
[----:B------:R0:W1:Y:S02]  /*33c0*/  SHFL.UP P0, R26, R25, R24, R23 ;  /* 0x04000018191a7389 */ /* 0x0000640000000017 */
[----:B01----:R-:W-:Y:S05]  /*33d0*/  ENDCOLLECTIVE ;  /* 0x000000000000791b */ /* 0x003fea0003800000 */
.L_x_2196:
[----:B------:R-:W-:Y:S02]  /*33e0*/  HFMA2 R24, -RZ, RZ, 0, 2.384185791015625e-07 ;  /* 0x00000004ff187431 */ /* 0x000fe400000001ff */
[----:B------:R-:W-:Y:S01]  /*33f0*/  IMAD.MOV.U32 R25, RZ, RZ, R28 ;  /* 0x000000ffff197224 */ /* 0x000fe200078e001c */
[----:B------:R-:W-:-:S05]  /*3400*/  MOV R23, R26 ;  /* 0x0000001a00177202 */ /* 0x000fca0000000f00 */
[----:B------:R-:W-:Y:S01]  /*3410*/  FADD.FTZ R27, R2, R23 ;  /* 0x00000017021b7221 */ /* 0x000fe20000010000 */
[----:B------:R-:W-:-:S04]  /*3420*/  MOV R23, RZ ;  /* 0x000000ff00177202 */ /* 0x000fc80000000f00 */
[----:B------:R-:W-:-:S07]  /*3430*/  @P5 FSEL R2, R27, R2, !P4 ;  /* 0x000000021b025208 */ /* 0x000fce0006000000 */
[----:B------:R-:W-:Y:S05]  /*3440*/  WARPSYNC.COLLECTIVE R22, `(.L_x_2197) ;  /* 0x0000000016087348 */ /* 0x000fea0003c00000 */
[----:B------:R0:W1:Y:S02]  /*3450*/  SHFL.UP P0, R26, R25, R24, R23 ;  /* 0x04000018191a7389 */ /* 0x0000640000000017 */
[----:B01----:R-:W-:Y:S05]  /*3460*/  ENDCOLLECTIVE ;  /* 0x000000000000791b */ /* 0x003fea0003800000 */
.L_x_2197:
[----:B------:R-:W-:Y:S02]  /*3470*/  ISETP.GE.AND P5, PT, R4, 0x4, PT ;  /* 0x000000040400780c */ /* 0x000fe40003fa6270 */
[----:B------:R-:W-:Y:S02]  /*3480*/  ISETP.NE.AND P4, PT, R28, RZ, PT ;  /* 0x000000ff1c00720c */ /* 0x000fe40003f85270 */
[----:B------:R-:W-:Y:S02]  /*3490*/  MOV R25, R3 ;  /* 0x0000000300197202 */ /* 0x000fe40000000f00 */
[----:B------:R-:W-:-:S09]  /*34a0*/  SEL R27, R26, RZ, P5 ;  /* 0x000000ff1a1b7207 */ /* 0x000fd20002800000 */
[----:B------:R-:W-:Y:S05]  /*34b0*/  WARPSYNC.COLLECTIVE R22, `(.L_x_2198) ;  /* 0x0000000016087348 */ /* 0x000fea0003c00000 */
[----:B------:R0:W1:Y:S02]  /*34c0*/  SHFL.UP P0, R26, R25, R24, R23 ;  /* 0x04000018191a7389 */ /* 0x0000640000000017 */
[----:B01----:R-:W-:Y:S05]  /*34d0*/  ENDCOLLECTIVE ;  /* 0x000000000000791b */ /* 0x003fea0003800000 */
.L_x_2198:
[----:B------:R-:W-:Y:S02]  /*34e0*/  IADD3 R27, PT, PT, R28, R27, RZ ;  /* 0x0000001b1c1b7210 */ /* 0x000fe40007ffe0ff */
[----:B------:R-:W-:Y:S01]  /*34f0*/  MOV R25, R2 ;  /* 0x0000000200197202 */ /* 0x000fe20000000f00 */
[----:B------:R-:W-:-:S04]  /*3500*/  IMAD.MOV.U32 R29, RZ, RZ, R26 ;  /* 0x000000ffff1d7224 */ /* 0x000fc800078e001a */
[----:B------:R-:W-:-:S05]  /*3510*/  FADD.FTZ R26, R3, R29 ;  /* 0x0000001d031a7221 */ /* 0x000fca0000010000 */
[----:B------:R-:W-:-:S07]  /*3520*/  @P5 FSEL R3, R26, R3, !P4 ;  /* 0x000000031a035208 */ /* 0x000fce0006000000 */
[----:B------:R-:W-:Y:S05]  /*3530*/  WARPSYNC.COLLECTIVE R22, `(.L_x_2199) ;  /* 0x0000000016087348 */ /* 0x000fea0003c00000 */
[----:B------:R0:W1:Y:S02]  /*3540*/  SHFL.UP P0, R26, R25, R24, R23 ;  /* 0x04000018191a7389 */ /* 0x0000640000000017 */
[----:B01----:R-:W-:Y:S05]  /*3550*/  ENDCOLLECTIVE ;  /* 0x000000000000791b */ /* 0x003fea0003800000 */
.L_x_2199:
        /* <DEDUP_REMOVED lines=9> */
.L_x_2200:
        /* <DEDUP_REMOVED lines=8> */
.L_x_2201:
[----:B------:R-:W-:Y:S02]  /*3670*/  MOV R25, R2 ;  /* 0x0000000200197202 */ /* 0x000fe40000000f00 */
[----:B------:R-:W-:-:S07]  /*3680*/  MOV R29, R26 ;  /* 0x0000001a001d7202 */ /* 0x000fce0000000f00 */
[----:B------:R-:W-:Y:S05]  /*3690*/  WARPSYNC.COLLECTIVE R22, `(.L_x_2202) ;  /* 0x0000000016087348 */ /* 0x000fea0003c00000 */
[----:B------:R0:W1:Y:S02]  /*36a0*/  SHFL.UP P0, R26, R25, R24, R23 ;  /* 0x04000018191a7389 */ /* 0x0000640000000017 */
[----:B01----:R-:W-:Y:S05]  /*36b0*/  ENDCOLLECTIVE ;  /* 0x000000000000791b */ /* 0x003fea0003800000 */
.L_x_2202:
[----:B------:R-:W-:-:S05]  /*36c0*/  FADD.FTZ R4, R3, R29 ;  /* 0x0000001d03047221 */ /* 0x000fca0000010000 */
[----:B------:R-:W-:Y:S01]  /*36d0*/  @P6 FSEL R3, R4, R3, !P5 ;  /* 0x0000000304036208 */ /* 0x000fe20006800000 */
[----:B------:R-:W-:Y:S01]  /*36e0*/  HFMA2 R24, -RZ, RZ, 0, 9.5367431640625e-07 ;  /* 0x00000010ff187431 */ /* 0x000fe200000001ff */
[----:B------:R-:W-:Y:S01]  /*36f0*/  MOV R25, R28 ;  /* 0x0000001c00197202 */ /* 0x000fe20000000f00 */
[----:B------:R-:W-:-:S04]  /*3700*/  IMAD.MOV.U32 R23, RZ, RZ, R26 ;  /* 0x000000ffff177224 */ /* 0x000fc800078e001a */
[----:B------:R-:W-:Y:S01]  /*3710*/  FADD.FTZ R27, R2, R23 ;  /* 0x00000017021b7221 */ /* 0x000fe20000010000 */
[----:B------:R-:W-:-:S04]  /*3720*/  MOV R23, RZ ;  /* 0x000000ff00177202 */ /* 0x000fc80000000f00 */
[----:B------:R-:W-:-:S07]  /*3730*/  @P6 FSEL R2, R27, R2, !P5 ;  /* 0x000000021b026208 */ /* 0x000fce0006800000 */
[----:B------:R-:W-:Y:S05]  /*3740*/  WARPSYNC.COLLECTIVE R22, `(.L_x_2203) ;  /* 0x0000000016087348 */ /* 0x000fea0003c00000 */
[----:B------:R0:W1:Y:S02]  /*3750*/  SHFL.UP P0, R26, R25, R24, R23 ;  /* 0x04000018191a7389 */ /* 0x0000640000000017 */
[----:B01----:R-:W-:Y:S05]  /*3760*/  ENDCOLLECTIVE ;  /* 0x000000000000791b */ /* 0x003fea0003800000 */
.L_x_2203:
[----:B------:R-:W-:Y:S01]  /*3770*/  ISETP.NE.AND P5, PT, R28, RZ, PT ;  /* 0x000000ff1c00720c */ /* 0x000fe20003fa5270 */
[----:B------:R-:W-:Y:S01]  /*3780*/  IMAD.MOV.U32 R25, RZ, RZ, R3 ;  /* 0x000000ffff197224 */ /* 0x000fe200078e0003 */
[----:B------:R-:W-:-:S11]  /*3790*/  SEL R27, R26, RZ, P4 ;  /* 0x000000ff1a1b7207 */ /* 0x000fd60002000000 */
[----:B------:R-:W-:Y:S05]  /*37a0*/  WARPSYNC.COLLECTIVE R22, `(.L_x_2204) ;  /* 0x0000000016087348 */ /* 0x000fea0003c00000 */
[----:B------:R0:W1:Y:S02]  /*37b0*/  SHFL.UP P0, R26, R25, R24, R23 ;  /* 0x04000018191a7389 */ /* 0x0000640000000017 */
[----:B01----:R-:W-:Y:S05]  /*37c0*/  ENDCOLLECTIVE ;  /* 0x000000000000791b */ /* 0x003fea0003800000 */
.L_x_2204:
        /* <DEDUP_REMOVED lines=8> */
.L_x_2205:
[----:B------:R-:W-:Y:S01]  /*3850*/  MOV R25, R4 ;  /* 0x0000000400197202 */ /* 0x000fe20000000f00 */
[----:B------:R-:W-:Y:S01]  /*3860*/  IMAD.MOV.U32 R24, RZ, RZ, 0x1 ;  /* 0x00000001ff187424 */ /* 0x000fe200078e00ff */
[----:B------:R-:W-:-:S07]  /*3870*/  MOV R27, R26 ;  /* 0x0000001a001b7202 */ /* 0x000fce0000000f00 */
[----:B------:R-:W-:Y:S05]  /*3880*/  WARPSYNC.COLLECTIVE R22, `(.L_x_2206) ;  /* 0x0000000016087348 */ /* 0x000fea0003c00000 */
[----:B------:R0:W1:Y:S02]  /*3890*/  SHFL.UP P0, R26, R25, R24, R23 ;  /* 0x04000018191a7389 */ /* 0x0000640000000017 */
[----:B01----:R-:W-:Y:S05]  /*38a0*/  ENDCOLLECTIVE ;  /* 0x000000000000791b */ /* 0x003fea0003800000 */
.L_x_2206:
[----:B------:R-:W-:-:S05]  /*38b0*/  FADD.FTZ R27, R2, R27 ;  /* 0x0000001b021b7221 */ /* 0x000fca0000010000 */
[----:B------:R-:W-:Y:S02]  /*38c0*/  @P4 FSEL R2, R27, R2, !P5 ;  /* 0x000000021b024208 */ /* 0x000fe40006800000 */
[----:B------:R-:W-:Y:S02]  /*38d0*/  MOV R25, R3 ;  /* 0x0000000300197202 */ /* 0x000fe40000000f00 */
[----:B------:R-:W-:-:S07]  /*38e0*/  MOV R4, R26 ;  /* 0x0000001a00047202 */ /* 0x000fce0000000f00 */
[----:B------:R-:W-:Y:S05]  /*38f0*/  WARPSYNC.COLLECTIVE R22, `(.L_x_2207) ;  /* 0x0000000016087348 */ /* 0x000fea0003c00000 */
[----:B------:R0:W1:Y:S02]  /*3900*/  SHFL.UP P0, R26, R25, R24, R23 ;  /* 0x04000018191a7389 */ /* 0x0000640000000017 */
[----:B01----:R-:W-:Y:S05]  /*3910*/  ENDCOLLECTIVE ;  /* 0x000000000000791b */ /* 0x003fea0003800000 */
.L_x_2207:
[----:B------:R-:W-:Y:S02]  /*3920*/  MOV R25, R2 ;  /* 0x0000000200197202 */ /* 0x000fe40000000f00 */
[----:B------:R-:W-:-:S07]  /*3930*/  MOV R3, R26 ;  /* 0x0000001a00037202 */ /* 0x000fce0000000f00 */
[----:B------:R-:W-:Y:S05]  /*3940*/  WARPSYNC.COLLECTIVE R22, `(.L_x_2208) ;  /* 0x0000000016087348 */ /* 0x000fea0003c00000 */
[----:B------:R0:W1:Y:S02]  /*3950*/  SHFL.UP P0, R26, R25, R24, R23 ;  /* 0x04000018191a7389 */ /* 0x0000640000000017 */
[----:B01----:R-:W-:Y:S05]  /*3960*/  ENDCOLLECTIVE ;  /* 0x000000000000791b */ /* 0x003fea0003800000 */
.L_x_2208:
[----:B------:R-:W-:Y:S05]  /*3970*/  BRA `(.L_x_2209) ;  /* 0xfffffff000447947 */ /* 0x000fea000383ffff */
.L_x_2210:
        /* <DEDUP_REMOVED lines=16> */
.L_x_4453:


//--------------------- .text._Z30group_norm_nhwc_bwd_sum_kernelI11Fp32IOFp16WLi192EEv26Group_norm_nhwc_bwd_params --------------------------
	.section	.text._Z30group_norm_nhwc_bwd_sum_kernelI11Fp32IOFp16WLi192EEv26Group_norm_nhwc_bwd_params,"ax",@progbits
	.align	128
        .global         _Z30group_norm_nhwc_bwd_sum_kernelI11Fp32IOFp16WLi192EEv26Group_norm_nhwc_bwd_params
        .type           _Z30group_norm_nhwc_bwd_sum_kernelI11Fp32IOFp16WLi192EEv26Group_norm_nhwc_bwd_params,@function
        .size           _Z30group_norm_nhwc_bwd_sum_kernelI11Fp32IOFp16WLi192EEv26Group_norm_nhwc_bwd_params,(.L_x_4454 - _Z30group_norm_nhwc_bwd_sum_kernelI11Fp32IOFp16WLi192EEv26Group_norm_nhwc_bwd_params)
        .other          _Z30group_norm_nhwc_bwd_sum_kernelI11Fp32IOFp16WLi192EEv26Group_norm_nhwc_bwd_params,@"STO_CUDA_ENTRY STV_DEFAULT"
_Z30group_norm_nhwc_bwd_sum_kernelI11Fp32IOFp16WLi192EEv26Group_norm_nhwc_bwd_params:
.text._Z30group_norm_nhwc_bwd_sum_kernelI11Fp32IOFp16WLi192EEv26Group_norm_nhwc_bwd_params:
        /* <DEDUP_REMOVED lines=76> */
.L_x_2212:
[----:B------:R-:W-:Y:S05]  /*04c0*/  BSYNC.RECONVERGENT B0 ;  /* 0x0000000000007941 */ /* 0x000fea0003800200 */
.L_x_2211:
[----:B------:R-:W0:Y:S01]  /*04d0*/  S2UR UR7, SR_CTAID.Y ;  /* 0x00000000000779c3 */ /* 0x000e220000002600 */
[----:B------:R-:W-:Y:S01]  /*04e0*/  IMAD.HI.U32 R15, R15, R6, RZ ;  /* 0x000000060f0f7227 */ /* 0x000fe200078e00ff */
[----:B------:R-:W-:-:S03]  /*04f0*/  FSETP.GTU.FTZ.AND P2, PT, R17, RZ, PT ;  /* 0x000000ff1100720b */ /* 0x000fc60003f5c000 */
[----:B------:R-:W-:Y:S01]  /*0500*/  HFMA2 R26, -RZ, RZ, 0, 0 ;  /* 0x00000000ff1a7431 */ /* 0x000fe200000001ff */
[----:B------:R-:W-:Y:S02]  /*0510*/  CS2R R24, SRZ ;  /* 0x0000000000187805 */ /* 0x000fe4000001ff00 */
[----:B------:R-:W-:Y:S01]  /*0520*/  IADD3 R8, PT, PT, -R15, RZ, RZ ;  /* 0x000000ff0f087210 */ /* 0x000fe20007ffe1ff */
[----:B------:R-:W1:Y:S04]  /*0530*/  LDC.64 R20, c[0x0][0x400] ;  /* 0x00010000ff147b82 */ /* 0x000e680000000a00 */
[----:B------:R-:W-:-:S05]  /*0540*/  IMAD R6, R5, R8, R6 ;  /* 0x0000000805067224 */ /* 0x000fca00078e0206 */
[----:B------:R-:W-:Y:S01]  /*0550*/  ISETP.GE.U32.AND P4, PT, R6, R5, PT ;  /* 0x000000050600720c */ /* 0x000fe20003f86070 */
[----:B------:R-:W2:Y:S01]  /*0560*/  @P2 LDC R8, c[0x0][0x3c0] ;  /* 0x0000f000ff082b82 */ /* 0x000ea20000000800 */
[----:B0-----:R-:W-:-:S11]  /*0570*/  IMAD R13, R3, UR7, RZ ;  /* 0x00000007030d7c24 */ /* 0x001fd6000f8e02ff */
[----:B------:R-:W-:Y:S02]  /*0580*/  @P4 IADD3 R6, PT, PT, R6, -R5, RZ ;  /* 0x8000000506064210 */ /* 0x000fe40007ffe0ff */
[----:B------:R-:W-:Y:S02]  /*0590*/  SHF.R.S32.HI R12, RZ, 0x1f, R13 ;  /* 0x0000001fff0c7819 */ /* 0x000fe4000001140d */
[----:B------:R-:W-:Y:S02]  /*05a0*/  IADD3 R11, P1, PT, R13, R3, RZ ;  /* 0x000000030d0b7210 */ /* 0x000fe40007f3e0ff */
[----:B------:R-:W-:Y:S02]  /*05b0*/  ISETP.GE.U32.AND P3, PT, R6, R5, PT ;  /* 0x000000050600720c */ /* 0x000fe40003f66070 */
[----:B------:R-:W-:Y:S01]  /*05c0*/  LEA.HI.X.SX32 R6, R3, R12, 0x1, P1 ;  /* 0x0000000c03067211 */ /* 0x000fe200008f0eff */
[----:B------:R-:W-:Y:S01]  /*05d0*/  IMAD.MOV.U32 R3, RZ, RZ, 0x3f800000 ;  /* 0x3f800000ff037424 */ /* 0x000fe200078e00ff */
[-C--:B-1----:R-:W-:Y:S01]  /*05e0*/  ISETP.LT.U32.AND P1, PT, R11, R20.reuse, PT ;  /* 0x000000140b00720c */ /* 0x082fe20003f21070 */
[----:B--2---:R-:W-:Y:S01]  /*05f0*/  @P2 FADD.FTZ R8, R17, R8 ;  /* 0x0000000811082221 */ /* 0x004fe20000010000 */
[----:B------:R-:W-:Y:S01]  /*0600*/  @P4 IADD3 R15, PT, PT, R15, 0x1, RZ ;  /* 0x000000010f0f4810 */ /* 0x000fe20007ffe0ff */
[----:B------:R-:W-:Y:S01]  /*0610*/  IMAD.MOV.U32 R17, RZ, RZ, RZ ;  /* 0x000000ffff117224 */ /* 0x000fe200078e00ff */
[----:B------:R-:W-:Y:S01]  /*0620*/  ISETP.LT.AND.EX P1, PT, R6, R21, PT, P1 ;  /* 0x000000150600720c */ /* 0x000fe20003f21310 */
[----:B------:R0:W1:Y:S01]  /*0630*/  @P2 MUFU.RSQ R3, R8 ;  /* 0x0000000800032308 */ /* 0x0000620000001400 */
[----:B------:R-:W-:Y:S01]  /*0640*/  ISETP.NE.U32.AND P4, PT, R5, RZ, PT ;  /* 0x000000ff0500720c */ /* 0x000fe20003f85070 */
[----:B------:R-:W-:Y:S01]  /*0650*/  IMAD.MOV.U32 R6, RZ, RZ, RZ ;  /* 0x000000ffff067224 */ /* 0x000fe200078e00ff */
[----:B------:R-:W-:-:S02]  /*0660*/  SEL R20, R11, R20, P1 ;  /* 0x000000140b147207 */ /* 0x000fc40000800000 */
[----:B------:R-:W-:Y:S02]  /*0670*/  @P3 IADD3 R15, PT, PT, R15, 0x1, RZ ;  /* 0x000000010f0f3810 */ /* 0x000fe40007ffe0ff */
        /* <DEDUP_REMOVED lines=11> */
[----:B------:R-:W-:Y:S01]  /*0730*/  IADD3 R5, PT, PT, R21, -R20, RZ ;  /* 0x8000001415057210 */ /* 0x000fe20007ffe0ff */
[----:B------:R-:W-:Y:S02]  /*0740*/  IMAD.IADD R9, R20, 0x1, -R21 ;  /* 0x0000000114097824 */ /* 0x000fe400078e0a15 */
[----:B------:R-:W-:Y:S01]  /*0750*/  HFMA2 R17, -RZ, RZ, 0, 0 ;  /* 0x00000000ff117431 */ /* 0x000fe200000001ff */
[----:B------:R-:W-:Y:S02]  /*0760*/  CS2R R24, SRZ ;  /* 0x0000000000187805 */ /* 0x000fe4000001ff00 */
[----:B------:R-:W-:Y:S01]  /*0770*/  ISETP.GT.U32.AND P1, PT, R5, -0x4, PT ;  /* 0xfffffffc0500780c */ /* 0x000fe20003f24070 */
[----:B------:R-:W-:Y:S01]  /*0780*/  HFMA2 R6, -RZ, RZ, 0, 0 ;  /* 0x00000000ff067431 */ /* 0x000fe200000001ff */
[----:B------:R-:W-:Y:S01]  /*0790*/  MOV R5, RZ ;  /* 0x000000ff00057202 */ /* 0x000fe20000000f00 */
[----:B------:R-:W-:Y:S01]  /*07a0*/  IMAD.MOV.U32 R26, RZ, RZ, RZ ;  /* 0x000000ffff1a7224 */ /* 0x000fe200078e00ff */
[----:B------:R-:W-:-:S09]  /*07b0*/  LOP3.LUT R10, R9, 0x3, RZ, 0xc0, !PT ;  /* 0x00000003090a7812 */ /* 0x000fd200078ec0ff */
[----:B------:R-:W-:Y:S05]  /*07c0*/  @P1 BRA `(.L_x_2215) ;  /* 0x0000000800501947 */ /* 0x000fea0003800000 */
[----:B------:R-:W-:Y:S01]  /*07d0*/  LOP3.LUT R11, R9, 0xfffffffc, RZ, 0xc0, !PT ;  /* 0xfffffffc090b7812 */ /* 0x000fe200078ec0ff */
[----:B------:R-:W-:Y:S01]  /*07e0*/  IMAD.MOV.U32 R17, RZ, RZ, RZ ;  /* 0x000000ffff117224 */ /* 0x000fe200078e00ff */
[----:B------:R-:W-:Y:S02]  /*07f0*/  IADD3 R7, PT, PT, R21, 0x1, RZ ;  /* 0x0000000115077810 */ /* 0x000fe40007ffe0ff */
[----:B------:R-:W-:-:S07]  /*0800*/  IADD3 R11, PT, PT, -R11, RZ, RZ ;  /* 0x000000ff0b0b7210 */ /* 0x000fce0007ffe1ff */
.L_x_2216:
        /* <DEDUP_REMOVED lines=9> */
[----:B------:R-:W-:-:S04]  /*08a0*/  @!P0 IMAD.WIDE.U32 R22, R27, R14, R20 ;  /* 0x0000000e1b168225 */ /* 0x000fc800078e0014 */
[----:B------:R-:W-:Y:S01]  /*08b0*/  @!P0 IMAD.IADD R15, R23, 0x1, R15 ;  /* 0x00000001170f8824 */ /* 0x000fe200078e020f */
[----:B------:R-:W-:-:S04]  /*08c0*/  @!P0 SHF.L.U32 R27, R22, 0x2, RZ ;  /* 0x00000002161b8819 */ /* 0x000fc800000006ff */
[C---:B-1----:R-:W-:Y:S02]  /*08d0*/  @!P0 IADD3 R20, P1, PT, R27.reuse, R12, RZ ;  /* 0x0000000c1b148210 */ /* 0x042fe40007f3e0ff */
[----:B------:R-:W-:Y:S02]  /*08e0*/  @!P0 SHF.L.U64.HI R22, R22, 0x2, R15 ;  /* 0x0000000216168819 */ /* 0x000fe4000001020f */
[----:B------:R-:W-:Y:S02]  /*08f0*/  CS2R R14, SRZ ;  /* 0x00000000000e7805 */ /* 0x000fe4000001ff00 */
[C---:B------:R-:W-:Y:S02]  /*0900*/  @!P0 IADD3.X R21, PT, PT, R22.reuse, R13, RZ, P1, !PT ;  /* 0x0000000d16158210 */ /* 0x040fe40000ffe4ff */
[----:B------:R-:W-:Y:S02]  /*0910*/  CS2R R12, SRZ ;  /* 0x00000000000c7805 */ /* 0x000fe4000001ff00 */
[----:B--2---:R-:W-:Y:S01]  /*0920*/  @!P0 IADD3 R18, P1, PT, R27, R18, RZ ;  /* 0x000000121b128210 */ /* 0x004fe20007f3e0ff */
[----:B------:R0:W2:Y:S03]  /*0930*/  @!P0 LDG.E.64 R14, desc[UR4][R20.64] ;  /* 0x00000004140e8981 */ /* 0x0000a6000c1e1b00 */
[----:B------:R-:W-:-:S05]  /*0940*/  @!P0 IADD3.X R19, PT, PT, R22, R19, RZ, P1, !PT ;  /* 0x0000001316138210 */ /* 0x000fca0000ffe4ff */
[----:B------:R1:W3:Y:S01]  /*0950*/  @!P0 LDG.E.64 R12, desc[UR4][R18.64] ;  /* 0x00000004120c8981 */ /* 0x0002e2000c1e1b00 */
[----:B------:R-:W-:Y:S01]  /*0960*/  @!P0 SHF.R.S32.HI R23, RZ, 0x1f, R7 ;  /* 0x0000001fff178819 */ /* 0x000fe20000011407 */
[----:B------:R-:W-:Y:S01]  /*0970*/  @!P0 IMAD.MOV.U32 R22, RZ, RZ, R32 ;  /* 0x000000ffff168224 */ /* 0x000fe200078e0020 */
[----:B0-----:R-:W0:Y:S08]  /*0980*/  @!P0 LDC.64 R20, c[0x0][0x3a0] ;  /* 0x0000e800ff148b82 */ /* 0x001e300000000a00 */
[----:B-1----:R-:W1:Y:S02]  /*0990*/  @!P0 LDC.64 R18, c[0x0][0x3f8] ;  /* 0x0000fe00ff128b82 */ /* 0x002e640000000a00 */
[----:B-1----:R-:W-:Y:S01]  /*09a0*/  @!P0 IMAD R34, R23, R18, RZ ;  /* 0x0000001217228224 */ /* 0x002fe200078e02ff */
[----:B------:R-:W-:-:S03]  /*09b0*/  @!P0 MOV R23, R8 ;  /* 0x0000000800178202 */ /* 0x000fc60000000f00 */
[C---:B------:R-:W-:Y:S02]  /*09c0*/  @!P0 IMAD R27, R7.reuse, R19, R34 ;  /* 0x00000013071b8224 */ /* 0x040fe400078e0222 */
[----:B------:R-:W-:Y:S02]  /*09d0*/  @!P0 IMAD.WIDE.U32 R22, R7, R18, R22 ;  /* 0x0000001207168225 */ /* 0x000fe400078e0016 */
[----:B------:R-:W1:Y:S03]  /*09e0*/  @!P0 LDC.64 R18, c[0x0][0x398] ;  /* 0x0000e600ff128b82 */ /* 0x000e660000000a00 */
[----:B------:R-:W-:Y:S01]  /*09f0*/  @!P0 IADD3 R27, PT, PT, R23, R27, RZ ;  /* 0x0000001b171b8210 */ /* 0x000fe20007ffe0ff */
[----:B------:R-:W-:-:S03]  /*0a00*/  @!P0 IMAD.SHL.U32 R23, R22, 0x4, RZ ;  /* 0x0000000416178824 */ /* 0x000fc600078e00ff */
[----:B------:R-:W-:Y:S02]  /*0a10*/  @!P0 SHF.L.U64.HI R27, R22, 0x2, R27 ;  /* 0x00000002161b8819 */ /* 0x000fe4000001021b */
[----:B0-----:R-:W-:-:S04]  /*0a20*/  @!P0 IADD3 R20, P1, PT, R23, R20, RZ ;  /* 0x0000001417148210 */ /* 0x001fc80007f3e0ff */
[----:B------:R-:W-:Y:S02]  /*0a30*/  @!P0 IADD3.X R21, PT, PT, R27, R21, RZ, P1, !PT ;  /* 0x000000151b158210 */ /* 0x000fe40000ffe4ff */
[----:B-1----:R-:W-:Y:S02]  /*0a40*/  @!P0 IADD3 R18, P2, PT, R23, R18, RZ ;  /* 0x0000001217128210 */ /* 0x002fe40007f5e0ff */
[----:B------:R-:W-:Y:S02]  /*0a50*/  CS2R R22, SRZ ;  /* 0x0000000000167805 */ /* 0x000fe4000001ff00 */
[----:B------:R-:W-:-:S04]  /*0a60*/  @!P0 IADD3.X R19, PT, PT, R27, R19, RZ, P2, !PT ;  /* 0x000000131b138210 */ /* 0x000fc800017fe4ff */
[----:B------:R0:W4:Y:S02]  /*0a70*/  @!P0 LDG.E.64 R22, desc[UR4][R20.64] ;  /* 0x0000000414168981 */ /* 0x000124000c1e1b00 */
[----:B0-----:R-:W-:-:S06]  /*0a80*/  CS2R R20, SRZ ;  /* 0x0000000000147805 */ /* 0x001fcc000001ff00 */
[----:B------:R0:W5:Y:S02]  /*0a90*/  @!P0 LDG.E.64 R20, desc[UR4][R18.64] ;  /* 0x0000000412148981 */ /* 0x000164000c1e1b00 */
[----:B0-----:R-:W0:Y:S01]  /*0aa0*/  @!P0 LDC.64 R18, c[0x0][0x3f8] ;  /* 0x0000fe00ff128b82 */ /* 0x001e220000000a00 */
[----:B--2---:R-:W-:Y:S01]  /*0ab0*/  FADD.FTZ R34, -R16, R14 ;  /* 0x0000000e10227221 */ /* 0x004fe20000010100 */
[----:B------:R-:W-:-:S03]  /*0ac0*/  @!P0 VIADD R14, R7, 0x1 ;  /* 0x00000001070e8836 */ /* 0x000fc60000000000 */
[----:B------:R-:W-:Y:S01]  /*0ad0*/  FMUL.FTZ R35, R34, R3 ;  /* 0x0000000322237220 */ /* 0x000fe20000410000 */
[C---:B---3--:R-:W-:Y:S01]  /*0ae0*/  FADD.FTZ R27, R12.reuse, R24 ;  /* 0x000000180c1b7221 */ /* 0x048fe20000010000 */
[----:B------:R-:W-:Y:S02]  /*0af0*/  @!P0 SHF.R.S32.HI R37, RZ, 0x1f, R14 ;  /* 0x0000001fff258819 */ /* 0x000fe4000001140e */
[----:B------:R-:W-:Y:S01]  /*0b00*/  FFMA.FTZ R26, R35, R12, R26 ;  /* 0x0000000c231a7223 */ /* 0x000fe2000001001a */
[----:B------:R-:W-:Y:S01]  /*0b10*/  FMUL.FTZ R12, R12, R2 ;  /* 0x000000020c0c7220 */ /* 0x000fe20000410000 */
[----:B------:R-:W-:Y:S01]  /*0b20*/  @!P0 MOV R24, R32 ;  /* 0x0000002000188202 */ /* 0x000fe20000000f00 */
[----:B0-----:R-:W-:Y:S02]  /*0b30*/  @!P0 IMAD R37, R37, R18, RZ ;  /* 0x0000001225258224 */ /* 0x001fe400078e02ff */
[----:B------:R-:W-:Y:S01]  /*0b40*/  FFMA.FTZ R34, R35, R12, R25 ;  /* 0x0000000c23227223 */ /* 0x000fe20000010019 */
[----:B------:R-:W-:Y:S01]  /*0b50*/  @!P0 MOV R25, R8 ;  /* 0x0000000800198202 */ /* 0x000fe20000000f00 */
[----:B------:R-:W-:-:S02]  /*0b60*/  @!P0 IMAD R35, R14, R19, R37 ;  /* 0x000000130e238224 */ /* 0x000fc400078e0225 */
        /* <DEDUP_REMOVED lines=8> */
[----:B------:R0:W2:Y:S02]  /*0bf0*/  @!P0 LDG.E.64 R18, desc[UR4][R24.64] ;  /* 0x0000000418128981 */ /* 0x0000a4000c1e1b00 */
[----:B0-----:R-:W0:Y:S01]  /*0c00*/  @!P0 LDC.64 R24, c[0x0][0x398] ;  /* 0x0000e600ff188b82 */ /* 0x001e220000000a00 */
[----:B------:R-:W-:Y:S01]  /*0c10*/  FADD.FTZ R35, -R16, R15 ;  /* 0x0000000f10237221 */ /* 0x000fe20000010100 */
[----:B------:R-:W-:-:S03]  /*0c20*/  FADD.FTZ R17, R12, R17 ;  /* 0x000000110c117221 */ /* 0x000fc60000010000 */
[----:B------:R-:W-:Y:S01]  /*0c30*/  FMUL.FTZ R12, R35, R3 ;  /* 0x00000003230c7220 */ /* 0x000fe20000410000 */
[----:B------:R-:W-:Y:S01]  /*0c40*/  FMUL.FTZ R35, R13, R0 ;  /* 0x000000000d237220 */ /* 0x000fe20000410000 */
[----:B0-----:R-:W-:-:S05]  /*0c50*/  @!P0 IADD3 R36, P1, PT, R36, R24, RZ ;  /* 0x0000001824248210 */ /* 0x001fca0007f3e0ff */
[----:B------:R-:W-:Y:S01]  /*0c60*/  @!P0 IMAD.X R37, R14, 0x1, R25, P1 ;  /* 0x000000010e258824 */ /* 0x000fe200008e0619 */
        /* <DEDUP_REMOVED lines=12> */
[----:B------:R-:W-:Y:S01]  /*0d30*/  @!P0 MOV R12, R32 ;  /* 0x00000020000c8202 */ /* 0x000fe20000000f00 */
[C---:B------:R-:W-:Y:S01]  /*0d40*/  FFMA.FTZ R26, R35.reuse, R20, R26 ;  /* 0x00000014231a7223 */ /* 0x040fe2000001001a */
[----:B------:R-:W-:Y:S01]  /*0d50*/  FFMA.FTZ R20, R35, R22, R13 ;  /* 0x0000001623147223 */ /* 0x000fe2000001000d */
[----:B------:R-:W-:Y:S01]  /*0d60*/  @!P0 IMAD.MOV.U32 R13, RZ, RZ, R8 ;  /* 0x000000ffff0d8224 */ /* 0x000fe200078e0008 */
[----:B-1----:R-:W-:-:S05]  /*0d70*/  @!P0 SHF.R.S32.HI R37, RZ, 0x1f, R34 ;  /* 0x0000001fff258819 */ /* 0x002fca0000011422 */
[----:B0-----:R-:W-:-:S04]  /*0d80*/  @!P0 IMAD R37, R37, R14, RZ ;  /* 0x0000000e25258224 */ /* 0x001fc800078e02ff */
[C---:B------:R-:W-:Y:S02]  /*0d90*/  @!P0 IMAD R15, R34.reuse, R15, R37 ;  /* 0x0000000f220f8224 */ /* 0x040fe400078e0225 */
[----:B------:R-:W-:Y:S02]  /*0da0*/  @!P0 IMAD.WIDE.U32 R34, R34, R14, R12 ;  /* 0x0000000e22228225 */ /* 0x000fe400078e000c */
[----:B------:R-:W0:Y:S03]  /*0db0*/  @!P0 LDC.64 R12, c[0x0][0x3a0] ;  /* 0x0000e800ff0c8b82 */ /* 0x000e260000000a00 */
[----:B------:R-:W-:Y:S02]  /*0dc0*/  @!P0 IADD3 R15, PT, PT, R35, R15, RZ ;  /* 0x0000000f230f8210 */ /* 0x000fe40007ffe0ff */
[C---:B------:R-:W-:Y:S02]  /*0dd0*/  @!P0 SHF.L.U32 R36, R34.reuse, 0x2, RZ ;  /* 0x0000000222248819 */ /* 0x040fe400000006ff */
[----:B------:R-:W-:-:S02]  /*0de0*/  @!P0 SHF.L.U64.HI R34, R34, 0x2, R15 ;  /* 0x0000000222228819 */ /* 0x000fc4000001020f */
[----:B------:R-:W-:Y:S02]  /*0df0*/  CS2R R14, SRZ ;  /* 0x00000000000e7805 */ /* 0x000fe4000001ff00 */
[----:B0-----:R-:W-:-:S05]  /*0e00*/  @!P0 IADD3 R12, P1, PT, R36, R12, RZ ;  /* 0x0000000c240c8210 */ /* 0x001fca0007f3e0ff */
[----:B------:R-:W-:-:S05]  /*0e10*/  @!P0 IMAD.X R13, R34, 0x1, R13, P1 ;  /* 0x00000001220d8824 */ /* 0x000fca00008e060d */
[----:B------:R0:W4:Y:S02]  /*0e20*/  @!P0 LDG.E.64 R14, desc[UR4][R12.64] ;  /* 0x000000040c0e8981 */ /* 0x000124000c1e1b00 */
[----:B0-----:R-:W0:Y:S02]  /*0e30*/  @!P0 LDC.64 R12, c[0x0][0x398] ;  /* 0x0000e600ff0c8b82 */ /* 0x001e240000000a00 */
[----:B0-----:R-:W-:-:S04]  /*0e40*/  @!P0 IADD3 R36, P1, PT, R36, R12, RZ ;  /* 0x0000000c24248210 */ /* 0x001fc80007f3e0ff */
[----:B------:R-:W-:Y:S02]  /*0e50*/  @!P0 IADD3.X R37, PT, PT, R34, R13, RZ, P1, !PT ;  /* 0x0000000d22258210 */ /* 0x000fe40000ffe4ff */
[----:B------:R-:W-:-:S06]  /*0e60*/  CS2R R12, SRZ ;  /* 0x00000000000c7805 */ /* 0x000fcc000001ff00 */
[----:B------:R-:W5:Y:S01]  /*0e70*/  @!P0 LDG.E.64 R12, desc[UR4][R36.64] ;  /* 0x00000004240c8981 */ /* 0x000f62000c1e1b00 */
[----:B------:R-:W-:Y:S01]  /*0e80*/  FADD.FTZ R34, -R16, R23 ;  /* 0x0000001710227221 */ /* 0x000fe20000010100 */
[----:B------:R-:W-:Y:S01]  /*0e90*/  IADD3 R11, PT, PT, R11, 0x4, RZ ;  /* 0x000000040b0b7810 */ /* 0x000fe20007ffe0ff */
[----:B------:R-:W-:Y:S02]  /*0ea0*/  VIADD R7, R7, 0x4 ;  /* 0x0000000407077836 */ /* 0x000fe40000000000 */
        /* <DEDUP_REMOVED lines=38> */
.L_x_2215:
        /* <DEDUP_REMOVED lines=12> */
[----:B------:R-:W-:Y:S02]  /*11d0*/  @!P0 MOV R13, R8 ;  /* 0x00000008000d8202 */ /* 0x000fe40000000f00 */
[----:B------:R-:W-:Y:S01]  /*11e0*/  @!P0 IADD3 R27, PT, PT, R21, 0x1, RZ ;  /* 0x00000001151b8810 */ /* 0x000fe20007ffe0ff */
[----:B------:R-:W-:Y:S02]  /*11f0*/  @!P0 IMAD R14, R7, UR6, RZ ;  /* 0x00000006070e8c24 */ /* 0x000fe4000f8e02ff */
[----:B------:R-:W1:Y:S01]  /*1200*/  @!P0 LDC.64 R18, c[0x0][0x398] ;  /* 0x0000e600ff128b82 */ /* 0x000e620000000a00 */
[----:B------:R-:W-:Y:S01]  /*1210*/  @!P0 IMAD.WIDE.U32 R22, R21, UR6, R12 ;  /* 0x0000000615168c25 */ /* 0x000fe2000f8e000c */
[----:B------:R-:W-:-:S03]  /*1220*/  @!P0 SHF.R.S32.HI R7, RZ, 0x1f, R27 ;  /* 0x0000001fff078819 */ /* 0x000fc6000001141b */
[----:B------:R-:W-:Y:S02]  /*1230*/  @!P0 IMAD R9, R21, UR7, R14 ;  /* 0x0000000715098c24 */ /* 0x000fe4000f8e020e */
[C---:B------:R-:W-:Y:S01]  /*1240*/  @!P0 IMAD.SHL.U32 R35, R22.reuse, 0x4, RZ ;  /* 0x0000000416238824 */ /* 0x040fe200078e00ff */
[----:B------:R-:W2:Y:S01]  /*1250*/  @!P0 LDC.64 R12, c[0x0][0x3a0] ;  /* 0x0000e800ff0c8b82 */ /* 0x000ea20000000a00 */
[----:B------:R-:W-:Y:S01]  /*1260*/  @!P0 IMAD R20, R7, UR6, RZ ;  /* 0x0000000607148c24 */ /* 0x000fe2000f8e02ff */
[----:B------:R-:W-:Y:S02]  /*1270*/  @!P0 IADD3 R9, PT, PT, R23, R9, RZ ;  /* 0x0000000917098210 */ /* 0x000fe40007ffe0ff */
[----:B------:R-:W-:Y:S01]  /*1280*/  @!P0 MOV R23, R8 ;  /* 0x0000000800178202 */ /* 0x000fe20000000f00 */
[----:B------:R-:W-:Y:S01]  /*1290*/  @!P0 IMAD R7, R27, UR7, R20 ;  /* 0x000000071b078c24 */ /* 0x000fe2000f8e0214 */
[----:B------:R-:W-:Y:S02]  /*12a0*/  @!P0 SHF.L.U64.HI R9, R22, 0x2, R9 ;  /* 0x0000000216098819 */ /* 0x000fe40000010209 */
[----:B------:R-:W3:Y:S01]  /*12b0*/  @!P0 LDC.64 R14, c[0x0][0x398] ;  /* 0x0000e600ff0e8b82 */ /* 0x000ee20000000a00 */
[----:B------:R-:W-:-:S02]  /*12c0*/  @!P0 MOV R22, R32 ;  /* 0x0000002000168202 */ /* 0x000fc40000000f00 */
[----:B0-----:R-:W-:-:S03]  /*12d0*/  @!P0 IADD3 R36, P2, PT, R35, R10, RZ ;  /* 0x0000000a23248210 */ /* 0x001fc60007f5e0ff */
[----:B------:R-:W-:Y:S01]  /*12e0*/  @!P0 IMAD.WIDE.U32 R22, R27, UR6, R22 ;  /* 0x000000061b168c25 */ /* 0x000fe2000f8e0016 */
[----:B------:R-:W-:Y:S02]  /*12f0*/  @!P0 IADD3.X R37, PT, PT, R9, R11, RZ, P2, !PT ;  /* 0x0000000b09258210 */ /* 0x000fe400017fe4ff */
[----:B------:R-:W-:Y:S02]  /*1300*/  CS2R R10, SRZ ;  /* 0x00000000000a7805 */ /* 0x000fe4000001ff00 */
[----:B-1----:R-:W-:Y:S01]  /*1310*/  @!P0 IADD3 R34, P3, PT, R35, R18, RZ ;  /* 0x0000001223228210 */ /* 0x002fe20007f7e0ff */
[----:B------:R-:W-:Y:S01]  /*1320*/  @!P0 IMAD.IADD R7, R23, 0x1, R7 ;  /* 0x0000000117078824 */ /* 0x000fe200078e0207 */
[C---:B------:R-:W-:Y:S02]  /*1330*/  @!P0 SHF.L.U32 R23, R22.reuse, 0x2, RZ ;  /* 0x0000000216178819 */ /* 0x040fe400000006ff */
[----:B------:R2:W4:Y:S02]  /*1340*/  @!P0 LDG.E.64 R10, desc[UR4][R36.64] ;  /* 0x00000004240a8981 */ /* 0x000524000c1e1b00 */
[----:B------:R-:W-:Y:S01]  /*1350*/  @!P0 SHF.L.U64.HI R7, R22, 0x2, R7 ;  /* 0x0000000216078819 */ /* 0x000fe20000010207 */
[----:B------:R-:W-:Y:S01]  /*1360*/  @!P0 IMAD.X R35, R9, 0x1, R19, P3 ;  /* 0x0000000109238824 */ /* 0x000fe200018e0613 */
[----:B------:R-:W-:-:S06]  /*1370*/  CS2R R18, SRZ ;  /* 0x0000000000127805 */ /* 0x000fcc000001ff00 */
[----:B------:R-:W5:Y:S01]  /*1380*/  @!P0 LDG.E.64 R18, desc[UR4][R34.64] ;  /* 0x0000000422128981 */ /* 0x000f62000c1e1b00 */
[C---:B--2---:R-:W-:Y:S02]  /*1390*/  @!P0 IADD3 R36, P2, PT, R23.reuse, R12, RZ ;  /* 0x0000000c17248210 */ /* 0x044fe40007f5e0ff */
[----:B---3--:R-:W-:Y:S02]  /*13a0*/  @!P0 IADD3 R22, P3, PT, R23, R14, RZ ;  /* 0x0000000e17168210 */ /* 0x008fe40007f7e0ff */
[C---:B------:R-:W-:Y:S02]  /*13b0*/  @!P0 IADD3.X R37, PT, PT, R7.reuse, R13, RZ, P2, !PT ;  /* 0x0000000d07258210 */ /* 0x040fe400017fe4ff */
[----:B------:R-:W-:Y:S02]  /*13c0*/  CS2R R12, SRZ ;  /* 0x00000000000c7805 */ /* 0x000fe4000001ff00 */
[----:B------:R-:W-:Y:S02]  /*13d0*/  @!P0 IADD3.X R23, PT, PT, R7, R15, RZ, P3, !PT ;  /* 0x0000000f07178210 */ /* 0x000fe40001ffe4ff */
[----:B------:R-:W-:-:S02]  /*13e0*/  CS2R R14, SRZ ;  /* 0x00000000000e7805 */ /* 0x000fc4000001ff00 */
[----:B------:R-:W2:Y:S04]  /*13f0*/  @!P0 LDG.E.64 R12, desc[UR4][R36.64] ;  /* 0x00000004240c8981 */ /* 0x000ea8000c1e1b00 */
[----:B------:R-:W3:Y:S01]  /*1400*/  @!P0 LDG.E.64 R14, desc[UR4][R22.64] ;  /* 0x00000004160e8981 */ /* 0x000ee2000c1e1b00 */
[----:B------:R-:W-:Y:S02]  /*1410*/  VIADD R21, R21, 0x2 ;  /* 0x0000000215157836 */ /* 0x000fe40000000000 */
[----:B----4-:R-:W-:-:S04]  /*1420*/  FADD.FTZ R10, -R16, R10 ;  /* 0x0000000a100a7221 */ /* 0x010fc80000010100 */
[-C--:B------:R-:W-:Y:S01]  /*1430*/  FMUL.FTZ R27, R10, R3.reuse ;  /* 0x000000030a1b7220 */ /* 0x080fe20000410000 */
[----:B------:R-:W-:Y:S01]  /*1440*/  FADD.FTZ R10, -R16, R11 ;  /* 0x0000000b100a7221 */ /* 0x000fe20000010100 */
[----:B-----5:R-:W-:Y:S01]  /*1450*/  FMUL.FTZ R20, R18, R2 ;  /* 0x0000000212147220 */ /* 0x020fe20000410000 */
[----:B------:R-:W-:Y:S01]  /*1460*/  FADD.FTZ R9, R24, R18 ;  /* 0x0000001218097221 */ /* 0x000fe20000010000 */
[----:B------:R-:W-:Y:S01]  /*1470*/  FFMA.FTZ R7, R27, R18, R26 ;  /* 0x000000121b077223 */ /* 0x000fe2000001001a */
[----:B------:R-:W-:Y:S01]  /*1480*/  FMUL.FTZ R11, R10, R3 ;  /* 0x000000030a0b7220 */ /* 0x000fe20000410000 */
[----:B------:R-:W-:Y:S01]  /*1490*/  FADD.FTZ R17, R17, R20 ;  /* 0x0000001411117221 */ /* 0x000fe20000010000 */
[----:B------:R-:W-:Y:S01]  /*14a0*/  FMUL.FTZ R18, R19, R0 ;  /* 0x0000000013127220 */ /* 0x000fe20000410000 */
[----:B------:R-:W-:Y:S01]  /*14b0*/  FFMA.FTZ R25, R27, R20, R25 ;  /* 0x000000141b197223 */ /* 0x000fe20000010019 */
[----:B------:R-:W-:Y:S01]  /*14c0*/  FADD.FTZ R10, R5, R19 ;  /* 0x00000013050a7221 */ /* 0x000fe20000010000 */
[C---:B------:R-:W-:Y:S01]  /*14d0*/  FFMA.FTZ R19, R11.reuse, R19, R6 ;  /* 0x000000130b137223 */ /* 0x040fe20000010006 */
[----:B--2---:R-:W-:Y:S01]  /*14e0*/  FADD.FTZ R12, -R16, R12 ;  /* 0x0000000c100c7221 */ /* 0x004fe20000010100 */
[----:B------:R-:W-:Y:S01]  /*14f0*/  FADD.FTZ R20, R18, R17 ;  /* 0x0000001112147221 */ /* 0x000fe20000010000 */
[----:B------:R-:W-:Y:S01]  /*1500*/  FFMA.FTZ R11, R11, R18, R25 ;  /* 0x000000120b0b7223 */ /* 0x000fe20000010019 */
[----:B------:R-:W-:Y:S01]  /*1510*/  FADD.FTZ R6, -R16, R13 ;  /* 0x0000000d10067221 */ /* 0x000fe20000010100 */
[-C--:B------:R-:W-:Y:S01]  /*1520*/  FMUL.FTZ R12, R12, R3.reuse ;  /* 0x000000030c0c7220 */ /* 0x080fe20000410000 */
[----:B---3--:R-:W-:Y:S01]  /*1530*/  FMUL.FTZ R5, R14, R2 ;  /* 0x000000020e057220 */ /* 0x008fe20000410000 */
[----:B------:R-:W-:Y:S01]  /*1540*/  FADD.FTZ R24, R9, R14 ;  /* 0x0000000e09187221 */ /* 0x000fe20000010000 */
        /* <DEDUP_REMOVED lines=8> */
[----:B------:R-:W-:-:S07]  /*15d0*/  FFMA.FTZ R25, R14, R25, R12 ;  /* 0x000000190e197223 */ /* 0x000fce000001000c */
.L_x_2217:
[----:B------:R-:W-:Y:S05]  /*15e0*/  @P1 BRA `(.L_x_2213) ;  /* 0x0000000c00541947 */ /* 0x000fea0003800000 */
[----:B------:R-:W0:Y:S01]  /*15f0*/  LDCU.64 UR6, c[0x0][0x3f8] ;  /* 0x00007f00ff0677ac */ /* 0x000e220008000a00 */
[----:B------:R-:W-:Y:S01]  /*1600*/  SHF.R.S32.HI R7, RZ, 0x1f, R21 ;  /* 0x0000001fff077819 */ /* 0x000fe20000011415 */
[----:B------:R-:W-:Y:S01]  /*1610*/  BSSY.RECONVERGENT B0, `(.L_x_2218) ;  /* 0x0000016000007945 */ /* 0x000fe20003800200 */
[----:B------:R-:W-:Y:S02]  /*1620*/  MOV R10, R32 ;  /* 0x00000020000a7202 */ /* 0x000fe40000000f00 */
[----:B------:R-:W-:Y:S02]  /*1630*/  MOV R11, R8 ;  /* 0x00000008000b7202 */ /* 0x000fe40000000f00 */
[----:B------:R-:W-:Y:S02]  /*1640*/  CS2R R8, SRZ ;  /* 0x0000000000087805 */ /* 0x000fe4000001ff00 */
        /* <DEDUP_REMOVED lines=18> */
.L_x_2219:
[----:B------:R-:W-:Y:S05]  /*1770*/  BSYNC.RECONVERGENT B0 ;  /* 0x0000000000007941 */ /* 0x000fea0003800200 */
.L_x_2218:
        /* <DEDUP_REMOVED lines=15> */
.L_x_2214:
[----:B------:R-:W-:Y:S01]  /*1870*/  IADD3 R5, PT, PT, -R21, R20, RZ ;  /* 0x0000001415057210 */ /* 0x000fe20007ffe1ff */
[----:B------:R-:W-:Y:S02]  /*1880*/  VIADD R6, R20, 0xffffffff ;  /* 0xffffffff14067836 */ /* 0x000fe40000000000 */
[----:B------:R-:W-:Y:S01]  /*1890*/  HFMA2 R17, -RZ, RZ, 0, 0 ;  /* 0x00000000ff117431 */ /* 0x000fe200000001ff */
[----:B------:R-:W-:Y:S02]  /*18a0*/  CS2R R24, SRZ ;  /* 0x0000000000187805 */ /* 0x000fe4000001ff00 */
[----:B------:R-:W-:Y:S01]  /*18b0*/  LOP3.LUT R5, R5, 0x1, RZ, 0xc0, !PT ;  /* 0x0000000105057812 */ /* 0x000fe200078ec0ff */
[----:B------:R-:W-:Y:S01]  /*18c0*/  IMAD.MOV.U32 R26, RZ, RZ, RZ ;  /* 0x000000ffff1a7224 */ /* 0x000fe200078e00ff */
[----:B------:R-:W-:Y:S01]  /*18d0*/  ISETP.NE.AND P2, PT, R21, R6, PT ;  /* 0x000000061500720c */ /* 0x000fe20003f45270 */
[----:B------:R-:W-:Y:S01]  /*18e0*/  HFMA2 R6, -RZ, RZ, 0, 0 ;  /* 0x00000000ff067431 */ /* 0x000fe200000001ff */
[----:B------:R-:W-:-:S02]  /*18f0*/  ISETP.NE.U32.AND P1, PT, R5, 0x1, PT ;  /* 0x000000010500780c */ /* 0x000fc40003f25070 */
        /* <DEDUP_REMOVED lines=13> */
[----:B0-----:R-:W-:-:S05]  /*19d0*/  @!P0 IADD3 R14, P1, PT, R19, R10, RZ ;  /* 0x0000000a130e8210 */ /* 0x001fca0007f3e0ff */
[----:B------:R-:W-:-:S05]  /*19e0*/  @!P0 IMAD.X R15, R6, 0x1, R11, P1 ;  /* 0x00000001060f8824 */ /* 0x000fca00008e060b */
        /* <DEDUP_REMOVED lines=38> */
.L_x_2220:
[----:B------:R-:W-:Y:S05]  /*1c50*/  @!P2 BRA `(.L_x_2213) ;  /* 0x0000000400b8a947 */ /* 0x000fea0003800000 */
[----:B------:R-:W-:-:S07]  /*1c60*/  IMAD.IADD R20, R21, 0x1, -R20 ;  /* 0x0000000115147824 */ /* 0x000fce00078e0a14 */
.L_x_2221:
[----:B------:R-:W0:Y:S01]  /*1c70*/  @!P0 LDC.64 R12, c[0x0][0x3f8] ;  /* 0x0000fe00ff0c8b82 */ /* 0x000e220000000a00 */
[----:B------:R-:W-:Y:S02]  /*1c80*/  @!P0 SHF.R.S32.HI R15, RZ, 0x1f, R21 ;  /* 0x0000001fff0f8819 */ /* 0x000fe40000011415 */
[----:B------:R-:W-:-:S05]  /*1c90*/  @!P0 MOV R14, R32 ;  /* 0x00000020000e8202 */ /* 0x000fca0000000f00 */
[----:B------:R-:W1:Y:S01]  /*1ca0*/  @!P0 LDC.64 R10, c[0x0][0x3a0] ;  /* 0x0000e800ff0a8b82 */ /* 0x000e620000000a00 */
[----:B0-----:R-:W-:Y:S01]  /*1cb0*/  @!P0 IMAD R18, R15, R12, RZ ;  /* 0x0000000c0f128224 */ /* 0x001fe200078e02ff */
[----:B------:R-:W-:-:S03]  /*1cc0*/  @!P0 MOV R15, R8 ;  /* 0x00000008000f8202 */ /* 0x000fc60000000f00 */
[C---:B------:R-:W-:Y:S02]  /*1cd0*/  @!P0 IMAD R13, R21.reuse, R13, R18 ;  /* 0x0000000d150d8224 */ /* 0x040fe400078e0212 */
[----:B------:R-:W-:Y:S01]  /*1ce0*/  @!P0 IMAD.WIDE.U32 R14, R21, R12, R14 ;  /* 0x0000000c150e8225 */ /* 0x000fe200078e000e */
[----:B------:R-:W0:Y:S03]  /*1cf0*/  @!P0 LDC.64 R18, c[0x0][0x3a0] ;  /* 0x0000e800ff128b82 */ /* 0x000e260000000a00 */
[----:B------:R-:W-:Y:S01]  /*1d00*/  @!P0 IMAD.SHL.U32 R31, R14, 0x4, RZ ;  /* 0x000000040e1f8824 */ /* 0x000fe200078e00ff */
[----:B------:R-:W-:Y:S02]  /*1d10*/  @!P0 IADD3 R27, PT, PT, R15, R13, RZ ;  /* 0x0000000d0f1b8210 */ /* 0x000fe40007ffe0ff */
[----:B------:R-:W-:Y:S02]  /*1d20*/  CS2R R12, SRZ ;  /* 0x00000000000c7805 */ /* 0x000fe4000001ff00 */
[----:B-1----:R-:W-:-:S02]  /*1d30*/  @!P0 IADD3 R10, P1, PT, R31, R10, RZ ;  /* 0x0000000a1f0a8210 */ /* 0x002fc40007f3e0ff */
[----:B------:R-:W-:Y:S02]  /*1d40*/  @!P0 SHF.L.U64.HI R27, R14, 0x2, R27 ;  /* 0x000000020e1b8819 */ /* 0x000fe4000001021b */
[----:B------:R-:W1:Y:S02]  /*1d50*/  @!P0 LDC.64 R14, c[0x0][0x3f8] ;  /* 0x0000fe00ff0e8b82 */ /* 0x000e640000000a00 */
[----:B------:R-:W-:-:S05]  /*1d60*/  @!P0 IADD3.X R11, PT, PT, R27, R11, RZ, P1, !PT ;  /* 0x0000000b1b0b8210 */ /* 0x000fca0000ffe4ff */
[----:B------:R2:W3:Y:S01]  /*1d70*/  @!P0 LDG.E.64 R12, desc[UR4][R10.64] ;  /* 0x000000040a0c8981 */ /* 0x0004e2000c1e1b00 */
[----:B------:R-:W-:-:S05]  /*1d80*/  @!P0 VIADD R35, R21, 0x1 ;  /* 0x0000000115238836 */ /* 0x000fca0000000000 */
[----:B------:R-:W-:Y:S01]  /*1d90*/  @!P0 SHF.R.S32.HI R23, RZ, 0x1f, R35 ;  /* 0x0000001fff178819 */ /* 0x000fe20000011423 */
[----:B--2---:R-:W2:Y:S04]  /*1da0*/  @!P0 LDC.64 R10, c[0x0][0x398] ;  /* 0x0000e600ff0a8b82 */ /* 0x004ea80000000a00 */
[----:B-1----:R-:W-:Y:S01]  /*1db0*/  @!P0 IMAD R22, R23, R14, RZ ;  /* 0x0000000e17168224 */ /* 0x002fe200078e02ff */
[----:B------:R-:W-:-:S03]  /*1dc0*/  @!P0 MOV R23, R8 ;  /* 0x0000000800178202 */ /* 0x000fc60000000f00 */
[----:B------:R-:W-:Y:S01]  /*1dd0*/  @!P0 IMAD R37, R35, R15, R22 ;  /* 0x0000000f23258224 */ /* 0x000fe200078e0216 */
[----:B------:R-:W-:-:S05]  /*1de0*/  @!P0 MOV R22, R32 ;  /* 0x0000002000168202 */ /* 0x000fca0000000f00 */
[----:B------:R-:W-:-:S04]  /*1df0*/  @!P0 IMAD.WIDE.U32 R14, R35, R14, R22 ;  /* 0x0000000e230e8225 */ /* 0x000fc800078e0016 */
[----:B------:R-:W-:Y:S01]  /*1e00*/  @!P0 IMAD.IADD R15, R15, 0x1, R37 ;  /* 0x000000010f0f8824 */ /* 0x000fe200078e0225 */
[----:B------:R-:W-:-:S04]  /*1e10*/  @!P0 SHF.L.U32 R23, R14, 0x2, RZ ;  /* 0x000000020e178819 */ /* 0x000fc800000006ff */
[----:B------:R-:W-:Y:S02]  /*1e20*/  @!P0 SHF.L.U64.HI R22, R14, 0x2, R15 ;  /* 0x000000020e168819 */ /* 0x000fe4000001020f */
[----:B------:R-:W-:Y:S02]  /*1e30*/  CS2R R14, SRZ ;  /* 0x00000000000e7805 */ /* 0x000fe4000001ff00 */
[----:B0-----:R-:W-:Y:S02]  /*1e40*/  @!P0 IADD3 R30, P2, PT, R23, R18, RZ ;  /* 0x00000012171e8210 */ /* 0x001fe40007f5e0ff */
[----:B--2---:R-:W-:Y:S02]  /*1e50*/  @!P0 IADD3 R18, P1, PT, R31, R10, RZ ;  /* 0x0000000a1f128210 */ /* 0x004fe40007f3e0ff */
[----:B------:R-:W-:-:S03]  /*1e60*/  @!P0 IADD3.X R31, PT, PT, R22, R19, RZ, P2, !PT ;  /* 0x00000013161f8210 */ /* 0x000fc600017fe4ff */
[----:B------:R-:W-:Y:S01]  /*1e70*/  @!P0 IMAD.X R19, R27, 0x1, R11, P1 ;  /* 0x000000011b138824 */ /* 0x000fe200008e060b */
[----:B------:R-:W-:Y:S01]  /*1e80*/  CS2R R10, SRZ ;  /* 0x00000000000a7805 */ /* 0x000fe2000001ff00 */
[----:B------:R-:W2:Y:S05]  /*1e90*/  @!P0 LDG.E.64 R14, desc[UR4][R30.64] ;  /* 0x000000041e0e8981 */ /* 0x000eaa000c1e1b00 */
[----:B------:R0:W4:Y:S02]  /*1ea0*/  @!P0 LDG.E.64 R10, desc[UR4][R18.64] ;  /* 0x00000004120a8981 */ /* 0x000124000c1e1b00 */
[----:B0-----:R-:W0:Y:S02]  /*1eb0*/  @!P0 LDC.64 R18, c[0x0][0x398] ;  /* 0x0000e600ff128b82 */ /* 0x001e240000000a00 */
[----:B0-----:R-:W-:-:S04]  /*1ec0*/  @!P0 IADD3 R30, P1, PT, R23, R18, RZ ;  /* 0x00000012171e8210 */ /* 0x001fc80007f3e0ff */
[----:B------:R-:W-:Y:S02]  /*1ed0*/  @!P0 IADD3.X R31, PT, PT, R22, R19, RZ, P1, !PT ;  /* 0x00000013161f8210 */ /* 0x000fe40000ffe4ff */
[----:B------:R-:W-:-:S06]  /*1ee0*/  CS2R R18, SRZ ;  /* 0x0000000000127805 */ /* 0x000fcc000001ff00 */
[----:B------:R0:W5:Y:S01]  /*1ef0*/  @!P0 LDG.E.64 R18, desc[UR4][R30.64] ;  /* 0x000000041e128981 */ /* 0x000162000c1e1b00 */
[----:B------:R-:W-:Y:S01]  /*1f00*/  IADD3 R20, PT, PT, R20, 0x2, RZ ;  /* 0x0000000214147810 */ /* 0x000fe20007ffe0ff */
[----:B------:R-:W-:-:S03]  /*1f10*/  VIADD R21, R21, 0x2 ;  /* 0x0000000215157836 */ /* 0x000fc60000000000 */
        /* <DEDUP_REMOVED lines=66> */
.L_x_2213:
[----:B------:R-:W1:Y:S01]  /*2340*/  S2R R7, SR_CgaCtaId ;  /* 0x0000000000077919 */ /* 0x000e620000008800 */
[----:B------:R-:W2:Y:S01]  /*2350*/  LDCU UR6, c[0x0][0x424] ;  /* 0x00008480ff0677ac */ /* 0x000ea20008000800 */
[----:B------:R-:W-:Y:S02]  /*2360*/  MOV R0, 0x400 ;  /* 0x0000040000007802 */ /* 0x000fe40000000f00 */
[----:B------:R-:W-:Y:S01]  /*2370*/  MOV R28, RZ ;  /* 0x000000ff001c7202 */ /* 0x000fe20000000f00 */
[----:B--2---:R-:W-:-:S05]  /*2380*/  IMAD R3, R4, UR6, RZ ;  /* 0x0000000604037c24 */ /* 0x004fca000f8e02ff */
[----:B------:R-:W-:-:S04]  /*2390*/  LEA R3, R29, -R3, 0x1 ;  /* 0x800000031d037211 */ /* 0x000fc800078e08ff */
        /* <DEDUP_REMOVED lines=59> */
[----:B------:R-:W-:Y:S01]  /*2750*/  FSEL R27, R2, R7, !P1 ;  /* 0x00000007021b7208 */ /* 0x000fe20004800000 */
[----:B------:R-:W-:Y:S01]  /*2760*/  IMAD.IADD R30, R8, 0x1, R23 ;  /* 0x00000001081e7824 */ /* 0x000fe200078e0217 */
        /* <DEDUP_REMOVED lines=60> */
.L_x_2244:
        /* <DEDUP_REMOVED lines=12> */
[----:B--2---:R-:W-:Y:S01]  /*2bf0*/  @P6 IMAD.IADD R9, R29, 0x1, R9 ;  /* 0x000000011d096824 */ /* 0x004fe200078e0209 */
[----:B---3--:R-:W-:Y:S01]  /*2c00*/  LEA R0, R23, R0, 0x18 ;  /* 0x0000000017007211 */ /* 0x008fe200078ec0ff */
[----:B------:R-:W-:Y:S01]  /*2c10*/  @!P5 FADD.FTZ R19, R19, R28 ;  /* 0x0000001c1313d221 */ /* 0x000fe20000010000 */
[----:B------:R-:W-:Y:S02]  /*2c20*/  @!P5 FADD.FTZ R17, R17, R22 ;  /* 0x000000161111d221 */ /* 0x000fe40000010000 */
[----:B------:R-:W-:Y:S01]  /*2c30*/  IADD3 R21, PT, PT, R21, R9, RZ ;  /* 0x0000000915157210 */ /* 0x000fe20007ffe0ff */
[----:B------:R-:W-:Y:S01]  /*2c40*/  @!P4 FADD.FTZ R18, R18, R19 ;  /* 0x000000131212c221 */ /* 0x000fe20000010000 */
[----:B------:R-:W-:Y:S01]  /*2c50*/  @!P4 FADD.FTZ R16, R16, R17 ;  /* 0x000000111010c221 */ /* 0x000fe20000010000 */
[----:B----4-:R-:W-:Y:S01]  /*2c60*/  IMAD R0, R25, 0x54, R0 ;  /* 0x0000005419007824 */ /* 0x010fe200078e0200 */
[----:B------:R-:W-:Y:S01]  /*2c70*/  IADD3 R23, PT, PT, R20, R21, RZ ;  /* 0x0000001514177210 */ /* 0x000fe20007ffe0ff */
[----:B------:R-:W-:Y:S01]  /*2c80*/  @!P3 FADD.FTZ R15, R15, R18 ;  /* 0x000000120f0fb221 */ /* 0x000fe20000010000 */
[----:B------:R-:W-:-:S02]  /*2c90*/  @!P3 FADD.FTZ R13, R13, R16 ;  /* 0x000000100d0db221 */ /* 0x000fc40000010000 */
[----:B------:R2:W-:Y:S01]  /*2ca0*/  STS [R0+0x10], R9 ;  /* 0x0000100900007388 */ /* 0x0005e20000000800 */
[----:B------:R-:W-:Y:S02]  /*2cb0*/  IMAD.IADD R14, R14, 0x1, R23 ;  /* 0x000000010e0e7824 */ /* 0x000fe400078e0217 */
[----:B------:R-:W-:Y:S01]  /*2cc0*/  @!P2 FADD.FTZ R12, R12, R15 ;  /* 0x0000000f0c0ca221 */ /* 0x000fe20000010000 */
[----:B------:R-:W-:Y:S01]  /*2cd0*/  @!P2 FADD.FTZ R10, R10, R13 ;  /* 0x0000000d0a0aa221 */ /* 0x000fe20000010000 */
[----:B------:R2:W-:Y:S01]  /*2ce0*/  STS [R0+0x1c], R21 ;  /* 0x00001c1500007388 */ /* 0x0005e20000000800 */
[----:B------:R-:W-:Y:S01]  /*2cf0*/  IADD3 R11, PT, PT, R11, R14, RZ ;  /* 0x0000000e0b0b7210 */ /* 0x000fe20007ffe0ff */
[----:B------:R-:W-:Y:S01]  /*2d00*/  @!P1 FADD.FTZ R7, R7, R12 ;  /* 0x0000000c07079221 */ /* 0x000fe20000010000 */
[----:B------:R-:W-:Y:S01]  /*2d10*/  @!P1 FADD.FTZ R3, R3, R10 ;  /* 0x0000000a03039221 */ /* 0x000fe20000010000 */
[----:B------:R2:W-:Y:S01]  /*2d20*/  STS [R0+0x14], R28 ;  /* 0x0000141c00007388 */ /* 0x0005e20000000800 */
[----:B------:R-:W-:-:S03]  /*2d30*/  IADD3 R8, PT, PT, R8, R11, RZ ;  /* 0x0000000b08087210 */ /* 0x000fc60007ffe0ff */
        /* <DEDUP_REMOVED lines=15> */
.L_x_2222:
[----:B--2---:R-:W0:Y:S01]  /*2e30*/  S2R R12, SR_CgaCtaId ;  /* 0x00000000000c7919 */ /* 0x004e220000008800 */
[----:B------:R-:W2:Y:S01]  /*2e40*/  LDC R7, c[0x0][0x424] ;  /* 0x00010900ff077b82 */ /* 0x000ea20000000800 */
[----:B------:R-:W-:Y:S01]  /*2e50*/  MOV R13, 0x400 ;  /* 0x00000400000d7802 */ /* 0x000fe20000000f00 */
[----:B-1----:R-:W-:Y:S01]  /*2e60*/  IMAD.MOV.U32 R2, RZ, RZ, RZ ;  /* 0x000000ffff027224 */ /* 0x002fe200078e00ff */
        /* <DEDUP_REMOVED lines=33> */
[----:B------:R-:W0:Y:S03]  /*3080*/  S2R R3, SR_CTAID.Z ;  /* 0x0000000000037919 */ /* 0x000e260000002700 */
[----:B------:R-:W-:-:S05]  /*3090*/  LEA R2, R12, R2, 0x18 ;  /* 0x000000020c027211 */ /* 0x000fca00078ec0ff */
[----:B------:R-:W-:Y:S02]  /*30a0*/  IMAD R4, R9, 0x8, R2 ;  /* 0x0000000809047824 */ /* 0x000fe400078e0202 */
[----:B------:R-:W1:Y:S03]  /*30b0*/  LDC.64 R8, c[0x0][0x3d8] ;  /* 0x0000f600ff087b82 */ /* 0x000e660000000a00 */
        /* <DEDUP_REMOVED lines=9> */
.L_x_2225:
[----:B------:R-:W-:Y:S05]  /*3150*/  BSYNC.RECONVERGENT B0 ;  /* 0x0000000000007941 */ /* 0x000fea0003800200 */
.L_x_2224:
        /* <DEDUP_REMOVED lines=23> */
.L_x_2223:
[----:B------:R-:W-:Y:S01]  /*32d0*/  HFMA2 R0, -RZ, RZ, 0, 5.9604644775390625e-08 ;  /* 0x00000001ff007431 */ /* 0x000fe200000001ff */
[----:B------:R-:W-:Y:S02]  /*32e0*/  MOV R23, RZ ;  /* 0x000000ff00177202 */ /* 0x000fe40000000f00 */
[----:B------:R-:W-:Y:S02]  /*32f0*/  MOV R25, 0xffffffff ;  /* 0xffffffff00197802 */ /* 0x000fe40000000f00 */
[----:B------:R-:W-:-:S13]  /*3300*/  ISETP.GE.AND P6, PT, R33, 0x1, PT ;  /* 0x000000012100780c */ /* 0x000fda0003fc6270 */
[----:B------:R-:W-:Y:S05]  /*3310*/  WARPSYNC.COLLECTIVE R25, `(.L_x_2226) ;  /* 0x0000000019087348 */ /* 0x000fea0003c00000 */
[----:B------:R0:W1:Y:S02]  /*3320*/  SHFL.UP P0, R34, R30, R0, R23 ;  /* 0x040000001e227389 */ /* 0x0000640000000017 */
[----:B01----:R-:W-:Y:S05]  /*3330*/  ENDCOLLECTIVE ;  /* 0x000000000000791b */ /* 0x003fea0003800000 */
.L_x_2226:
        /* <DEDUP_REMOVED lines=8> */
.L_x_2227:
[----:B------:R-:W-:Y:S02]  /*33c0*/  MOV R30, R2 ;  /* 0x00000002001e7202 */ /* 0x000fe40000000f00 */
[----:B------:R-:W-:Y:S01]  /*33d0*/  ISETP.GE.AND P0, PT, R33, 0x1, PT ;  /* 0x000000012100780c */ /* 0x000fe20003f06270 */
[----:B------:R-:W-:-:S12]  /*33e0*/  FADD.FTZ R34, R27, R34 ;  /* 0x000000221b227221 */ /* 0x000fd80000010000 */
[----:B------:R-:W-:-:S07]  /*33f0*/  @P0 FSEL R27, R34, R27, !P6 ;  /* 0x0000001b221b0208 */ /* 0x000fce0007000000 */
[----:B------:R-:W-:Y:S05]  /*3400*/  WARPSYNC.COLLECTIVE R25, `(.L_x_2228) ;  /* 0x0000000019087348 */ /* 0x000fea0003c00000 */
[----:B------:R0:W1:Y:S02]  /*3410*/  SHFL.UP P0, R34, R30, R0, R23 ;  /* 0x040000001e227389 */ /* 0x0000640000000017 */
[----:B01----:R-:W-:Y:S05]  /*3420*/  ENDCOLLECTIVE ;  /* 0x000000000000791b */ /* 0x003fea0003800000 */
.L_x_2228:
[----:B------:R-:W-:Y:S01]  /*3430*/  HFMA2 R0, -RZ, RZ, 0, 1.1920928955078125e-07 ;  /* 0x00000002ff007431 */ /* 0x000fe200000001ff */
        /* <DEDUP_REMOVED lines=8> */
.L_x_2229:
        /* <DEDUP_REMOVED lines=9> */
.L_x_2230:
[----:B------:R-:W-:Y:S02]  /*3550*/  MOV R30, R2 ;  /* 0x00000002001e7202 */ /* 0x000fe40000000f00 */
[----:B------:R-:W-:Y:S01]  /*3560*/  ISETP.GE.AND P0, PT, R33, 0x2, PT ;  /* 0x000000022100780c */ /* 0x000fe20003f06270 */
[----:B------:R-:W-:-:S12]  /*3570*/  FADD.FTZ R34, R27, R34 ;  /* 0x000000221b227221 */ /* 0x000fd80000010000 */
[----:B------:R-:W-:-:S07]  /*3580*/  @P0 FSEL R27, R34, R27, !P6 ;  /* 0x0000001b221b0208 */ /* 0x000fce0007000000 */
[----:B------:R-:W-:Y:S05]  /*3590*/  WARPSYNC.COLLECTIVE R25, `(.L_x_2231) ;  /* 0x0000000019087348 */ /* 0x000fea0003c00000 */
[----:B------:R0:W1:Y:S02]  /*35a0*/  SHFL.UP P0, R34, R30, R0, R23 ;  /* 0x040000001e227389 */ /* 0x0000640000000017 */
[----:B01----:R-:W-:Y:S05]  /*35b0*/  ENDCOLLECTIVE ;  /* 0x000000000000791b */ /* 0x003fea0003800000 */
.L_x_2231:
        /* <DEDUP_REMOVED lines=9> */
.L_x_2232:
        /* <DEDUP_REMOVED lines=9> */
.L_x_2233:
[----:B------:R-:W-:Y:S02]  /*36e0*/  MOV R30, R2 ;  /* 0x00000002001e7202 */ /* 0x000fe40000000f00 */
[----:B------:R-:W-:Y:S01]  /*36f0*/  ISETP.GE.AND P0, PT, R33, 0x4, PT ;  /* 0x000000042100780c */ /* 0x000fe20003f06270 */
[----:B------:R-:W-:-:S12]  /*3700*/  FADD.FTZ R34, R27, R34 ;  /* 0x000000221b227221 */ /* 0x000fd80000010000 */
[----:B------:R-:W-:-:S07]  /*3710*/  @P0 FSEL R27, R34, R27, !P6 ;  /* 0x0000001b221b0208 */ /* 0x000fce0007000000 */
[----:B------:R-:W-:Y:S05]  /*3720*/  WARPSYNC.COLLECTIVE R25, `(.L_x_2234) ;  /* 0x0000000019087348 */ /* 0x000fea0003c00000 */
[----:B------:R0:W1:Y:S02]  /*3730*/  SHFL.UP P0, R34, R30, R0, R23 ;  /* 0x040000001e227389 */ /* 0x0000640000000017 */
[----:B01----:R-:W-:Y:S05]  /*3740*/  ENDCOLLECTIVE ;  /* 0x000000000000791b */ /* 0x003fea0003800000 */
.L_x_2234:
        /* <DEDUP_REMOVED lines=9> */
.L_x_2235:
[----:B------:R-:W-:Y:S02]  /*37e0*/  ISETP.GE.AND P6, PT, R33, 0x8, PT ;  /* 0x000000082100780c */ /* 0x000fe40003fc6270 */
[----:B------:R-:W-:Y:S02]  /*37f0*/  MOV R30, R27 ;  /* 0x0000001b001e7202 */ /* 0x000fe40000000f00 */
[----:B------:R-:W-:-:S04]  /*3800*/  MOV R31, R34 ;  /* 0x00000022001f7202 */ /* 0x000fc80000000f00 */
[----:B------:R-:W-:Y:S02]  /*3810*/  SEL R34, R31, RZ, P6 ;  /* 0x000000ff1f227207 */ /* 0x000fe40003000000 */
[C---:B------:R-:W-:Y:S02]  /*3820*/  ISETP.NE.AND P6, PT, R29.reuse, RZ, PT ;  /* 0x000000ff1d00720c */ /* 0x040fe40003fc5270 */
[----:B------:R-:W-:-:S11]  /*3830*/  IADD3 R31, PT, PT, R29, R34, RZ ;  /* 0x000000221d1f7210 */ /* 0x000fd60007ffe0ff */
[----:B------:R-:W-:Y:S05]  /*3840*/  WARPSYNC.COLLECTIVE R25, `(.L_x_2236) ;  /* 0x0000000019087348 */ /* 0x000fea0003c00000 */
[----:B------:R0:W1:Y:S02]  /*3850*/  SHFL.UP P0, R34, R30, R0, R23 ;  /* 0x040000001e227389 */ /* 0x0000640000000017 */
[----:B01----:R-:W-:Y:S05]  /*3860*/  ENDCOLLECTIVE ;  /* 0x000000000000791b */ /* 0x003fea0003800000 */
.L_x_2236:
[----:B------:R-:W-:Y:S01]  /*3870*/  IMAD.MOV.U32 R30, RZ, RZ, R2 ;  /* 0x000000ffff1e7224 */ /* 0x000fe200078e0002 */
[----:B------:R-:W-:Y:S01]  /*3880*/  ISETP.GE.AND P0, PT, R33, 0x8, PT ;  /* 0x000000082100780c */ /* 0x000fe20003f06270 */
[----:B------:R-:W-:-:S12]  /*3890*/  FADD.FTZ R34, R27, R34 ;  /* 0x000000221b227221 */ /* 0x000fd80000010000 */
[----:B------:R-:W-:-:S07]  /*38a0*/  @P0 FSEL R27, R34, R27, !P6 ;  /* 0x0000001b221b0208 */ /* 0x000fce0007000000 */
[----:B------:R-:W-:Y:S05]  /*38b0*/  WARPSYNC.COLLECTIVE R25, `(.L_x_2237) ;  /* 0x0000000019087348 */ /* 0x000fea0003c00000 */
[----:B------:R0:W1:Y:S02]  /*38c0*/  SHFL.UP P0, R34, R30, R0, R23 ;  /* 0x040000001e227389 */ /* 0x0000640000000017 */
[----:B01----:R-:W-:Y:S05]  /*38d0*/  ENDCOLLECTIVE ;  /* 0x000000000000791b */ /* 0x003fea0003800000 */
.L_x_2237:
        /* <DEDUP_REMOVED lines=9> */
.L_x_2238:
        /* <DEDUP_REMOVED lines=9> */
.L_x_2239:
[----:B------:R-:W-:Y:S02]  /*3a00*/  MOV R30, R2 ;  /* 0x00000002001e7202 */ /* 0x000fe40000000f00 */
[----:B------:R-:W-:Y:S01]  /*3a10*/  ISETP.GE.AND P0, PT, R33, 0x10, PT ;  /* 0x000000102100780c */ /* 0x000fe20003f06270 */
[----:B------:R-:W-:-:S12]  /*3a20*/  FADD.FTZ R34, R27, R34 ;  /* 0x000000221b227221 */ /* 0x000fd80000010000 */
[----:B------:R-:W-:-:S07]  /*3a30*/  @P0 FSEL R27, R34, R27, !P6 ;  /* 0x0000001b221b0208 */ /* 0x000fce0007000000 */
[----:B------:R-:W-:Y:S05]  /*3a40*/  WARPSYNC.COLLECTIVE R25, `(.L_x_2240) ;  /* 0x0000000019087348 */ /* 0x000fea0003c00000 */
[----:B------:R0:W1:Y:S02]  /*3a50*/  SHFL.UP P0, R34, R30, R0, R23 ;  /* 0x040000001e227389 */ /* 0x0000640000000017 */
[----:B01----:R-:W-:Y:S05]  /*3a60*/  ENDCOLLECTIVE ;  /* 0x000000000000791b */ /* 0x003fea0003800000 */
.L_x_2240:
        /* <DEDUP_REMOVED lines=9> */
.L_x_2241:
[----:B------:R-:W-:Y:S01]  /*3b00*/  IMAD.MOV.U32 R30, RZ, RZ, R27 ;  /* 0x000000ffff1e7224 */ /* 0x000fe200078e001b */
[----:B------:R-:W-:-:S07]  /*3b10*/  MOV R29, R34 ;  /* 0x00000022001d7202 */ /* 0x000fce0000000f00 */
[----:B------:R-:W-:Y:S05]  /*3b20*/  WARPSYNC.COLLECTIVE R25, `(.L_x_2242) ;  /* 0x0000000019087348 */ /* 0x000fea0003c00000 */
[----:B------:R0:W1:Y:S02]  /*3b30*/  SHFL.UP P0, R34, R30, R0, R23 ;  /* 0x040000001e227389 */ /* 0x0000640000000017 */
[----:B01----:R-:W-:Y:S05]  /*3b40*/  ENDCOLLECTIVE ;  /* 0x000000000000791b */ /* 0x003fea0003800000 */
.L_x_2242:
[----:B------:R-:W-:Y:S02]  /*3b50*/  MOV R30, R2 ;  /* 0x00000002001e7202 */ /* 0x000fe40000000f00 */
[----:B------:R-:W-:-:S07]  /*3b60*/  MOV R27, R34 ;  /* 0x00000022001b7202 */ /* 0x000fce0000000f00 */
[----:B------:R-:W-:Y:S05]  /*3b70*/  WARPSYNC.COLLECTIVE R25, `(.L_x_2243) ;  /* 0x0000000019087348 */ /* 0x000fea0003c00000 */
[----:B------:R0:W1:Y:S02]  /*3b80*/  SHFL.UP P0, R34, R30, R0, R23 ;  /* 0x040000001e227389 */ /* 0x0000640000000017 */
[----:B01----:R-:W-:Y:S05]  /*3b90*/  ENDCOLLECTIVE ;  /* 0x000000000000791b */ /* 0x003fea0003800000 */
.L_x_2243:
[----:B------:R-:W-:Y:S01]  /*3ba0*/  MOV R2, R34 ;  /* 0x0000002200027202 */ /* 0x000fe20000000f00 */
[----:B------:R-:W-:Y:S06]  /*3bb0*/  BRA `(.L_x_2244) ;  /* 0xffffffec00dc7947 */ /* 0x000fec000383ffff */
.L_x_2245:
        /* <DEDUP_REMOVED lines=12> */
.L_x_4454:


//--------------------- .text._Z30group_norm_nhwc_bwd_sum_kernelI11Fp32IOFp16WLi448EEv26Group_norm_nhwc_bwd_params --------------------------
	.section	.text._Z30group_norm_nhwc_bwd_sum_kernelI11Fp32IOFp16WLi448EEv26Group_norm_nhwc_bwd_params,"ax",@progbits
	.align	128
        .global         _Z30group_norm_nhwc_bwd_sum_kernelI11Fp32IOFp16WLi448EEv26Group_norm_nhwc_bwd_params
        .type           _Z30group_norm_nhwc_bwd_sum_kernelI11Fp32IOFp16WLi448EEv26Group_norm_nhwc_bwd_params,@function
        .size           _Z30group_norm_nhwc_bwd_sum_kernelI11Fp32IOFp16WLi448EEv26Group_norm_nhwc_bwd_params,(.L_x_4455 - _Z30group_norm_nhwc_bwd_sum_kernelI11Fp32IOFp16WLi448EEv26Group_norm_nhwc_bwd_params)
        .other          _Z30group_norm_nhwc_bwd_sum_kernelI11Fp32IOFp16WLi448EEv26Group_norm_nhwc_bwd_params,@"STO_CUDA_ENTRY STV_DEFAULT"
_Z30group_norm_nhwc_bwd_sum_kernelI11Fp32IOFp16WLi448EEv26Group_norm_nhwc_bwd_params:
.text._Z30group_norm_nhwc_bwd_sum_kernelI11Fp32IOFp16WLi448EEv26Group_norm_nhwc_bwd_params:
        /* <DEDUP_REMOVED lines=72> */
[----:B--2---:R-:W-:-:S02]  /*0480*/  HADD2.F32 R15, -RZ, R15.H0_H0 ;  /* 0x2000000fff0f7230 */ /* 0x004fc40000004100 */
[----:B---3--:R-:W-:Y:S02]  /*0490*/  @P1 HADD2.F32 R20, -RZ, R22.H0_H0 ;  /* 0x20000016ff141230 */ /* 0x008fe40000004100 */
[----:B----4-:R-:W-:Y:S02]  /*04a0*/  @P1 HADD2.F32 R21, -RZ, R14.H0_H0 ;  /* 0x2000000eff151230 */ /* 0x010fe40000004100 */
[----:B------:R-:W-:-:S07]  /*04b0*/  HADD2.F32 R6, -RZ, R6.H0_H0 ;  /* 0x20000006ff067230 */ /* 0x000fce0000004100 */
.L_x_2247:
[----:B------:R-:W-:Y:S05]  /*04c0*/  BSYNC.RECONVERGENT B0 ;  /* 0x0000000000007941 */ /* 0x000fea0003800200 */
.L_x_2246:
        /* <DEDUP_REMOVED lines=53> */
.L_x_2251:
        /* <DEDUP_REMOVED lines=90> */
[----:B------:R-:W-:Y:S02]  /*0dc0*/  ISETP.NE.AND P1, PT, R28, RZ, PT ;  /* 0x000000ff1c00720c */ /* 0x000fe40003f25270 */
[----:B------:R-:W-:Y:S01]  /*0dd0*/  IADD3 R27, PT, PT, R27, 0x4, RZ ;  /* 0x000000041b1b7810 */ /* 0x000fe20007ffe0ff */
        /* <DEDUP_REMOVED lines=58> */
.L_x_2250:
        /* <DEDUP_REMOVED lines=9> */
[----:B------:R-:W-:Y:S02]  /*1210*/  @!P0 MOV R21, R17 ;  /* 0x0000001100158202 */ /* 0x000fe40000000f00 */
[-C--:B------:R-:W-:Y:S01]  /*1220*/  @!P0 MOV R28, R12.reuse ;  /* 0x0000000c001c8202 */ /* 0x080fe20000000f00 */
[----:B------:R-:W-:Y:S01]  /*1230*/  @!P0 IMAD R22, R20, UR6, RZ ;  /* 0x0000000614168c24 */ /* 0x000fe2000f8e02ff */
[----:B------:R-:W-:Y:S01]  /*1240*/  @!P0 MOV R20, R12 ;  /* 0x0000000c00148202 */ /* 0x000fe20000000f00 */
[----:B------:R-:W2:Y:S02]  /*1250*/  @!P0 LDC.64 R10, c[0x0][0x398] ;  /* 0x0000e600ff0a8b82 */ /* 0x000ea40000000a00 */
[----:B------:R-:W-:-:S02]  /*1260*/  @!P0 IMAD R29, R27, UR7, R22 ;  /* 0x000000071b1d8c24 */ /* 0x000fc4000f8e0216 */
[----:B------:R-:W-:-:S04]  /*1270*/  @!P0 IMAD.WIDE.U32 R24, R27, UR6, R20 ;  /* 0x000000061b188c25 */ /* 0x000fc8000f8e0014 */
[----:B------:R-:W3:Y:S01]  /*1280*/  @!P0 LDC.64 R22, c[0x0][0x3a0] ;  /* 0x0000e800ff168b82 */ /* 0x000ee20000000a00 */
[----:B------:R-:W-:Y:S02]  /*1290*/  @!P0 IADD3 R29, PT, PT, R25, R29, RZ ;  /* 0x0000001d191d8210 */ /* 0x000fe40007ffe0ff */
[C---:B------:R-:W-:Y:S02]  /*12a0*/  @!P0 SHF.L.U32 R25, R24.reuse, 0x2, RZ ;  /* 0x0000000218198819 */ /* 0x040fe400000006ff */
[----:B------:R-:W-:Y:S02]  /*12b0*/  @!P0 SHF.L.U64.HI R32, R24, 0x2, R29 ;  /* 0x0000000218208819 */ /* 0x000fe4000001021d */
[----:B------:R-:W-:Y:S01]  /*12c0*/  @!P0 SHF.R.S32.HI R24, RZ, 0x1f, R37 ;  /* 0x0000001fff188819 */ /* 0x000fe20000011425 */
[----:B------:R-:W4:Y:S01]  /*12d0*/  @!P0 LDC.64 R20, c[0x0][0x398] ;  /* 0x0000e600ff148b82 */ /* 0x000f220000000a00 */
[----:B0-----:R-:W-:Y:S02]  /*12e0*/  @!P0 IADD3 R26, P1, PT, R25, R30, RZ ;  /* 0x0000001e191a8210 */ /* 0x001fe40007f3e0ff */
[----:B------:R-:W-:-:S03]  /*12f0*/  @!P0 MOV R29, R17 ;  /* 0x00000011001d8202 */ /* 0x000fc60000000f00 */
[----:B------:R-:W-:Y:S01]  /*1300*/  @!P0 IMAD.X R33, R32, 0x1, R31, P1 ;  /* 0x0000000120218824 */ /* 0x000fe200008e061f */
[----:B--2---:R-:W-:Y:S01]  /*1310*/  @!P0 IADD3 R34, P3, PT, R25, R10, RZ ;  /* 0x0000000a19228210 */ /* 0x004fe20007f7e0ff */
[----:B------:R-:W-:Y:S01]  /*1320*/  @!P0 IMAD R10, R24, UR6, RZ ;  /* 0x00000006180a8c24 */ /* 0x000fe2000f8e02ff */
[----:B------:R-:W-:Y:S01]  /*1330*/  CS2R R24, SRZ ;  /* 0x0000000000187805 */ /* 0x000fe2000001ff00 */
[C---:B------:R-:W-:Y:S01]  /*1340*/  @!P0 IMAD.WIDE.U32 R30, R37.reuse, UR6, R28 ;  /* 0x00000006251e8c25 */ /* 0x040fe2000f8e001c */
[----:B------:R-:W-:Y:S02]  /*1350*/  @!P0 MOV R29, R33 ;  /* 0x00000021001d8202 */ /* 0x000fe40000000f00 */
[----:B------:R-:W-:Y:S01]  /*1360*/  @!P0 MOV R28, R26 ;  /* 0x0000001a001c8202 */ /* 0x000fe20000000f00 */
[----:B------:R-:W-:Y:S02]  /*1370*/  @!P0 IMAD R37, R37, UR7, R10 ;  /* 0x0000000725258c24 */ /* 0x000fe4000f8e020a */
[----:B------:R-:W-:-:S02]  /*1380*/  @!P0 IMAD.X R35, R32, 0x1, R11, P3 ;  /* 0x0000000120238824 */ /* 0x000fc400018e060b */
[----:B------:R-:W-:Y:S01]  /*1390*/  @!P0 IMAD.IADD R33, R31, 0x1, R37 ;  /* 0x000000011f218824 */ /* 0x000fe200078e0225 */
[C---:B------:R-:W-:Y:S01]  /*13a0*/  @!P0 SHF.L.U32 R31, R30.reuse, 0x2, RZ ;  /* 0x000000021e1f8819 */ /* 0x040fe200000006ff */
[----:B------:R0:W2:Y:S01]  /*13b0*/  @!P0 LDG.E.64 R24, desc[UR8][R28.64] ;  /* 0x000000081c188981 */ /* 0x0000a2000c1e1b00 */
[----:B------:R-:W-:Y:S02]  /*13c0*/  CS2R R10, SRZ ;  /* 0x00000000000a7805 */ /* 0x000fe4000001ff00 */
[----:B------:R-:W-:Y:S02]  /*13d0*/  @!P0 SHF.L.U64.HI R32, R30, 0x2, R33 ;  /* 0x000000021e208819 */ /* 0x000fe40000010221 */
[C---:B---3--:R-:W-:Y:S02]  /*13e0*/  @!P0 IADD3 R30, P1, PT, R31.reuse, R22, RZ ;  /* 0x000000161f1e8210 */ /* 0x048fe40007f3e0ff */
[----:B----4-:R-:W-:Y:S02]  /*13f0*/  @!P0 IADD3 R26, P3, PT, R31, R20, RZ ;  /* 0x000000141f1a8210 */ /* 0x010fe40007f7e0ff */
[----:B0-----:R-:W-:Y:S01]  /*1400*/  @!P0 MOV R28, R34 ;  /* 0x00000022001c8202 */ /* 0x001fe20000000f00 */
[----:B------:R-:W-:Y:S01]  /*1410*/  @!P0 IMAD.MOV.U32 R29, RZ, RZ, R35 ;  /* 0x000000ffff1d8224 */ /* 0x000fe200078e0023 */
[----:B------:R-:W-:-:S02]  /*1420*/  @!P0 IADD3.X R33, PT, PT, R32, R23, RZ, P1, !PT ;  /* 0x0000001720218210 */ /* 0x000fc40000ffe4ff */
        /* <DEDUP_REMOVED lines=39> */
.L_x_2252:
        /* <DEDUP_REMOVED lines=22> */
.L_x_2254:
[----:B------:R-:W-:Y:S05]  /*1800*/  BSYNC.RECONVERGENT B0 ;  /* 0x0000000000007941 */ /* 0x000fea0003800200 */
.L_x_2253:
        /* <DEDUP_REMOVED lines=15> */
.L_x_2249:
        /* <DEDUP_REMOVED lines=63> */
.L_x_2255:
[----:B------:R-:W-:Y:S05]  /*1cf0*/  @!P2 BRA `(.L_x_2248) ;  /* 0x0000000400c4a947 */ /* 0x000fea0003800000 */
[----:B------:R-:W-:Y:S01]  /*1d00*/  IADD3 R29, PT, PT, R28, -R26, RZ ;  /* 0x8000001a1c1d7210 */ /* 0x000fe20007ffe0ff */
[----:B------:R-:W0:Y:S06]  /*1d10*/  LDCU.64 UR6, c[0x0][0x3f8] ;  /* 0x00007f00ff0677ac */ /* 0x000e2c0008000a00 */
.L_x_2256:
        /* <DEDUP_REMOVED lines=111> */
.L_x_2248:
        /* <DEDUP_REMOVED lines=201> */
.L_x_2279:
        /* <DEDUP_REMOVED lines=112> */
.L_x_2257:
        /* <DEDUP_REMOVED lines=49> */
.L_x_2260:
[----:B------:R-:W-:Y:S05]  /*3ab0*/  BSYNC.RECONVERGENT B0 ;  /* 0x0000000000007941 */ /* 0x000fea0003800200 */
.L_x_2259:
        /* <DEDUP_REMOVED lines=23> */
.L_x_2258:
        /* <DEDUP_REMOVED lines=8> */
.L_x_2261:
        /* <DEDUP_REMOVED lines=8> */
.L_x_2262:
[----:B------:R-:W-:Y:S01]  /*3d30*/  MOV R55, R4 ;  /* 0x0000000400377202 */ /* 0x000fe20000000f00 */
[----:B------:R-:W-:-:S07]  /*3d40*/  FADD.FTZ R69, R6, R56 ;  /* 0x0000003806457221 */ /* 0x000fce0000010000 */
[----:B------:R-:W-:Y:S05]  /*3d50*/  WARPSYNC.COLLECTIVE R54, `(.L_x_2263) ;  /* 0x0000000036087348 */ /* 0x000fea0003c00000 */
[----:B------:R0:W1:Y:S02]  /*3d60*/  SHFL.UP P6, R56, R55, R52, R53 ;  /* 0x0400003437387389 */ /* 0x00006400000c0035 */
[----:B01----:R-:W-:Y:S05]  /*3d70*/  ENDCOLLECTIVE ;  /* 0x000000000000791b */ /* 0x003fea0003800000 */
.L_x_2263:
[----:B------:R-:W-:Y:S01]  /*3d80*/  @P0 FSEL R6, R69, R6, !P1 ;  /* 0x0000000645060208 */ /* 0x000fe20004800000 */
[----:B------:R-:W-:Y:S01]  /*3d90*/  HFMA2 R52, -RZ, RZ, 0, 1.1920928955078125e-07 ;  /* 0x00000002ff347431 */ /* 0x000fe200000001ff */
[----:B------:R-:W-:Y:S01]  /*3da0*/  MOV R55, R57 ;  /* 0x0000003900377202 */ /* 0x000fe20000000f00 */
[----:B------:R-:W-:-:S07]  /*3db0*/  IMAD.MOV.U32 R69, RZ, RZ, R56 ;  /* 0x000000ffff457224 */ /* 0x000fce00078e0038 */
[----:B------:R-:W-:Y:S05]  /*3dc0*/  WARPSYNC.COLLECTIVE R54, `(.L_x_2264) ;  /* 0x0000000036087348 */ /* 0x000fea0003c00000 */
[----:B------:R0:W1:Y:S02]  /*3dd0*/  SHFL.UP P6, R56, R55, R52, R53 ;  /* 0x0400003437387389 */ /* 0x00006400000c0035 */
[----:B01----:R-:W-:Y:S05]  /*3de0*/  ENDCOLLECTIVE ;  /* 0x000000000000791b */ /* 0x003fea0003800000 */
.L_x_2264:
        /* <DEDUP_REMOVED lines=10> */
.L_x_2265:
[----:B------:R-:W-:Y:S01]  /*3e90*/  IMAD.MOV.U32 R55, RZ, RZ, R4 ;  /* 0x000000ffff377224 */ /* 0x000fe200078e0004 */
[----:B------:R-:W-:-:S07]  /*3ea0*/  MOV R69, R56 ;  /* 0x0000003800457202 */ /* 0x000fce0000000f00 */
[----:B------:R-:W-:Y:S05]  /*3eb0*/  WARPSYNC.COLLECTIVE R54, `(.L_x_2266) ;  /* 0x0000000036087348 */ /* 0x000fea0003c00000 */
[----:B------:R0:W1:Y:S02]  /*3ec0*/  SHFL.UP P6, R56, R55, R52, R53 ;  /* 0x0400003437387389 */ /* 0x00006400000c0035 */
[----:B01----:R-:W-:Y:S05]  /*3ed0*/  ENDCOLLECTIVE ;  /* 0x000000000000791b */ /* 0x003fea0003800000 */
.L_x_2266:
        /* <DEDUP_REMOVED lines=12> */
.L_x_2267:
[----:B------:R-:W-:Y:S01]  /*3fa0*/  ISETP.NE.AND P0, PT, R58, RZ, PT ;  /* 0x000000ff3a00720c */ /* 0x000fe20003f05270 */
[----:B------:R-:W-:Y:S01]  /*3fb0*/  IMAD.MOV.U32 R55, RZ, RZ, R6 ;  /* 0x000000ffff377224 */ /* 0x000fe200078e0006 */
[----:B------:R-:W-:-:S11]  /*3fc0*/  SEL R57, R56, RZ, P1 ;  /* 0x000000ff38397207 */ /* 0x000fd60000800000 */
[----:B------:R-:W-:Y:S05]  /*3fd0*/  WARPSYNC.COLLECTIVE R54, `(.L_x_2268) ;  /* 0x0000000036087348 */ /* 0x000fea0003c00000 */
[----:B------:R0:W1:Y:S02]  /*3fe0*/  SHFL.UP P6, R56, R55, R52, R53 ;  /* 0x0400003437387389 */ /* 0x00006400000c0035 */
[----:B01----:R-:W-:Y:S05]  /*3ff0*/  ENDCOLLECTIVE ;  /* 0x000000000000791b */ /* 0x003fea0003800000 */
.L_x_2268:
[----:B------:R-:W-:Y:S02]  /*4000*/  IADD3 R57, PT, PT, R58, R57, RZ ;  /* 0x000000393a397210 */ /* 0x000fe40007ffe0ff */
[----:B------:R-:W-:Y:S02]  /*4010*/  MOV R55, R4 ;  /* 0x0000000400377202 */ /* 0x000fe40000000f00 */
[----:B------:R-:W-:-:S07]  /*4020*/  MOV R69, R56 ;  /* 0x0000003800457202 */ /* 0x000fce0000000f00 */
[----:B------:R-:W-:Y:S05]  /*4030*/  WARPSYNC.COLLECTIVE R54, `(.L_x_2269) ;  /* 0x0000000036087348 */ /* 0x000fea0003c00000 */
[----:B------:R0:W1:Y:S02]  /*4040*/  SHFL.UP P6, R56, R55, R52, R53 ;  /* 0x0400003437387389 */ /* 0x00006400000c0035 */
[----:B01----:R-:W-:Y:S05]  /*4050*/  ENDCOLLECTIVE ;  /* 0x000000000000791b */ /* 0x003fea0003800000 */
.L_x_2269:
        /* <DEDUP_REMOVED lines=11> */
.L_x_2270:
        /* <DEDUP_REMOVED lines=9> */
.L_x_2271:
[----:B------:R-:W-:Y:S01]  /*41a0*/  IMAD.MOV.U32 R55, RZ, RZ, R4 ;  /* 0x000000ffff377224 */ /* 0x000fe200078e0004 */
[----:B------:R-:W-:Y:S01]  /*41b0*/  ISETP.GE.AND P6, PT, R59, 0x8, PT ;  /* 0x000000083b00780c */ /* 0x000fe20003fc6270 */
[----:B------:R-:W-:-:S12]  /*41c0*/  FADD.FTZ R57, R6, R56 ;  /* 0x0000003806397221 */ /* 0x000fd80000010000 */
[----:B------:R-:W-:-:S07]  /*41d0*/  @P6 FSEL R6, R57, R6, !P1 ;  /* 0x0000000639066208 */ /* 0x000fce0004800000 */
[----:B------:R-:W-:Y:S05]  /*41e0*/  WARPSYNC.COLLECTIVE R54, `(.L_x_2272) ;  /* 0x0000000036087348 */ /* 0x000fea0003c00000 */
[----:B------:R0:W1:Y:S02]  /*41f0*/  SHFL.UP P6, R56, R55, R52, R53 ;  /* 0x0400003437387389 */ /* 0x00006400000c0035 */
[----:B01----:R-:W-:Y:S05]  /*4200*/  ENDCOLLECTIVE ;  /* 0x000000000000791b */ /* 0x003fea0003800000 */
.L_x_2272:
        /* <DEDUP_REMOVED lines=9> */
.L_x_2273:
[----:B------:R-:W-:Y:S02]  /*42a0*/  ISETP.NE.AND P1, PT, R67, RZ, PT ;  /* 0x000000ff4300720c */ /* 0x000fe40003f25270 */
[----:B------:R-:W-:Y:S02]  /*42b0*/  MOV R55, R6 ;  /* 0x0000000600377202 */ /* 0x000fe40000000f00 */
[----:B------:R-:W-:-:S09]  /*42c0*/  SEL R57, R56, RZ, P0 ;  /* 0x000000ff38397207 */ /* 0x000fd20000000000 */
[----:B------:R-:W-:Y:S05]  /*42d0*/  WARPSYNC.COLLECTIVE R54, `(.L_x_2274) ;  /* 0x0000000036087348 */ /* 0x000fea0003c00000 */
[----:B------:R0:W1:Y:S02]  /*42e0*/  SHFL.UP P6, R56, R55, R52, R53 ;  /* 0x0400003437387389 */ /* 0x00006400000c0035 */
[----:B01----:R-:W-:Y:S05]  /*42f0*/  ENDCOLLECTIVE ;  /* 0x000000000000791b */ /* 0x003fea0003800000 */
.L_x_2274:
        /* <DEDUP_REMOVED lines=10> */
.L_x_2275:
        /* <DEDUP_REMOVED lines=9> */
.L_x_2276:
[----:B------:R-:W-:Y:S01]  /*4430*/  ISETP.NE.AND P0, PT, R68, RZ, PT ;  /* 0x000000ff4400720c */ /* 0x000fe20003f05270 */
[----:B------:R-:W-:Y:S01]  /*4440*/  IMAD.MOV.U32 R55, RZ, RZ, R6 ;  /* 0x000000ffff377224 */ /* 0x000fe200078e0006 */
[----:B------:R-:W-:-:S11]  /*4450*/  MOV R57, R56 ;  /* 0x0000003800397202 */ /* 0x000fd60000000f00 */
[----:B------:R-:W-:Y:S05]  /*4460*/  WARPSYNC.COLLECTIVE R54, `(.L_x_2277) ;  /* 0x0000000036087348 */ /* 0x000fea0003c00000 */
[----:B------:R0:W1:Y:S02]  /*4470*/  SHFL.UP P6, R56, R55, R52, R53 ;  /* 0x0400003437387389 */ /* 0x00006400000c0035 */
[----:B01----:R-:W-:Y:S05]  /*4480*/  ENDCOLLECTIVE ;  /* 0x000000000000791b */ /* 0x003fea0003800000 */
.L_x_2277:
[----:B------:R-:W-:Y:S02]  /*4490*/  MOV R55, R4 ;  /* 0x0000000400377202 */ /* 0x000fe40000000f00 */
[----:B------:R-:W-:-:S07]  /*44a0*/  MOV R6, R56 ;  /* 0x0000003800067202 */ /* 0x000fce0000000f00 */
[----:B------:R-:W-:Y:S05]  /*44b0*/  WARPSYNC.COLLECTIVE R54, `(.L_x_2278) ;  /* 0x0000000036087348 */ /* 0x000fea0003c00000 */
[----:B------:R0:W1:Y:S02]  /*44c0*/  SHFL.UP P6, R56, R55, R52, R53 ;  /* 0x0400003437387389 */ /* 0x00006400000c0035 */
[----:B01----:R-:W-:Y:S05]  /*44d0*/  ENDCOLLECTIVE ;  /* 0x000000000000791b */ /* 0x003fea0003800000 */
.L_x_2278:
[----:B------:R-:W-:Y:S05]  /*44e0*/  BRA `(.L_x_2279) ;  /* 0xffffffe800ec7947 */ /* 0x000fea000383ffff */
.L_x_2280:
        /* <DEDUP_REMOVED lines=9> */
.L_x_4455:


//--------------------- .text._Z30group_norm_nhwc_bwd_sum_kernelI11Fp32IOFp16WLi256EEv26Group_norm_nhwc_bwd_params --------------------------
	.section	.text._Z30group_norm_nhwc_bwd_sum_kernelI11Fp32IOFp16WLi256EEv26Group_norm_nhwc_bwd_params,"ax",@progbits
	.align	128
        .global         _Z30group_norm_nhwc_bwd_sum_kernelI11Fp32IOFp16WLi256EEv26Group_norm_nhwc_bwd_params
        .type           _Z30group_norm_nhwc_bwd_sum_kernelI11Fp32IOFp16WLi256EEv26Group_norm_nhwc_bwd_params,@function
        .size           _Z30group_norm_nhwc_bwd_sum_kernelI11Fp32IOFp16WLi256EEv26Group_norm_nhwc_bwd_params,(.L_x_4456 - _Z30group_norm_nhwc_bwd_sum_kernelI11Fp32IOFp16WLi256EEv26Group_norm_nhwc_bwd_params)
        .other          _Z30group_norm_nhwc_bwd_sum_kernelI11Fp32IOFp16WLi256EEv26Group_norm_nhwc_bwd_params,@"STO_CUDA_ENTRY STV_DEFAULT"
_Z30group_norm_nhwc_bwd_sum_kernelI11Fp32IOFp16WLi256EEv26Group_norm_nhwc_bwd_params:
.text._Z30group_norm_nhwc_bwd_sum_kernelI11Fp32IOFp16WLi256EEv26Group_norm_nhwc_bwd_params:
        /* <DEDUP_REMOVED lines=32> */
[----:B------:R-:W4:Y:S11]  /*0200*/  LDC R2, c[0x0][0x410] ;  /* 0x00010400ff027b82 */ /* 0x000f360000000800 */
[----:B------:R-:W-:-:S02]  /*0210*/  @P0 IADD3 R3, PT, PT, R3, 0x1, RZ ;  /* 0x0000000103030810 */ /* 0x000fc40007ffe0ff */
[----:B------:R-:W-:-:S03]  /*0220*/  ISETP.NE.AND P0, PT, R9, RZ, PT ;  /* 0x000000ff0900720c */ /* 0x000fc60003f05270 */
[----:B------:R-:W-:-:S05]  /*0230*/  @!P2 IMAD.MOV R3, RZ, RZ, -R3 ;  /* 0x000000ffff03a224 */ /* 0x000fca00078e0a03 */
        /* <DEDUP_REMOVED lines=11> */
[----:B0-----:R-:W-:-:S06]  /*02f0*/  IADD3 R2, PT, PT, R5, 0xffffffe, RZ ;  /* 0x0ffffffe05027810 */ /* 0x001fcc0007ffe0ff */
[----:B------:R0:W2:Y:S02]  /*0300*/  F2I.FTZ.U32.TRUNC.NTZ R3, R2 ;  /* 0x0000000200037305 */ /* 0x0000a4000021f000 */
[----:B0-----:R-:W-:Y:S01]  /*0310*/  IMAD.MOV.U32 R2, RZ, RZ, RZ ;  /* 0x000000ffff027224 */ /* 0x001fe200078e00ff */
[----:B--2---:R-:W-:-:S05]  /*0320*/  IADD3 R8, PT, PT, RZ, -R3, RZ ;  /* 0x80000003ff087210 */ /* 0x004fca0007ffe0ff */
[----:B------:R-:W-:-:S04]  /*0330*/  IMAD R7, R8, R9, RZ ;  /* 0x0000000908077224 */ /* 0x000fc800078e02ff */
[----:B------:R-:W-:Y:S01]  /*0340*/  IMAD.HI.U32 R3, R3, R7, R2 ;  /* 0x0000000703037227 */ /* 0x000fe200078e0002 */
[----:B------:R-:W-:-:S05]  /*0350*/  MOV R7, RZ ;  /* 0x000000ff00077202 */ /* 0x000fca0000000f00 */
[----:B------:R-:W-:Y:S01]  /*0360*/  IMAD.HI.U32 R11, R3, R6, RZ ;  /* 0x00000006030b7227 */ /* 0x000fe200078e00ff */
[----:B------:R-:W-:-:S03]  /*0370*/  CS2R R2, SRZ ;  /* 0x0000000000027805 */ /* 0x000fc6000001ff00 */
        /* <DEDUP_REMOVED lines=16> */
[----:B--2---:R-:W-:-:S02]  /*0480*/  HADD2.F32 R3, -RZ, R3.H0_H0 ;  /* 0x20000003ff037230 */ /* 0x004fc40000004100 */
[----:B---3--:R-:W-:Y:S02]  /*0490*/  HADD2.F32 R2, -RZ, R2.H0_H0 ;  /* 0x20000002ff027230 */ /* 0x008fe40000004100 */
[----:B----4-:R-:W-:Y:S02]  /*04a0*/  @P1 HADD2.F32 R10, -RZ, R16.H0_H0 ;  /* 0x20000010ff0a1230 */ /* 0x010fe40000004100 */
[----:B------:R-:W-:-:S07]  /*04b0*/  @P1 HADD2.F32 R7, -RZ, R5.H0_H0 ;  /* 0x20000005ff071230 */ /* 0x000fce0000004100 */
.L_x_2282:
[----:B------:R-:W-:Y:S05]  /*04c0*/  BSYNC.RECONVERGENT B0 ;  /* 0x0000000000007941 */ /* 0x000fea0003800200 */
.L_x_2281:
        /* <DEDUP_REMOVED lines=52> */
.L_x_2286:
        /* <DEDUP_REMOVED lines=144> */
.L_x_2285:
        /* <DEDUP_REMOVED lines=75> */
.L_x_2287:
        /* <DEDUP_REMOVED lines=25> */
.L_x_2289:
[----:B------:R-:W-:Y:S05]  /*1750*/  BSYNC.RECONVERGENT B0 ;  /* 0x0000000000007941 */ /* 0x000fea0003800200 */
.L_x_2288:
        /* <DEDUP_REMOVED lines=15> */
.L_x_2284:
        /* <DEDUP_REMOVED lines=62> */
.L_x_2290:
[----:B------:R-:W-:Y:S05]  /*1c30*/  @!P2 BRA `(.L_x_2283) ;  /* 0x0000000400b8a947 */ /* 0x000fea0003800000 */
[----:B------:R-:W-:-:S07]  /*1c40*/  IADD3 R12, PT, PT, R11, -R15, RZ ;  /* 0x8000000f0b0c7210 */ /* 0x000fce0007ffe0ff */
.L_x_2291:
        /* <DEDUP_REMOVED lines=109> */
.L_x_2283:
        /* <DEDUP_REMOVED lines=144> */
.L_x_2314:
        /* <DEDUP_REMOVED lines=62> */
.L_x_2292:
        /* <DEDUP_REMOVED lines=49> */
.L_x_2295:
[----:B------:R-:W-:Y:S05]  /*3310*/  BSYNC.RECONVERGENT B0 ;  /* 0x0000000000007941 */ /* 0x000fea0003800200 */
.L_x_2294:
        /* <DEDUP_REMOVED lines=23> */
.L_x_2293:
        /* <DEDUP_REMOVED lines=8> */
.L_x_2296:
        /* <DEDUP_REMOVED lines=9> */
.L_x_2297:
[----:B------:R-:W-:Y:S01]  /*35a0*/  MOV R35, R29 ;  /* 0x0000001d00237202 */ /* 0x000fe20000000f00 */
[----:B------:R-:W-:-:S05]  /*35b0*/  FADD.FTZ R44, R33, R44 ;  /* 0x0000002c212c7221 */ /* 0x000fca0000010000 */
[----:B------:R-:W-:-:S07]  /*35c0*/  @P1 FSEL R33, R44, R33, !P2 ;  /* 0x000000212c211208 */ /* 0x000fce0005000000 */
[----:B------:R-:W-:Y:S05]  /*35d0*/  WARPSYNC.COLLECTIVE R32, `(.L_x_2298) ;  /* 0x0000000020087348 */ /* 0x000fea0003c00000 */
[----:B------:R0:W1:Y:S02]  /*35e0*/  SHFL.UP P0, R44, R35, R30, R31 ;  /* 0x0400001e232c7389 */ /* 0x000064000000001f */
[----:B01----:R-:W-:Y:S05]  /*35f0*/  ENDCOLLECTIVE ;  /* 0x000000000000791b */ /* 0x003fea0003800000 */
.L_x_2298:
[----:B------:R-:W-:Y:S02]  /*3600*/  HFMA2 R30, -RZ, RZ, 0, 1.1920928955078125e-07 ;  /* 0x00000002ff1e7431 */ /* 0x000fe400000001ff */
[----:B------:R-:W-:Y:S02]  /*3610*/  IMAD.MOV.U32 R35, RZ, RZ, R36 ;  /* 0x000000ffff237224 */ /* 0x000fe400078e0024 */
[----:B------:R-:W-:-:S05]  /*3620*/  FADD.FTZ R44, R29, R44 ;  /* 0x0000002c1d2c7221 */ /* 0x000fca0000010000 */
[----:B------:R-:W-:-:S07]  /*3630*/  @P1 FSEL R29, R44, R29, !P2 ;  /* 0x0000001d2c1d1208 */ /* 0x000fce0005000000 */
[----:B------:R-:W-:Y:S05]  /*3640*/  WARPSYNC.COLLECTIVE R32, `(.L_x_2299) ;  /* 0x0000000020087348 */ /* 0x000fea0003c00000 */
[----:B------:R0:W1:Y:S02]  /*3650*/  SHFL.UP P0, R44, R35, R30, R31 ;  /* 0x0400001e232c7389 */ /* 0x000064000000001f */
[----:B01----:R-:W-:Y:S05]  /*3660*/  ENDCOLLECTIVE ;  /* 0x000000000000791b */ /* 0x003fea0003800000 */
.L_x_2299:
[----:B------:R-:W-:Y:S02]  /*3670*/  ISETP.GE.AND P2, PT, R38, 0x2, PT ;  /* 0x000000022600780c */ /* 0x000fe40003f46270 */
[----:B------:R-:W-:Y:S02]  /*3680*/  ISETP.NE.AND P1, PT, R36, RZ, PT ;  /* 0x000000ff2400720c */ /* 0x000fe40003f25270 */
[----:B------:R-:W-:Y:S02]  /*3690*/  MOV R35, R33 ;  /* 0x0000002100237202 */ /* 0x000fe40000000f00 */
[----:B------:R-:W-:-:S09]  /*36a0*/  MOV R37, R44 ;  /* 0x0000002c00257202 */ /* 0x000fd20000000f00 */
[----:B------:R-:W-:Y:S05]  /*36b0*/  WARPSYNC.COLLECTIVE R32, `(.L_x_2300) ;  /* 0x0000000020087348 */ /* 0x000fea0003c00000 */
[----:B------:R0:W1:Y:S02]  /*36c0*/  SHFL.UP P0, R44, R35, R30, R31 ;  /* 0x0400001e232c7389 */ /* 0x000064000000001f */
[----:B01----:R-:W-:Y:S05]  /*36d0*/  ENDCOLLECTIVE ;  /* 0x000000000000791b */ /* 0x003fea0003800000 */
.L_x_2300:
        /* <DEDUP_REMOVED lines=8> */
.L_x_2301:
[----:B------:R-:W-:Y:S02]  /*3760*/  HFMA2 R30, -RZ, RZ, 0, 2.384185791015625e-07 ;  /* 0x00000004ff1e7431 */ /* 0x000fe400000001ff */
[----:B------:R-:W-:Y:S02]  /*3770*/  IMAD.MOV.U32 R35, RZ, RZ, R37 ;  /* 0x000000ffff237224 */ /* 0x000fe400078e0025 */
[----:B------:R-:W-:-:S05]  /*3780*/  FADD.FTZ R44, R29, R44 ;  /* 0x0000002c1d2c7221 */ /* 0x000fca0000010000 */
[----:B------:R-:W-:-:S07]  /*3790*/  @P2 FSEL R29, R44, R29, !P1 ;  /* 0x0000001d2c1d2208 */ /* 0x000fce0004800000 */
[----:B------:R-:W-:Y:S05]  /*37a0*/  WARPSYNC.COLLECTIVE R32, `(.L_x_2302) ;  /* 0x0000000020087348 */ /* 0x000fea0003c00000 */
[----:B------:R0:W1:Y:S02]  /*37b0*/  SHFL.UP P0, R44, R35, R30, R31 ;  /* 0x0400001e232c7389 */ /* 0x000064000000001f */
[----:B01----:R-:W-:Y:S05]  /*37c0*/  ENDCOLLECTIVE ;  /* 0x000000000000791b */ /* 0x003fea0003800000 */
.L_x_2302:
[----:B------:R-:W-:Y:S02]  /*37d0*/  ISETP.GE.AND P2, PT, R38, 0x4, PT ;  /* 0x000000042600780c */ /* 0x000fe40003f46270 */
[----:B------:R-:W-:Y:S02]  /*37e0*/  ISETP.NE.AND P1, PT, R37, RZ, PT ;  /* 0x000000ff2500720c */ /* 0x000fe40003f25270 */
[----:B------:R-:W-:Y:S02]  /*37f0*/  MOV R35, R33 ;  /* 0x0000002100237202 */ /* 0x000fe40000000f00 */
[----:B------:R-:W-:-:S09]  /*3800*/  MOV R36, R44 ;  /* 0x0000002c00247202 */ /* 0x000fd20000000f00 */
[----:B------:R-:W-:Y:S05]  /*3810*/  WARPSYNC.COLLECTIVE R32, `(.L_x_2303) ;  /* 0x0000000020087348 */ /* 0x000fea0003c00000 */
[----:B------:R0:W1:Y:S02]  /*3820*/  SHFL.UP P0, R44, R35, R30, R31 ;  /* 0x0400001e232c7389 */ /* 0x000064000000001f */
[----:B01----:R-:W-:Y:S05]  /*3830*/  ENDCOLLECTIVE ;  /* 0x000000000000791b */ /* 0x003fea0003800000 */
.L_x_2303:
        /* <DEDUP_REMOVED lines=8> */
.L_x_2304:
[----:B------:R-:W-:Y:S01]  /*38c0*/  MOV R35, R36 ;  /* 0x0000002400237202 */ /* 0x000fe20000000f00 */
[----:B------:R-:W-:Y:S02]  /*38d0*/  IMAD.MOV.U32 R30, RZ, RZ, 0x8 ;  /* 0x00000008ff1e7424 */ /* 0x000fe400078e00ff */
[----:B------:R-:W-:-:S05]  /*38e0*/  FADD.FTZ R44, R29, R44 ;  /* 0x0000002c1d2c7221 */ /* 0x000fca0000010000 */
[----:B------:R-:W-:-:S07]  /*38f0*/  @P2 FSEL R29, R44, R29, !P1 ;  /* 0x0000001d2c1d2208 */ /* 0x000fce0004800000 */
[----:B------:R-:W-:Y:S05]  /*3900*/  WARPSYNC.COLLECTIVE R32, `(.L_x_2305) ;  /* 0x0000000020087348 */ /* 0x000fea0003c00000 */
[----:B------:R0:W1:Y:S02]  /*3910*/  SHFL.UP P0, R44, R35, R30, R31 ;  /* 0x0400001e232c7389 */ /* 0x000064000000001f */
[----:B01----:R-:W-:Y:S05]  /*3920*/  ENDCOLLECTIVE ;  /* 0x000000000000791b */ /* 0x003fea0003800000 */
.L_x_2305:
[----:B------:R-:W-:Y:S02]  /*3930*/  ISETP.NE.AND P2, PT, R36, RZ, PT ;  /* 0x000000ff2400720c */ /* 0x000fe40003f45270 */
[----:B------:R-:W-:Y:S02]  /*3940*/  ISETP.GE.AND P1, PT, R38, 0x8, PT ;  /* 0x000000082600780c */ /* 0x000fe40003f26270 */
[----:B------:R-:W-:Y:S02]  /*3950*/  MOV R35, R33 ;  /* 0x0000002100237202 */ /* 0x000fe40000000f00 */
[----:B------:R-:W-:-:S09]  /*3960*/  MOV R37, R44 ;  /* 0x0000002c00257202 */ /* 0x000fd20000000f00 */
[----:B------:R-:W-:Y:S05]  /*3970*/  WARPSYNC.COLLECTIVE R32, `(.L_x_2306) ;  /* 0x0000000020087348 */ /* 0x000fea0003c00000 */
[----:B------:R0:W1:Y:S02]  /*3980*/  SHFL.UP P0, R44, R35, R30, R31 ;  /* 0x0400001e232c7389 */ /* 0x000064000000001f */
[----:B01----:R-:W-:Y:S05]  /*3990*/  ENDCOLLECTIVE ;  /* 0x000000000000791b */ /* 0x003fea0003800000 */
.L_x_2306:
[----:B------:R-:W-:Y:S02]  /*39a0*/  SEL R37, R37, RZ, P1 ;  /* 0x000000ff25257207 */ /* 0x000fe40000800000 */
[----:B------:R-:W-:Y:S02]  /*39b0*/  ISETP.GE.AND P1, PT, R38, 0x10, PT ;  /* 0x000000102600780c */ /* 0x000fe40003f26270 */
        /* <DEDUP_REMOVED lines=8> */
.L_x_2307:
        /* <DEDUP_REMOVED lines=8> */
.L_x_2308:
[----:B------:R-:W-:Y:S02]  /*3ac0*/  ISETP.NE.AND P2, PT, R42, RZ, PT ;  /* 0x000000ff2a00720c */ /* 0x000fe40003f45270 */
[----:B------:R-:W-:Y:S02]  /*3ad0*/  MOV R35, R33 ;  /* 0x0000002100237202 */ /* 0x000fe40000000f00 */
[----:B------:R-:W-:-:S09]  /*3ae0*/  MOV R36, R44 ;  /* 0x0000002c00247202 */ /* 0x000fd20000000f00 */
[----:B------:R-:W-:Y:S05]  /*3af0*/  WARPSYNC.COLLECTIVE R32, `(.L_x_2309) ;  /* 0x0000000020087348 */ /* 0x000fea0003c00000 */
[----:B------:R0:W1:Y:S02]  /*3b00*/  SHFL.UP P0, R44, R35, R30, R31 ;  /* 0x0400001e232c7389 */ /* 0x000064000000001f */
[----:B01----:R-:W-:Y:S05]  /*3b10*/  ENDCOLLECTIVE ;  /* 0x000000000000791b */ /* 0x003fea0003800000 */
.L_x_2309:
[----:B------:R-:W-:Y:S02]  /*3b20*/  SEL R36, R36, RZ, P1 ;  /* 0x000000ff24247207 */ /* 0x000fe40000800000 */
[----:B------:R-:W-:-:S03]  /*3b30*/  ISETP.NE.AND P1, PT, R37, RZ, PT ;  /* 0x000000ff2500720c */ /* 0x000fc60003f25270 */
[----:B------:R-:W-:Y:S01]  /*3b40*/  IMAD.IADD R36, R37, 0x1, R36 ;  /* 0x0000000125247824 */ /* 0x000fe200078e0224 */
        /* <DEDUP_REMOVED lines=8> */
.L_x_2310:
        /* <DEDUP_REMOVED lines=9> */
.L_x_2311:
[----:B------:R-:W-:Y:S01]  /*3c60*/  ISETP.NE.AND P1, PT, R41, RZ, PT ;  /* 0x000000ff2900720c */ /* 0x000fe20003f25270 */
[----:B------:R-:W-:Y:S01]  /*3c70*/  IMAD.MOV.U32 R35, RZ, RZ, R33 ;  /* 0x000000ffff237224 */ /* 0x000fe200078e0021 */
[----:B------:R-:W-:-:S11]  /*3c80*/  MOV R36, R44 ;  /* 0x0000002c00247202 */ /* 0x000fd60000000f00 */
[----:B------:R-:W-:Y:S05]  /*3c90*/  WARPSYNC.COLLECTIVE R32, `(.L_x_2312) ;  /* 0x0000000020087348 */ /* 0x000fea0003c00000 */
[----:B------:R0:W1:Y:S02]  /*3ca0*/  SHFL.UP P0, R44, R35, R30, R31 ;  /* 0x0400001e232c7389 */ /* 0x000064000000001f */
[----:B01----:R-:W-:Y:S05]  /*3cb0*/  ENDCOLLECTIVE ;  /* 0x000000000000791b */ /* 0x003fea0003800000 */
.L_x_2312:
[----:B------:R-:W-:Y:S02]  /*3cc0*/  MOV R35, R29 ;  /* 0x0000001d00237202 */ /* 0x000fe40000000f00 */
[----:B------:R-:W-:-:S07]  /*3cd0*/  MOV R38, R44 ;  /* 0x0000002c00267202 */ /* 0x000fce0000000f00 */
[----:B------:R-:W-:Y:S05]  /*3ce0*/  WARPSYNC.COLLECTIVE R32, `(.L_x_2313) ;  /* 0x0000000020087348 */ /* 0x000fea0003c00000 */
[----:B------:R0:W1:Y:S02]  /*3cf0*/  SHFL.UP P0, R44, R35, R30, R31 ;  /* 0x0400001e232c7389 */ /* 0x000064000000001f */
[----:B01----:R-:W-:Y:S05]  /*3d00*/  ENDCOLLECTIVE ;  /* 0x000000000000791b */ /* 0x003fea0003800000 */
.L_x_2313:
[----:B------:R-:W-:Y:S01]  /*3d10*/  MOV R41, R44 ;  /* 0x0000002c00297202 */ /* 0x000fe20000000f00 */
[----:B------:R-:W-:Y:S06]  /*3d20*/  BRA `(.L_x_2314) ;  /* 0xffffffec00bc7947 */ /* 0x000fec000383ffff */
.L_x_2315:
        /* <DEDUP_REMOVED lines=13> */
.L_x_4456:


//--------------------- .text._Z30group_norm_nhwc_bwd_sum_kernelI11Fp32IOFp16WLi120EEv26Group_norm_nhwc_bwd_params --------------------------
	.section	.text._Z30group_norm_nhwc_bwd_sum_kernelI11Fp32IOFp16WLi120EEv26Group_norm_nhwc_bwd_params,"ax",@progbits
	.align	128
        .global         _Z30group_norm_nhwc_bwd_sum_kernelI11Fp32IOFp16WLi120EEv26Group_norm_nhwc_bwd_params
        .type           _Z30group_norm_nhwc_bwd_sum_kernelI11Fp32IOFp16WLi120EEv26Group_norm_nhwc_bwd_params,@function
        .size           _Z30group_norm_nhwc_bwd_sum_kernelI11Fp32IOFp16WLi120EEv26Group_norm_nhwc_bwd_params,(.L_x_4457 - _Z30group_norm_nhwc_bwd_sum_kernelI11Fp32IOFp16WLi120EEv26Group_norm_nhwc_bwd_params)
        .other          _Z30group_norm_nhwc_bwd_sum_kernelI11Fp32IOFp16WLi120EEv26Group_norm_nhwc_bwd_params,@"STO_CUDA_ENTRY STV_DEFAULT"
_Z30group_norm_nhwc_bwd_sum_kernelI11Fp32IOFp16WLi120EEv26Group_norm_nhwc_bwd_params:
.text._Z30group_norm_nhwc_bwd_sum_kernelI11Fp32IOFp16WLi120EEv26Group_norm_nhwc_bwd_params:
        /* <DEDUP_REMOVED lines=77> */
.L_x_2317:
[----:B------:R-:W-:Y:S05]  /*04d0*/  BSYNC.RECONVERGENT B0 ;  /* 0x0000000000007941 */ /* 0x000fea0003800200 */
.L_x_2316:
        /* <DEDUP_REMOVED lines=47> */
.L_x_2321:
[----:B------:R-:W0:Y:S01]  /*07d0*/  @!P0 LDC.64 R14, c[0x0][0x3f8] ;  /* 0x0000fe00ff0e8b82 */ /* 0x000e220000000a00 */
[----:B------:R-:W-:Y:S02]  /*07e0*/  MOV R13, UR4 ;  /* 0x00000004000d7c02 */ /* 0x000fe40008000f00 */
[----:B------:R-:W-:Y:S02]  /*07f0*/  @!P0 MOV R16, R22 ;  /* 0x0000001600108202 */ /* 0x000fe40000000f00 */
[----:B------:R-:W-:Y:S02]  /*0800*/  @!P0 SHF.R.S32.HI R13, RZ, 0x1f, R13 ;  /* 0x0000001fff0d8819 */ /* 0x000fe4000001140d */
[----:B------:R-:W-:Y:S01]  /*0810*/  @!P0 MOV R17, R7 ;  /* 0x0000000700118202 */ /* 0x000fe20000000f00 */
[----:B------:R-:W1:Y:S02]  /*0820*/  @!P0 LDC.64 R10, c[0x0][0x3a0] ;  /* 0x0000e800ff0a8b82 */ /* 0x000e640000000a00 */
[----:B0-----:R-:W-:-:S02]  /*0830*/  @!P0 IMAD R18, R13, R14, RZ ;  /* 0x0000000e0d128224 */ /* 0x001fc400078e02ff */
[----:B------:R-:W-:-:S04]  /*0840*/  @!P0 IMAD.WIDE.U32 R24, R14, UR4, R16 ;  /* 0x000000040e188c25 */ /* 0x000fc8000f8e0010 */
[----:B------:R-:W0:Y:S01]  /*0850*/  @!P0 LDC.64 R12, c[0x0][0x398] ;  /* 0x0000e600ff0c8b82 */ /* 0x000e220000000a00 */
        /* <DEDUP_REMOVED lines=15> */
[----:B0-----:R-:W-:Y:S02]  /*0950*/  @!P0 MOV R16, R22 ;  /* 0x0000001600108202 */ /* 0x001fe40000000f00 */
[----:B------:R0:W3:Y:S01]  /*0960*/  @!P0 LDG.E.64 R12, desc[UR14][R24.64] ;  /* 0x0000000e180c8981 */ /* 0x0000e2000c1e1b00 */
[----:B------:R-:W-:Y:S01]  /*0970*/  @!P0 MOV R17, R7 ;  /* 0x0000000700118202 */ /* 0x000fe20000000f00 */
[----:B-1----:R-:W-:-:S04]  /*0980*/  @!P0 IMAD R18, R18, R14, RZ ;  /* 0x0000000e12128224 */ /* 0x002fc800078e02ff */
[C---:B------:R-:W-:Y:S02]  /*0990*/  @!P0 IMAD R18, R29.reuse, R15, R18 ;  /* 0x0000000f1d128224 */ /* 0x040fe400078e0212 */
[----:B------:R-:W-:Y:S02]  /*09a0*/  @!P0 IMAD.WIDE.U32 R14, R29, R14, R16 ;  /* 0x0000000e1d0e8225 */ /* 0x000fe400078e0010 */
[----:B------:R-:W0:Y:S02]  /*09b0*/  @!P0 LDC.64 R16, c[0x0][0x398] ;  /* 0x0000e600ff108b82 */ /* 0x000e240000000a00 */
[----:B------:R-:W-:Y:S01]  /*09c0*/  @!P0 IMAD.IADD R15, R15, 0x1, R18 ;  /* 0x000000010f0f8824 */ /* 0x000fe200078e0212 */
[----:B------:R-:W-:-:S04]  /*09d0*/  @!P0 SHF.L.U32 R29, R14, 0x2, RZ ;  /* 0x000000020e1d8819 */ /* 0x000fc800000006ff */
[----:B------:R-:W-:Y:S02]  /*09e0*/  @!P0 SHF.L.U64.HI R18, R14, 0x2, R15 ;  /* 0x000000020e128819 */ /* 0x000fe4000001020f */
        /* <DEDUP_REMOVED lines=40> */
[----:B0-----:R-:W0:Y:S01]  /*0c70*/  @!P0 LDC.64 R14, c[0x0][0x398] ;  /* 0x0000e600ff0e8b82 */ /* 0x001e220000000a00 */
[----:B--2---:R-:W-:-:S04]  /*0c80*/  FADD.FTZ R17, -R2, R10 ;  /* 0x0000000a02117221 */ /* 0x004fc80000010100 */
[----:B------:R-:W-:Y:S01]  /*0c90*/  FMUL.FTZ R10, R17, R4 ;  /* 0x00000004110a7220 */ /* 0x000fe20000410000 */
[----:B---3--:R-:W-:Y:S01]  /*0ca0*/  FMUL.FTZ R29, R12, R3 ;  /* 0x000000030c1d7220 */ /* 0x008fe20000410000 */
        /* <DEDUP_REMOVED lines=70> */
.L_x_2320:
        /* <DEDUP_REMOVED lines=81> */
.L_x_2322:
        /* <DEDUP_REMOVED lines=26> */
.L_x_2324:
[----:B------:R-:W-:Y:S05]  /*17c0*/  BSYNC.RECONVERGENT B0 ;  /* 0x0000000000007941 */ /* 0x000fea0003800200 */
.L_x_2323:
        /* <DEDUP_REMOVED lines=15> */
.L_x_2319:
        /* <DEDUP_REMOVED lines=63> */
.L_x_2325:
[----:B------:R-:W-:Y:S05]  /*1cb0*/  BRA.U !UP0, `(.L_x_2318) ;  /* 0x0000000508c07547 */ /* 0x000fea000b800000 */
[----:B------:R-:W-:-:S12]  /*1cc0*/  UIADD3 UR4, UPT, UPT, UR6, -UR8, URZ ;  /* 0x8000000806047290 */ /* 0x000fd8000fffe0ff */
.L_x_2326:
        /* <DEDUP_REMOVED lines=111> */
.L_x_2318:
[----:B------:R-:W0:Y:S01]  /*23c0*/  S2R R2, SR_TID.X ;  /* 0x0000000000027919 */ /* 0x000e220000002100 */
[----:B------:R-:W1:Y:S01]  /*23d0*/  LDCU UR4, c[0x0][0x424] ;  /* 0x00008480ff0477ac */ /* 0x000e620008000800 */
[----:B------:R-:W-:Y:S01]  /*23e0*/  MOV R0, 0x400 ;  /* 0x0000040000007802 */ /* 0x000fe20000000f00 */
[----:B------:R-:W2:Y:S01]  /*23f0*/  S2R R3, SR_CgaCtaId ;  /* 0x0000000000037919 */ /* 0x000ea20000008800 */
[----:B-1----:R-:W-:-:S05]  /*2400*/  IMAD R7, R5, UR4, RZ ;  /* 0x0000000405077c24 */ /* 0x002fca000f8e02ff */
[C---:B0-----:R-:W-:Y:S02]  /*2410*/  LEA R4, R2.reuse, -R7, 0x1 ;  /* 0x8000000702047211 */ /* 0x041fe400078e08ff */
        /* <DEDUP_REMOVED lines=34> */
[----:B0-----:R-:W-:Y:S02]  /*2640*/  @!P1 FADD.FTZ R12, R12, R18 ;  /* 0x000000120c0c9221 */ /* 0x001fe40000010000 */
[----:B------:R-:W-:Y:S02]  /*2650*/  IMAD.IADD R16, R24, 0x1, R17 ;  /* 0x0000000118107824 */ /* 0x000fe400078e0211 */
[----:B------:R-:W-:Y:S02]  /*2660*/  IMAD R11, R14, 0xc, R11 ;  /* 0x0000000c0e0b7824 */ /* 0x000fe400078e020b */
[----:B------:R-:W-:Y:S01]  /*2670*/  @!P1 FADD.FTZ R13, R13, R22 ;  /* 0x000000160d0d9221 */ /* 0x000fe20000010000 */
[----:B------:R-:W-:-:S02]  /*2680*/  @!P2 FADD.FTZ R9, R9, R12 ;  /* 0x0000000c0909a221 */ /* 0x000fc40000010000 */
[----:B------:R0:W-:Y:S01]  /*2690*/  STS [R11+0xc0], R16 ;  /* 0x0000c0100b007388 */ /* 0x0001e20000000800 */
[----:B------:R-:W-:Y:S01]  /*26a0*/  MOV R12, 0x3fffffff ;  /* 0x3fffffff000c7802 */ /* 0x000fe20000000f00 */
[----:B-1----:R-:W-:Y:S02]  /*26b0*/  @!P2 FADD.FTZ R10, R10, R13 ;  /* 0x0000000d0a0aa221 */ /* 0x002fe40000010000 */
        /* <DEDUP_REMOVED lines=61> */
[----:B0-----:R-:W-:-:S05]  /*2a90*/  @P1 IMAD.IADD R13, R16, 0x1, R13 ;  /* 0x00000001100d1824 */ /* 0x001fca00078e020d */
[----:B-1----:R-:W-:Y:S01]  /*2aa0*/  @!P0 FADD.FTZ R9, R9, R18 ;  /* 0x0000001209098221 */ /* 0x002fe20000010000 */
[----:B------:R-:W-:Y:S01]  /*2ab0*/  @P1 MOV R16, R13 ;  /* 0x0000000d00101202 */ /* 0x000fe20000000f00 */
        /* <DEDUP_REMOVED lines=21> */
.L_x_2342:
        /* <DEDUP_REMOVED lines=24> */
[----:B-----5:R-:W-:Y:S01]  /*2d90*/  IADD3 R11, PT, PT, R18, R15, RZ ;  /* 0x0000000f120b7210 */ /* 0x020fe20007ffe0ff */
[----:B------:R4:W-:Y:S04]  /*2da0*/  STS [R8+0x230], R29 ;  /* 0x0002301d08007388 */ /* 0x0009e80000000800 */
[----:B------:R4:W-:Y:S01]  /*2db0*/  STS [R8+0x23c], R15 ;  /* 0x00023c0f08007388 */ /* 0x0009e20000000800 */
[----:B------:R-:W-:-:S03]  /*2dc0*/  @!P0 FADD.FTZ R9, R14, R9 ;  /* 0x000000090e098221 */ /* 0x000fc60000010000 */
        /* <DEDUP_REMOVED lines=18> */
.L_x_2327:
        /* <DEDUP_REMOVED lines=8> */
[----:B------:R-:W-:-:S02]  /*2f70*/  @!P2 VIADD R12, R0, 0x950 ;  /* 0x00000950000ca836 */ /* 0x000fc40000000000 */
[----:B------:R-:W3:Y:S01]  /*2f80*/  LDC R4, c[0x0][0x410] ;  /* 0x00010400ff047b82 */ /* 0x000ee20000000800 */
[----:B0-----:R-:W-:Y:S02]  /*2f90*/  @!P2 LDS R9, [R7+0x238] ;  /* 0x000238000709a984 */ /* 0x001fe40000000800 */
[----:B------:R-:W-:Y:S02]  /*2fa0*/  @!P2 LEA R12, R3, R12, 0x18 ;  /* 0x0000000c030ca211 */ /* 0x000fe400078ec0ff */
[----:B------:R-:W0:Y:S02]  /*2fb0*/  @!P2 LDS R8, [R7+0x234] ;  /* 0x000234000708a984 */ /* 0x000e240000000800 */
[----:B------:R-:W-:Y:S01]  /*2fc0*/  @!P2 LEA R12, R5, R12, 0x3 ;  /* 0x0000000c050ca211 */ /* 0x000fe200078e18ff */
        /* <DEDUP_REMOVED lines=25> */
.L_x_2330:
[----:B------:R-:W-:Y:S05]  /*3160*/  BSYNC.RECONVERGENT B0 ;  /* 0x0000000000007941 */ /* 0x000fea0003800200 */
.L_x_2329:
        /* <DEDUP_REMOVED lines=23> */
.L_x_2328:
[----:B------:R-:W-:Y:S05]  /*32e0*/  WARPSYNC.COLLECTIVE R12, `(.L_x_2331) ;  /* 0x000000000c087348 */ /* 0x000fea0003c00000 */
[----:B------:R-:W-:Y:S01]  /*32f0*/  NOP ;  /* 0x0000000000007918 */ /* 0x000fe20000000000 */
[----:B------:R-:W-:Y:S05]  /*3300*/  ENDCOLLECTIVE ;  /* 0x000000000000791b */ /* 0x000fea0003800000 */
.L_x_2331:
        /* <DEDUP_REMOVED lines=13> */
.L_x_2332:
        /* <DEDUP_REMOVED lines=9> */
.L_x_2333:
        /* <DEDUP_REMOVED lines=11> */
.L_x_2334:
        /* <DEDUP_REMOVED lines=9> */
.L_x_2335:
        /* <DEDUP_REMOVED lines=11> */
.L_x_2336:
        /* <DEDUP_REMOVED lines=9> */
.L_x_2337:
        /* <DEDUP_REMOVED lines=12> */
.L_x_2338:
        /* <DEDUP_REMOVED lines=10> */
.L_x_2339:
        /* <DEDUP_REMOVED lines=9> */
.L_x_2340:
[----:B------:R-:W-:Y:S01]  /*38e0*/  @!P0 FADD.FTZ R10, R10, R15 ;  /* 0x0000000f0a0a8221 */ /* 0x000fe20000010000 */
[----:B------:R0:W-:Y:S04]  /*38f0*/  STS [R11+0xc0], R16 ;  /* 0x0000c0100b007388 */ /* 0x0001e80000000800 */
[----:B------:R0:W-:Y:S04]  /*3900*/  STS [R11+0xc4], R9 ;  /* 0x0000c4090b007388 */ /* 0x0001e80000000800 */
[----:B------:R0:W-:Y:S02]  /*3910*/  STS [R11+0xc8], R10 ;  /* 0x0000c80a0b007388 */ /* 0x0001e40000000800 */
[----:B0-----:R-:W-:Y:S05]  /*3920*/  WARPSYNC.COLLECTIVE R12, `(.L_x_2341) ;  /* 0x000000000c087348 */ /* 0x001fea0003c00000 */
[----:B------:R-:W-:Y:S01]  /*3930*/  NOP ;  /* 0x0000000000007918 */ /* 0x000fe20000000000 */
[----:B0-----:R-:W-:Y:S05]  /*3940*/  ENDCOLLECTIVE ;  /* 0x000000000000791b */ /* 0x001fea0003800000 */
.L_x_2341:
[----:B------:R-:W-:Y:S05]  /*3950*/  BRA `(.L_x_2342) ;  /* 0xfffffff000ac7947 */ /* 0x000fea000383ffff */
.L_x_2343:
        /* <DEDUP_REMOVED lines=10> */
.L_x_4457:


//--------------------- .text._Z30group_norm_nhwc_bwd_sum_kernelI11Fp32IOFp16WLi140EEv26Group_norm_nhwc_bwd_params --------------------------
	.section	.text._Z30group_norm_nhwc_bwd_sum_kernelI11Fp32IOFp16WLi140EEv26Group_norm_nhwc_bwd_params,"ax",@progbits
	.align	128
        .global         _Z30group_norm_nhwc_bwd_sum_kernelI11Fp32IOFp16WLi140EEv26Group_norm_nhwc_bwd_params
        .type           _Z30group_norm_nhwc_bwd_sum_kernelI11Fp32IOFp16WLi140EEv26Group_norm_nhwc_bwd_params,@function
        .size           _Z30group_norm_nhwc_bwd_sum_kernelI11Fp32IOFp16WLi140EEv26Group_norm_nhwc_bwd_params,(.L_x_4458 - _Z30group_norm_nhwc_bwd_sum_kernelI11Fp32IOFp16WLi140EEv26Group_norm_nhwc_bwd_params)
        .other          _Z30group_norm_nhwc_bwd_sum_kernelI11Fp32IOFp16WLi140EEv26Group_norm_nhwc_bwd_params,@"STO_CUDA_ENTRY STV_DEFAULT"
_Z30group_norm_nhwc_bwd_sum_kernelI11Fp32IOFp16WLi140EEv26Group_norm_nhwc_bwd_params:
.text._Z30group_norm_nhwc_bwd_sum_kernelI11Fp32IOFp16WLi140EEv26Group_norm_nhwc_bwd_params:
        /* <DEDUP_REMOVED lines=77> */
.L_x_2345:
[----:B------:R-:W-:Y:S05]  /*04d0*/  BSYNC.RECONVERGENT B0 ;  /* 0x0000000000007941 */ /* 0x000fea0003800200 */
.L_x_2344:
[----:B------:R-:W0:Y:S01]  /*04e0*/  S2UR UR4, SR_CTAID.Y ;  /* 0x00000000000479c3 */ /* 0x000e220000002600 */
[----:B------:R-:W-:Y:S01]  /*04f0*/  IADD3 R8, PT, PT, -R13, RZ, RZ ;  /* 0x000000ff0d087210 */ /* 0x000fe20007ffe1ff */
[----:B------:R-:W0:Y:S01]  /*0500*/  LDCU UR5, c[0x0][0x41c] ;  /* 0x00008380ff0577ac */ /* 0x000e220008000800 */
[----:B------:R-:W-:Y:S01]  /*0510*/  CS2R R20, SRZ ;  /* 0x0000000000147805 */ /* 0x000fe2000001ff00 */
[----:B------:R-:W-:Y:S02]  /*0520*/  IMAD.MOV.U32 R19, RZ, RZ, RZ ;  /* 0x000000ffff137224 */ /* 0x000fe400078e00ff */
[----:B------:R-:W-:Y:S01]  /*0530*/  IMAD R4, R5, R8, R4 ;  /* 0x0000000805047224 */ /* 0x000fe200078e0204 */
[----:B------:R-:W1:Y:S01]  /*0540*/  LDCU.64 UR12, c[0x0][0x400] ;  /* 0x00008000ff0c77ac */ /* 0x000e620008000a00 */
        /* <DEDUP_REMOVED lines=37> */
[----:B------:R-:W-:Y:S01]  /*07a0*/  MOV R8, RZ ;  /* 0x000000ff00087202 */ /* 0x000fe20000000f00 */
[----:B------:R-:W-:Y:S02]  /*07b0*/  UIADD3 UR4, UPT, UPT, UR4, 0x1, URZ ;  /* 0x0000000104047890 */ /* 0x000fe4000fffe0ff */
[----:B------:R-:W-:-:S12]  /*07c0*/  UIADD3 UR5, UPT, UPT, -UR5, URZ, URZ ;  /* 0x000000ff05057290 */ /* 0x000fd8000fffe1ff */
.L_x_2349:
[----:B------:R-:W0:Y:S01]  /*07d0*/  @!P0 LDC.64 R14, c[0x0][0x3f8] ;  /* 0x0000fe00ff0e8b82 */ /* 0x000e220000000a00 */
[----:B------:R-:W-:Y:S02]  /*07e0*/  MOV R13, UR4 ;  /* 0x00000004000d7c02 */ /* 0x000fe40008000f00 */
[----:B------:R-:W-:Y:S02]  /*07f0*/  @!P0 MOV R16, R22 ;  /* 0x0000001600108202 */ /* 0x000fe40000000f00 */
[----:B------:R-:W-:Y:S02]  /*0800*/  @!P0 SHF.R.S32.HI R13, RZ, 0x1f, R13 ;  /* 0x0000001fff0d8819 */ /* 0x000fe4000001140d */
[----:B------:R-:W-:Y:S01]  /*0810*/  @!P0 MOV R17, R7 ;  /* 0x0000000700118202 */ /* 0x000fe20000000f00 */
[----:B------:R-:W2:Y:S02]  /*0820*/  @!P0 LDC.64 R10, c[0x0][0x3a0] ;  /* 0x0000e800ff0a8b82 */ /* 0x000ea40000000a00 */
[----:B0-----:R-:W-:-:S06]  /*0830*/  @!P0 IMAD R18, R13, R14, RZ ;  /* 0x0000000e0d128224 */ /* 0x001fcc00078e02ff */
[----:B------:R-:W0:Y:S01]  /*0840*/  @!P0 LDC.64 R12, c[0x0][0x398] ;  /* 0x0000e600ff0c8b82 */ /* 0x000e220000000a00 */
[----:B------:R-:W-:-:S04]  /*0850*/  @!P0 IMAD.WIDE.U32 R24, R14, UR4, R16 ;  /* 0x000000040e188c25 */ /* 0x000fc8000f8e0010 */
[----:B------:R-:W-:Y:S01]  /*0860*/  @!P0 IMAD R15, R15, UR4, R18 ;  /* 0x000000040f0f8c24 */ /* 0x000fe2000f8e0212 */
[----:B------:R-:W-:-:S03]  /*0870*/  @!P0 SHF.L.U32 R29, R24, 0x2, RZ ;  /* 0x00000002181d8819 */ /* 0x000fc600000006ff */
[----:B------:R-:W-:Y:S01]  /*0880*/  @!P0 IMAD.IADD R15, R25, 0x1, R15 ;  /* 0x00000001190f8824 */ /* 0x000fe200078e020f */
[----:B--2---:R-:W-:-:S04]  /*0890*/  @!P0 IADD3 R16, P1, PT, R29, R10, RZ ;  /* 0x0000000a1d108210 */ /* 0x004fc80007f3e0ff */
[----:B------:R-:W-:Y:S02]  /*08a0*/  @!P0 SHF.L.U64.HI R18, R24, 0x2, R15 ;  /* 0x0000000218128819 */ /* 0x000fe4000001020f */
[----:B------:R-:W2:Y:S01]  /*08b0*/  @!P0 LDC.64 R14, c[0x0][0x3f8] ;  /* 0x0000fe00ff0e8b82 */ /* 0x000ea20000000a00 */
[----:B------:R-:W-:Y:S02]  /*08c0*/  MOV R25, UR4 ;  /* 0x0000000400197c02 */ /* 0x000fe40008000f00 */
[----:B------:R-:W-:Y:S02]  /*08d0*/  @!P0 IADD3.X R17, PT, PT, R18, R11, RZ, P1, !PT ;  /* 0x0000000b12118210 */ /* 0x000fe40000ffe4ff */
[----:B------:R-:W-:Y:S02]  /*08e0*/  CS2R R10, SRZ ;  /* 0x00000000000a7805 */ /* 0x000fe4000001ff00 */
[----:B0-----:R-:W-:Y:S02]  /*08f0*/  @!P0 IADD3 R24, P1, PT, R29, R12, RZ ;  /* 0x0000000c1d188210 */ /* 0x001fe40007f3e0ff */
[----:B------:R-:W-:-:S02]  /*0900*/  @!P0 IADD3 R29, PT, PT, R25, -0x1, RZ ;  /* 0xffffffff191d8810 */ /* 0x000fc40007ffe0ff */
[----:B------:R0:W3:Y:S01]  /*0910*/  @!P0 LDG.E.64 R10, desc[UR14][R16.64] ;  /* 0x0000000e100a8981 */ /* 0x0000e2000c1e1b00 */
[----:B------:R-:W-:Y:S02]  /*0920*/  @!P0 IADD3.X R25, PT, PT, R18, R13, RZ, P1, !PT ;  /* 0x0000000d12198210 */ /* 0x000fe40000ffe4ff */
[----:B------:R-:W-:Y:S02]  /*0930*/  CS2R R12, SRZ ;  /* 0x00000000000c7805 */ /* 0x000fe4000001ff00 */
[----:B------:R-:W-:-:S04]  /*0940*/  @!P0 SHF.R.S32.HI R18, RZ, 0x1f, R29 ;  /* 0x0000001fff128819 */ /* 0x000fc8000001141d */
[----:B------:R4:W5:Y:S01]  /*0950*/  @!P0 LDG.E.64 R12, desc[UR14][R24.64] ;  /* 0x0000000e180c8981 */ /* 0x000962000c1e1b00 */
[----:B0-----:R-:W-:Y:S02]  /*0960*/  @!P0 MOV R16, R22 ;  /* 0x0000001600108202 */ /* 0x001fe40000000f00 */
[----:B------:R-:W-:Y:S01]  /*0970*/  @!P0 MOV R17, R7 ;  /* 0x0000000700118202 */ /* 0x000fe20000000f00 */
[----:B--2---:R-:W-:-:S04]  /*0980*/  @!P0 IMAD R18, R18, R14, RZ ;  /* 0x0000000e12128224 */ /* 0x004fc800078e02ff */
[C---:B------:R-:W-:Y:S02]  /*0990*/  @!P0 IMAD R18, R29.reuse, R15, R18 ;  /* 0x0000000f1d128224 */ /* 0x040fe400078e0212 */
[----:B------:R-:W-:Y:S02]  /*09a0*/  @!P0 IMAD.WIDE.U32 R14, R29, R14, R16 ;  /* 0x0000000e1d0e8225 */ /* 0x000fe400078e0010 */
[----:B------:R-:W4:Y:S03]  /*09b0*/  @!P0 LDC.64 R16, c[0x0][0x398] ;  /* 0x0000e600ff108b82 */ /* 0x000f260000000a00 */
[----:B------:R-:W-:Y:S02]  /*09c0*/  @!P0 IADD3 R15, PT, PT, R15, R18, RZ ;  /* 0x000000120f0f8210 */ /* 0x000fe40007ffe0ff */
[C---:B------:R-:W-:Y:S02]  /*09d0*/  @!P0 SHF.L.U32 R29, R14.reuse, 0x2, RZ ;  /* 0x000000020e1d8819 */ /* 0x040fe400000006ff */
[----:B------:R-:W-:-:S02]  /*09e0*/  @!P0 SHF.L.U64.HI R18, R14, 0x2, R15 ;  /* 0x000000020e128819 */ /* 0x000fc4000001020f */
[----:B------:R-:W0:Y:S01]  /*09f0*/  @!P0 LDC.64 R14, c[0x0][0x3a0] ;  /* 0x0000e800ff0e8b82 */ /* 0x000e220000000a00 */
[----:B----4-:R-:W-:-:S04]  /*0a00*/  @!P0 IADD3 R24, P2, PT, R29, R16, RZ ;  /* 0x000000101d188210 */ /* 0x010fc80007f5e0ff */
[----:B------:R-:W-:Y:S02]  /*0a10*/  @!P0 IADD3.X R25, PT, PT, R18, R17, RZ, P2, !PT ;  /* 0x0000001112198210 */ /* 0x000fe400017fe4ff */
[----:B------:R-:W-:Y:S02]  /*0a20*/  CS2R R16, SRZ ;  /* 0x0000000000107805 */ /* 0x000fe4000001ff00 */
[----:B0-----:R-:W-:-:S05]  /*0a30*/  @!P0 IADD3 R28, P1, PT, R29, R14, RZ ;  /* 0x0000000e1d1c8210 */ /* 0x001fca0007f3e0ff */
[----:B------:R-:W-:Y:S01]  /*0a40*/  @!P0 IMAD.X R29, R18, 0x1, R15, P1 ;  /* 0x00000001121d8824 */ /* 0x000fe200008e060f */
[----:B------:R-:W-:-:S04]  /*0a50*/  CS2R R14, SRZ ;  /* 0x00000000000e7805 */ /* 0x000fc8000001ff00 */
[----:B------:R-:W2:Y:S04]  /*0a60*/  @!P0 LDG.E.64 R16, desc[UR14][R28.64] ;  /* 0x0000000e1c108981 */ /* 0x000ea8000c1e1b00 */
[----:B------:R-:W4:Y:S01]  /*0a70*/  @!P0 LDG.E.64 R14, desc[UR14][R24.64] ;  /* 0x0000000e180e8981 */ /* 0x000f22000c1e1b00 */
[----:B--2---:R-:W-:Y:S01]  /*0a80*/  FADD.FTZ R16, -R2, R16 ;  /* 0x0000001002107221 */ /* 0x004fe20000010100 */
[----:B----4-:R-:W-:-:S03]  /*0a90*/  FADD.FTZ R25, R14, R19 ;  /* 0x000000130e197221 */ /* 0x010fc60000010000 */
        /* <DEDUP_REMOVED lines=32> */
[----:B-----5:R-:W-:Y:S01]  /*0ca0*/  FMUL.FTZ R29, R12, R3 ;  /* 0x000000030c1d7220 */ /* 0x020fe20000410000 */
        /* <DEDUP_REMOVED lines=70> */
.L_x_2348:
        /* <DEDUP_REMOVED lines=19> */
[----:B------:R-:W2:Y:S03]  /*1240*/  @!P0 LDC.64 R10, c[0x0][0x398] ;  /* 0x0000e600ff0a8b82 */ /* 0x000ea60000000a00 */
[----:B------:R-:W-:Y:S01]  /*1250*/  @!UP1 UIMAD UR5, UR4, UR7, UR5 ;  /* 0x00000007040592a4 */ /* 0x000fe2000f8e0205 */
[----:B------:R-:W-:Y:S01]  /*1260*/  @!P0 SHF.L.U32 R29, R16, 0x2, RZ ;  /* 0x00000002101d8819 */ /* 0x000fe200000006ff */
[----:B------:R-:W3:Y:S04]  /*1270*/  LDCU.64 UR6, c[0x0][0x3f8] ;  /* 0x00007f00ff0677ac */ /* 0x000ee80008000a00 */
[----:B------:R-:W-:-:S02]  /*1280*/  @!P0 IADD3 R15, PT, PT, R17, UR5, RZ ;  /* 0x00000005110f8c10 */ /* 0x000fc4000fffe0ff */
[----:B------:R-:W-:Y:S02]  /*1290*/  @!P0 SHF.R.S32.HI R17, RZ, 0x1f, R25 ;  /* 0x0000001fff118819 */ /* 0x000fe40000011419 */
[----:B------:R-:W-:Y:S02]  /*12a0*/  @!P0 SHF.L.U64.HI R16, R16, 0x2, R15 ;  /* 0x0000000210108819 */ /* 0x000fe4000001020f */
        /* <DEDUP_REMOVED lines=9> */
[----:B0-----:R-:W-:Y:S01]  /*1340*/  @!P0 MOV R12, R22 ;  /* 0x00000016000c8202 */ /* 0x001fe20000000f00 */
[----:B------:R-:W-:-:S03]  /*1350*/  @!P0 IMAD.MOV.U32 R13, RZ, RZ, R7 ;  /* 0x000000ffff0d8224 */ /* 0x000fc600078e0007 */
[----:B------:R0:W2:Y:S01]  /*1360*/  @!P0 LDG.E.64 R10, desc[UR14][R28.64] ;  /* 0x0000000e1c0a8981 */ /* 0x0000a2000c1e1b00 */
[----:B------:R-:W-:Y:S02]  /*1370*/  @!P0 IMAD.WIDE.U32 R24, R25, UR6, R12 ;  /* 0x0000000619188c25 */ /* 0x000fe4000f8e000c */
[----:B------:R-:W0:Y:S03]  /*1380*/  @!P0 LDC.64 R12, c[0x0][0x3a0] ;  /* 0x0000e800ff0c8b82 */ /* 0x000e260000000a00 */
[----:B------:R-:W-:Y:S02]  /*1390*/  @!P0 IADD3 R17, PT, PT, R25, R17, RZ ;  /* 0x0000001119118210 */ /* 0x000fe40007ffe0ff */
[C---:B------:R-:W-:Y:S02]  /*13a0*/  @!P0 SHF.L.U32 R25, R24.reuse, 0x2, RZ ;  /* 0x0000000218198819 */ /* 0x040fe400000006ff */
[----:B------:R-:W-:-:S02]  /*13b0*/  @!P0 SHF.L.U64.HI R18, R24, 0x2, R17 ;  /* 0x0000000218128819 */ /* 0x000fc40000010211 */
        /* <DEDUP_REMOVED lines=38> */
.L_x_2350:
        /* <DEDUP_REMOVED lines=16> */
[----:B------:R-:W-:Y:S01]  /*1720*/  VIADD R7, R15, UR5 ;  /* 0x000000050f077c36 */ /* 0x000fe20008000000 */
[C---:B------:R-:W-:Y:S01]  /*1730*/  SHF.L.U32 R12, R14.reuse, 0x2, RZ ;  /* 0x000000020e0c7819 */ /* 0x040fe200000006ff */
        /* <DEDUP_REMOVED lines=8> */
.L_x_2352:
[----:B------:R-:W-:Y:S05]  /*17c0*/  BSYNC.RECONVERGENT B0 ;  /* 0x0000000000007941 */ /* 0x000fea0003800200 */
.L_x_2351:
        /* <DEDUP_REMOVED lines=15> */
.L_x_2347:
        /* <DEDUP_REMOVED lines=63> */
.L_x_2353:
[----:B------:R-:W-:Y:S05]  /*1cb0*/  BRA.U !UP0, `(.L_x_2346) ;  /* 0x0000000508c07547 */ /* 0x000fea000b800000 */
[----:B------:R-:W-:-:S12]  /*1cc0*/  UIADD3 UR4, UPT, UPT, UR6, -UR8, URZ ;  /* 0x8000000806047290 */ /* 0x000fd8000fffe0ff */
.L_x_2354:
        /* <DEDUP_REMOVED lines=8> */
[----:B------:R-:W-:-:S03]  /*1d50*/  @!P0 IMAD.WIDE.U32 R14, R12, UR6, R14 ;  /* 0x000000060c0e8c25 */ /* 0x000fc6000f8e000e */
[C---:B------:R-:W-:Y:S02]  /*1d60*/  @!P0 SHF.L.U32 R29, R14.reuse, 0x2, RZ ;  /* 0x000000020e1d8819 */ /* 0x040fe400000006ff */
[----:B------:R-:W-:Y:S02]  /*1d70*/  @!P0 IADD3 R13, PT, PT, R15, R13, RZ ;  /* 0x0000000d0f0d8210 */ /* 0x000fe40007ffe0ff */
[----:B--2---:R-:W-:Y:S02]  /*1d80*/  @!P0 IADD3 R16, P1, PT, R29, R10, RZ ;  /* 0x0000000a1d108210 */ /* 0x004fe40007f3e0ff */
[----:B------:R-:W-:Y:S02]  /*1d90*/  @!P0 SHF.L.U64.HI R24, R14, 0x2, R13 ;  /* 0x000000020e188819 */ /* 0x000fe4000001020d */
[----:B------:R-:W-:Y:S01]  /*1da0*/  CS2R R14, SRZ ;  /* 0x00000000000e7805 */ /* 0x000fe2000001ff00 */
[----:B------:R-:W0:Y:S01]  /*1db0*/  @!P0 LDC.64 R12, c[0x0][0x3f8] ;  /* 0x0000fe00ff0c8b82 */ /* 0x000e220000000a00 */
[----:B------:R-:W-:-:S05]  /*1dc0*/  @!P0 IADD3.X R17, PT, PT, R24, R11, RZ, P1, !PT ;  /* 0x0000000b18118210 */ /* 0x000fca0000ffe4ff */
[----:B------:R2:W3:Y:S02]  /*1dd0*/  @!P0 LDG.E.64 R14, desc[UR14][R16.64] ;  /* 0x0000000e100e8981 */ /* 0x0004e4000c1e1b00 */
[----:B------:R-:W4:Y:S01]  /*1de0*/  @!P0 LDC.64 R10, c[0x0][0x398] ;  /* 0x0000e600ff0a8b82 */ /* 0x000f220000000a00 */
[----:B------:R-:W-:-:S05]  /*1df0*/  MOV R27, UR6 ;  /* 0x00000006001b7c02 */ /* 0x000fca0008000f00 */
[----:B------:R-:W-:Y:S01]  /*1e00*/  @!P0 VIADD R27, R27, 0x1 ;  /* 0x000000011b1b8836 */ /* 0x000fe20000000000 */
        /* <DEDUP_REMOVED lines=91> */
.L_x_2346:
[----:B------:R-:W0:Y:S01]  /*23c0*/  S2R R3, SR_TID.X ;  /* 0x0000000000037919 */ /* 0x000e220000002100 */
[----:B------:R-:W2:Y:S01]  /*23d0*/  LDCU UR4, c[0x0][0x424] ;  /* 0x00008480ff0477ac */ /* 0x000ea20008000800 */
[----:B------:R-:W-:Y:S01]  /*23e0*/  IADD3 R0, PT, PT, -R5, RZ, RZ ;  /* 0x000000ff05007210 */ /* 0x000fe20007ffe1ff */
[----:B------:R-:W3:Y:S01]  /*23f0*/  S2R R7, SR_CgaCtaId ;  /* 0x0000000000077919 */ /* 0x000ee20000008800 */
[----:B-1----:R-:W-:Y:S02]  /*2400*/  MOV R4, 0x400 ;  /* 0x0000040000047802 */ /* 0x002fe40000000f00 */
[----:B0-----:R-:W-:Y:S02]  /*2410*/  SHF.L.U32 R11, R3, 0x1, RZ ;  /* 0x00000001030b7819 */ /* 0x001fe400000006ff */
        /* <DEDUP_REMOVED lines=47> */
[----:B------:R-:W-:Y:S02]  /*2710*/  IMAD.MOV.U32 R9, RZ, RZ, 0xfffffff ;  /* 0x0fffffffff097424 */ /* 0x000fe400078e00ff */
        /* <DEDUP_REMOVED lines=87> */
.L_x_2370:
[----:B------:R-:W1:Y:S01]  /*2c90*/  LDS R9, [R4] ;  /* 0x0000000004097984 */ /* 0x000e620000000800 */
[----:B------:R-:W-:Y:S02]  /*2ca0*/  ISETP.NE.AND P1, PT, R3, RZ, PT ;  /* 0x000000ff0300720c */ /* 0x000fe40003f25270 */
[----:B------:R-:W-:Y:S01]  /*2cb0*/  IADD3 R18, PT, PT, R2, 0x210, RZ ;  /* 0x0000021002127810 */ /* 0x000fe20007ffe0ff */
[----:B------:R-:W2:Y:S01]  /*2cc0*/  LDS R26, [R4+0xc] ;  /* 0x00000c00041a7984 */ /* 0x000ea20000000800 */
[----:B------:R-:W-:-:S03]  /*2cd0*/  PLOP3.LUT P0, PT, PT, PT, PT, 0x80, 0x8 ;  /* 0x000000000008781c */ /* 0x000fc60003f0f070 */
[----:B------:R-:W3:Y:S01]  /*2ce0*/  LDS R24, [R11+0xb4] ;  /* 0x0000b4000b187984 */ /* 0x000ee20000000800 */
[C-C-:B------:R-:W-:Y:S02]  /*2cf0*/  IMAD R17, R3.reuse, 0x30, R18.reuse ;  /* 0x0000003003117824 */ /* 0x140fe400078e0212 */
[----:B------:R-:W-:Y:S01]  /*2d00*/  IMAD R18, R3, 0x30, R18 ;  /* 0x0000003003127824 */ /* 0x000fe200078e0212 */
        /* <DEDUP_REMOVED lines=51> */
.L_x_2355:
        /* <DEDUP_REMOVED lines=11> */
[----:B------:R-:W-:-:S02]  /*30f0*/  @!P2 VIADD R3, R14, 0x8b0 ;  /* 0x000008b00e03a836 */ /* 0x000fc40000000000 */
[----:B------:R-:W4:Y:S01]  /*3100*/  LDC R10, c[0x0][0x410] ;  /* 0x00010400ff0a7b82 */ /* 0x000f220000000800 */
[----:B0-----:R-:W-:Y:S02]  /*3110*/  @!P2 LDS R9, [R2+0x218] ;  /* 0x000218000209a984 */ /* 0x001fe40000000800 */
[----:B-1----:R-:W-:Y:S02]  /*3120*/  @!P2 LEA R4, R13, R3, 0x18 ;  /* 0x000000030d04a211 */ /* 0x002fe400078ec0ff */
[----:B------:R-:W0:Y:S02]  /*3130*/  @!P2 LDS R8, [R2+0x214] ;  /* 0x000214000208a984 */ /* 0x000e240000000800 */
[----:B------:R-:W-:Y:S01]  /*3140*/  @!P2 LEA R4, R5, R4, 0x3 ;  /* 0x000000040504a211 */ /* 0x000fe200078e18ff */
        /* <DEDUP_REMOVED lines=25> */
.L_x_2358:
[----:B------:R-:W-:Y:S05]  /*32e0*/  BSYNC.RECONVERGENT B0 ;  /* 0x0000000000007941 */ /* 0x000fea0003800200 */
.L_x_2357:
        /* <DEDUP_REMOVED lines=23> */
.L_x_2356:
[----:B------:R-:W-:Y:S05]  /*3460*/  WARPSYNC.COLLECTIVE R9, `(.L_x_2359) ;  /* 0x0000000009087348 */ /* 0x000fea0003c00000 */
[----:B------:R-:W-:Y:S01]  /*3470*/  NOP ;  /* 0x0000000000007918 */ /* 0x000fe20000000000 */
[----:B------:R-:W-:Y:S05]  /*3480*/  ENDCOLLECTIVE ;  /* 0x000000000000791b */ /* 0x000fea0003800000 */
.L_x_2359:
        /* <DEDUP_REMOVED lines=13> */
.L_x_2360:
        /* <DEDUP_REMOVED lines=9> */
.L_x_2361:
        /* <DEDUP_REMOVED lines=11> */
.L_x_2362:
        /* <DEDUP_REMOVED lines=9> */
.L_x_2363:
        /* <DEDUP_REMOVED lines=11> */
.L_x_2364:
        /* <DEDUP_REMOVED lines=9> */
.L_x_2365:
        /* <DEDUP_REMOVED lines=12> */
.L_x_2366:
        /* <DEDUP_REMOVED lines=10> */
.L_x_2367:
        /* <DEDUP_REMOVED lines=9> */
.L_x_2368:
[----:B------:R-:W-:Y:S01]  /*3a60*/  @!P0 FADD.FTZ R7, R7, R10 ;  /* 0x0000000a07078221 */ /* 0x000fe20000010000 */
[----:B------:R0:W-:Y:S04]  /*3a70*/  STS [R11+0xc0], R12 ;  /* 0x0000c00c0b007388 */ /* 0x0001e80000000800 */
[----:B------:R0:W-:Y:S04]  /*3a80*/  STS [R11+0xc4], R8 ;  /* 0x0000c4080b007388 */ /* 0x0001e80000000800 */
[----:B------:R0:W-:Y:S02]  /*3a90*/  STS [R11+0xc8], R7 ;  /* 0x0000c8070b007388 */ /* 0x0001e40000000800 */
[----:B0-----:R-:W-:Y:S05]  /*3aa0*/  WARPSYNC.COLLECTIVE R9, `(.L_x_2369) ;  /* 0x0000000009087348 */ /* 0x001fea0003c00000 */
[----:B------:R-:W-:Y:S01]  /*3ab0*/  NOP ;  /* 0x0000000000007918 */ /* 0x000fe20000000000 */
[----:B0-----:R-:W-:Y:S05]  /*3ac0*/  ENDCOLLECTIVE ;  /* 0x000000000000791b */ /* 0x001fea0003800000 */
.L_x_2369:
[----:B------:R-:W-:Y:S05]  /*3ad0*/  BRA `(.L_x_2370) ;  /* 0xfffffff0006c7947 */ /* 0x000fea000383ffff */
.L_x_2371:
        /* <DEDUP_REMOVED lines=10> */
.L_x_4458:


//--------------------- .text._Z30group_norm_nhwc_bwd_sum_kernelI11Fp32IOFp16WLi160EEv26Group_norm_nhwc_bwd_params --------------------------
	.section	.text._Z30group_norm_nhwc_bwd_sum_kernelI11Fp32IOFp16WLi160EEv26Group_norm_nhwc_bwd_params,"ax",@progbits
	.align	128
        .global         _Z30group_norm_nhwc_bwd_sum_kernelI11Fp32IOFp16WLi160EEv26Group_norm_nhwc_bwd_params
        .type           _Z30group_norm_nhwc_bwd_sum_kernelI11Fp32IOFp16WLi160EEv26Group_norm_nhwc_bwd_params,@function
        .size           _Z30group_norm_nhwc_bwd_sum_kernelI11Fp32IOFp16WLi160EEv26Group_norm_nhwc_bwd_params,(.L_x_4459 - _Z30group_norm_nhwc_bwd_sum_kernelI11Fp32IOFp16WLi160EEv26Group_norm_nhwc_bwd_params)
        .other          _Z30group_norm_nhwc_bwd_sum_kernelI11Fp32IOFp16WLi160EEv26Group_norm_nhwc_bwd_params,@"STO_CUDA_ENTRY STV_DEFAULT"
_Z30group_norm_nhwc_bwd_sum_kernelI11Fp32IOFp16WLi160EEv26Group_norm_nhwc_bwd_params:
.text._Z30group_norm_nhwc_bwd_sum_kernelI11Fp32IOFp16WLi160EEv26Group_norm_nhwc_bwd_params:
        /* <DEDUP_REMOVED lines=76> */
.L_x_2373:
[----:B------:R-:W-:Y:S05]  /*04c0*/  BSYNC.RECONVERGENT B0 ;  /* 0x0000000000007941 */ /* 0x000fea0003800200 */
.L_x_2372:
[----:B------:R-:W-:Y:S01]  /*04d0*/  IMAD.HI.U32 R15, R15, R4, RZ ;  /* 0x000000040f0f7227 */ /* 0x000fe200078e00ff */
[----:B------:R-:W0:Y:S01]  /*04e0*/  S2UR UR4, SR_CTAID.Y ;  /* 0x00000000000479c3 */ /* 0x000e220000002600 */
[----:B------:R-:W-:Y:S02]  /*04f0*/  FSETP.GTU.FTZ.AND P2, PT, R20, RZ, PT ;  /* 0x000000ff1400720b */ /* 0x000fe40003f5c000 */
[----:B------:R-:W-:Y:S01]  /*0500*/  HFMA2 R27, -RZ, RZ, 0, 0 ;  /* 0x00000000ff1b7431 */ /* 0x000fe200000001ff */
[----:B------:R-:W-:Y:S02]  /*0510*/  MOV R28, RZ ;  /* 0x000000ff001c7202 */ /* 0x000fe40000000f00 */
[----:B------:R-:W-:Y:S02]  /*0520*/  CS2R R24, SRZ ;  /* 0x0000000000187805 */ /* 0x000fe4000001ff00 */
[----:B------:R-:W-:-:S05]  /*0530*/  IADD3 R8, PT, PT, -R15, RZ, RZ ;  /* 0x000000ff0f087210 */ /* 0x000fca0007ffe1ff */
[----:B------:R-:W-:Y:S02]  /*0540*/  IMAD R4, R5, R8, R4 ;  /* 0x0000000805047224 */ /* 0x000fe400078e0204 */
[----:B------:R-:W1:Y:S03]  /*0550*/  LDC.64 R8, c[0x0][0x400] ;  /* 0x00010000ff087b82 */ /* 0x000e660000000a00 */
[----:B------:R-:W-:-:S05]  /*0560*/  ISETP.GE.U32.AND P4, PT, R4, R5, PT ;  /* 0x000000050400720c */ /* 0x000fca0003f86070 */
[----:B------:R-:W2:Y:S01]  /*0570*/  @P2 LDC R11, c[0x0][0x3c0] ;  /* 0x0000f000ff0b2b82 */ /* 0x000ea20000000800 */
[----:B0-----:R-:W-:-:S07]  /*0580*/  IMAD R12, R10, UR4, RZ ;  /* 0x000000040a0c7c24 */ /* 0x001fce000f8e02ff */
[-C--:B------:R-:W-:Y:S02]  /*0590*/  @P4 IADD3 R4, PT, PT, R4, -R5.reuse, RZ ;  /* 0x8000000504044210 */ /* 0x080fe40007ffe0ff */
[----:B------:R-:W-:Y:S02]  /*05a0*/  SHF.R.S32.HI R13, RZ, 0x1f, R12 ;  /* 0x0000001fff0d7819 */ /* 0x000fe4000001140c */
[----:B------:R-:W-:Y:S02]  /*05b0*/  IADD3 R19, P1, PT, R12, R10, RZ ;  /* 0x0000000a0c137210 */ /* 0x000fe40007f3e0ff */
[----:B------:R-:W-:Y:S01]  /*05c0*/  ISETP.GE.U32.AND P3, PT, R4, R5, PT ;  /* 0x000000050400720c */ /* 0x000fe20003f66070 */
[----:B------:R-:W-:Y:S01]  /*05d0*/  IMAD.MOV.U32 R4, RZ, RZ, 0x3f800000 ;  /* 0x3f800000ff047424 */ /* 0x000fe200078e00ff */
[----:B------:R-:W-:Y:S02]  /*05e0*/  LEA.HI.X.SX32 R14, R10, R13, 0x1, P1 ;  /* 0x0000000d0a0e7211 */ /* 0x000fe400008f0eff */
[----:B-1----:R-:W-:-:S02]  /*05f0*/  ISETP.LT.U32.AND P1, PT, R19, R8, PT ;  /* 0x000000081300720c */ /* 0x002fc40003f21070 */
[----:B------:R-:W-:Y:S02]  /*0600*/  @P4 IADD3 R15, PT, PT, R15, 0x1, RZ ;  /* 0x000000010f0f4810 */ /* 0x000fe40007ffe0ff */
[----:B------:R-:W-:Y:S01]  /*0610*/  ISETP.LT.AND.EX P1, PT, R14, R9, PT, P1 ;  /* 0x000000090e00720c */ /* 0x000fe20003f21310 */
[----:B--2---:R-:W-:Y:S01]  /*0620*/  @P2 FADD.FTZ R10, R20, R11 ;  /* 0x0000000b140a2221 */ /* 0x004fe20000010000 */
[----:B------:R-:W-:Y:S02]  /*0630*/  ISETP.NE.U32.AND P4, PT, R5, RZ, PT ;  /* 0x000000ff0500720c */ /* 0x000fe40003f85070 */
[----:B------:R-:W-:Y:S01]  /*0640*/  SEL R19, R19, R8, P1 ;  /* 0x0000000813137207 */ /* 0x000fe20000800000 */
[----:B------:R0:W1:Y:S01]  /*0650*/  @P2 MUFU.RSQ R4, R10 ;  /* 0x0000000a00042308 */ /* 0x0000620000001400 */
[----:B------:R-:W-:Y:S01]  /*0660*/  @P3 IADD3 R15, PT, PT, R15, 0x1, RZ ;  /* 0x000000010f0f3810 */ /* 0x000fe20007ffe0ff */
[----:B------:R-:W-:Y:S01]  /*0670*/  IMAD.MOV.U32 R8, RZ, RZ, RZ ;  /* 0x000000ffff087224 */ /* 0x000fe200078e00ff */
[----:B------:R-:W-:-:S02]  /*0680*/  ISETP.GT.AND P1, PT, R19, R12, PT ;  /* 0x0000000c1300720c */ /* 0x000fc40003f24270 */
[----:B------:R-:W-:Y:S01]  /*0690*/  SEL R5, R6, R15, !P4 ;  /* 0x0000000f06057207 */ /* 0x000fe20006000000 */
[----:B------:R-:W-:-:S10]  /*06a0*/  IMAD.MOV.U32 R6, RZ, RZ, RZ ;  /* 0x000000ffff067224 */ /* 0x000fd400078e00ff */
        /* <DEDUP_REMOVED lines=22> */
.L_x_2377:
[----:B------:R-:W0:Y:S01]  /*0810*/  @!P0 LDC.64 R12, c[0x0][0x3f8] ;  /* 0x0000fe00ff0c8b82 */ /* 0x000e220000000a00 */
[----:B------:R-:W-:Y:S01]  /*0820*/  @!P0 IADD3 R21, PT, PT, R7, -0x1, RZ ;  /* 0xffffffff07158810 */ /* 0x000fe20007ffe0ff */
[----:B------:R-:W-:-:S03]  /*0830*/  @!P0 IMAD.MOV.U32 R18, RZ, RZ, R32 ;  /* 0x000000ffff128224 */ /* 0x000fc600078e0020 */
[----:B------:R-:W-:-:S03]  /*0840*/  @!P0 SHF.R.S32.HI R19, RZ, 0x1f, R21 ;  /* 0x0000001fff138819 */ /* 0x000fc60000011415 */
[----:B------:R-:W2:Y:S08]  /*0850*/  @!P0 LDC.64 R14, c[0x0][0x3a0] ;  /* 0x0000e800ff0e8b82 */ /* 0x000eb00000000a00 */
[----:B------:R-:W3:Y:S01]  /*0860*/  @!P0 LDC.64 R16, c[0x0][0x398] ;  /* 0x0000e600ff108b82 */ /* 0x000ee20000000a00 */
[----:B0-----:R-:W-:Y:S01]  /*0870*/  @!P0 IMAD R20, R19, R12, RZ ;  /* 0x0000000c13148224 */ /* 0x001fe200078e02ff */
[----:B------:R-:W-:-:S03]  /*0880*/  @!P0 MOV R19, R9 ;  /* 0x0000000900138202 */ /* 0x000fc60000000f00 */
[C---:B------:R-:W-:Y:S02]  /*0890*/  @!P0 IMAD R13, R21.reuse, R13, R20 ;  /* 0x0000000d150d8224 */ /* 0x040fe400078e0214 */
[----:B------:R-:W-:Y:S02]  /*08a0*/  @!P0 IMAD.WIDE.U32 R18, R21, R12, R18 ;  /* 0x0000000c15128225 */ /* 0x000fe400078e0012 */
[----:B------:R-:W0:Y:S02]  /*08b0*/  @!P0 LDC.64 R20, c[0x0][0x3a0] ;  /* 0x0000e800ff148b82 */ /* 0x000e240000000a00 */
[----:B------:R-:W-:Y:S01]  /*08c0*/  @!P0 IMAD.IADD R13, R19, 0x1, R13 ;  /* 0x00000001130d8824 */ /* 0x000fe200078e020d */
[----:B------:R-:W-:-:S04]  /*08d0*/  @!P0 SHF.L.U32 R35, R18, 0x2, RZ ;  /* 0x0000000212238819 */ /* 0x000fc800000006ff */
[C---:B--2---:R-:W-:Y:S02]  /*08e0*/  @!P0 IADD3 R22, P1, PT, R35.reuse, R14, RZ ;  /* 0x0000000e23168210 */ /* 0x044fe40007f3e0ff */
[----:B------:R-:W-:Y:S02]  /*08f0*/  @!P0 SHF.L.U64.HI R18, R18, 0x2, R13 ;  /* 0x0000000212128819 */ /* 0x000fe4000001020d */
[----:B------:R-:W-:Y:S02]  /*0900*/  CS2R R12, SRZ ;  /* 0x00000000000c7805 */ /* 0x000fe4000001ff00 */
[C---:B------:R-:W-:Y:S02]  /*0910*/  @!P0 IADD3.X R23, PT, PT, R18.reuse, R15, RZ, P1, !PT ;  /* 0x0000000f12178210 */ /* 0x040fe40000ffe4ff */
[----:B------:R-:W-:Y:S02]  /*0920*/  CS2R R14, SRZ ;  /* 0x00000000000e7805 */ /* 0x000fe4000001ff00 */
[----:B---3--:R-:W-:Y:S01]  /*0930*/  @!P0 IADD3 R34, P1, PT, R35, R16, RZ ;  /* 0x0000001023228210 */ /* 0x008fe20007f3e0ff */
[----:B------:R2:W3:Y:S03]  /*0940*/  @!P0 LDG.E.64 R12, desc[UR6][R22.64] ;  /* 0x00000006160c8981 */ /* 0x0004e6000c1e1b00 */
[----:B------:R-:W-:-:S02]  /*0950*/  @!P0 IADD3.X R35, PT, PT, R18, R17, RZ, P1, !PT ;  /* 0x0000001112238210 */ /* 0x000fc40000ffe4ff */
[----:B------:R-:W4:Y:S03]  /*0960*/  @!P0 LDC.64 R16, c[0x0][0x3f8] ;  /* 0x0000fe00ff108b82 */ /* 0x000f260000000a00 */
[----:B------:R0:W5:Y:S01]  /*0970*/  @!P0 LDG.E.64 R14, desc[UR6][R34.64] ;  /* 0x00000006220e8981 */ /* 0x000162000c1e1b00 */
[----:B------:R-:W-:Y:S02]  /*0980*/  @!P0 SHF.R.S32.HI R29, RZ, 0x1f, R7 ;  /* 0x0000001fff1d8819 */ /* 0x000fe40000011407 */
[----:B--2---:R-:W-:Y:S01]  /*0990*/  @!P0 MOV R23, R9 ;  /* 0x0000000900178202 */ /* 0x004fe20000000f00 */
[----:B------:R-:W-:Y:S01]  /*09a0*/  @!P0 IMAD.MOV.U32 R22, RZ, RZ, R32 ;  /* 0x000000ffff168224 */ /* 0x000fe200078e0020 */
[----:B------:R-:W2:Y:S01]  /*09b0*/  @!P0 LDC.64 R18, c[0x0][0x398] ;  /* 0x0000e600ff128b82 */ /* 0x000ea20000000a00 */
[----:B----4-:R-:W-:-:S04]  /*09c0*/  @!P0 IMAD R36, R29, R16, RZ ;  /* 0x000000101d248224 */ /* 0x010fc800078e02ff */
[C---:B------:R-:W-:Y:S02]  /*09d0*/  @!P0 IMAD R29, R7.reuse, R17, R36 ;  /* 0x00000011071d8224 */ /* 0x040fe400078e0224 */
[----:B------:R-:W-:-:S04]  /*09e0*/  @!P0 IMAD.WIDE.U32 R16, R7, R16, R22 ;  /* 0x0000001007108225 */ /* 0x000fc800078e0016 */
[----:B------:R-:W-:Y:S01]  /*09f0*/  @!P0 IMAD.SHL.U32 R23, R16, 0x4, RZ ;  /* 0x0000000410178824 */ /* 0x000fe200078e00ff */
[----:B------:R-:W-:-:S04]  /*0a00*/  @!P0 IADD3 R17, PT, PT, R17, R29, RZ ;  /* 0x0000001d11118210 */ /* 0x000fc80007ffe0ff */
[----:B------:R-:W-:Y:S01]  /*0a10*/  @!P0 SHF.L.U64.HI R36, R16, 0x2, R17 ;  /* 0x0000000210248819 */ /* 0x000fe20000010211 */
[----:B------:R-:W-:Y:S01]  /*0a20*/  @!P0 VIADD R37, R7, 0x1 ;  /* 0x0000000107258836 */ /* 0x000fe20000000000 */
[C---:B0-----:R-:W-:Y:S02]  /*0a30*/  @!P0 IADD3 R34, P1, PT, R23.reuse, R20, RZ ;  /* 0x0000001417228210 */ /* 0x041fe40007f3e0ff */
[----:B------:R-:W-:Y:S02]  /*0a40*/  CS2R R16, SRZ ;  /* 0x0000000000107805 */ /* 0x000fe4000001ff00 */
[----:B--2---:R-:W-:Y:S02]  /*0a50*/  @!P0 IADD3 R22, P2, PT, R23, R18, RZ ;  /* 0x0000001217168210 */ /* 0x004fe40007f5e0ff */
[C---:B------:R-:W-:Y:S02]  /*0a60*/  @!P0 IADD3.X R35, PT, PT, R36.reuse, R21, RZ, P1, !PT ;  /* 0x0000001524238210 */ /* 0x040fe40000ffe4ff */
[----:B------:R-:W0:Y:S01]  /*0a70*/  @!P0 LDC.64 R20, c[0x0][0x3f8] ;  /* 0x0000fe00ff148b82 */ /* 0x000e220000000a00 */
[----:B------:R-:W-:-:S02]  /*0a80*/  @!P0 IADD3.X R23, PT, PT, R36, R19, RZ, P2, !PT ;  /* 0x0000001324178210 */ /* 0x000fc400017fe4ff */
[----:B------:R-:W-:Y:S02]  /*0a90*/  CS2R R18, SRZ ;  /* 0x0000000000127805 */ /* 0x000fe4000001ff00 */
[----:B------:R-:W-:Y:S01]  /*0aa0*/  @!P0 SHF.R.S32.HI R29, RZ, 0x1f, R37 ;  /* 0x0000001fff1d8819 */ /* 0x000fe20000011425 */
[----:B------:R-:W2:Y:S04]  /*0ab0*/  @!P0 LDG.E.64 R16, desc[UR6][R34.64] ;  /* 0x0000000622108981 */ /* 0x000ea8000c1e1b00 */
[----:B------:R4:W2:Y:S02]  /*0ac0*/  @!P0 LDG.E.64 R18, desc[UR6][R22.64] ;  /* 0x0000000616128981 */ /* 0x0008a4000c1e1b00 */
[----:B----4-:R-:W-:Y:S02]  /*0ad0*/  @!P0 MOV R22, R32 ;  /* 0x0000002000168202 */ /* 0x010fe40000000f00 */
[----:B------:R-:W-:Y:S01]  /*0ae0*/  @!P0 MOV R23, R9 ;  /* 0x0000000900178202 */ /* 0x000fe20000000f00 */
[----:B0-----:R-:W-:-:S04]  /*0af0*/  @!P0 IMAD R36, R29, R20, RZ ;  /* 0x000000141d248224 */ /* 0x001fc800078e02ff */
        /* <DEDUP_REMOVED lines=14> */
[----:B------:R0:W4:Y:S01]  /*0be0*/  @!P0 LDG.E.64 R22, desc[UR6][R34.64] ;  /* 0x0000000622168981 */ /* 0x000122000c1e1b00 */
[C---:B---3--:R-:W-:Y:S01]  /*0bf0*/  FADD.FTZ R29, -R2.reuse, R12 ;  /* 0x0000000c021d7221 */ /* 0x048fe20000010100 */
[----:B------:R-:W-:-:S03]  /*0c00*/  FADD.FTZ R37, -R2, R13 ;  /* 0x0000000d02257221 */ /* 0x000fc60000010100 */
[-C--:B-1----:R-:W-:Y:S01]  /*0c10*/  FMUL.FTZ R12, R29, R4.reuse ;  /* 0x000000041d0c7220 */ /* 0x082fe20000410000 */
[----:B------:R-:W-:Y:S01]  /*0c20*/  FMUL.FTZ R37, R37, R4 ;  /* 0x0000000425257220 */ /* 0x000fe20000410000 */
[----:B-----5:R-:W-:Y:S01]  /*0c30*/  FADD.FTZ R29, R14, R25 ;  /* 0x000000190e1d7221 */ /* 0x020fe20000010000 */
[C---:B0-----:R-:W-:Y:S01]  /*0c40*/  FMUL.FTZ R35, R15.reuse, R0 ;  /* 0x000000000f237220 */ /* 0x041fe20000410000 */
[----:B------:R-:W-:Y:S01]  /*0c50*/  FFMA.FTZ R27, R12, R14, R27 ;  /* 0x0000000e0c1b7223 */ /* 0x000fe2000001001b */
[----:B------:R-:W-:Y:S01]  /*0c60*/  FMUL.FTZ R14, R14, R3 ;  /* 0x000000030e0e7220 */ /* 0x000fe20000410000 */
[----:B------:R-:W-:Y:S01]  /*0c70*/  FADD.FTZ R28, R15, R28 ;  /* 0x0000001c0f1c7221 */ /* 0x000fe20000010000 */
[----:B------:R-:W-:Y:S01]  /*0c80*/  FFMA.FTZ R34, R37, R15, R8 ;  /* 0x0000000f25227223 */ /* 0x000fe20000010008 */
[----:B------:R-:W-:Y:S01]  /*0c90*/  @!P0 IADD3 R15, PT, PT, R7, 0x2, RZ ;  /* 0x00000002070f8810 */ /* 0x000fe20007ffe0ff */
[----:B------:R-:W-:Y:S01]  /*0ca0*/  FFMA.FTZ R12, R12, R14, R24 ;  /* 0x0000000e0c0c7223 */ /* 0x000fe20000010018 */
[----:B------:R-:W-:Y:S01]  /*0cb0*/  FADD.FTZ R13, R14, R6 ;  /* 0x000000060e0d7221 */ /* 0x000fe20000010000 */
[----:B------:R-:W0:Y:S02]  /*0cc0*/  @!P0 LDC.64 R24, c[0x0][0x3f8] ;  /* 0x0000fe00ff188b82 */ /* 0x000e240000000a00 */
[----:B------:R-:W-:Y:S01]  /*0cd0*/  FFMA.FTZ R6, R37, R35, R12 ;  /* 0x0000002325067223 */ /* 0x000fe2000001000c */
[----:B------:R-:W-:Y:S01]  /*0ce0*/  @!P0 SHF.R.S32.HI R37, RZ, 0x1f, R15 ;  /* 0x0000001fff258819 */ /* 0x000fe2000001140f */
[----:B------:R-:W-:Y:S01]  /*0cf0*/  FADD.FTZ R8, R35, R13 ;  /* 0x0000000d23087221 */ /* 0x000fe20000010000 */
[----:B------:R-:W-:-:S03]  /*0d00*/  @!P0 IMAD.MOV.U32 R13, RZ, RZ, R9 ;  /* 0x000000ffff0d8224 */ /* 0x000fc600078e0009 */
[----:B0-----:R-:W-:-:S04]  /*0d10*/  @!P0 IMAD R12, R37, R24, RZ ;  /* 0x00000018250c8224 */ /* 0x001fc800078e02ff */
        /* <DEDUP_REMOVED lines=17> */
[C---:B------:R-:W-:Y:S01]  /*0e30*/  FADD.FTZ R17, -R2.reuse, R17 ;  /* 0x0000001102117221 */ /* 0x040fe20000010100 */
[----:B----4-:R-:W-:Y:S01]  /*0e40*/  FADD.FTZ R21, -R2, R21 ;  /* 0x0000001502157221 */ /* 0x010fe20000010100 */
[----:B------:R-:W-:Y:S01]  /*0e50*/  IADD3 R26, PT, PT, R26, 0x4, RZ ;  /* 0x000000041a1a7810 */ /* 0x000fe20007ffe0ff */
        /* <DEDUP_REMOVED lines=43> */
.L_x_2376:
        /* <DEDUP_REMOVED lines=14> */
[----:B------:R-:W2:Y:S01]  /*11f0*/  @!P0 LDC.64 R10, c[0x0][0x3a0] ;  /* 0x0000e800ff0a8b82 */ /* 0x000ea20000000a00 */
[----:B------:R-:W-:-:S04]  /*1200*/  @!P0 IMAD.WIDE.U32 R18, R20, UR10, R12 ;  /* 0x0000000a14128c25 */ /* 0x000fc8000f8e000c */
[C---:B------:R-:W-:Y:S01]  /*1210*/  @!P0 IMAD R21, R20.reuse, UR11, R7 ;  /* 0x0000000b14158c24 */ /* 0x040fe2000f8e0207 */
[----:B------:R-:W-:Y:S01]  /*1220*/  @!P0 IADD3 R7, PT, PT, R20, 0x1, RZ ;  /* 0x0000000114078810 */ /* 0x000fe20007ffe0ff */
[C---:B------:R-:W-:Y:S01]  /*1230*/  @!P0 IMAD.SHL.U32 R23, R18.reuse, 0x4, RZ ;  /* 0x0000000412178824 */ /* 0x040fe200078e00ff */
[----:B------:R-:W3:Y:S02]  /*1240*/  @!P0 LDC.64 R12, c[0x0][0x3a0] ;  /* 0x0000e800ff0c8b82 */ /* 0x000ee40000000a00 */
[----:B------:R-:W-:Y:S02]  /*1250*/  @!P0 IADD3 R21, PT, PT, R19, R21, RZ ;  /* 0x0000001513158210 */ /* 0x000fe40007ffe0ff */
[----:B------:R-:W-:Y:S02]  /*1260*/  @!P0 SHF.R.S32.HI R19, RZ, 0x1f, R7 ;  /* 0x0000001fff138819 */ /* 0x000fe40000011407 */
[----:B------:R-:W-:Y:S02]  /*1270*/  @!P0 SHF.L.U64.HI R26, R18, 0x2, R21 ;  /* 0x00000002121a8819 */ /* 0x000fe40000010215 */
[----:B------:R-:W4:Y:S01]  /*1280*/  @!P0 LDC.64 R14, c[0x0][0x398] ;  /* 0x0000e600ff0e8b82 */ /* 0x000f220000000a00 */
[----:B0-----:R-:W-:Y:S01]  /*1290*/  @!P0 IADD3 R22, P3, PT, R23, R16, RZ ;  /* 0x0000001017168210 */ /* 0x001fe20007f7e0ff */
[----:B------:R-:W-:Y:S01]  /*12a0*/  @!P0 IMAD R16, R19, UR10, RZ ;  /* 0x0000000a13108c24 */ /* 0x000fe2000f8e02ff */
[----:B------:R-:W-:-:S02]  /*12b0*/  @!P0 MOV R18, R32 ;  /* 0x0000002000128202 */ /* 0x000fc40000000f00 */
[----:B------:R-:W-:Y:S01]  /*12c0*/  @!P0 MOV R19, R9 ;  /* 0x0000000900138202 */ /* 0x000fe20000000f00 */
[----:B------:R-:W-:Y:S01]  /*12d0*/  @!P0 IMAD R21, R7, UR11, R16 ;  /* 0x0000000b07158c24 */ /* 0x000fe2000f8e0210 */
[----:B--2---:R-:W-:Y:S01]  /*12e0*/  @!P0 IADD3 R36, P2, PT, R23, R10, RZ ;  /* 0x0000000a17248210 */ /* 0x004fe20007f5e0ff */
[C---:B------:R-:W-:Y:S02]  /*12f0*/  @!P0 IMAD.X R23, R26.reuse, 0x1, R17, P3 ;  /* 0x000000011a178824 */ /* 0x040fe400018e0611 */
[----:B------:R-:W-:Y:S01]  /*1300*/  @!P0 IMAD.WIDE.U32 R18, R7, UR10, R18 ;  /* 0x0000000a07128c25 */ /* 0x000fe2000f8e0012 */
[----:B------:R-:W-:Y:S02]  /*1310*/  @!P0 IADD3.X R37, PT, PT, R26, R11, RZ, P2, !PT ;  /* 0x0000000b1a258210 */ /* 0x000fe400017fe4ff */
[----:B------:R-:W-:Y:S02]  /*1320*/  CS2R R10, SRZ ;  /* 0x00000000000a7805 */ /* 0x000fe4000001ff00 */
[----:B------:R-:W-:-:S02]  /*1330*/  @!P0 IADD3 R7, PT, PT, R19, R21, RZ ;  /* 0x0000001513078210 */ /* 0x000fc40007ffe0ff */
[C---:B------:R-:W-:Y:S02]  /*1340*/  @!P0 SHF.L.U32 R19, R18.reuse, 0x2, RZ ;  /* 0x0000000212138819 */ /* 0x040fe400000006ff */
[----:B------:R-:W-:Y:S01]  /*1350*/  CS2R R16, SRZ ;  /* 0x0000000000107805 */ /* 0x000fe2000001ff00 */
[----:B------:R-:W2:Y:S01]  /*1360*/  @!P0 LDG.E.64 R10, desc[UR6][R36.64] ;  /* 0x00000006240a8981 */ /* 0x000ea2000c1e1b00 */
[----:B------:R-:W-:Y:S02]  /*1370*/  @!P0 SHF.L.U64.HI R26, R18, 0x2, R7 ;  /* 0x00000002121a8819 */ /* 0x000fe40000010207 */
[C---:B---3--:R-:W-:Y:S02]  /*1380*/  @!P0 IADD3 R34, P2, PT, R19.reuse, R12, RZ ;  /* 0x0000000c13228210 */ /* 0x048fe40007f5e0ff */
[----:B----4-:R-:W-:Y:S01]  /*1390*/  @!P0 IADD3 R18, P3, PT, R19, R14, RZ ;  /* 0x0000000e13128210 */ /* 0x010fe20007f7e0ff */
        /* <DEDUP_REMOVED lines=15> */
[----:B------:R-:W-:Y:S01]  /*1490*/  FADD.FTZ R25, R25, R16 ;  /* 0x0000001019197221 */ /* 0x000fe20000010000 */
[----:B------:R-:W-:Y:S01]  /*14a0*/  FADD.FTZ R21, R6, R7 ;  /* 0x0000000706157221 */ /* 0x000fe20000010000 */
[----:B------:R-:W-:Y:S01]  /*14b0*/  FMUL.FTZ R6, R17, R0 ;  /* 0x0000000011067220 */ /* 0x000fe20000410000 */
[----:B------:R-:W-:Y:S01]  /*14c0*/  FFMA.FTZ R7, R10, R7, R24 ;  /* 0x000000070a077223 */ /* 0x000fe20000010018 */
[C---:B------:R-:W-:Y:S01]  /*14d0*/  FFMA.FTZ R17, R11.reuse, R17, R8 ;  /* 0x000000110b117223 */ /* 0x040fe20000010008 */
[----:B----4-:R-:W-:Y:S01]  /*14e0*/  FADD.FTZ R19, -R2, R12 ;  /* 0x0000000c02137221 */ /* 0x010fe20000010100 */
[----:B------:R-:W-:Y:S01]  /*14f0*/  FADD.FTZ R12, R6, R21 ;  /* 0x00000015060c7221 */ /* 0x000fe20000010000 */
[----:B------:R-:W-:Y:S01]  /*1500*/  FFMA.FTZ R21, R11, R6, R7 ;  /* 0x000000060b157223 */ /* 0x000fe20000010007 */
[----:B------:R-:W-:Y:S01]  /*1510*/  FADD.FTZ R13, -R2, R13 ;  /* 0x0000000d020d7221 */ /* 0x000fe20000010100 */
[----:B------:R-:W-:Y:S01]  /*1520*/  FMUL.FTZ R6, R19, R4 ;  /* 0x0000000413067220 */ /* 0x000fe20000410000 */
[----:B-----5:R-:W-:Y:S01]  /*1530*/  FMUL.FTZ R7, R14, R3 ;  /* 0x000000030e077220 */ /* 0x020fe20000410000 */
[----:B------:R-:W-:Y:S01]  /*1540*/  FMUL.FTZ R11, R15, R0 ;  /* 0x000000000f0b7220 */ /* 0x000fe20000410000 */
[----:B------:R-:W-:Y:S01]  /*1550*/  FMUL.FTZ R24, R13, R4 ;  /* 0x000000040d187220 */ /* 0x000fe20000410000 */
[----:B------:R-:W-:Y:S01]  /*1560*/  FFMA.FTZ R27, R6, R14, R27 ;  /* 0x0000000e061b7223 */ /* 0x000fe2000001001b */
[----:B------:R-:W-:Y:S01]  /*1570*/  FADD.FTZ R12, R12, R7 ;  /* 0x000000070c0c7221 */ /* 0x000fe20000010000 */
[----:B------:R-:W-:Y:S01]  /*1580*/  FFMA.FTZ R10, R6, R7, R21 ;  /* 0x00000007060a7223 */ /* 0x000fe20000010015 */
[----:B------:R-:W-:Y:S01]  /*1590*/  FFMA.FTZ R8, R24, R15, R17 ;  /* 0x0000000f18087223 */ /* 0x000fe20000010011 */
[----:B------:R-:W-:Y:S01]  /*15a0*/  FADD.FTZ R25, R25, R14 ;  /* 0x0000000e19197221 */ /* 0x000fe20000010000 */
[----:B------:R-:W-:Y:S01]  /*15b0*/  FADD.FTZ R28, R28, R15 ;  /* 0x0000000f1c1c7221 */ /* 0x000fe20000010000 */
[----:B------:R-:W-:Y:S01]  /*15c0*/  FADD.FTZ R6, R11, R12 ;  /* 0x0000000c0b067221 */ /* 0x000fe20000010000 */
[----:B------:R-:W-:-:S07]  /*15d0*/  FFMA.FTZ R24, R24, R11, R10 ;  /* 0x0000000b18187223 */ /* 0x000fce000001000a */
.L_x_2378:
[----:B------:R-:W-:Y:S05]  /*15e0*/  @P1 BRA `(.L_x_2374) ;  /* 0x0000000c00501947 */ /* 0x000fea0003800000 */
[----:B------:R-:W0:Y:S01]  /*15f0*/  LDCU.64 UR10, c[0x0][0x3f8] ;  /* 0x00007f00ff0a77ac */ /* 0x000e220008000a00 */
[----:B------:R-:W-:Y:S01]  /*1600*/  SHF.R.S32.HI R7, RZ, 0x1f, R20 ;  /* 0x0000001fff077819 */ /* 0x000fe20000011414 */
[----:B------:R-:W-:Y:S01]  /*1610*/  BSSY.RECONVERGENT B0, `(.L_x_2379) ;  /* 0x0000016000007945 */ /* 0x000fe20003800200 */
[----:B------:R-:W-:Y:S02]  /*1620*/  MOV R12, R32 ;  /* 0x00000020000c7202 */ /* 0x000fe40000000f00 */
[----:B------:R-:W-:Y:S02]  /*1630*/  CS2R R14, SRZ ;  /* 0x00000000000e7805 */ /* 0x000fe4000001ff00 */
[----:B------:R-:W-:Y:S02]  /*1640*/  MOV R13, R9 ;  /* 0x00000009000d7202 */ /* 0x000fe40000000f00 */
        /* <DEDUP_REMOVED lines=18> */
.L_x_2380:
[----:B------:R-:W-:Y:S05]  /*1770*/  BSYNC.RECONVERGENT B0 ;  /* 0x0000000000007941 */ /* 0x000fea0003800200 */
.L_x_2379:
        /* <DEDUP_REMOVED lines=15> */
.L_x_2375:
[----:B------:R-:W-:Y:S01]  /*1870*/  IADD3 R6, PT, PT, -R20, R19, RZ ;  /* 0x0000001314067210 */ /* 0x000fe20007ffe1ff */
[----:B------:R-:W-:Y:S01]  /*1880*/  HFMA2 R28, -RZ, RZ, 0, 0 ;  /* 0x00000000ff1c7431 */ /* 0x000fe200000001ff */
[----:B------:R-:W-:Y:S01]  /*1890*/  IADD3 R11, PT, PT, R19, -0x1, RZ ;  /* 0xffffffff130b7810 */ /* 0x000fe20007ffe0ff */
[----:B------:R-:W-:Y:S01]  /*18a0*/  HFMA2 R8, -RZ, RZ, 0, 0 ;  /* 0x00000000ff087431 */ /* 0x000fe200000001ff */
[----:B------:R-:W-:Y:S02]  /*18b0*/  LOP3.LUT R6, R6, 0x1, RZ, 0xc0, !PT ;  /* 0x0000000106067812 */ /* 0x000fe400078ec0ff */
[----:B------:R-:W-:Y:S02]  /*18c0*/  CS2R R24, SRZ ;  /* 0x0000000000187805 */ /* 0x000fe4000001ff00 */
[----:B------:R-:W-:Y:S02]  /*18d0*/  ISETP.NE.AND P2, PT, R20, R11, PT ;  /* 0x0000000b1400720c */ /* 0x000fe40003f45270 */
[----:B------:R-:W-:Y:S01]  /*18e0*/  ISETP.NE.U32.AND P1, PT, R6, 0x1, PT ;  /* 0x000000010600780c */ /* 0x000fe20003f25070 */
[----:B------:R-:W-:Y:S01]  /*18f0*/  IMAD.MOV.U32 R6, RZ, RZ, RZ ;  /* 0x000000ffff067224 */ /* 0x000fe200078e00ff */
[----:B------:R-:W-:-:S11]  /*1900*/  MOV R27, RZ ;  /* 0x000000ff001b7202 */ /* 0x000fd60000000f00 */
        /* <DEDUP_REMOVED lines=51> */
.L_x_2381:
[----:B------:R-:W-:Y:S05]  /*1c40*/  @!P2 BRA `(.L_x_2374) ;  /* 0x0000000400b8a947 */ /* 0x000fea0003800000 */
[----:B------:R-:W-:-:S07]  /*1c50*/  IADD3 R19, PT, PT, R20, -R19, RZ ;  /* 0x8000001314137210 */ /* 0x000fce0007ffe0ff */
.L_x_2382:
        /* <DEDUP_REMOVED lines=10> */
[----:B--2---:R-:W-:Y:S02]  /*1d00*/  @!P0 IADD3 R30, P1, PT, R21, R12, RZ ;  /* 0x0000000c151e8210 */ /* 0x004fe40007f3e0ff */
[----:B------:R-:W-:Y:S02]  /*1d10*/  @!P0 SHF.L.U64.HI R26, R14, 0x2, R11 ;  /* 0x000000020e1a8819 */ /* 0x000fe4000001020b */
[----:B------:R-:W-:Y:S01]  /*1d20*/  CS2R R10, SRZ ;  /* 0x00000000000a7805 */ /* 0x000fe2000001ff00 */
[----:B------:R-:W-:Y:S01]  /*1d30*/  @!P0 VIADD R23, R20, 0x1 ;  /* 0x0000000114178836 */ /* 0x000fe20000000000 */
        /* <DEDUP_REMOVED lines=18> */
[----:B------:R-:W5:Y:S01]  /*1e60*/  @!P0 LDC.64 R14, c[0x0][0x398] ;  /* 0x0000e600ff0e8b82 */ /* 0x000f620000000a00 */
[----:B--2---:R-:W-:-:S04]  /*1e70*/  @!P0 IADD3 R30, P1, PT, R21, R16, RZ ;  /* 0x00000010151e8210 */ /* 0x004fc80007f3e0ff */
[----:B------:R-:W-:Y:S02]  /*1e80*/  @!P0 IADD3.X R31, PT, PT, R26, R17, RZ, P1, !PT ;  /* 0x000000111a1f8210 */ /* 0x000fe40000ffe4ff */
[----:B------:R-:W-:-:S06]  /*1e90*/  CS2R R16, SRZ ;  /* 0x0000000000107805 */ /* 0x000fcc000001ff00 */
[----:B------:R2:W2:Y:S01]  /*1ea0*/  @!P0 LDG.E.64 R16, desc[UR6][R30.64] ;  /* 0x000000061e108981 */ /* 0x0004a2000c1e1b00 */
[----:B-----5:R-:W-:-:S04]  /*1eb0*/  @!P0 IADD3 R36, P1, PT, R29, R14, RZ ;  /* 0x0000000e1d248210 */ /* 0x020fc80007f3e0ff */
[----:B------:R-:W-:Y:S02]  /*1ec0*/  @!P0 IADD3.X R37, PT, PT, R34, R15, RZ, P1, !PT ;  /* 0x0000000f22258210 */ /* 0x000fe40000ffe4ff */
[----:B------:R-:W-:-:S06]  /*1ed0*/  CS2R R14, SRZ ;  /* 0x00000000000e7805 */ /* 0x000fcc000001ff00 */
[----:B------:R5:W5:Y:S01]  /*1ee0*/  @!P0 LDG.E.64 R14, desc[UR6][R36.64] ;  /* 0x00000006240e8981 */ /* 0x000b62000c1e1b00 */
[----:B------:R-:W-:-:S05]  /*1ef0*/  VIADD R19, R19, 0x2 ;  /* 0x0000000213137836 */ /* 0x000fca0000000000 */
[----:B------:R-:W-:Y:S02]  /*1f00*/  ISETP.NE.AND P1, PT, R19, RZ, PT ;  /* 0x000000ff1300720c */ /* 0x000fe40003f25270 */
[----:B------:R-:W-:Y:S01]  /*1f10*/  IADD3 R20, PT, PT, R20, 0x2, RZ ;  /* 0x0000000214147810 */ /* 0x000fe20007ffe0ff */
[----:B---3--:R-:W-:-:S04]  /*1f20*/  FADD.FTZ R21, -R2, R10 ;  /* 0x0000000a02157221 */ /* 0x008fc80000010100 */
[----:B-1----:R-:W-:-:S04]  /*1f30*/  FMUL.FTZ R10, R21, R4 ;  /* 0x00000004150a7220 */ /* 0x002fc80000410000 */
[----:B------:R-:W-:-:S04]  /*1f40*/  FFMA.FTZ R26, R10, R3, R18 ;  /* 0x000000030a1a7223 */ /* 0x000fc80000010012 */
[----:B0-----:R-:W-:-:S06]  /*1f50*/  FMUL.FTZ R22, R26, -1.4426950216293334961 ;  /* 0xbfb8aa3b1a167820 */ /* 0x001fcc0000410000 */
[----:B------:R-:W0:Y:S01]  /*1f60*/  MUFU.EX2 R22, R22 ;  /* 0x0000001600167308 */ /* 0x000e220000000800 */
[----:B------:R-:W-:-:S04]  /*1f70*/  FADD.FTZ R11, -R2, R11 ;  /* 0x0000000b020b7221 */ /* 0x000fc80000010100 */
[----:B------:R-:W-:Y:S01]  /*1f80*/  FMUL.FTZ R11, R11, R4 ;  /* 0x000000040b0b7220 */ /* 0x000fe20000410000 */
[----:B0-----:R-:W-:-:S06]  /*1f90*/  FADD.FTZ R23, R22, 1 ;  /* 0x3f80000016177421 */ /* 0x001fcc0000010000 */
[----:B------:R-:W0:Y:S01]  /*1fa0*/  MUFU.RCP R23, R23 ;  /* 0x0000001700177308 */ /* 0x000e220000001000 */
[C---:B----4-:R-:W-:Y:S01]  /*1fb0*/  FADD.FTZ R21, -R2.reuse, R12 ;  /* 0x0000000c02157221 */ /* 0x050fe20000010100 */
[----:B------:R-:W-:Y:S01]  /*1fc0*/  FFMA.FTZ R12, R11, R0, R7 ;  /* 0x000000000b0c7223 */ /* 0x000fe20000010007 */
[----:B--2---:R-:W-:-:S03]  /*1fd0*/  FADD.FTZ R31, -R2, R13 ;  /* 0x0000000d021f7221 */ /* 0x004fc60000010100 */
        /* <DEDUP_REMOVED lines=9> */
[----:B-----5:R-:W-:Y:S01]  /*2070*/  FMUL.FTZ R36, R26, -1.4426950216293334961 ;  /* 0xbfb8aa3b1a247820 */ /* 0x020fe20000410000 */
[----:B------:R-:W1:Y:S08]  /*2080*/  MUFU.EX2 R35, R35 ;  /* 0x0000002300237308 */ /* 0x000e700000000800 */
[----:B------:R-:W2:Y:S01]  /*2090*/  MUFU.EX2 R31, R36 ;  /* 0x00000024001f7308 */ /* 0x000ea20000000800 */
[----:B0-----:R-:W-:-:S07]  /*20a0*/  FADD.FTZ R34, R29, 1 ;  /* 0x3f8000001d227421 */ /* 0x001fce0000010000 */
[----:B------:R-:W0:Y:S01]  /*20b0*/  MUFU.RCP R34, R34 ;  /* 0x0000002200227308 */ /* 0x000e220000001000 */
[----:B-1----:R-:W-:Y:S01]  /*20c0*/  FADD.FTZ R29, R35, 1 ;  /* 0x3f800000231d7421 */ /* 0x002fe20000010000 */
[----:B------:R-:W-:-:S06]  /*20d0*/  FMUL.FTZ R23, R23, R16 ;  /* 0x0000001017177220 */ /* 0x000fcc0000410000 */
        /* <DEDUP_REMOVED lines=37> */
.L_x_2374:
[----:B------:R-:W2:Y:S01]  /*2330*/  S2R R0, SR_TID.X ;  /* 0x0000000000007919 */ /* 0x000ea20000002100 */
[----:B------:R-:W3:Y:S01]  /*2340*/  LDCU UR4, c[0x0][0x424] ;  /* 0x00008480ff0477ac */ /* 0x000ee20008000800 */
[----:B------:R-:W-:Y:S01]  /*2350*/  IADD3 R2, PT, PT, -R5, RZ, RZ ;  /* 0x000000ff05027210 */ /* 0x000fe20007ffe1ff */
[----:B-1----:R-:W1:Y:S01]  /*2360*/  S2R R4, SR_CgaCtaId ;  /* 0x0000000000047919 */ /* 0x002e620000008800 */
[----:B------:R-:W-:Y:S02]  /*2370*/  MOV R3, 0x400 ;  /* 0x0000040000037802 */ /* 0x000fe40000000f00 */
[----:B--2---:R-:W-:Y:S02]  /*2380*/  SHF.L.U32 R7, R0, 0x1, RZ ;  /* 0x0000000100077819 */ /* 0x004fe400000006ff */
[----:B-1----:R-:W-:-:S03]  /*2390*/  LEA R3, R4, R3, 0x18 ;  /* 0x0000000304037211 */ /* 0x002fc600078ec0ff */
[----:B---3--:R-:W-:Y:S02]  /*23a0*/  IMAD R2, R2, UR4, R7 ;  /* 0x0000000402027c24 */ /* 0x008fe4000f8e0207 */
        /* <DEDUP_REMOVED lines=108> */
.L_x_2405:
        /* <DEDUP_REMOVED lines=36> */
.L_x_2383:
        /* <DEDUP_REMOVED lines=44> */
.L_x_2386:
[----:B------:R-:W-:Y:S05]  /*2f70*/  BSYNC.RECONVERGENT B0 ;  /* 0x0000000000007941 */ /* 0x000fea0003800200 */
.L_x_2385:
        /* <DEDUP_REMOVED lines=23> */
.L_x_2384:
        /* <DEDUP_REMOVED lines=9> */
.L_x_2387:
[----:B------:R-:W-:Y:S01]  /*3180*/  MOV R31, R21 ;  /* 0x00000015001f7202 */ /* 0x000fe20000000f00 */
[----:B------:R-:W-:-:S07]  /*3190*/  IMAD.MOV.U32 R23, RZ, RZ, R26 ;  /* 0x000000ffff177224 */ /* 0x000fce00078e001a */
[----:B------:R-:W-:Y:S05]  /*31a0*/  WARPSYNC.COLLECTIVE R30, `(.L_x_2388) ;  /* 0x000000001e087348 */ /* 0x000fea0003c00000 */
[----:B------:R0:W1:Y:S02]  /*31b0*/  SHFL.UP P0, R26, R31, R32, R33 ;  /* 0x040000201f1a7389 */ /* 0x0000640000000021 */
[----:B01----:R-:W-:Y:S05]  /*31c0*/  ENDCOLLECTIVE ;  /* 0x000000000000791b */ /* 0x003fea0003800000 */
.L_x_2388:
        /* <DEDUP_REMOVED lines=8> */
.L_x_2389:
[----:B------:R-:W-:Y:S01]  /*3250*/  HFMA2 R32, -RZ, RZ, 0, 1.1920928955078125e-07 ;  /* 0x00000002ff207431 */ /* 0x000fe200000001ff */
[----:B------:R-:W-:Y:S01]  /*3260*/  MOV R31, R23 ;  /* 0x00000017001f7202 */ /* 0x000fe20000000f00 */
[----:B------:R-:W-:-:S07]  /*3270*/  IMAD.MOV.U32 R29, RZ, RZ, R26 ;  /* 0x000000ffff1d7224 */ /* 0x000fce00078e001a */
[----:B------:R-:W-:Y:S05]  /*3280*/  WARPSYNC.COLLECTIVE R30, `(.L_x_2390) ;  /* 0x000000001e087348 */ /* 0x000fea0003c00000 */
[----:B------:R0:W1:Y:S02]  /*3290*/  SHFL.UP P0, R26, R31, R32, R33 ;  /* 0x040000201f1a7389 */ /* 0x0000640000000021 */
[----:B01----:R-:W-:Y:S05]  /*32a0*/  ENDCOLLECTIVE ;  /* 0x000000000000791b */ /* 0x003fea0003800000 */
.L_x_2390:
        /* <DEDUP_REMOVED lines=9> */
.L_x_2391:
        /* <DEDUP_REMOVED lines=8> */
.L_x_2392:
[----:B------:R-:W-:Y:S02]  /*33c0*/  HFMA2 R32, -RZ, RZ, 0, 2.384185791015625e-07 ;  /* 0x00000004ff207431 */ /* 0x000fe400000001ff */
[----:B------:R-:W-:Y:S01]  /*33d0*/  IMAD.MOV.U32 R31, RZ, RZ, R24 ;  /* 0x000000ffff1f7224 */ /* 0x000fe200078e0018 */
[----:B------:R-:W-:-:S07]  /*33e0*/  MOV R29, R26 ;  /* 0x0000001a001d7202 */ /* 0x000fce0000000f00 */
[----:B------:R-:W-:Y:S05]  /*33f0*/  WARPSYNC.COLLECTIVE R30, `(.L_x_2393) ;  /* 0x000000001e087348 */ /* 0x000fea0003c00000 */
[----:B------:R0:W1:Y:S02]  /*3400*/  SHFL.UP P0, R26, R31, R32, R33 ;  /* 0x040000201f1a7389 */ /* 0x0000640000000021 */
[----:B01----:R-:W-:Y:S05]  /*3410*/  ENDCOLLECTIVE ;  /* 0x000000000000791b */ /* 0x003fea0003800000 */
.L_x_2393:
        /* <DEDUP_REMOVED lines=9> */
.L_x_2394:
        /* <DEDUP_REMOVED lines=8> */
.L_x_2395:
[----:B------:R-:W-:Y:S01]  /*3530*/  MOV R31, R23 ;  /* 0x00000017001f7202 */ /* 0x000fe20000000f00 */
[----:B------:R-:W-:Y:S01]  /*3540*/  IMAD.MOV.U32 R32, RZ, RZ, 0x8 ;  /* 0x00000008ff207424 */ /* 0x000fe200078e00ff */
[----:B------:R-:W-:-:S07]  /*3550*/  MOV R29, R26 ;  /* 0x0000001a001d7202 */ /* 0x000fce0000000f00 */
[----:B------:R-:W-:Y:S05]  /*3560*/  WARPSYNC.COLLECTIVE R30, `(.L_x_2396) ;  /* 0x000000001e087348 */ /* 0x000fea0003c00000 */
[----:B------:R0:W1:Y:S02]  /*3570*/  SHFL.UP P0, R26, R31, R32, R33 ;  /* 0x040000201f1a7389 */ /* 0x0000640000000021 */
[----:B01----:R-:W-:Y:S05]  /*3580*/  ENDCOLLECTIVE ;  /* 0x000000000000791b */ /* 0x003fea0003800000 */
.L_x_2396:
        /* <DEDUP_REMOVED lines=9> */
.L_x_2397:
        /* <DEDUP_REMOVED lines=10> */
.L_x_2398:
        /* <DEDUP_REMOVED lines=9> */
.L_x_2399:
[----:B------:R-:W-:Y:S02]  /*3750*/  ISETP.NE.AND P6, PT, R24, RZ, PT ;  /* 0x000000ff1800720c */ /* 0x000fe40003fc5270 */
[----:B------:R-:W-:Y:S01]  /*3760*/  MOV R31, R21 ;  /* 0x00000015001f7202 */ /* 0x000fe20000000f00 */
[----:B------:R-:W-:-:S10]  /*3770*/  IMAD.MOV.U32 R23, RZ, RZ, R26 ;  /* 0x000000ffff177224 */ /* 0x000fd400078e001a */
[----:B------:R-:W-:Y:S05]  /*3780*/  WARPSYNC.COLLECTIVE R30, `(.L_x_2400) ;  /* 0x000000001e087348 */ /* 0x000fea0003c00000 */
[----:B------:R0:W1:Y:S02]  /*3790*/  SHFL.UP P0, R26, R31, R32, R33 ;  /* 0x040000201f1a7389 */ /* 0x0000640000000021 */
[----:B01----:R-:W-:Y:S05]  /*37a0*/  ENDCOLLECTIVE ;  /* 0x000000000000791b */ /* 0x003fea0003800000 */
.L_x_2400:
        /* <DEDUP_REMOVED lines=8> */
.L_x_2401:
[----:B------:R-:W-:Y:S01]  /*3830*/  HFMA2 R32, -RZ, RZ, 0, 5.9604644775390625e-08 ;  /* 0x00000001ff207431 */ /* 0x000fe200000001ff */
[----:B------:R-:W-:Y:S01]  /*3840*/  MOV R31, R23 ;  /* 0x00000017001f7202 */ /* 0x000fe20000000f00 */
[----:B------:R-:W-:-:S07]  /*3850*/  IMAD.MOV.U32 R29, RZ, RZ, R26 ;  /* 0x000000ffff1d7224 */ /* 0x000fce00078e001a */
[----:B------:R-:W-:Y:S05]  /*3860*/  WARPSYNC.COLLECTIVE R30, `(.L_x_2402) ;  /* 0x000000001e087348 */ /* 0x000fea0003c00000 */
[----:B------:R0:W1:Y:S02]  /*3870*/  SHFL.UP P0, R26, R31, R32, R33 ;  /* 0x040000201f1a7389 */ /* 0x0000640000000021 */
[----:B01----:R-:W-:Y:S05]  /*3880*/  ENDCOLLECTIVE ;  /* 0x000000000000791b */ /* 0x003fea0003800000 */
.L_x_2402:
[----:B------:R-:W-:-:S05]  /*3890*/  FADD.FTZ R29, R22, R29 ;  /* 0x0000001d161d7221 */ /* 0x000fca0000010000 */
[----:B------:R-:W-:Y:S01]  /*38a0*/  @P5 FSEL R22, R29, R22, !P6 ;  /* 0x000000161d165208 */ /* 0x000fe20007000000 */
[----:B------:R-:W-:Y:S01]  /*38b0*/  IMAD.MOV.U32 R31, RZ, RZ, R21 ;  /* 0x000000ffff1f7224 */ /* 0x000fe200078e0015 */
[----:B------:R-:W-:-:S07]  /*38c0*/  MOV R23, R26 ;  /* 0x0000001a00177202 */ /* 0x000fce0000000f00 */
[----:B------:R-:W-:Y:S05]  /*38d0*/  WARPSYNC.COLLECTIVE R30, `(.L_x_2403) ;  /* 0x000000001e087348 */ /* 0x000fea0003c00000 */
[----:B------:R0:W1:Y:S02]  /*38e0*/  SHFL.UP P0, R26, R31, R32, R33 ;  /* 0x040000201f1a7389 */ /* 0x0000640000000021 */
[----:B01----:R-:W-:Y:S05]  /*38f0*/  ENDCOLLECTIVE ;  /* 0x000000000000791b */ /* 0x003fea0003800000 */
.L_x_2403:
[----:B------:R-:W-:Y:S02]  /*3900*/  MOV R31, R22 ;  /* 0x00000016001f7202 */ /* 0x000fe40000000f00 */
[----:B------:R-:W-:-:S07]  /*3910*/  MOV R21, R26 ;  /* 0x0000001a00157202 */ /* 0x000fce0000000f00 */
[----:B------:R-:W-:Y:S05]  /*3920*/  WARPSYNC.COLLECTIVE R30, `(.L_x_2404) ;  /* 0x000000001e087348 */ /* 0x000fea0003c00000 */
[----:B------:R0:W1:Y:S02]  /*3930*/  SHFL.UP P0, R26, R31, R32, R33 ;  /* 0x040000201f1a7389 */ /* 0x0000640000000021 */
[----:B01----:R-:W-:Y:S05]  /*3940*/  ENDCOLLECTIVE ;  /* 0x000000000000791b */ /* 0x003fea0003800000 */
.L_x_2404:
[----:B------:R-:W-:Y:S01]  /*3950*/  MOV R22, R26 ;  /* 0x0000001a00167202 */ /* 0x000fe20000000f00 */
[----:B------:R-:W-:Y:S06]  /*3960*/  BRA `(.L_x_2405) ;  /* 0xfffffff000407947 */ /* 0x000fec000383ffff */
.L_x_2406:
        /* <DEDUP_REMOVED lines=9> */
.L_x_4459:


//--------------------- .text._Z30group_norm_nhwc_bwd_sum_kernelI11Bf16IOFp32WLi196EEv26Group_norm_nhwc_bwd_params --------------------------
	.section	.text._Z30group_norm_nhwc_bwd_sum_kernelI11Bf16IOFp32WLi196EEv26Group_norm_nhwc_bwd_params,"ax",@progbits
	.align	128
        .global         _Z30group_norm_nhwc_bwd_sum_kernelI11Bf16IOFp32WLi196EEv26Group_norm_nhwc_bwd_params
        .type           _Z30group_norm_nhwc_bwd_sum_kernelI11Bf16IOFp32WLi196EEv26Group_norm_nhwc_bwd_params,@function
        .size           _Z30group_norm_nhwc_bwd_sum_kernelI11Bf16IOFp32WLi196EEv26Group_norm_nhwc_bwd_params,(.L_x_4460 - _Z30group_norm_nhwc_bwd_sum_kernelI11Bf16IOFp32WLi196EEv26Group_norm_nhwc_bwd_params)
        .other          _Z30group_norm_nhwc_bwd_sum_kernelI11Bf16IOFp32WLi196EEv26Group_norm_nhwc_bwd_params,@"STO_CUDA_ENTRY STV_DEFAULT"
_Z30group_norm_nhwc_bwd_sum_kernelI11Bf16IOFp32WLi196EEv26Group_norm_nhwc_bwd_params:
.text._Z30group_norm_nhwc_bwd_sum_kernelI11Bf16IOFp32WLi196EEv26Group_norm_nhwc_bwd_params:
        /* <DEDUP_REMOVED lines=9> */
[----:B-1----:R-:W-:-:S06]  /*0090*/  IMAD.SHL.U32 R2, R0, 0x2, RZ ;  /* 0x0000000200027824 */ /* 0x002fcc00078e00ff */
[----:B------:R-:W1:Y:S01]  /*00a0*/  LDC.64 R14, c[0x0][0x3b8] ;  /* 0x0000ee00ff0e7b82 */ /* 0x000e620000000a00 */
[----:B---3--:R-:W-:Y:S01]  /*00b0*/  IMAD R18, R19, UR4, R2 ;  /* 0x0000000413127c24 */ /* 0x008fe2000f8e0202 */
[----:B------:R-:W3:Y:S01]  /*00c0*/  LDCU.64 UR4, c[0x0][0x358] ;  /* 0x00006b00ff0477ac */ /* 0x000ee20008000a00 */
[----:B----4-:R-:W4:Y:S02]  /*00d0*/  MUFU.RCP R3, R3 ;  /* 0x0000000300037308 */ /* 0x010f240000001000 */
[----:B----4-:R-:W-:Y:S02]  /*00e0*/  IADD3 R6, PT, PT, R3, 0xffffffe, RZ ;  /* 0x0ffffffe03067810 */ /* 0x010fe40007ffe0ff */
[----:B------:R-:W-:-:S04]  /*00f0*/  IABS R3, R18 ;  /* 0x0000001200037213 */ /* 0x000fc80000000000 */
[----:B------:R4:W5:Y:S02]  /*0100*/  F2I.FTZ.U32.TRUNC.NTZ R7, R6 ;  /* 0x0000000600077305 */ /* 0x000964000021f000 */
[----:B----4-:R-:W-:Y:S01]  /*0110*/  IMAD.MOV.U32 R6, RZ, RZ, RZ ;  /* 0x000000ffff067224 */ /* 0x010fe200078e00ff */
[----:B-----5:R-:W-:-:S05]  /*0120*/  IADD3 R9, PT, PT, RZ, -R7, RZ ;  /* 0x80000007ff097210 */ /* 0x020fca0007ffe0ff */
[----:B------:R-:W-:-:S04]  /*0130*/  IMAD R9, R9, R4, RZ ;  /* 0x0000000409097224 */ /* 0x000fc800078e02ff */
[----:B------:R-:W-:Y:S01]  /*0140*/  IMAD.HI.U32 R7, R7, R9, R6 ;  /* 0x0000000907077227 */ /* 0x000fe200078e0006 */
[----:B------:R-:W-:Y:S01]  /*0150*/  SHF.R.S32.HI R19, RZ, 0x1f, R18 ;  /* 0x0000001fff137819 */ /* 0x000fe20000011412 */
[----:B------:R-:W4:Y:S04]  /*0160*/  LDC R9, c[0x0][0x41c] ;  /* 0x00010700ff097b82 */ /* 0x000f280000000800 */
[----:B------:R-:W-:-:S05]  /*0170*/  IMAD.HI.U32 R7, R7, R3, RZ ;  /* 0x0000000307077227 */ /* 0x000fca00078e00ff */
[----:B------:R-:W-:-:S05]  /*0180*/  IADD3 R6, PT, PT, -R7, RZ, RZ ;  /* 0x000000ff07067210 */ /* 0x000fca0007ffe1ff */
[----:B------:R-:W-:-:S05]  /*0190*/  IMAD R3, R4, R6, R3 ;  /* 0x0000000604037224 */ /* 0x000fca00078e0203 */
[----:B------:R-:W-:-:S13]  /*01a0*/  ISETP.GT.U32.AND P1, PT, R4, R3, PT ;  /* 0x000000030400720c */ /* 0x000fda0003f24070 */
[----:B------:R-:W-:Y:S01]  /*01b0*/  @!P1 IMAD.IADD R3, R3, 0x1, -R4 ;  /* 0x0000000103039824 */ /* 0x000fe200078e0a04 */
[----:B------:R-:W-:-:S04]  /*01c0*/  @!P1 IADD3 R7, PT, PT, R7, 0x1, RZ ;  /* 0x0000000107079810 */ /* 0x000fc80007ffe0ff */
[----:B------:R-:W-:Y:S02]  /*01d0*/  ISETP.GE.U32.AND P0, PT, R3, R4, PT ;  /* 0x000000040300720c */ /* 0x000fe40003f06070 */
[-C--:B------:R-:W-:Y:S01]  /*01e0*/  LOP3.LUT R3, R18, R5.reuse, RZ, 0x3c, !PT ;  /* 0x0000000512037212 */ /* 0x080fe200078e3cff */
[----:B------:R-:W0:Y:S03]  /*01f0*/  LDC R4, c[0x0][0x410] ;  /* 0x00010400ff047b82 */ /* 0x000e260000000800 */
[----:B------:R-:W-:Y:S02]  /*0200*/  ISETP.GE.AND P2, PT, R3, RZ, PT ;  /* 0x000000ff0300720c */ /* 0x000fe40003f46270 */
[----:B------:R-:W-:-:S05]  /*0210*/  LOP3.LUT R3, RZ, R5, RZ, 0x33, !PT ;  /* 0x00000005ff037212 */ /* 0x000fca00078e33ff */
[----:B------:R-:W-:Y:S01]  /*0220*/  @P0 VIADD R7, R7, 0x1 ;  /* 0x0000000107070836 */ /* 0x000fe20000000000 */
[----:B------:R-:W-:-:S05]  /*0230*/  ISETP.NE.AND P0, PT, R5, RZ, PT ;  /* 0x000000ff0500720c */ /* 0x000fca0003f05270 */
        /* <DEDUP_REMOVED lines=8> */
[----:B------:R-:W-:Y:S02]  /*02c0*/  CS2R R12, SRZ ;  /* 0x00000000000c7805 */ /* 0x000fe4000001ff00 */
[----:B------:R-:W-:Y:S02]  /*02d0*/  CS2R R10, SRZ ;  /* 0x00000000000a7805 */ /* 0x000fe4000001ff00 */
[----:B------:R-:W-:Y:S01]  /*02e0*/  ISETP.GE.AND.EX P0, PT, R19, UR9, PT, P0 ;  /* 0x0000000913007c0c */ /* 0x000fe2000bf06300 */
[----:B0-----:R-:W0:Y:S02]  /*02f0*/  MUFU.RCP R4, R4 ;  /* 0x0000000400047308 */ /* 0x001e240000001000 */
[----:B0-----:R-:W-:-:S06]  /*0300*/  VIADD R6, R4, 0xffffffe ;  /* 0x0ffffffe04067836 */ /* 0x001fcc0000000000 */
[----:B------:R0:W1:Y:S02]  /*0310*/  F2I.FTZ.U32.TRUNC.NTZ R7, R6 ;  /* 0x0000000600077305 */ /* 0x000064000021f000 */
[----:B0-----:R-:W-:Y:S01]  /*0320*/  IMAD.MOV.U32 R6, RZ, RZ, RZ ;  /* 0x000000ffff067224 */ /* 0x001fe200078e00ff */
[----:B-1----:R-:W-:-:S05]  /*0330*/  IADD3 R8, PT, PT, RZ, -R7, RZ ;  /* 0x80000007ff087210 */ /* 0x002fca0007ffe0ff */
[----:B------:R-:W-:-:S04]  /*0340*/  IMAD R17, R8, R5, RZ ;  /* 0x0000000508117224 */ /* 0x000fc800078e02ff */
[----:B------:R-:W-:-:S04]  /*0350*/  IMAD.HI.U32 R17, R7, R17, R6 ;  /* 0x0000001107117227 */ /* 0x000fc800078e0006 */
[----:B---3--:R-:W-:Y:S01]  /*0360*/  FFMA.FTZ R15, -R14, R14, R15 ;  /* 0x0000000e0e0f7223 */ /* 0x008fe2000001010f */
[----:B----4-:R-:W-:Y:S06]  /*0370*/  @P0 BRA `(.L_x_2408) ;  /* 0x0000000000300947 */ /* 0x010fec0003800000 */
[----:B------:R-:W0:Y:S01]  /*0380*/  LDCU.U8 UR7, c[0x0][0x414] ;  /* 0x00008280ff0777ac */ /* 0x000e220008000000 */
[C---:B------:R-:W-:Y:S02]  /*0390*/  SHF.L.U32 R13, R18.reuse, 0x2, RZ ;  /* 0x00000002120d7819 */ /* 0x040fe400000006ff */
[----:B------:R-:W-:Y:S01]  /*03a0*/  SHF.L.U64.HI R4, R18, 0x2, R19 ;  /* 0x0000000212047819 */ /* 0x000fe20000010213 */
[----:B------:R-:W1:Y:S01]  /*03b0*/  LDCU.64 UR10, c[0x0][0x3a8] ;  /* 0x00007500ff0a77ac */ /* 0x000e620008000a00 */
[----:B0-----:R-:W-:Y:S02]  /*03c0*/  ISETP.NE.AND P1, PT, RZ, UR7, PT ;  /* 0x00000007ff007c0c */ /* 0x001fe4000bf25270 */
[----:B-1----:R-:W-:-:S11]  /*03d0*/  IADD3 R12, P2, PT, R13, UR10, RZ ;  /* 0x0000000a0d0c7c10 */ /* 0x002fd6000ff5e0ff */
[----:B------:R-:W0:Y:S02]  /*03e0*/  @P1 LDC.64 R6, c[0x0][0x3b0] ;  /* 0x0000ec00ff061b82 */ /* 0x000e240000000a00 */
[----:B0-----:R-:W-:Y:S02]  /*03f0*/  @P1 IADD3 R6, P3, PT, R13, R6, RZ ;  /* 0x000000060d061210 */ /* 0x001fe40007f7e0ff */
[----:B------:R-:W-:-:S03]  /*0400*/  IADD3.X R13, PT, PT, R4, UR11, RZ, P2, !PT ;  /* 0x0000000b040d7c10 */ /* 0x000fc600097fe4ff */
[----:B------:R-:W-:-:S03]  /*0410*/  @P1 IMAD.X R7, R4, 0x1, R7, P3 ;  /* 0x0000000104071824 */ /* 0x000fc600018e0607 */
[----:B------:R-:W5:Y:S04]  /*0420*/  LDG.E.64 R12, desc[UR4][R12.64] ;  /* 0x000000040c0c7981 */ /* 0x000f68000c1e1b00 */
[----:B------:R0:W5:Y:S02]  /*0430*/  @P1 LDG.E.64 R10, desc[UR4][R6.64] ;  /* 0x00000004060a1981 */ /* 0x000164000c1e1b00 */
.L_x_2408:
[----:B------:R-:W-:Y:S05]  /*0440*/  BSYNC.RECONVERGENT B0 ;  /* 0x0000000000007941 */ /* 0x000fea0003800200 */
.L_x_2407:
[----:B------:R-:W-:Y:S01]  /*0450*/  IMAD.HI.U32 R4, R17, R2, RZ ;  /* 0x0000000211047227 */ /* 0x000fe200078e00ff */
[----:B------:R-:W1:Y:S01]  /*0460*/  S2UR UR7, SR_CTAID.Y ;  /* 0x00000000000779c3 */ /* 0x000e620000002600 */
[----:B------:R-:W-:-:S03]  /*0470*/  FSETP.GTU.FTZ.AND P3, PT, R15, RZ, PT ;  /* 0x000000ff0f00720b */ /* 0x000fc60003f7c000 */
[----:B0-----:R-:W-:-:S05]  /*0480*/  IADD3 R6, PT, PT, -R4, RZ, RZ ;  /* 0x000000ff04067210 */ /* 0x001fca0007ffe1ff */
[----:B------:R-:W-:Y:S02]  /*0490*/  IMAD R2, R5, R6, R2 ;  /* 0x0000000605027224 */ /* 0x000fe400078e0202 */
[----:B------:R-:W0:Y:S03]  /*04a0*/  LDC.64 R6, c[0x0][0x400] ;  /* 0x00010000ff067b82 */ /* 0x000e260000000a00 */
[----:B------:R-:W-:-:S05]  /*04b0*/  ISETP.GE.U32.AND P4, PT, R2, R5, PT ;  /* 0x000000050200720c */ /* 0x000fca0003f86070 */
[----:B------:R-:W2:Y:S01]  /*04c0*/  @P3 LDC R20, c[0x0][0x3c0] ;  /* 0x0000f000ff143b82 */ /* 0x000ea20000000800 */
[----:B-1----:R-:W-:-:S07]  /*04d0*/  IMAD R24, R9, UR7, RZ ;  /* 0x0000000709187c24 */ /* 0x002fce000f8e02ff */
[----:B------:R-:W-:Y:S01]  /*04e0*/  @P4 IMAD.IADD R2, R2, 0x1, -R5 ;  /* 0x0000000102024824 */ /* 0x000fe200078e0a05 */
[----:B------:R-:W-:Y:S01]  /*04f0*/  SHF.R.S32.HI R16, RZ, 0x1f, R24 ;  /* 0x0000001fff107819 */ /* 0x000fe20000011418 */
[----:B------:R-:W-:Y:S01]  /*0500*/  @P4 VIADD R4, R4, 0x1 ;  /* 0x0000000104044836 */ /* 0x000fe20000000000 */
[----:B------:R-:W-:Y:S02]  /*0510*/  IADD3 R21, P1, PT, R24, R9, RZ ;  /* 0x0000000918157210 */ /* 0x000fe40007f3e0ff */
[----:B------:R-:W-:Y:S01]  /*0520*/  ISETP.GE.U32.AND P2, PT, R2, R5, PT ;  /* 0x000000050200720c */ /* 0x000fe20003f46070 */
[----:B------:R-:W-:Y:S01]  /*0530*/  HFMA2 R2, -RZ, RZ, 1.875, 0 ;  /* 0x3f800000ff027431 */ /* 0x000fe200000001ff */
[----:B------:R-:W-:Y:S02]  /*0540*/  LEA.HI.X.SX32 R8, R9, R16, 0x1, P1 ;  /* 0x0000001009087211 */ /* 0x000fe400008f0eff */
[----:B0-----:R-:W-:Y:S02]  /*0550*/  ISETP.LT.U32.AND P1, PT, R21, R6, PT ;  /* 0x000000061500720c */ /* 0x001fe40003f21070 */
[----:B------:R-:W-:-:S02]  /*0560*/  ISETP.NE.U32.AND P4, PT, R5, RZ, PT ;  /* 0x000000ff0500720c */ /* 0x000fc40003f85070 */
[----:B------:R-:W-:Y:S01]  /*0570*/  ISETP.LT.AND.EX P1, PT, R8, R7, PT, P1 ;  /* 0x000000070800720c */ /* 0x000fe20003f21310 */
[----:B--2---:R-:W-:Y:S01]  /*0580*/  @P3 FADD.FTZ R9, R15, R20 ;  /* 0x000000140f093221 */ /* 0x004fe20000010000 */
[----:B------:R-:W-:Y:S02]  /*0590*/  IMAD.MOV.U32 R15, RZ, RZ, RZ ;  /* 0x000000ffff0f7224 */ /* 0x000fe400078e00ff */
[----:B------:R-:W-:Y:S02]  /*05a0*/  SEL R21, R21, R6, P1 ;  /* 0x0000000615157207 */ /* 0x000fe40000800000 */
[----:B------:R-:W-:Y:S01]  /*05b0*/  CS2R R6, SRZ ;  /* 0x0000000000067805 */ /* 0x000fe2000001ff00 */
[----:B------:R0:W1:Y:S01]  /*05c0*/  @P3 MUFU.RSQ R2, R9 ;  /* 0x0000000900023308 */ /* 0x0000620000001400 */
[----:B------:R-:W-:Y:S02]  /*05d0*/  @P2 IADD3 R4, PT, PT, R4, 0x1, RZ ;  /* 0x0000000104042810 */ /* 0x000fe40007ffe0ff */
[----:B------:R-:W-:-:S02]  /*05e0*/  ISETP.GT.AND P1, PT, R21, R24, PT ;  /* 0x000000181500720c */ /* 0x000fc40003f24270 */
[----:B------:R-:W-:Y:S02]  /*05f0*/  SEL R3, R3, R4, !P4 ;  /* 0x0000000403037207 */ /* 0x000fe40006000000 */
[----:B------:R-:W-:Y:S02]  /*0600*/  CS2R R4, SRZ ;  /* 0x0000000000047805 */ /* 0x000fe4000001ff00 */
[----:B------:R-:W-:-:S07]  /*0610*/  MOV R8, RZ ;  /* 0x000000ff00087202 */ /* 0x000fce0000000f00 */
        /* <DEDUP_REMOVED lines=8> */
[----:B------:R-:W-:Y:S01]  /*06a0*/  IADD3 R4, PT, PT, R20, -R21, RZ ;  /* 0x8000001514047210 */ /* 0x000fe20007ffe0ff */
[----:B------:R-:W-:Y:S02]  /*06b0*/  HFMA2 R8, -RZ, RZ, 0, 0 ;  /* 0x00000000ff087431 */ /* 0x000fe400000001ff */
[----:B------:R-:W-:Y:S01]  /*06c0*/  IMAD.IADD R21, R21, 0x1, -R20 ;  /* 0x0000000115157824 */ /* 0x000fe200078e0a14 */
[----:B------:R-:W-:Y:S02]  /*06d0*/  CS2R R6, SRZ ;  /* 0x0000000000067805 */ /* 0x000fe4000001ff00 */
[----:B------:R-:W-:Y:S02]  /*06e0*/  ISETP.GT.U32.AND P1, PT, R4, -0x4, PT ;  /* 0xfffffffc0400780c */ /* 0x000fe40003f24070 */
[----:B------:R-:W-:Y:S01]  /*06f0*/  CS2R R4, SRZ ;  /* 0x0000000000047805 */ /* 0x000fe2000001ff00 */
[----:B------:R-:W-:-:S10]  /*0700*/  IMAD.MOV.U32 R15, RZ, RZ, RZ ;  /* 0x000000ffff0f7224 */ /* 0x000fd400078e00ff */
[----:B------:R-:W-:Y:S05]  /*0710*/  @P1 BRA `(.L_x_2411) ;  /* 0x0000000800f01947 */ /* 0x000fea0003800000 */
[----:B------:R-:W-:Y:S01]  /*0720*/  LOP3.LUT R24, R21, 0xfffffffc, RZ, 0xc0, !PT ;  /* 0xfffffffc15187812 */ /* 0x000fe200078ec0ff */
[----:B------:R-:W-:Y:S01]  /*0730*/  IMAD.MOV.U32 R8, RZ, RZ, RZ ;  /* 0x000000ffff087224 */ /* 0x000fe200078e00ff */
[----:B------:R-:W-:Y:S02]  /*0740*/  IADD3 R20, PT, PT, R20, 0x1, RZ ;  /* 0x0000000114147810 */ /* 0x000fe40007ffe0ff */
[----:B------:R-:W-:-:S07]  /*0750*/  IADD3 R24, PT, PT, -R24, RZ, RZ ;  /* 0x000000ff18187210 */ /* 0x000fce0007ffe1ff */
.L_x_2412:
[----:B-----5:R-:W0:Y:S01]  /*0760*/  @!P0 LDC.64 R10, c[0x0][0x3f8] ;  /* 0x0000fe00ff0a8b82 */ /* 0x020e220000000a00 */
[----:B------:R-:W-:-:S05]  /*0770*/  @!P0 VIADD R25, R20, 0xffffffff ;  /* 0xffffffff14198836 */ /* 0x000fca0000000000 */
[----:B------:R-:W-:-:S05]  /*0780*/  @!P0 SHF.R.S32.HI R17, RZ, 0x1f, R25 ;  /* 0x0000001fff118819 */ /* 0x000fca0000011419 */
[----:B0-----:R-:W-:Y:S02]  /*0790*/  @!P0 IMAD R16, R17, R10, RZ ;  /* 0x0000000a11108224 */ /* 0x001fe400078e02ff */
[----:B------:R-:W-:Y:S02]  /*07a0*/  @!P0 IMAD.MOV.U32 R17, RZ, RZ, R9 ;  /* 0x000000ffff118224 */ /* 0x000fe400078e0009 */
[----:B------:R-:W-:Y:S01]  /*07b0*/  @!P0 IMAD R27, R25, R11, R16 ;  /* 0x0000000b191b8224 */ /* 0x000fe200078e0210 */
[----:B------:R-:W-:-:S05]  /*07c0*/  @!P0 MOV R16, R22 ;  /* 0x0000001600108202 */ /* 0x000fca0000000f00 */
[----:B------:R-:W-:Y:S02]  /*07d0*/  @!P0 IMAD.WIDE.U32 R16, R25, R10, R16 ;  /* 0x0000000a19108225 */ /* 0x000fe400078e0010 */
[----:B------:R-:W0:Y:S03]  /*07e0*/  @!P0 LDC.64 R10, c[0x0][0x3a0] ;  /* 0x0000e800ff0a8b82 */ /* 0x000e260000000a00 */
[----:B------:R-:W-:Y:S01]  /*07f0*/  @!P0 IADD3 R17, PT, PT, R17, R27, RZ ;  /* 0x0000001b11118210 */ /* 0x000fe20007ffe0ff */
[----:B------:R-:W-:-:S03]  /*0800*/  @!P0 IMAD.SHL.U32 R27, R16, 0x2, RZ ;  /* 0x00000002101b8824 */ /* 0x000fc600078e00ff */
[----:B------:R-:W-:Y:S02]  /*0810*/  @!P0 SHF.L.U64.HI R28, R16, 0x1, R17 ;  /* 0x00000001101c8819 */ /* 0x000fe40000010211 */
[----:B------:R-:W2:Y:S01]  /*0820*/  @!P0 LDC.64 R16, c[0x0][0x398] ;  /* 0x0000e600ff108b82 */ /* 0x000ea20000000a00 */
[----:B0-----:R-:W-:-:S04]  /*0830*/  @!P0 IADD3 R10, P1, PT, R27, R10, RZ ;  /* 0x0000000a1b0a8210 */ /* 0x001fc80007f3e0ff */
[----:B------:R-:W-:Y:S02]  /*0840*/  @!P0 IADD3.X R11, PT, PT, R28, R11, RZ, P1, !PT ;  /* 0x0000000b1c0b8210 */ /* 0x000fe40000ffe4ff */
[----:B--2---:R-:W-:-:S03]  /*0850*/  @!P0 IADD3 R26, P1, PT, R27, R16, RZ ;  /* 0x000000101b1a8210 */ /* 0x004fc60007f3e0ff */
[----:B------:R0:W2:Y:S02]  /*0860*/  @!P0 LDG.E R16, desc[UR4][R10.64] ;  /* 0x000000040a108981 */ /* 0x0000a4000c1e1900 */
[----:B------:R-:W-:-:S05]  /*0870*/  @!P0 IMAD.X R27, R28, 0x1, R17, P1 ;  /* 0x000000011c1b8824 */ /* 0x000fca00008e0611 */
[----:B------:R3:W4:Y:S01]  /*0880*/  @!P0 LDG.E R17, desc[UR4][R26.64] ;  /* 0x000000041a118981 */ /* 0x000722000c1e1900 */
[----:B------:R-:W-:Y:S01]  /*0890*/  PRMT R25, RZ, 0x7610, R25 ;  /* 0x00007610ff197816 */ /* 0x000fe20000000019 */
[----:B0-----:R-:W0:Y:S01]  /*08a0*/  @!P0 LDC.64 R10, c[0x0][0x3f8] ;  /* 0x0000fe00ff0a8b82 */ /* 0x001e220000000a00 */
[----:B---3--:R-:W-:-:S05]  /*08b0*/  @!P0 SHF.R.S32.HI R27, RZ, 0x1f, R20 ;  /* 0x0000001fff1b8819 */ /* 0x008fca0000011414 */
[----:B0-----:R-:W-:-:S04]  /*08c0*/  @!P0 IMAD R27, R27, R10, RZ ;  /* 0x0000000a1b1b8224 */ /* 0x001fc800078e02ff */
[----:B------:R-:W-:Y:S01]  /*08d0*/  @!P0 IMAD R11, R20, R11, R27 ;  /* 0x0000000b140b8224 */ /* 0x000fe200078e021b */
[----:B--2---:R-:W-:Y:S02]  /*08e0*/  @!P0 PRMT R25, R16, 0x7610, R25 ;  /* 0x0000761010198816 */ /* 0x004fe40000000019 */
[----:B------:R-:W-:Y:S02]  /*08f0*/  PRMT R16, RZ, 0x7610, R16 ;  /* 0x00007610ff107816 */ /* 0x000fe40000000010 */
[----:B------:R-:W-:Y:S02]  /*0900*/  SHF.L.U32 R25, R25, 0x10, RZ ;  /* 0x0000001019197819 */ /* 0x000fe400000006ff */
[----:B----4-:R-:W-:-:S03]  /*0910*/  @!P0 PRMT R16, R17, 0x7610, R16 ;  /* 0x0000761011108816 */ /* 0x010fc60000000010 */
[----:B------:R-:W-:Y:S02]  /*0920*/  FADD.FTZ R25, -R14, R25 ;  /* 0x000000190e197221 */ /* 0x000fe40000010100 */
[----:B------:R-:W-:Y:S02]  /*0930*/  IMAD.U32 R28, R16, 0x10000, RZ ;  /* 0x00010000101c7824 */ /* 0x000fe400078e00ff */
[----:B-1----:R-:W-:Y:S02]  /*0940*/  FMUL.FTZ R29, R25, R2 ;  /* 0x00000002191d7220 */ /* 0x002fe40000410000 */
[C---:B------:R-:W-:Y:S01]  /*0950*/  FADD.FTZ R25, R28.reuse, R7 ;  /* 0x000000071c197221 */ /* 0x040fe20000010000 */
[C---:B------:R-:W-:Y:S01]  /*0960*/  FMUL.FTZ R7, R28.reuse, R12 ;  /* 0x0000000c1c077220 */ /* 0x040fe20000410000 */
[----:B------:R-:W-:-:S03]  /*0970*/  FFMA.FTZ R15, R28, R29, R15 ;  /* 0x0000001d1c0f7223 */ /* 0x000fc6000001000f */
[----:B------:R-:W-:Y:S01]  /*0980*/  FFMA.FTZ R26, R29, R7, R6 ;  /* 0x000000071d1a7223 */ /* 0x000fe20000010006 */
[----:B------:R-:W-:Y:S01]  /*0990*/  FADD.FTZ R8, R7, R8 ;  /* 0x0000000807087221 */ /* 0x000fe20000010000 */
[----:B------:R-:W-:Y:S01]  /*09a0*/  @!P0 MOV R6, R22 ;  /* 0x0000001600068202 */ /* 0x000fe20000000f00 */
[----:B------:R-:W-:-:S04]  /*09b0*/  @!P0 IMAD.MOV.U32 R7, RZ, RZ, R9 ;  /* 0x000000ffff078224 */ /* 0x000fc800078e0009 */
        /* <DEDUP_REMOVED lines=8> */
[----:B------:R-:W2:Y:S01]  /*0a40*/  @!P0 LDG.E R28, desc[UR4][R28.64] ;  /* 0x000000041c1c8981 */ /* 0x000ea2000c1e1900 */
[----:B0-----:R-:W-:-:S05]  /*0a50*/  @!P0 IADD3 R6, P1, PT, R11, R6, RZ ;  /* 0x000000060b068210 */ /* 0x001fca0007f3e0ff */
[----:B------:R-:W-:-:S05]  /*0a60*/  @!P0 IMAD.X R7, R10, 0x1, R7, P1 ;  /* 0x000000010a078824 */ /* 0x000fca00008e0607 */
[----:B------:R-:W3:Y:S01]  /*0a70*/  @!P0 LDG.E R6, desc[UR4][R6.64] ;  /* 0x0000000406068981 */ /* 0x000ee2000c1e1900 */
[----:B------:R-:W-:Y:S02]  /*0a80*/  PRMT R16, RZ, 0x7610, R16 ;  /* 0x00007610ff107816 */ /* 0x000fe40000000010 */
[----:B------:R-:W-:Y:S02]  /*0a90*/  PRMT R11, RZ, 0x7610, R11 ;  /* 0x00007610ff0b7816 */ /* 0x000fe4000000000b */
[----:B------:R-:W-:Y:S02]  /*0aa0*/  PRMT R27, RZ, 0x7610, R27 ;  /* 0x00007610ff1b7816 */ /* 0x000fe4000000001b */
[----:B------:R-:W-:Y:S02]  /*0ab0*/  PRMT R10, RZ, 0x7610, R10 ;  /* 0x00007610ff0a7816 */ /* 0x000fe4000000000a */
[----:B------:R-:W-:Y:S02]  /*0ac0*/  @!P0 PRMT R27, R17, 0x7632, R27 ;  /* 0x00007632111b8816 */ /* 0x000fe4000000001b */
[----:B------:R-:W-:-:S04]  /*0ad0*/  PRMT R17, RZ, 0x7610, R17 ;  /* 0x00007610ff117816 */ /* 0x000fc80000000011 */
[C---:B--2---:R-:W-:Y:S02]  /*0ae0*/  @!P0 PRMT R17, R28.reuse, 0x7610, R17 ;  /* 0x000076101c118816 */ /* 0x044fe40000000011 */
[----:B------:R-:W-:Y:S01]  /*0af0*/  @!P0 PRMT R10, R28, 0x7632, R10 ;  /* 0x000076321c0a8816 */ /* 0x000fe2000000000a */
[----:B------:R-:W-:Y:S01]  /*0b00*/  IMAD.U32 R28, R27, 0x10000, RZ ;  /* 0x000100001b1c7824 */ /* 0x000fe200078e00ff */
[----:B------:R-:W-:-:S05]  /*0b10*/  SHF.L.U32 R17, R17, 0x10, RZ ;  /* 0x0000001011117819 */ /* 0x000fca00000006ff */
[----:B------:R-:W-:Y:S01]  /*0b20*/  FADD.FTZ R17, -R14, R17 ;  /* 0x000000110e117221 */ /* 0x000fe20000010100 */
[C---:B---3--:R-:W-:Y:S02]  /*0b30*/  @!P0 PRMT R16, R6.reuse, 0x7610, R16 ;  /* 0x0000761006108816 */ /* 0x048fe40000000010 */
[----:B------:R-:W-:Y:S02]  /*0b40*/  @!P0 PRMT R11, R6, 0x7632, R11 ;  /* 0x00007632060b8816 */ /* 0x000fe4000000000b */
[----:B------:R-:W-:-:S04]  /*0b50*/  PRMT R6, RZ, 0x7610, R6 ;  /* 0x00007610ff067816 */ /* 0x000fc80000000006 */
[C---:B------:R-:W-:Y:S01]  /*0b60*/  @!P0 PRMT R6, R16.reuse, 0x7632, R6 ;  /* 0x0000763210068816 */ /* 0x040fe20000000006 */
[----:B------:R-:W-:-:S03]  /*0b70*/  IMAD.U32 R16, R16, 0x10000, RZ ;  /* 0x0001000010107824 */ /* 0x000fc600078e00ff */
[----:B------:R-:W-:Y:S01]  /*0b80*/  SHF.L.U32 R7, R6, 0x10, RZ ;  /* 0x0000001006077819 */ /* 0x000fe200000006ff */
[----:B------:R-:W-:Y:S01]  /*0b90*/  FADD.FTZ R6, R28, R4 ;  /* 0x000000041c067221 */ /* 0x000fe20000010000 */
[----:B------:R-:W-:-:S03]  /*0ba0*/  FMUL.FTZ R29, R16, R12 ;  /* 0x0000000c101d7220 */ /* 0x000fc60000410000 */
[----:B------:R-:W-:-:S04]  /*0bb0*/  FADD.FTZ R7, -R14, R7 ;  /* 0x000000070e077221 */ /* 0x000fc80000010100 */
[----:B------:R-:W-:-:S04]  /*0bc0*/  FMUL.FTZ R27, R7, R2 ;  /* 0x00000002071b7220 */ /* 0x000fc80000410000 */
[C---:B------:R-:W-:Y:S01]  /*0bd0*/  FFMA.FTZ R7, R28.reuse, R27, R5 ;  /* 0x0000001b1c077223 */ /* 0x040fe20000010005 */
[----:B------:R-:W-:-:S04]  /*0be0*/  FMUL.FTZ R5, R28, R13 ;  /* 0x0000000d1c057220 */ /* 0x000fc80000410000 */
[----:B------:R-:W-:Y:S01]  /*0bf0*/  FFMA.FTZ R26, R27, R5, R26 ;  /* 0x000000051b1a7223 */ /* 0x000fe2000001001a */
[----:B------:R-:W-:Y:S01]  /*0c00*/  FADD.FTZ R8, R5, R8 ;  /* 0x0000000805087221 */ /* 0x000fe20000010000 */
[----:B------:R-:W-:Y:S01]  /*0c10*/  FMUL.FTZ R27, R17, R2 ;  /* 0x00000002111b7220 */ /* 0x000fe20000410000 */
[----:B------:R-:W0:Y:S01]  /*0c20*/  @!P0 LDC.64 R4, c[0x0][0x3f8] ;  /* 0x0000fe00ff048b82 */ /* 0x000e220000000a00 */
[----:B------:R-:W-:Y:S01]  /*0c30*/  FADD.FTZ R17, R25, R16 ;  /* 0x0000001019117221 */ /* 0x000fe20000010000 */
[----:B------:R-:W-:Y:S01]  /*0c40*/  SHF.L.U32 R25, R10, 0x10, RZ ;  /* 0x000000100a197819 */ /* 0x000fe200000006ff */
[----:B------:R-:W-:Y:S01]  /*0c50*/  FFMA.FTZ R15, R16, R27, R15 ;  /* 0x0000001b100f7223 */ /* 0x000fe2000001000f */
[----:B------:R-:W-:Y:S01]  /*0c60*/  FFMA.FTZ R16, R27, R29, R26 ;  /* 0x0000001d1b107223 */ /* 0x000fe2000001001a */
[----:B------:R-:W-:Y:S01]  /*0c70*/  FADD.FTZ R10, R8, R29 ;  /* 0x0000001d080a7221 */ /* 0x000fe20000010000 */
[----:B------:R-:W-:Y:S02]  /*0c80*/  IMAD.U32 R26, R11, 0x10000, RZ ;  /* 0x000100000b1a7824 */ /* 0x000fe400078e00ff */
[----:B------:R-:W-:-:S02]  /*0c90*/  FADD.FTZ R25, -R14, R25 ;  /* 0x000000190e197221 */ /* 0x000fc40000010100 */
[----:B------:R-:W-:Y:S02]  /*0ca0*/  FADD.FTZ R11, R6, R26 ;  /* 0x0000001a060b7221 */ /* 0x000fe40000010000 */
[----:B------:R-:W-:Y:S01]  /*0cb0*/  FMUL.FTZ R27, R25, R2 ;  /* 0x00000002191b7220 */ /* 0x000fe20000410000 */
[----:B------:R-:W-:-:S03]  /*0cc0*/  @!P0 IADD3 R25, PT, PT, R20, 0x1, RZ ;  /* 0x0000000114198810 */ /* 0x000fc60007ffe0ff */
[C---:B------:R-:W-:Y:S01]  /*0cd0*/  FFMA.FTZ R8, R26.reuse, R27, R7 ;  /* 0x0000001b1a087223 */ /* 0x040fe20000010007 */
[----:B------:R-:W-:Y:S01]  /*0ce0*/  @!P0 SHF.R.S32.HI R29, RZ, 0x1f, R25 ;  /* 0x0000001fff1d8819 */ /* 0x000fe20000011419 */
[----:B------:R-:W-:-:S04]  /*0cf0*/  FMUL.FTZ R7, R26, R13 ;  /* 0x0000000d1a077220 */ /* 0x000fc80000410000 */
[----:B------:R-:W-:Y:S01]  /*0d00*/  FFMA.FTZ R16, R27, R7, R16 ;  /* 0x000000071b107223 */ /* 0x000fe20000010010 */
[----:B------:R-:W-:Y:S01]  /*0d10*/  FADD.FTZ R10, R7, R10 ;  /* 0x0000000a070a7221 */ /* 0x000fe20000010000 */
[----:B------:R-:W-:Y:S01]  /*0d20*/  @!P0 MOV R7, R9 ;  /* 0x0000000900078202 */ /* 0x000fe20000000f00 */
[----:B0-----:R-:W-:-:S04]  /*0d30*/  @!P0 IMAD R6, R29, R4, RZ ;  /* 0x000000041d068224 */ /* 0x001fc800078e02ff */
[----:B------:R-:W-:Y:S02]  /*0d40*/  @!P0 IMAD R27, R25, R5, R6 ;  /* 0x00000005191b8224 */ /* 0x000fe400078e0206 */
[----:B------:R-:W-:-:S04]  /*0d50*/  @!P0 IMAD.MOV.U32 R6, RZ, RZ, R22 ;  /* 0x000000ffff068224 */ /* 0x000fc800078e0016 */
[----:B------:R-:W-:Y:S02]  /*0d60*/  @!P0 IMAD.WIDE.U32 R6, R25, R4, R6 ;  /* 0x0000000419068225 */ /* 0x000fe400078e0006 */
[----:B------:R-:W0:Y:S02]  /*0d70*/  @!P0 LDC.64 R4, c[0x0][0x3a0] ;  /* 0x0000e800ff048b82 */ /* 0x000e240000000a00 */
[----:B------:R-:W-:Y:S01]  /*0d80*/  @!P0 IMAD.IADD R7, R7, 0x1, R27 ;  /* 0x0000000107078824 */ /* 0x000fe200078e021b */
[----:B------:R-:W-:-:S04]  /*0d90*/  @!P0 SHF.L.U32 R25, R6, 0x1, RZ ;  /* 0x0000000106198819 */ /* 0x000fc800000006ff */
[----:B------:R-:W-:Y:S02]  /*0da0*/  @!P0 SHF.L.U64.HI R26, R6, 0x1, R7 ;  /* 0x00000001061a8819 */ /* 0x000fe40000010207 */
[----:B------:R-:W1:Y:S01]  /*0db0*/  @!P0 LDC.64 R6, c[0x0][0x398] ;  /* 0x0000e600ff068b82 */ /* 0x000e620000000a00 */
[----:B0-----:R-:W-:-:S05]  /*0dc0*/  @!P0 IADD3 R4, P1, PT, R25, R4, RZ ;  /* 0x0000000419048210 */ /* 0x001fca0007f3e0ff */
[----:B------:R-:W-:Y:S01]  /*0dd0*/  @!P0 IMAD.X R5, R26, 0x1, R5, P1 ;  /* 0x000000011a058824 */ /* 0x000fe200008e0605 */
[----:B-1----:R-:W-:-:S04]  /*0de0*/  @!P0 IADD3 R6, P1, PT, R25, R6, RZ ;  /* 0x0000000619068210 */ /* 0x002fc80007f3e0ff */
[----:B------:R-:W2:Y:S01]  /*0df0*/  @!P0 LDG.E R4, desc[UR4][R4.64] ;  /* 0x0000000404048981 */ /* 0x000ea2000c1e1900 */
[----:B------:R-:W-:-:S05]  /*0e00*/  @!P0 IADD3.X R7, PT, PT, R26, R7, RZ, P1, !PT ;  /* 0x000000071a078210 */ /* 0x000fca0000ffe4ff */
[----:B------:R-:W3:Y:S01]  /*0e10*/  @!P0 LDG.E R6, desc[UR4][R6.64] ;  /* 0x0000000406068981 */ /* 0x000ee2000c1e1900 */
[----:B------:R-:W-:Y:S02]  /*0e20*/  PRMT R25, RZ, 0x7610, R25 ;  /* 0x00007610ff197816 */ /* 0x000fe40000000019 */
[----:B------:R-:W-:Y:S02]  /*0e30*/  PRMT R28, RZ, 0x7610, R28 ;  /* 0x00007610ff1c7816 */ /* 0x000fe4000000001c */
[----:B------:R-:W-:Y:S02]  /*0e40*/  PRMT R26, RZ, 0x7610, R26 ;  /* 0x00007610ff1a7816 */ /* 0x000fe4000000001a */
[C---:B--2---:R-:W-:Y:S02]  /*0e50*/  @!P0 PRMT R25, R4.reuse, 0x7610, R25 ;  /* 0x0000761004198816 */ /* 0x044fe40000000019 */
[----:B------:R-:W-:Y:S02]  /*0e60*/  @!P0 PRMT R26, R4, 0x7632, R26 ;  /* 0x00007632041a8816 */ /* 0x000fe4000000001a */
[----:B------:R-:W0:Y:S01]  /*0e70*/  @!P0 LDC.64 R4, c[0x0][0x3f8] ;  /* 0x0000fe00ff048b82 */ /* 0x000e220000000a00 */
[----:B------:R-:W-:Y:S01]  /*0e80*/  IMAD.U32 R25, R25, 0x10000, RZ ;  /* 0x0001000019197824 */ /* 0x000fe200078e00ff */
[----:B---3--:R-:W-:-:S03]  /*0e90*/  @!P0 PRMT R28, R6, 0x7610, R28 ;  /* 0x00007610061c8816 */ /* 0x008fc6000000001c */
[--C-:B------:R-:W-:Y:S01]  /*0ea0*/  FADD.FTZ R27, -R14, R25.reuse ;  /* 0x000000190e1b7221 */ /* 0x100fe20000010100 */
[----:B------:R-:W-:Y:S02]  /*0eb0*/  PRMT R25, RZ, 0x7610, R25 ;  /* 0x00007610ff197816 */ /* 0x000fe40000000019 */
[----:B------:R-:W-:Y:S01]  /*0ec0*/  SHF.L.U32 R28, R28, 0x10, RZ ;  /* 0x000000101c1c7819 */ /* 0x000fe200000006ff */
[----:B------:R-:W-:Y:S01]  /*0ed0*/  FMUL.FTZ R7, R27, R2 ;  /* 0x000000021b077220 */ /* 0x000fe20000410000 */
[----:B------:R-:W-:Y:S01]  /*0ee0*/  IMAD.U32 R27, R26, 0x10000, RZ ;  /* 0x000100001a1b7824 */ /* 0x000fe200078e00ff */
[----:B------:R-:W-:Y:S02]  /*0ef0*/  @!P0 PRMT R25, R6, 0x7632, R25 ;  /* 0x0000763206198816 */ /* 0x000fe40000000019 */
[----:B------:R-:W-:Y:S01]  /*0f00*/  FMUL.FTZ R29, R28, R12 ;  /* 0x0000000c1c1d7220 */ /* 0x000fe20000410000 */
[----:B------:R-:W-:Y:S01]  /*0f10*/  FADD.FTZ R27, -R14, R27 ;  /* 0x0000001b0e1b7221 */ /* 0x000fe20000010100 */
[----:B------:R-:W-:Y:S01]  /*0f20*/  FFMA.FTZ R15, R28, R7, R15 ;  /* 0x000000071c0f7223 */ /* 0x000fe2000001000f */
[----:B------:R-:W-:Y:S01]  /*0f30*/  FADD.FTZ R17, R17, R28 ;  /* 0x0000001c11117221 */ /* 0x000fe20000010000 */
[----:B------:R-:W-:Y:S01]  /*0f40*/  FFMA.FTZ R16, R7, R29, R16 ;  /* 0x0000001d07107223 */ /* 0x000fe20000010010 */
[----:B------:R-:W-:Y:S01]  /*0f50*/  SHF.L.U32 R7, R25, 0x10, RZ ;  /* 0x0000001019077819 */ /* 0x000fe200000006ff */
[----:B------:R-:W-:Y:S01]  /*0f60*/  FMUL.FTZ R27, R27, R2 ;  /* 0x000000021b1b7220 */ /* 0x000fe20000410000 */
[----:B------:R-:W-:-:S02]  /*0f70*/  @!P0 VIADD R25, R20, 0x2 ;  /* 0x0000000214198836 */ /* 0x000fc40000000000 */
[----:B------:R-:W-:Y:S01]  /*0f80*/  FADD.FTZ R6, R10, R29 ;  /* 0x0000001d0a067221 */ /* 0x000fe20000010000 */
[----:B------:R-:W-:Y:S01]  /*0f90*/  FADD.FTZ R10, R11, R7 ;  /* 0x000000070b0a7221 */ /* 0x000fe20000010000 */
[C---:B------:R-:W-:Y:S01]  /*0fa0*/  FFMA.FTZ R8, R7.reuse, R27, R8 ;  /* 0x0000001b07087223 */ /* 0x040fe20000010008 */
[----:B------:R-:W-:Y:S01]  /*0fb0*/  FMUL.FTZ R7, R7, R13 ;  /* 0x0000000d07077220 */ /* 0x000fe20000410000 */
[----:B------:R-:W-:-:S03]  /*0fc0*/  @!P0 SHF.R.S32.HI R29, RZ, 0x1f, R25 ;  /* 0x0000001fff1d8819 */ /* 0x000fc60000011419 */
[----:B------:R-:W-:Y:S01]  /*0fd0*/  FFMA.FTZ R11, R27, R7, R16 ;  /* 0x000000071b0b7223 */ /* 0x000fe20000010010 */
[----:B------:R-:W-:Y:S01]  /*0fe0*/  FADD.FTZ R16, R7, R6 ;  /* 0x0000000607107221 */ /* 0x000fe20000010000 */
[----:B0-----:R-:W-:Y:S01]  /*0ff0*/  @!P0 IMAD R26, R29, R4, RZ ;  /* 0x000000041d1a8224 */ /* 0x001fe200078e02ff */
[----:B------:R-:W-:Y:S01]  /*1000*/  @!P0 MOV R6, R22 ;  /* 0x0000001600068202 */ /* 0x000fe20000000f00 */
[----:B------:R-:W-:Y:S02]  /*1010*/  @!P0 IMAD.MOV.U32 R7, RZ, RZ, R9 ;  /* 0x000000ffff078224 */ /* 0x000fe400078e0009 */
[C---:B------:R-:W-:Y:S02]  /*1020*/  @!P0 IMAD R27, R25.reuse, R5, R26 ;  /* 0x00000005191b8224 */ /* 0x040fe400078e021a */
[----:B------:R-:W-:Y:S02]  /*1030*/  @!P0 IMAD.WIDE.U32 R4, R25, R4, R6 ;  /* 0x0000000419048225 */ /* 0x000fe400078e0006 */
[----:B------:R-:W0:Y:S02]  /*1040*/  @!P0 LDC.64 R6, c[0x0][0x398] ;  /* 0x0000e600ff068b82 */ /* 0x000e240000000a00 */
[----:B------:R-:W-:Y:S01]  /*1050*/  @!P0 IMAD.SHL.U32 R25, R4, 0x2, RZ ;  /* 0x0000000204198824 */ /* 0x000fe200078e00ff */
[----:B------:R-:W-:-:S04]  /*1060*/  @!P0 IADD3 R5, PT, PT, R5, R27, RZ ;  /* 0x0000001b05058210 */ /* 0x000fc80007ffe0ff */
        /* <DEDUP_REMOVED lines=10> */
[----:B------:R-:W-:Y:S01]  /*1110*/  PRMT R26, RZ, 0x7610, R26 ;  /* 0x00007610ff1a7816 */ /* 0x000fe2000000001a */
[----:B------:R-:W-:Y:S01]  /*1120*/  VIADD R24, R24, 0x4 ;  /* 0x0000000418187836 */ /* 0x000fe20000000000 */
[----:B------:R-:W-:-:S04]  /*1130*/  PRMT R25, RZ, 0x7610, R25 ;  /* 0x00007610ff197816 */ /* 0x000fc80000000019 */
[----:B------:R-:W-:Y:S01]  /*1140*/  ISETP.NE.AND P1, PT, R24, RZ, PT ;  /* 0x000000ff1800720c */ /* 0x000fe20003f25270 */
[----:B------:R-:W-:Y:S01]  /*1150*/  VIADD R20, R20, 0x4 ;  /* 0x0000000414147836 */ /* 0x000fe20000000000 */
[----:B--2---:R-:W-:Y:S02]  /*1160*/  @!P0 PRMT R28, R6, 0x7610, R28 ;  /* 0x00007610061c8816 */ /* 0x004fe4000000001c */
[C---:B---3--:R-:W-:Y:S02]  /*1170*/  @!P0 PRMT R27, R4.reuse, 0x7610, R27 ;  /* 0x00007610041b8816 */ /* 0x048fe4000000001b */
[----:B------:R-:W-:Y:S02]  /*1180*/  @!P0 PRMT R26, R4, 0x7632, R26 ;  /* 0x00007632041a8816 */ /* 0x000fe4000000001a */
[----:B------:R-:W-:Y:S01]  /*1190*/  SHF.L.U32 R27, R27, 0x10, RZ ;  /* 0x000000101b1b7819 */ /* 0x000fe200000006ff */
[----:B------:R-:W-:Y:S01]  /*11a0*/  IMAD.U32 R4, R28, 0x10000, RZ ;  /* 0x000100001c047824 */ /* 0x000fe200078e00ff */
[----:B------:R-:W-:-:S03]  /*11b0*/  SHF.L.U32 R7, R26, 0x10, RZ ;  /* 0x000000101a077819 */ /* 0x000fc600000006ff */
[----:B------:R-:W-:Y:S01]  /*11c0*/  FADD.FTZ R27, -R14, R27 ;  /* 0x0000001b0e1b7221 */ /* 0x000fe20000010100 */
[----:B------:R-:W-:Y:S01]  /*11d0*/  @!P0 PRMT R25, R6, 0x7632, R25 ;  /* 0x0000763206198816 */ /* 0x000fe20000000019 */
[----:B------:R-:W-:Y:S02]  /*11e0*/  FADD.FTZ R7, -R14, R7 ;  /* 0x000000070e077221 */ /* 0x000fe40000010100 */
[----:B------:R-:W-:Y:S01]  /*11f0*/  FMUL.FTZ R6, R27, R2 ;  /* 0x000000021b067220 */ /* 0x000fe20000410000 */
[C---:B------:R-:W-:Y:S01]  /*1200*/  FMUL.FTZ R27, R4.reuse, R12 ;  /* 0x0000000c041b7220 */ /* 0x040fe20000410000 */
[----:B------:R-:W-:Y:S02]  /*1210*/  SHF.L.U32 R5, R25, 0x10, RZ ;  /* 0x0000001019057819 */ /* 0x000fe400000006ff */
[----:B------:R-:W-:Y:S01]  /*1220*/  FFMA.FTZ R15, R4, R6, R15 ;  /* 0x00000006040f7223 */ /* 0x000fe2000001000f */
[----:B------:R-:W-:Y:S01]  /*1230*/  FFMA.FTZ R11, R6, R27, R11 ;  /* 0x0000001b060b7223 */ /* 0x000fe2000001000b */
[----:B------:R-:W-:Y:S01]  /*1240*/  FADD.FTZ R27, R16, R27 ;  /* 0x0000001b101b7221 */ /* 0x000fe20000010000 */
[----:B------:R-:W-:Y:S01]  /*1250*/  FMUL.FTZ R6, R7, R2 ;  /* 0x0000000207067220 */ /* 0x000fe20000410000 */
[----:B------:R-:W-:Y:S01]  /*1260*/  FMUL.FTZ R16, R5, R13 ;  /* 0x0000000d05107220 */ /* 0x000fe20000410000 */
[----:B------:R-:W-:Y:S01]  /*1270*/  FADD.FTZ R7, R17, R4 ;  /* 0x0000000411077221 */ /* 0x000fe20000010000 */
[----:B------:R-:W-:Y:S01]  /*1280*/  FADD.FTZ R4, R10, R5 ;  /* 0x000000050a047221 */ /* 0x000fe20000010000 */
[----:B------:R-:W-:Y:S01]  /*1290*/  FFMA.FTZ R5, R5, R6, R8 ;  /* 0x0000000605057223 */ /* 0x000fe20000010008 */
[----:B------:R-:W-:Y:S01]  /*12a0*/  FADD.FTZ R8, R16, R27 ;  /* 0x0000001b10087221 */ /* 0x000fe20000010000 */
[----:B------:R-:W-:Y:S01]  /*12b0*/  FFMA.FTZ R6, R6, R16, R11 ;  /* 0x0000001006067223 */ /* 0x000fe2000001000b */
[----:B------:R-:W-:Y:S06]  /*12c0*/  @P1 BRA `(.L_x_2412) ;  /* 0xfffffff400241947 */ /* 0x000fec000383ffff */
[----:B------:R-:W-:-:S07]  /*12d0*/  IADD3 R20, PT, PT, R20, -0x1, RZ ;  /* 0xffffffff14147810 */ /* 0x000fce0007ffe0ff */
.L_x_2411:
[----:B-----5:R-:W-:-:S13]  /*12e0*/  LOP3.LUT P0, R10, R21, 0x3, RZ, 0xc0, !PT ;  /* 0x00000003150a7812 */ /* 0x020fda000780c0ff */
        /* <DEDUP_REMOVED lines=15> */
[----:B------:R-:W-:-:S04]  /*13e0*/  @!P0 IMAD R21, R20, UR7, R21 ;  /* 0x0000000714158c24 */ /* 0x000fc8000f8e0215 */
[----:B------:R-:W-:Y:S01]  /*13f0*/  @!P0 IMAD.IADD R25, R25, 0x1, R21 ;  /* 0x0000000119198824 */ /* 0x000fe200078e0215 */
[----:B------:R-:W-:-:S04]  /*1400*/  @!P0 SHF.L.U32 R21, R24, 0x1, RZ ;  /* 0x0000000118158819 */ /* 0x000fc800000006ff */
[----:B------:R-:W-:Y:S02]  /*1410*/  @!P0 SHF.L.U64.HI R26, R24, 0x1, R25 ;  /* 0x00000001181a8819 */ /* 0x000fe40000010219 */
[----:B0-----:R-:W-:-:S05]  /*1420*/  @!P0 IADD3 R24, P2, PT, R21, R10, RZ ;  /* 0x0000000a15188210 */ /* 0x001fca0007f5e0ff */
[----:B------:R-:W-:Y:S01]  /*1430*/  @!P0 IMAD.X R25, R26, 0x1, R11, P2 ;  /* 0x000000011a198824 */ /* 0x000fe200010e060b */
[----:B--2---:R-:W-:-:S04]  /*1440*/  @!P0 IADD3 R10, P3, PT, R21, R16, RZ ;  /* 0x00000010150a8210 */ /* 0x004fc80007f7e0ff */
[----:B------:R-:W2:Y:S01]  /*1450*/  @!P0 LDG.E R24, desc[UR4][R24.64] ;  /* 0x0000000418188981 */ /* 0x000ea2000c1e1900 */
[----:B------:R-:W-:-:S05]  /*1460*/  @!P0 IADD3.X R11, PT, PT, R26, R17, RZ, P3, !PT ;  /* 0x000000111a0b8210 */ /* 0x000fca0001ffe4ff */
[----:B------:R0:W3:Y:S01]  /*1470*/  @!P0 LDG.E R10, desc[UR4][R10.64] ;  /* 0x000000040a0a8981 */ /* 0x0000e2000c1e1900 */
[----:B------:R-:W-:Y:S01]  /*1480*/  @!P0 VIADD R27, R20, 0x1 ;  /* 0x00000001141b8836 */ /* 0x000fe20000000000 */
[----:B------:R-:W-:Y:S02]  /*1490*/  PRMT R21, RZ, 0x7610, R21 ;  /* 0x00007610ff157816 */ /* 0x000fe40000000015 */
[----:B------:R-:W-:Y:S02]  /*14a0*/  PRMT R17, RZ, 0x7610, R17 ;  /* 0x00007610ff117816 */ /* 0x000fe40000000011 */
[----:B------:R-:W-:Y:S02]  /*14b0*/  @!P0 SHF.R.S32.HI R28, RZ, 0x1f, R27 ;  /* 0x0000001fff1c8819 */ /* 0x000fe4000001141b */
[----:B------:R-:W-:Y:S01]  /*14c0*/  PRMT R26, RZ, 0x7610, R26 ;  /* 0x00007610ff1a7816 */ /* 0x000fe2000000001a */
[----:B0-----:R-:W-:Y:S02]  /*14d0*/  @!P0 IMAD.MOV.U32 R11, RZ, RZ, R9 ;  /* 0x000000ffff0b8224 */ /* 0x001fe400078e0009 */
[----:B------:R-:W-:-:S04]  /*14e0*/  @!P0 IMAD R28, R28, UR6, RZ ;  /* 0x000000061c1c8c24 */ /* 0x000fc8000f8e02ff */
[----:B------:R-:W-:Y:S01]  /*14f0*/  @!P0 IMAD R25, R27, UR7, R28 ;  /* 0x000000071b198c24 */ /* 0x000fe2000f8e021c */
[----:B------:R-:W-:Y:S02]  /*1500*/  PRMT R16, RZ, 0x7610, R16 ;  /* 0x00007610ff107816 */ /* 0x000fe40000000010 */
[----:B--2---:R-:W-:Y:S02]  /*1510*/  @!P0 PRMT R26, R24, 0x7610, R26 ;  /* 0x00007610181a8816 */ /* 0x004fe4000000001a */
[C---:B---3--:R-:W-:Y:S02]  /*1520*/  @!P0 PRMT R21, R10.reuse, 0x7610, R21 ;  /* 0x000076100a158816 */ /* 0x048fe40000000015 */
[----:B------:R-:W-:Y:S02]  /*1530*/  @!P0 PRMT R17, R10, 0x7632, R17 ;  /* 0x000076320a118816 */ /* 0x000fe40000000011 */
[----:B------:R-:W-:-:S05]  /*1540*/  @!P0 MOV R10, R22 ;  /* 0x00000016000a8202 */ /* 0x000fca0000000f00 */
[----:B------:R-:W-:Y:S01]  /*1550*/  @!P0 IMAD.WIDE.U32 R10, R27, UR6, R10 ;  /* 0x000000061b0a8c25 */ /* 0x000fe2000f8e000a */
[----:B------:R-:W-:-:S04]  /*1560*/  SHF.L.U32 R27, R26, 0x10, RZ ;  /* 0x000000101a1b7819 */ /* 0x000fc800000006ff */
[----:B------:R-:W-:Y:S01]  /*1570*/  @!P0 IADD3 R11, PT, PT, R11, R25, RZ ;  /* 0x000000190b0b8210 */ /* 0x000fe20007ffe0ff */
[----:B------:R-:W-:Y:S01]  /*1580*/  FADD.FTZ R27, -R14, R27 ;  /* 0x0000001b0e1b7221 */ /* 0x000fe20000010100 */
[----:B------:R-:W-:Y:S01]  /*1590*/  IMAD.U32 R26, R21, 0x10000, RZ ;  /* 0x00010000151a7824 */ /* 0x000fe200078e00ff */
[----:B------:R-:W-:Y:S01]  /*15a0*/  @!P0 PRMT R16, R24, 0x7632, R16 ;  /* 0x0000763218108816 */ /* 0x000fe20000000010 */
[C---:B------:R-:W-:Y:S01]  /*15b0*/  @!P0 IMAD.SHL.U32 R25, R10.reuse, 0x2, RZ ;  /* 0x000000020a198824 */ /* 0x040fe200078e00ff */
[----:B------:R-:W-:Y:S01]  /*15c0*/  @!P0 SHF.L.U64.HI R24, R10, 0x1, R11 ;  /* 0x000000010a188819 */ /* 0x000fe2000001020b */
[----:B-1----:R-:W-:Y:S01]  /*15d0*/  FMUL.FTZ R29, R27, R2 ;  /* 0x000000021b1d7220 */ /* 0x002fe20000410000 */
[----:B------:R-:W0:Y:S01]  /*15e0*/  @!P0 LDC.64 R10, c[0x0][0x3a0] ;  /* 0x0000e800ff0a8b82 */ /* 0x000e220000000a00 */
[C---:B------:R-:W-:Y:S01]  /*15f0*/  FMUL.FTZ R27, R26.reuse, R12 ;  /* 0x0000000c1a1b7220 */ /* 0x040fe20000410000 */
[----:B------:R-:W-:Y:S01]  /*1600*/  FADD.FTZ R21, R7, R26 ;  /* 0x0000001a07157221 */ /* 0x000fe20000010000 */
[----:B------:R-:W-:-:S02]  /*1610*/  FFMA.FTZ R15, R26, R29, R15 ;  /* 0x0000001d1a0f7223 */ /* 0x000fc4000001000f */
[----:B------:R-:W-:-:S03]  /*1620*/  FFMA.FTZ R26, R29, R27, R6 ;  /* 0x0000001b1d1a7223 */ /* 0x000fc60000010006 */
[----:B------:R-:W1:Y:S01]  /*1630*/  @!P0 LDC.64 R6, c[0x0][0x398] ;  /* 0x0000e600ff068b82 */ /* 0x000e620000000a00 */
[----:B0-----:R-:W-:-:S04]  /*1640*/  @!P0 IADD3 R10, P2, PT, R25, R10, RZ ;  /* 0x0000000a190a8210 */ /* 0x001fc80007f5e0ff */
[----:B------:R-:W-:Y:S02]  /*1650*/  @!P0 IADD3.X R11, PT, PT, R24, R11, RZ, P2, !PT ;  /* 0x0000000b180b8210 */ /* 0x000fe400017fe4ff */
[----:B-1----:R-:W-:-:S03]  /*1660*/  @!P0 IADD3 R6, P2, PT, R25, R6, RZ ;  /* 0x0000000619068210 */ /* 0x002fc60007f5e0ff */
[----:B------:R0:W2:Y:S02]  /*1670*/  @!P0 LDG.E R10, desc[UR4][R10.64] ;  /* 0x000000040a0a8981 */ /* 0x0000a4000c1e1900 */
[----:B------:R-:W-:-:S05]  /*1680*/  @!P0 IMAD.X R7, R24, 0x1, R7, P2 ;  /* 0x0000000118078824 */ /* 0x000fca00010e0607 */
[----:B------:R1:W3:Y:S01]  /*1690*/  @!P0 LDG.E R6, desc[UR4][R6.64] ;  /* 0x0000000406068981 */ /* 0x0002e2000c1e1900 */
[----:B------:R-:W-:Y:S01]  /*16a0*/  FADD.FTZ R8, R8, R27 ;  /* 0x0000001b08087221 */ /* 0x000fe20000010000 */
[----:B------:R-:W-:Y:S02]  /*16b0*/  SHF.L.U32 R27, R16, 0x10, RZ ;  /* 0x00000010101b7819 */ /* 0x000fe400000006ff */
[----:B------:R-:W-:Y:S02]  /*16c0*/  PRMT R25, RZ, 0x7610, R25 ;  /* 0x00007610ff197816 */ /* 0x000fe40000000019 */
[----:B------:R-:W-:Y:S01]  /*16d0*/  PRMT R24, RZ, 0x7610, R24 ;  /* 0x00007610ff187816 */ /* 0x000fe20000000018 */
[----:B------:R-:W-:Y:S01]  /*16e0*/  FADD.FTZ R27, -R14, R27 ;  /* 0x0000001b0e1b7221 */ /* 0x000fe20000010100 */
[----:B0-----:R-:W-:-:S03]  /*16f0*/  PRMT R11, RZ, 0x7610, R11 ;  /* 0x00007610ff0b7816 */ /* 0x001fc6000000000b */
[----:B-1----:R-:W-:Y:S01]  /*1700*/  FMUL.FTZ R7, R27, R2 ;  /* 0x000000021b077220 */ /* 0x002fe20000410000 */
[----:B------:R-:W-:-:S04]  /*1710*/  IMAD.U32 R16, R17, 0x10000, RZ ;  /* 0x0001000011107824 */ /* 0x000fc800078e00ff */
[----:B------:R-:W-:Y:S01]  /*1720*/  FFMA.FTZ R5, R16, R7, R5 ;  /* 0x0000000710057223 */ /* 0x000fe20000010005 */
[----:B------:R-:W-:Y:S01]  /*1730*/  FADD.FTZ R4, R4, R16 ;  /* 0x0000001004047221 */ /* 0x000fe20000010000 */
[----:B------:R-:W-:Y:S02]  /*1740*/  IADD3 R20, PT, PT, R20, 0x2, RZ ;  /* 0x0000000214147810 */ /* 0x000fe40007ffe0ff */
[C---:B--2---:R-:W-:Y:S02]  /*1750*/  @!P0 PRMT R25, R10.reuse, 0x7610, R25 ;  /* 0x000076100a198816 */ /* 0x044fe40000000019 */
[----:B------:R-:W-:Y:S02]  /*1760*/  @!P0 PRMT R24, R10, 0x7632, R24 ;  /* 0x000076320a188816 */ /* 0x000fe40000000018 */
[----:B------:R-:W-:Y:S02]  /*1770*/  PRMT R10, RZ, 0x7610, R10 ;  /* 0x00007610ff0a7816 */ /* 0x000fe4000000000a */
[----:B------:R-:W-:-:S02]  /*1780*/  SHF.L.U32 R27, R25, 0x10, RZ ;  /* 0x00000010191b7819 */ /* 0x000fc400000006ff */
[C---:B---3--:R-:W-:Y:S02]  /*1790*/  @!P0 PRMT R11, R6.reuse, 0x7610, R11 ;  /* 0x00007610060b8816 */ /* 0x048fe4000000000b */
[----:B------:R-:W-:Y:S01]  /*17a0*/  @!P0 PRMT R10, R6, 0x7632, R10 ;  /* 0x00007632060a8816 */ /* 0x000fe2000000000a */
[----:B------:R-:W-:Y:S01]  /*17b0*/  FADD.FTZ R27, -R14, R27 ;  /* 0x0000001b0e1b7221 */ /* 0x000fe20000010100 */
[----:B------:R-:W-:Y:S01]  /*17c0*/  SHF.L.U32 R6, R11, 0x10, RZ ;  /* 0x000000100b067819 */ /* 0x000fe200000006ff */
[----:B------:R-:W-:Y:S01]  /*17d0*/  FMUL.FTZ R25, R16, R13 ;  /* 0x0000000d10197220 */ /* 0x000fe20000410000 */
[----:B------:R-:W-:Y:S02]  /*17e0*/  IMAD.U32 R17, R24, 0x10000, RZ ;  /* 0x0001000018117824 */ /* 0x000fe400078e00ff */
[----:B------:R-:W-:Y:S01]  /*17f0*/  FMUL.FTZ R27, R27, R2 ;  /* 0x000000021b1b7220 */ /* 0x000fe20000410000 */
[----:B------:R-:W-:Y:S02]  /*1800*/  IMAD.U32 R10, R10, 0x10000, RZ ;  /* 0x000100000a0a7824 */ /* 0x000fe400078e00ff */
[----:B------:R-:W-:Y:S01]  /*1810*/  FADD.FTZ R8, R25, R8 ;  /* 0x0000000819087221 */ /* 0x000fe20000010000 */
[----:B------:R-:W-:Y:S01]  /*1820*/  FMUL.FTZ R11, R6, R12 ;  /* 0x0000000c060b7220 */ /* 0x000fe20000410000 */
[----:B------:R-:W-:Y:S01]  /*1830*/  FFMA.FTZ R26, R7, R25, R26 ;  /* 0x00000019071a7223 */ /* 0x000fe2000001001a */
        /* <DEDUP_REMOVED lines=9> */
[----:B------:R-:W-:Y:S01]  /*18d0*/  FFMA.FTZ R5, R10, R17, R5 ;  /* 0x000000110a057223 */ /* 0x000fe20000010005 */
[----:B------:R-:W-:-:S07]  /*18e0*/  FFMA.FTZ R6, R17, R6, R26 ;  /* 0x0000000611067223 */ /* 0x000fce000001001a */
.L_x_2413:
[----:B------:R-:W-:Y:S05]  /*18f0*/  @P1 BRA `(.L_x_2409) ;  /* 0x0000000c00ec1947 */ /* 0x000fea0003800000 */
[----:B------:R-:W0:Y:S01]  /*1900*/  LDCU.64 UR6, c[0x0][0x3f8] ;  /* 0x00007f00ff0677ac */ /* 0x000e220008000a00 */
[----:B------:R-:W-:Y:S01]  /*1910*/  SHF.R.S32.HI R10, RZ, 0x1f, R20 ;  /* 0x0000001fff0a7819 */ /* 0x000fe20000011414 */
[--C-:B------:R-:W-:Y:S01]  /*1920*/  IMAD.MOV.U32 R11, RZ, RZ, R9.reuse ;  /* 0x000000ffff0b7224 */ /* 0x100fe200078e0009 */
[----:B------:R-:W-:Y:S01]  /*1930*/  BSSY.RECONVERGENT B0, `(.L_x_2414) ;  /* 0x000001b000007945 */ /* 0x000fe20003800200 */
[----:B------:R-:W-:Y:S02]  /*1940*/  PRMT R9, RZ, 0x7610, R9 ;  /* 0x00007610ff097816 */ /* 0x000fe40000000009 */
[----:B0-----:R-:W-:Y:S01]  /*1950*/  ISETP.GE.U32.AND P0, PT, R18, UR6, PT ;  /* 0x0000000612007c0c */ /* 0x001fe2000bf06070 */
[----:B------:R-:W-:Y:S01]  /*1960*/  IMAD R17, R10, UR6, RZ ;  /* 0x000000060a117c24 */ /* 0x000fe2000f8e02ff */
[----:B------:R-:W-:Y:S02]  /*1970*/  MOV R10, R22 ;  /* 0x00000016000a7202 */ /* 0x000fe40000000f00 */
[----:B------:R-:W-:Y:S01]  /*1980*/  ISETP.GE.AND.EX P0, PT, R19, UR7, PT, P0 ;  /* 0x0000000713007c0c */ /* 0x000fe2000bf06300 */
[C---:B------:R-:W-:Y:S01]  /*1990*/  IMAD R17, R20.reuse, UR7, R17 ;  /* 0x0000000714117c24 */ /* 0x040fe2000f8e0211 */
[----:B------:R-:W-:Y:S01]  /*19a0*/  PRMT R18, RZ, 0x7610, R18 ;  /* 0x00007610ff127816 */ /* 0x000fe20000000012 */
[----:B------:R-:W-:Y:S01]  /*19b0*/  IMAD.WIDE.U32 R10, R20, UR6, R10 ;  /* 0x00000006140a7c25 */ /* 0x000fe2000f8e000a */
[----:B------:R-:W-:-:S02]  /*19c0*/  PRMT R19, RZ, 0x7610, R19 ;  /* 0x00007610ff137816 */ /* 0x000fc40000000013 */
[----:B------:R-:W-:-:S07]  /*19d0*/  PRMT R20, RZ, 0x7610, R20 ;  /* 0x00007610ff147816 */ /* 0x000fce0000000014 */
        /* <DEDUP_REMOVED lines=10> */
[----:B------:R-:W2:Y:S04]  /*1a80*/  LDG.E R10, desc[UR4][R10.64] ;  /* 0x000000040a0a7981 */ /* 0x000ea8000c1e1900 */
[----:B------:R-:W3:Y:S01]  /*1a90*/  LDG.E R16, desc[UR4][R16.64] ;  /* 0x0000000410107981 */ /* 0x000ee2000c1e1900 */
[C---:B--2---:R-:W-:Y:S02]  /*1aa0*/  PRMT R18, R10.reuse, 0x7610, R18 ;  /* 0x000076100a127816 */ /* 0x044fe40000000012 */
[----:B------:R-:W-:Y:S02]  /*1ab0*/  PRMT R9, R10, 0x7632, R9 ;  /* 0x000076320a097816 */ /* 0x000fe40000000009 */
[C---:B---3--:R-:W-:Y:S02]  /*1ac0*/  PRMT R20, R16.reuse, 0x7610, R20 ;  /* 0x0000761010147816 */ /* 0x048fe40000000014 */
[----:B------:R-:W-:-:S07]  /*1ad0*/  PRMT R19, R16, 0x7632, R19 ;  /* 0x0000763210137816 */ /* 0x000fce0000000013 */
.L_x_2415:
[----:B------:R-:W-:Y:S05]  /*1ae0*/  BSYNC.RECONVERGENT B0 ;  /* 0x0000000000007941 */ /* 0x000fea0003800200 */
.L_x_2414:
[----:B------:R-:W-:Y:S01]  /*1af0*/  IMAD.U32 R11, R18, 0x10000, RZ ;  /* 0x00010000120b7824 */ /* 0x000fe200078e00ff */
[----:B------:R-:W-:Y:S01]  /*1b00*/  SHF.L.U32 R9, R9, 0x10, RZ ;  /* 0x0000001009097819 */ /* 0x000fe200000006ff */
[----:B------:R-:W-:Y:S01]  /*1b10*/  IMAD.U32 R10, R19, 0x10000, RZ ;  /* 0x00010000130a7824 */ /* 0x000fe200078e00ff */
[----:B------:R-:W-:Y:S01]  /*1b20*/  SHF.L.U32 R20, R20, 0x10, RZ ;  /* 0x0000001014147819 */ /* 0x000fe200000006ff */
[C---:B------:R-:W-:Y:S02]  /*1b30*/  FADD.FTZ R11, -R14.reuse, R11 ;  /* 0x0000000b0e0b7221 */ /* 0x040fe40000010100 */
[----:B------:R-:W-:Y:S01]  /*1b40*/  FADD.FTZ R9, -R14, R9 ;  /* 0x000000090e097221 */ /* 0x000fe20000010100 */
[----:B------:R-:W-:Y:S01]  /*1b50*/  FADD.FTZ R4, R4, R10 ;  /* 0x0000000a04047221 */ /* 0x000fe20000010000 */
[----:B-1----:R-:W-:Y:S01]  /*1b60*/  FMUL.FTZ R11, R11, R2 ;  /* 0x000000020b0b7220 */ /* 0x002fe20000410000 */
[----:B------:R-:W-:Y:S01]  /*1b70*/  FMUL.FTZ R17, R20, R12 ;  /* 0x0000000c14117220 */ /* 0x000fe20000410000 */
[----:B------:R-:W-:Y:S01]  /*1b80*/  FMUL.FTZ R9, R9, R2 ;  /* 0x0000000209097220 */ /* 0x000fe20000410000 */
[----:B------:R-:W-:Y:S01]  /*1b90*/  FMUL.FTZ R2, R10, R13 ;  /* 0x0000000d0a027220 */ /* 0x000fe20000410000 */
[----:B------:R-:W-:Y:S01]  /*1ba0*/  FADD.FTZ R7, R7, R20 ;  /* 0x0000001407077221 */ /* 0x000fe20000010000 */
[----:B------:R-:W-:Y:S01]  /*1bb0*/  FADD.FTZ R13, R8, R17 ;  /* 0x00000011080d7221 */ /* 0x000fe20000010000 */
[----:B------:R-:W-:Y:S01]  /*1bc0*/  FFMA.FTZ R6, R11, R17, R6 ;  /* 0x000000110b067223 */ /* 0x000fe20000010006 */
[----:B------:R-:W-:Y:S01]  /*1bd0*/  FFMA.FTZ R15, R20, R11, R15 ;  /* 0x0000000b140f7223 */ /* 0x000fe2000001000f */
[----:B------:R-:W-:Y:S01]  /*1be0*/  FFMA.FTZ R5, R10, R9, R5 ;  /* 0x000000090a057223 */ /* 0x000fe20000010005 */
[----:B------:R-:W-:Y:S01]  /*1bf0*/  FADD.FTZ R8, R2, R13 ;  /* 0x0000000d02087221 */ /* 0x000fe20000010000 */
[----:B------:R-:W-:Y:S01]  /*1c00*/  FFMA.FTZ R6, R9, R2, R6 ;  /* 0x0000000209067223 */ /* 0x000fe20000010006 */
[----:B------:R-:W-:Y:S06]  /*1c10*/  BRA `(.L_x_2409) ;  /* 0x0000000c00247947 */ /* 0x000fec0003800000 */
.L_x_2410:
[----:B------:R-:W-:Y:S01]  /*1c20*/  IADD3 R4, PT, PT, -R20, R21, RZ ;  /* 0x0000001514047210 */ /* 0x000fe20007ffe1ff */
[----:B------:R-:W-:Y:S01]  /*1c30*/  HFMA2 R15, -RZ, RZ, 0, 0 ;  /* 0x00000000ff0f7431 */ /* 0x000fe200000001ff */
[----:B------:R-:W-:Y:S01]  /*1c40*/  IADD3 R5, PT, PT, R21, -0x1, RZ ;  /* 0xffffffff15057810 */ /* 0x000fe20007ffe0ff */
[----:B------:R-:W-:Y:S01]  /*1c50*/  IMAD.MOV.U32 R8, RZ, RZ, RZ ;  /* 0x000000ffff087224 */ /* 0x000fe200078e00ff */
[----:B------:R-:W-:Y:S02]  /*1c60*/  LOP3.LUT R4, R4, 0x1, RZ, 0xc0, !PT ;  /* 0x0000000104047812 */ /* 0x000fe400078ec0ff */
[----:B------:R-:W-:Y:S02]  /*1c70*/  CS2R R6, SRZ ;  /* 0x0000000000067805 */ /* 0x000fe4000001ff00 */
[----:B------:R-:W-:Y:S02]  /*1c80*/  ISETP.NE.AND P2, PT, R20, R5, PT ;  /* 0x000000051400720c */ /* 0x000fe40003f45270 */
[----:B------:R-:W-:-:S02]  /*1c90*/  ISETP.NE.U32.AND P1, PT, R4, 0x1, PT ;  /* 0x000000010400780c */ /* 0x000fc40003f25070 */
[----:B------:R-:W-:-:S11]  /*1ca0*/  CS2R R4, SRZ ;  /* 0x0000000000047805 */ /* 0x000fd6000001ff00 */
[----:B------:R-:W-:Y:S05]  /*1cb0*/  @P1 BRA `(.L_x_2416) ;  /* 0x0000000000f01947 */ /* 0x000fea0003800000 */
[----:B------:R-:W0:Y:S01]  /*1cc0*/  @!P0 LDC.64 R4, c[0x0][0x3a0] ;  /* 0x0000e800ff048b82 */ /* 0x000e220000000a00 */
        /* <DEDUP_REMOVED lines=11> */
[----:B0-----:R-:W-:-:S05]  /*1d80*/  @!P0 IADD3 R4, P1, PT, R15, R4, RZ ;  /* 0x000000040f048210 */ /* 0x001fca0007f3e0ff */
[----:B------:R-:W-:-:S06]  /*1d90*/  @!P0 IMAD.X R5, R8, 0x1, R5, P1 ;  /* 0x0000000108058824 */ /* 0x000fcc00008e0605 */
[----:B------:R0:W3:Y:S01]  /*1da0*/  @!P0 LDG.E R5, desc[UR4][R4.64] ;  /* 0x0000000404058981 */ /* 0x0000e2000c1e1900 */
[----:B------:R-:W-:Y:S02]  /*1db0*/  PRMT R15, RZ, 0x7610, R15 ;  /* 0x00007610ff0f7816 */ /* 0x000fe4000000000f */
[----:B------:R-:W-:Y:S02]  /*1dc0*/  PRMT R8, RZ, 0x7610, R8 ;  /* 0x00007610ff087816 */ /* 0x000fe40000000008 */
[----:B------:R-:W-:Y:S02]  /*1dd0*/  PRMT R16, RZ, 0x7610, R16 ;  /* 0x00007610ff107816 */ /* 0x000fe40000000010 */
[----:B------:R-:W-:Y:S02]  /*1de0*/  IADD3 R20, PT, PT, R20, 0x1, RZ ;  /* 0x0000000114147810 */ /* 0x000fe40007ffe0ff */
[C---:B--2---:R-:W-:Y:S02]  /*1df0*/  @!P0 PRMT R15, R6.reuse, 0x7610, R15 ;  /* 0x00007610060f8816 */ /* 0x044fe4000000000f */
[----:B------:R-:W-:-:S02]  /*1e00*/  @!P0 PRMT R8, R6, 0x7632, R8 ;  /* 0x0000763206088816 */ /* 0x000fc40000000008 */
[----:B------:R-:W-:Y:S02]  /*1e10*/  SHF.L.U32 R15, R15, 0x10, RZ ;  /* 0x000000100f0f7819 */ /* 0x000fe400000006ff */
[----:B------:R-:W-:Y:S02]  /*1e20*/  SHF.L.U32 R17, R8, 0x10, RZ ;  /* 0x0000001008117819 */ /* 0x000fe400000006ff */
[----:B------:R-:W-:Y:S01]  /*1e30*/  PRMT R8, RZ, 0x7610, R8 ;  /* 0x00007610ff087816 */ /* 0x000fe20000000008 */
[C---:B------:R-:W-:Y:S02]  /*1e40*/  FADD.FTZ R15, -R14.reuse, R15 ;  /* 0x0000000f0e0f7221 */ /* 0x040fe40000010100 */
[----:B------:R-:W-:Y:S02]  /*1e50*/  FADD.FTZ R17, -R14, R17 ;  /* 0x000000110e117221 */ /* 0x000fe40000010100 */
[-C--:B-1----:R-:W-:Y:S02]  /*1e60*/  FMUL.FTZ R15, R15, R2.reuse ;  /* 0x000000020f0f7220 */ /* 0x082fe40000410000 */
[----:B0-----:R-:W-:-:S02]  /*1e70*/  FMUL.FTZ R4, R17, R2 ;  /* 0x0000000211047220 */ /* 0x001fc40000410000 */
[----:B-----5:R-:W-:Y:S02]  /*1e80*/  FFMA.FTZ R6, R15, R12, R10 ;  /* 0x0000000c0f067223 */ /* 0x020fe4000001000a */
[----:B------:R-:W-:Y:S02]  /*1e90*/  FFMA.FTZ R7, R4, R13, R11 ;  /* 0x0000000d04077223 */ /* 0x000fe4000001000b */
[----:B------:R-:W-:Y:S02]  /*1ea0*/  FMUL.FTZ R17, R6, -1.4426950216293334961 ;  /* 0xbfb8aa3b06117820 */ /* 0x000fe40000410000 */
[----:B------:R-:W-:-:S04]  /*1eb0*/  FMUL.FTZ R24, R7, -1.4426950216293334961 ;  /* 0xbfb8aa3b07187820 */ /* 0x000fc80000410000 */
[----:B------:R-:W0:Y:S01]  /*1ec0*/  MUFU.EX2 R17, R17 ;  /* 0x0000001100117308 */ /* 0x000e220000000800 */
[C---:B---3--:R-:W-:Y:S02]  /*1ed0*/  @!P0 PRMT R16, R5.reuse, 0x7610, R16 ;  /* 0x0000761005108816 */ /* 0x048fe40000000010 */
[----:B------:R-:W-:-:S05]  /*1ee0*/  @!P0 PRMT R8, R5, 0x7632, R8 ;  /* 0x0000763205088816 */ /* 0x000fca0000000008 */
[----:B------:R-:W1:Y:S01]  /*1ef0*/  MUFU.EX2 R24, R24 ;  /* 0x0000001800187308 */ /* 0x000e620000000800 */
[----:B------:R-:W-:Y:S01]  /*1f00*/  IMAD.U32 R16, R16, 0x10000, RZ ;  /* 0x0001000010107824 */ /* 0x000fe200078e00ff */
[----:B------:R-:W-:Y:S01]  /*1f10*/  SHF.L.U32 R8, R8, 0x10, RZ ;  /* 0x0000001008087819 */ /* 0x000fe200000006ff */
[----:B0-----:R-:W-:-:S05]  /*1f20*/  FADD.FTZ R18, R17, 1 ;  /* 0x3f80000011127421 */ /* 0x001fca0000010000 */
[----:B------:R-:W0:Y:S01]  /*1f30*/  MUFU.RCP R19, R18 ;  /* 0x0000001200137308 */ /* 0x000e220000001000 */
[----:B-1----:R-:W-:-:S07]  /*1f40*/  FADD.FTZ R25, R24, 1 ;  /* 0x3f80000018197421 */ /* 0x002fce0000010000 */
[----:B------:R-:W1:Y:S01]  /*1f50*/  MUFU.RCP R25, R25 ;  /* 0x0000001900197308 */ /* 0x000e620000001000 */
[----:B0-----:R-:W-:Y:S01]  /*1f60*/  FADD.FTZ R5, -R19, 1 ;  /* 0x3f80000013057421 */ /* 0x001fe20000010100 */
[----:B------:R-:W-:-:S03]  /*1f70*/  FMUL.FTZ R16, R16, R19 ;  /* 0x0000001310107220 */ /* 0x000fc60000410000 */
[----:B------:R-:W-:-:S04]  /*1f80*/  FFMA.FTZ R5, R6, R5, 1 ;  /* 0x3f80000006057423 */ /* 0x000fc80000010005 */
[----:B------:R-:W-:Y:S01]  /*1f90*/  FMUL.FTZ R5, R16, R5 ;  /* 0x0000000510057220 */ /* 0x000fe20000410000 */
[----:B-1----:R-:W-:Y:S01]  /*1fa0*/  FADD.FTZ R24, -R25, 1 ;  /* 0x3f80000019187421 */ /* 0x002fe20000010100 */
[----:B------:R-:W-:Y:S02]  /*1fb0*/  FMUL.FTZ R8, R8, R25 ;  /* 0x0000001908087220 */ /* 0x000fe40000410000 */
[----:B------:R-:W-:Y:S01]  /*1fc0*/  FMUL.FTZ R6, R5, R12 ;  /* 0x0000000c05067220 */ /* 0x000fe20000410000 */
[----:B------:R-:W-:-:S03]  /*1fd0*/  FFMA.FTZ R7, R7, R24, 1 ;  /* 0x3f80000007077423 */ /* 0x000fc60000010018 */
[C---:B------:R-:W-:Y:S01]  /*1fe0*/  FFMA.FTZ R17, R15.reuse, R6, RZ ;  /* 0x000000060f117223 */ /* 0x040fe200000100ff */
[----:B------:R-:W-:Y:S01]  /*1ff0*/  FFMA.FTZ R15, R15, R5, RZ ;  /* 0x000000050f0f7223 */ /* 0x000fe200000100ff */
[----:B------:R-:W-:Y:S01]  /*2000*/  FMUL.FTZ R16, R8, R7 ;  /* 0x0000000708107220 */ /* 0x000fe20000410000 */
[----:B------:R-:W-:-:S03]  /*2010*/  FADD.FTZ R8, RZ, R6 ;  /* 0x00000006ff087221 */ /* 0x000fc60000010000 */
[----:B------:R-:W-:-:S04]  /*2020*/  FMUL.FTZ R7, R16, R13 ;  /* 0x0000000d10077220 */ /* 0x000fc80000410000 */
[C---:B------:R-:W-:Y:S01]  /*2030*/  FFMA.FTZ R6, R4.reuse, R7, R17 ;  /* 0x0000000704067223 */ /* 0x040fe20000010011 */
[----:B------:R-:W-:Y:S01]  /*2040*/  FADD.FTZ R8, R7, R8 ;  /* 0x0000000807087221 */ /* 0x000fe20000010000 */
[----:B------:R-:W-:Y:S01]  /*2050*/  FADD.FTZ R7, RZ, R5 ;  /* 0x00000005ff077221 */ /* 0x000fe20000010000 */
[----:B------:R-:W-:Y:S01]  /*2060*/  FFMA.FTZ R5, R4, R16, RZ ;  /* 0x0000001004057223 */ /* 0x000fe200000100ff */
[----:B------:R-:W-:-:S07]  /*2070*/  FADD.FTZ R4, RZ, R16 ;  /* 0x00000010ff047221 */ /* 0x000fce0000010000 */
.L_x_2416:
[----:B------:R-:W-:Y:S05]  /*2080*/  @!P2 BRA `(.L_x_2409) ;  /* 0x000000080008a947 */ /* 0x000fea0003800000 */
[----:B------:R-:W-:-:S07]  /*2090*/  IMAD.IADD R21, R20, 0x1, -R21 ;  /* 0x0000000114157824 */ /* 0x000fce00078e0a15 */
.L_x_2417:
[----:B------:R-:W0:Y:S01]  /*20a0*/  @!P0 LDC.64 R16, c[0x0][0x3f8] ;  /* 0x0000fe00ff108b82 */ /* 0x000e220000000a00 */
[----:B------:R-:W-:Y:S02]  /*20b0*/  @!P0 SHF.R.S32.HI R25, RZ, 0x1f, R20 ;  /* 0x0000001fff198819 */ /* 0x000fe40000011414 */
[----:B------:R-:W-:-:S05]  /*20c0*/  @!P0 MOV R24, R22 ;  /* 0x0000001600188202 */ /* 0x000fca0000000f00 */
[----:B------:R-:W2:Y:S01]  /*20d0*/  @!P0 LDC.64 R18, c[0x0][0x3a0] ;  /* 0x0000e800ff128b82 */ /* 0x000ea20000000a00 */
[----:B0-----:R-:W-:-:S04]  /*20e0*/  @!P0 IMAD R25, R25, R16, RZ ;  /* 0x0000001019198224 */ /* 0x001fc800078e02ff */
[----:B------:R-:W-:Y:S01]  /*20f0*/  @!P0 IMAD R27, R20, R17, R25 ;  /* 0x00000011141b8224 */ /* 0x000fe200078e0219 */
[----:B------:R-:W-:-:S03]  /*2100*/  @!P0 MOV R25, R9 ;  /* 0x0000000900198202 */ /* 0x000fc60000000f00 */
[----:B------:R-:W-:-:S04]  /*2110*/  @!P0 IMAD.WIDE.U32 R16, R20, R16, R24 ;  /* 0x0000001014108225 */ /* 0x000fc800078e0018 */
[----:B------:R-:W-:Y:S01]  /*2120*/  @!P0 IMAD.IADD R17, R17, 0x1, R27 ;  /* 0x0000000111118824 */ /* 0x000fe200078e021b */
[----:B------:R-:W-:-:S04]  /*2130*/  @!P0 SHF.L.U32 R29, R16, 0x1, RZ ;  /* 0x00000001101d8819 */ /* 0x000fc800000006ff */
[----:B------:R-:W-:Y:S02]  /*2140*/  @!P0 SHF.L.U64.HI R26, R16, 0x1, R17 ;  /* 0x00000001101a8819 */ /* 0x000fe40000010211 */
[----:B--2---:R-:W-:Y:S01]  /*2150*/  @!P0 IADD3 R24, P1, PT, R29, R18, RZ ;  /* 0x000000121d188210 */ /* 0x004fe20007f3e0ff */
[----:B------:R-:W0:Y:S03]  /*2160*/  @!P0 LDC.64 R16, c[0x0][0x398] ;  /* 0x0000e600ff108b82 */ /* 0x000e260000000a00 */
[----:B------:R-:W-:-:S05]  /*2170*/  @!P0 IADD3.X R25, PT, PT, R26, R19, RZ, P1, !PT ;  /* 0x000000131a198210 */ /* 0x000fca0000ffe4ff */
[----:B------:R2:W3:Y:S01]  /*2180*/  @!P0 LDG.E R18, desc[UR4][R24.64] ;  /* 0x0000000418128981 */ /* 0x0004e2000c1e1900 */
[----:B0-----:R-:W-:-:S05]  /*2190*/  @!P0 IADD3 R28, P1, PT, R29, R16, RZ ;  /* 0x000000101d1c8210 */ /* 0x001fca0007f3e0ff */
[----:B------:R-:W-:Y:S02]  /*21a0*/  @!P0 IMAD.X R29, R26, 0x1, R17, P1 ;  /* 0x000000011a1d8824 */ /* 0x000fe400008e0611 */
[----:B------:R-:W0:Y:S03]  /*21b0*/  @!P0 LDC.64 R16, c[0x0][0x3f8] ;  /* 0x0000fe00ff108b82 */ /* 0x000e260000000a00 */
[----:B------:R4:W3:Y:S01]  /*21c0*/  @!P0 LDG.E R19, desc[UR4][R28.64] ;  /* 0x000000041c138981 */ /* 0x0008e2000c1e1900 */
[----:B------:R-:W-:Y:S01]  /*21d0*/  @!P0 IADD3 R27, PT, PT, R20, 0x1, RZ ;  /* 0x00000001141b8810 */ /* 0x000fe20007ffe0ff */
[----:B--2---:R-:W-:Y:S01]  /*21e0*/  @!P0 IMAD.MOV.U32 R25, RZ, RZ, R9 ;  /* 0x000000ffff198224 */ /* 0x004fe200078e0009 */
[----:B------:R-:W-:Y:S02]  /*21f0*/  @!P0 MOV R24, R22 ;  /* 0x0000001600188202 */ /* 0x000fe40000000f00 */
[----:B------:R-:W-:-:S05]  /*2200*/  @!P0 SHF.R.S32.HI R26, RZ, 0x1f, R27 ;  /* 0x0000001fff1a8819 */ /* 0x000fca000001141b */
[----:B0-----:R-:W-:-:S04]  /*2210*/  @!P0 IMAD R26, R26, R16, RZ ;  /* 0x000000101a1a8224 */ /* 0x001fc800078e02ff */
[C---:B----4-:R-:W-:Y:S02]  /*2220*/  @!P0 IMAD R29, R27.reuse, R17, R26 ;  /* 0x000000111b1d8224 */ /* 0x050fe400078e021a */
[----:B------:R-:W-:Y:S02]  /*2230*/  @!P0 IMAD.WIDE.U32 R26, R27, R16, R24 ;  /* 0x000000101b1a8225 */ /* 0x000fe400078e0018 */
[----:B------:R-:W0:Y:S03]  /*2240*/  @!P0 LDC.64 R16, c[0x0][0x3a0] ;  /* 0x0000e800ff108b82 */ /* 0x000e260000000a00 */
[----:B------:R-:W-:-:S04]  /*2250*/  @!P0 IADD3 R25, PT, PT, R27, R29, RZ ;  /* 0x0000001d1b198210 */ /* 0x000fc80007ffe0ff */
[C---:B------:R-:W-:Y:S02]  /*2260*/  @!P0 SHF.L.U64.HI R24, R26.reuse, 0x1, R25 ;  /* 0x000000011a188819 */ /* 0x040fe40000010219 */
[----:B------:R-:W-:-:S04]  /*2270*/  @!P0 SHF.L.U32 R25, R26, 0x1, RZ ;  /* 0x000000011a198819 */ /* 0x000fc800000006ff */
[----:B0-----:R-:W-:-:S05]  /*2280*/  @!P0 IADD3 R26, P1, PT, R25, R16, RZ ;  /* 0x00000010191a8210 */ /* 0x001fca0007f3e0ff */
[----:B------:R-:W-:Y:S02]  /*2290*/  @!P0 IMAD.X R27, R24, 0x1, R17, P1 ;  /* 0x00000001181b8824 */ /* 0x000fe400008e0611 */
[----:B------:R-:W0:Y:S03]  /*22a0*/  @!P0 LDC.64 R16, c[0x0][0x398] ;  /* 0x0000e600ff108b82 */ /* 0x000e260000000a00 */
[----:B------:R-:W2:Y:S01]  /*22b0*/  @!P0 LDG.E R26, desc[UR4][R26.64] ;  /* 0x000000041a1a8981 */ /* 0x000ea2000c1e1900 */
[----:B0-----:R-:W-:-:S04]  /*22c0*/  @!P0 IADD3 R16, P1, PT, R25, R16, RZ ;  /* 0x0000001019108210 */ /* 0x001fc80007f3e0ff */
[----:B------:R-:W-:-:S05]  /*22d0*/  @!P0 IADD3.X R17, PT, PT, R24, R17, RZ, P1, !PT ;  /* 0x0000001118118210 */ /* 0x000fca0000ffe4ff */
[----:B------:R0:W4:Y:S01]  /*22e0*/  @!P0 LDG.E R16, desc[UR4][R16.64] ;  /* 0x0000000410108981 */ /* 0x000122000c1e1900 */
[----:B------:R-:W-:Y:S02]  /*22f0*/  PRMT R24, RZ, 0x7610, R24 ;  /* 0x00007610ff187816 */ /* 0x000fe40000000018 */
[----:B------:R-:W-:Y:S02]  /*2300*/  IADD3 R21, PT, PT, R21, 0x2, RZ ;  /* 0x0000000215157810 */ /* 0x000fe40007ffe0ff */
[----:B------:R-:W-:Y:S02]  /*2310*/  IADD3 R20, PT, PT, R20, 0x2, RZ ;  /* 0x0000000214147810 */ /* 0x000fe40007ffe0ff */
[----:B------:R-:W-:Y:S02]  /*2320*/  ISETP.NE.AND P1, PT, R21, RZ, PT ;  /* 0x000000ff1500720c */ /* 0x000fe40003f25270 */
[----:B0-----:R-:W-:Y:S02]  /*2330*/  PRMT R17, RZ, 0x7610, R17 ;  /* 0x00007610ff117816 */ /* 0x001fe40000000011 */
[----:B---3--:R-:W-:-:S04]  /*2340*/  @!P0 PRMT R24, R18, 0x7610, R24 ;  /* 0x0000761012188816 */ /* 0x008fc80000000018 */
[----:B------:R-:W-:-:S05]  /*2350*/  SHF.L.U32 R25, R24, 0x10, RZ ;  /* 0x0000001018197819 */ /* 0x000fca00000006ff */
[----:B------:R-:W-:-:S04]  /*2360*/  FADD.FTZ R25, -R14, R25 ;  /* 0x000000190e197221 */ /* 0x000fc80000010100 */
[----:B-1----:R-:W-:-:S04]  /*2370*/  FMUL.FTZ R25, R25, R2 ;  /* 0x0000000219197220 */ /* 0x002fc80000410000 */
[----:B-----5:R-:W-:-:S04]  /*2380*/  FFMA.FTZ R24, R25, R12, R10 ;  /* 0x0000000c19187223 */ /* 0x020fc8000001000a */
[----:B------:R-:W-:Y:S01]  /*2390*/  FMUL.FTZ R27, R24, -1.4426950216293334961 ;  /* 0xbfb8aa3b181b7820 */ /* 0x000fe20000410000 */
[----:B------:R-:W-:-:S05]  /*23a0*/  @!P0 PRMT R17, R19, 0x7610, R17 ;  /* 0x0000761013118816 */ /* 0x000fca0000000011 */
[----:B------:R-:W0:Y:S01]  /*23b0*/  MUFU.EX2 R27, R27 ;  /* 0x0000001b001b7308 */ /* 0x000e220000000800 */
[----:B------:R-:W-:Y:S02]  /*23c0*/  IMAD.U32 R17, R17, 0x10000, RZ ;  /* 0x0001000011117824 */ /* 0x000fe400078e00ff */
[----:B0-----:R-:W-:-:S06]  /*23d0*/  FADD.FTZ R28, R27, 1 ;  /* 0x3f8000001b1c7421 */ /* 0x001fcc0000010000 */
[----:B------:R-:W0:Y:S02]  /*23e0*/  MUFU.RCP R28, R28 ;  /* 0x0000001c001c7308 */ /* 0x000e240000001000 */
[----:B0-----:R-:W-:Y:S01]  /*23f0*/  FADD.FTZ R29, -R28, 1 ;  /* 0x3f8000001c1d7421 */ /* 0x001fe20000010100 */
[----:B------:R-:W-:-:S03]  /*2400*/  FMUL.FTZ R17, R17, R28 ;  /* 0x0000001c11117220 */ /* 0x000fc60000410000 */
[----:B------:R-:W-:-:S04]  /*2410*/  FFMA.FTZ R24, R24, R29, 1 ;  /* 0x3f80000018187423 */ /* 0x000fc8000001001d */
[----:B------:R-:W-:Y:S01]  /*2420*/  FMUL.FTZ R24, R17, R24 ;  /* 0x0000001811187220 */ /* 0x000fe20000410000 */
[----:B------:R-:W-:-:S03]  /*2430*/  PRMT R17, RZ, 0x7610, R17 ;  /* 0x00007610ff117816 */ /* 0x000fc60000000011 */
[----:B------:R-:W-:Y:S01]  /*2440*/  FADD.FTZ R7, R24, R7 ;  /* 0x0000000718077221 */ /* 0x000fe20000010000 */
[----:B------:R-:W-:Y:S01]  /*2450*/  @!P0 PRMT R17, R18, 0x7632, R17 ;  /* 0x0000763212118816 */ /* 0x000fe20000000011 */
[----:B------:R-:W-:-:S03]  /*2460*/  FFMA.FTZ R15, R25, R24, R15 ;  /* 0x00000018190f7223 */ /* 0x000fc6000001000f */
[----:B------:R-:W-:Y:S02]  /*2470*/  SHF.L.U32 R27, R17, 0x10, RZ ;  /* 0x00000010111b7819 */ /* 0x000fe400000006ff */
[----:B------:R-:W-:-:S04]  /*2480*/  PRMT R17, RZ, 0x7610, R17 ;  /* 0x00007610ff117816 */ /* 0x000fc80000000011 */
[----:B------:R-:W-:Y:S01]  /*2490*/  @!P0 PRMT R17, R19, 0x7632, R17 ;  /* 0x0000763213118816 */ /* 0x000fe20000000011 */
[----:B------:R-:W-:Y:S01]  /*24a0*/  FADD.FTZ R19, -R14, R27 ;  /* 0x0000001b0e137221 */ /* 0x000fe20000010100 */
[----:B------:R-:W-:Y:S02]  /*24b0*/  FMUL.FTZ R27, R24, R12 ;  /* 0x0000000c181b7220 */ /* 0x000fe40000410000 */
[----:B------:R-:W-:Y:S01]  /*24c0*/  SHF.L.U32 R17, R17, 0x10, RZ ;  /* 0x0000001011117819 */ /* 0x000fe200000006ff */
[----:B------:R-:W-:Y:S01]  /*24d0*/  FMUL.FTZ R18, R19, R2 ;  /* 0x0000000213127220 */ /* 0x000fe20000410000 */
[----:B------:R-:W-:Y:S01]  /*24e0*/  FFMA.FTZ R19, R25, R27, R6 ;  /* 0x0000001b19137223 */ /* 0x000fe20000010006 */
[----:B------:R-:W-:Y:S02]  /*24f0*/  FADD.FTZ R8, R27, R8 ;  /* 0x000000081b087221 */ /* 0x000fe40000010000 */
[----:B------:R-:W-:-:S04]  /*2500*/  FFMA.FTZ R6, R18, R13, R11 ;  /* 0x0000000d12067223 */ /* 0x000fc8000001000b */
[----:B------:R-:W-:-:S06]  /*2510*/  FMUL.FTZ R24, R6, -1.4426950216293334961 ;  /* 0xbfb8aa3b06187820 */ /* 0x000fcc0000410000 */
[----:B------:R-:W0:Y:S02]  /*2520*/  MUFU.EX2 R24, R24 ;  /* 0x0000001800187308 */ /* 0x000e240000000800 */
[----:B0-----:R-:W-:-:S06]  /*2530*/  FADD.FTZ R25, R24, 1 ;  /* 0x3f80000018197421 */ /* 0x001fcc0000010000 */
[----:B------:R-:W0:Y:S02]  /*2540*/  MUFU.RCP R28, R25 ;  /* 0x00000019001c7308 */ /* 0x000e240000001000 */
[----:B0-----:R-:W-:Y:S01]  /*2550*/  FMUL.FTZ R17, R17, R28 ;  /* 0x0000001c11117220 */ /* 0x001fe20000410000 */
[----:B------:R-:W-:Y:S01]  /*2560*/  FADD.FTZ R29, -R28, 1 ;  /* 0x3f8000001c1d7421 */ /* 0x000fe20000010100 */
[----:B------:R-:W-:-:S03]  /*2570*/  PRMT R28, RZ, 0x7610, R28 ;  /* 0x00007610ff1c7816 */ /* 0x000fc6000000001c */
[----:B------:R-:W-:Y:S01]  /*2580*/  FFMA.FTZ R6, R6, R29, 1 ;  /* 0x3f80000006067423 */ /* 0x000fe2000001001d */
[----:B--2---:R-:W-:-:S03]  /*2590*/  @!P0 PRMT R28, R26, 0x7610, R28 ;  /* 0x000076101a1c8816 */ /* 0x004fc6000000001c */
[----:B------:R-:W-:Y:S02]  /*25a0*/  FMUL.FTZ R24, R17, R6 ;  /* 0x0000000611187220 */ /* 0x000fe40000410000 */
[----:B------:R-:W-:Y:S02]  /*25b0*/  IMAD.U32 R29, R28, 0x10000, RZ ;  /* 0x000100001c1d7824 */ /* 0x000fe400078e00ff */
[----:B------:R-:W-:Y:S01]  /*25c0*/  FADD.FTZ R4, R24, R4 ;  /* 0x0000000418047221 */ /* 0x000fe20000010000 */
[----:B------:R-:W-:Y:S01]  /*25d0*/  FFMA.FTZ R5, R18, R24, R5 ;  /* 0x0000001812057223 */ /* 0x000fe20000010005 */
[----:B------:R-:W-:Y:S01]  /*25e0*/  FADD.FTZ R29, -R14, R29 ;  /* 0x0000001d0e1d7221 */ /* 0x000fe20000010100 */
[----:B------:R-:W-:-:S03]  /*25f0*/  FMUL.FTZ R24, R24, R13 ;  /* 0x0000000d18187220 */ /* 0x000fc60000410000 */
[----:B------:R-:W-:Y:S01]  /*2600*/  FMUL.FTZ R17, R29, R2 ;  /* 0x000000021d117220 */ /* 0x000fe20000410000 */
[--C-:B------:R-:W-:Y:S01]  /*2610*/  FFMA.FTZ R18, R18, R24, R19.reuse ;  /* 0x0000001812127223 */ /* 0x100fe20000010013 */
[----:B------:R-:W-:Y:S01]  /*2620*/  PRMT R19, RZ, 0x7610, R19 ;  /* 0x00007610ff137816 */ /* 0x000fe20000000013 */
[----:B------:R-:W-:Y:S01]  /*2630*/  FADD.FTZ R8, R24, R8 ;  /* 0x0000000818087221 */ /* 0x000fe20000010000 */
[----:B------:R-:W-:Y:S02]  /*2640*/  FFMA.FTZ R6, R17, R12, R10 ;  /* 0x0000000c11067223 */ /* 0x000fe4000001000a */
[----:B----4-:R-:W-:Y:S02]  /*2650*/  @!P0 PRMT R19, R16, 0x7610, R19 ;  /* 0x0000761010138816 */ /* 0x010fe40000000013 */
[----:B------:R-:W-:Y:S01]  /*2660*/  FMUL.FTZ R27, R6, -1.4426950216293334961 ;  /* 0xbfb8aa3b061b7820 */ /* 0x000fe20000410000 */
[----:B------:R-:W-:Y:S02]  /*2670*/  PRMT R16, RZ, 0x7610, R16 ;  /* 0x00007610ff107816 */ /* 0x000fe40000000010 */
[----:B------:R-:W-:-:S02]  /*2680*/  SHF.L.U32 R28, R19, 0x10, RZ ;  /* 0x00000010131c7819 */ /* 0x000fc400000006ff */
[----:B------:R-:W-:Y:S01]  /*2690*/  @!P0 PRMT R16, R16, 0x7632, R16 ;  /* 0x0000763210108816 */ /* 0x000fe20000000010 */
[----:B------:R-:W0:Y:S04]  /*26a0*/  MUFU.EX2 R27, R27 ;  /* 0x0000001b001b7308 */ /* 0x000e280000000800 */
[----:B------:R-:W-:Y:S02]  /*26b0*/  IMAD.U32 R16, R16, 0x10000, RZ ;  /* 0x0001000010107824 */ /* 0x000fe400078e00ff */
[----:B0-----:R-:W-:-:S04]  /*26c0*/  FADD.FTZ R29, R27, 1 ;  /* 0x3f8000001b1d7421 */ /* 0x001fc80000010000 */
[----:B------:R-:W0:Y:S02]  /*26d0*/  MUFU.RCP R25, R29 ;  /* 0x0000001d00197308 */ /* 0x000e240000001000 */
[----:B0-----:R-:W-:Y:S01]  /*26e0*/  FMUL.FTZ R19, R28, R25 ;  /* 0x000000191c137220 */ /* 0x001fe20000410000 */
[----:B------:R-:W-:-:S04]  /*26f0*/  FADD.FTZ R25, -R25, 1 ;  /* 0x3f80000019197421 */ /* 0x000fc80000010100 */
[----:B------:R-:W-:Y:S01]  /*2700*/  FFMA.FTZ R28, R6, R25, 1 ;  /* 0x3f800000061c7423 */ /* 0x000fe20000010019 */
[----:B------:R-:W-:-:S03]  /*2710*/  PRMT R6, RZ, 0x7610, R6 ;  /* 0x00007610ff067816 */ /* 0x000fc60000000006 */
[----:B------:R-:W-:Y:S01]  /*2720*/  FMUL.FTZ R28, R19, R28 ;  /* 0x0000001c131c7220 */ /* 0x000fe20000410000 */
[----:B------:R-:W-:-:S03]  /*2730*/  @!P0 PRMT R6, R26, 0x7632, R6 ;  /* 0x000076321a068816 */ /* 0x000fc60000000006 */
[----:B------:R-:W-:Y:S01]  /*2740*/  FFMA.FTZ R15, R17, R28, R15 ;  /* 0x0000001c110f7223 */ /* 0x000fe2000001000f */
[----:B------:R-:W-:Y:S01]  /*2750*/  SHF.L.U32 R25, R6, 0x10, RZ ;  /* 0x0000001006197819 */ /* 0x000fe200000006ff */
[----:B------:R-:W-:-:S04]  /*2760*/  FADD.FTZ R7, R7, R28 ;  /* 0x0000001c07077221 */ /* 0x000fc80000010000 */
[----:B------:R-:W-:-:S04]  /*2770*/  FADD.FTZ R25, -R14, R25 ;  /* 0x000000190e197221 */ /* 0x000fc80000010100 */
[----:B------:R-:W-:-:S04]  /*2780*/  FMUL.FTZ R6, R25, R2 ;  /* 0x0000000219067220 */ /* 0x000fc80000410000 */
[----:B------:R-:W-:-:S04]  /*2790*/  FFMA.FTZ R19, R6, R13, R11 ;  /* 0x0000000d06137223 */ /* 0x000fc8000001000b */
[----:B------:R-:W-:-:S06]  /*27a0*/  FMUL.FTZ R25, R19, -1.4426950216293334961 ;  /* 0xbfb8aa3b13197820 */ /* 0x000fcc0000410000 */
[----:B------:R-:W0:Y:S02]  /*27b0*/  MUFU.EX2 R25, R25 ;  /* 0x0000001900197308 */ /* 0x000e240000000800 */
[----:B0-----:R-:W-:-:S06]  /*27c0*/  FADD.FTZ R26, R25, 1 ;  /* 0x3f800000191a7421 */ /* 0x001fcc0000010000 */
[----:B------:R-:W0:Y:S02]  /*27d0*/  MUFU.RCP R27, R26 ;  /* 0x0000001a001b7308 */ /* 0x000e240000001000 */
[----:B0-----:R-:W-:Y:S01]  /*27e0*/  FMUL.FTZ R16, R16, R27 ;  /* 0x0000001b10107220 */ /* 0x001fe20000410000 */
[----:B------:R-:W-:-:S04]  /*27f0*/  FADD.FTZ R27, -R27, 1 ;  /* 0x3f8000001b1b7421 */ /* 0x000fc80000010100 */
[----:B------:R-:W-:Y:S01]  /*2800*/  FFMA.FTZ R27, R19, R27, 1 ;  /* 0x3f800000131b7423 */ /* 0x000fe2000001001b */
[----:B------:R-:W-:-:S03]  /*2810*/  FMUL.FTZ R19, R28, R12 ;  /* 0x0000000c1c137220 */ /* 0x000fc60000410000 */
[----:B------:R-:W-:Y:S01]  /*2820*/  FMUL.FTZ R16, R16, R27 ;  /* 0x0000001b10107220 */ /* 0x000fe20000410000 */
[----:B------:R-:W-:Y:S01]  /*2830*/  FFMA.FTZ R18, R17, R19, R18 ;  /* 0x0000001311127223 */ /* 0x000fe20000010012 */
[----:B------:R-:W-:Y:S02]  /*2840*/  FADD.FTZ R8, R8, R19 ;  /* 0x0000001308087221 */ /* 0x000fe40000010000 */
[----:B------:R-:W-:Y:S01]  /*2850*/  FMUL.FTZ R17, R16, R13 ;  /* 0x0000000d10117220 */ /* 0x000fe20000410000 */
[----:B------:R-:W-:Y:S01]  /*2860*/  FFMA.FTZ R5, R6, R16, R5 ;  /* 0x0000001006057223 */ /* 0x000fe20000010005 */
[----:B------:R-:W-:Y:S02]  /*2870*/  FADD.FTZ R4, R4, R16 ;  /* 0x0000001004047221 */ /* 0x000fe40000010000 */
[----:B------:R-:W-:Y:S01]  /*2880*/  FFMA.FTZ R6, R6, R17, R18 ;  /* 0x0000001106067223 */ /* 0x000fe20000010012 */
[----:B------:R-:W-:Y:S01]  /*2890*/  FADD.FTZ R8, R17, R8 ;  /* 0x0000000811087221 */ /* 0x000fe20000010000 */
[----:B------:R-:W-:Y:S06]  /*28a0*/  @P1 BRA `(.L_x_2417) ;  /* 0xfffffff400fc1947 */ /* 0x000fec000383ffff */
.L_x_2409:
[----:B------:R-:W0:Y:S01]  /*28b0*/  LDCU UR6, c[0x0][0x424] ;  /* 0x00008480ff0677ac */ /* 0x000e220008000800 */
[----:B-----5:R-:W2:Y:S01]  /*28c0*/  S2R R10, SR_CgaCtaId ;  /* 0x00000000000a7919 */ /* 0x020ea20000008800 */
[----:B------:R-:W-:Y:S01]  /*28d0*/  MOV R11, 0x400 ;  /* 0x00000400000b7802 */ /* 0x000fe20000000f00 */
[----:B0-----:R-:W-:-:S04]  /*28e0*/  IMAD R9, R3, UR6, RZ ;  /* 0x0000000603097c24 */ /* 0x001fc8000f8e02ff */
[----:B------:R-:W-:-:S05]  /*28f0*/  IMAD R9, R0, 0x2, -R9 ;  /* 0x0000000200097824 */ /* 0x000fca00078e0a09 */
[----:B------:R-:W-:-:S04]  /*2900*/  ISETP.NE.AND P0, PT, R9, RZ, PT ;  /* 0x000000ff0900720c */ /* 0x000fc80003f05270 */
[----:B-1----:R-:W-:Y:S02]  /*2910*/  SEL R2, RZ, 0x1, P0 ;  /* 0x00000001ff027807 */ /* 0x002fe40000000000 */
        /* <DEDUP_REMOVED lines=9> */
[----:B------:R-:W1:Y:S01]  /*29b0*/  S2R R26, SR_LANEID ;  /* 0x00000000001a7919 */ /* 0x000e620000000000 */
[----:B0-----:R-:W-:-:S03]  /*29c0*/  IMAD R2, R0, 0x48, R9 ;  /* 0x0000004800027824 */ /* 0x001fc600078e0209 */
[----:B------:R-:W0:Y:S04]  /*29d0*/  LDS R25, [R27+0x21c] ;  /* 0x00021c001b197984 */ /* 0x000e280000000800 */
[----:B------:R-:W2:Y:S04]  /*29e0*/  LDS R8, [R27+0x228] ;  /* 0x000228001b087984 */ /* 0x000ea80000000800 */
[----:B------:R-:W3:Y:S04]  /*29f0*/  LDS R22, [R27+0x210] ;  /* 0x000210001b167984 */ /* 0x000ee80000000800 */
[----:B------:R-:W-:Y:S04]  /*2a00*/  LDS R6, [R27+0x214] ;  /* 0x000214001b067984 */ /* 0x000fe80000000800 */
[----:B------:R-:W4:Y:S04]  /*2a10*/  LDS R11, [R27+0x220] ;  /* 0x000220001b0b7984 */ /* 0x000f280000000800 */
[----:B------:R-:W-:Y:S04]  /*2a20*/  LDS R13, [R27+0x218] ;  /* 0x000218001b0d7984 */ /* 0x000fe80000000800 */
[----:B------:R-:W5:Y:S04]  /*2a30*/  LDS R14, [R27+0x224] ;  /* 0x000224001b0e7984 */ /* 0x000f680000000800 */
[----:B------:R-:W1:Y:S04]  /*2a40*/  LDS R16, [R27+0x22c] ;  /* 0x00022c001b107984 */ /* 0x000e680000000800 */
[----:B------:R-:W1:Y:S04]  /*2a50*/  LDS R18, [R27+0x234] ;  /* 0x000234001b127984 */ /* 0x000e680000000800 */
[----:B------:R-:W1:Y:S04]  /*2a60*/  LDS R19, [R27+0x230] ;  /* 0x000230001b137984 */ /* 0x000e680000000800 */
[----:B------:R-:W1:Y:S01]  /*2a70*/  LDS R21, [R27+0x240] ;  /* 0x000240001b157984 */ /* 0x000e620000000800 */
[----:B0-----:R-:W-:-:S03]  /*2a80*/  ISETP.NE.AND P0, PT, R25, RZ, PT ;  /* 0x000000ff1900720c */ /* 0x001fc60003f05270 */
[----:B------:R-:W0:Y:S01]  /*2a90*/  LDS R12, [R27+0x24c] ;  /* 0x00024c001b0c7984 */ /* 0x000e220000000800 */
[----:B--2---:R-:W-:-:S03]  /*2aa0*/  ISETP.NE.AND P1, PT, R8, RZ, PT ;  /* 0x000000ff0800720c */ /* 0x004fc60003f25270 */
[----:B------:R-:W2:Y:S01]  /*2ab0*/  LDS R20, [R27+0x23c] ;  /* 0x00023c001b147984 */ /* 0x000ea20000000800 */
[----:B---3--:R-:W-:-:S03]  /*2ac0*/  IADD3 R22, PT, PT, R8, R25, R22 ;  /* 0x0000001908167210 */ /* 0x008fc60007ffe016 */
[----:B------:R-:W3:Y:S04]  /*2ad0*/  LDS R23, [R27+0x238] ;  /* 0x000238001b177984 */ /* 0x000ee80000000800 */
[----:B------:R-:W3:Y:S01]  /*2ae0*/  LDS R17, [R2+0x258] ;  /* 0x0002580002117984 */ /* 0x000ee20000000800 */
[----:B----4-:R-:W-:-:S03]  /*2af0*/  @!P0 FADD.FTZ R11, R6, R11 ;  /* 0x0000000b060b8221 */ /* 0x010fc60000010000 */
[----:B------:R-:W4:Y:S04]  /*2b00*/  LDS R24, [R27+0x244] ;  /* 0x000244001b187984 */ /* 0x000f280000000800 */
[----:B------:R3:W4:Y:S01]  /*2b10*/  LDS R25, [R27+0x248] ;  /* 0x000248001b197984 */ /* 0x0007220000000800 */
[----:B-----5:R-:W-:-:S03]  /*2b20*/  @!P0 FADD.FTZ R14, R13, R14 ;  /* 0x0000000e0d0e8221 */ /* 0x020fc60000010000 */
[----:B------:R-:W5:Y:S01]  /*2b30*/  LDS R6, [R2+0x250] ;  /* 0x0002500002067984 */ /* 0x000f620000000800 */
[----:B-1----:R-:W-:-:S03]  /*2b40*/  @!P1 FADD.FTZ R16, R16, R11 ;  /* 0x0000000b10109221 */ /* 0x002fc60000010000 */
[----:B------:R-:W1:Y:S01]  /*2b50*/  LDS R8, [R2+0x254] ;  /* 0x0002540002087984 */ /* 0x000e620000000800 */
[----:B------:R-:W-:-:S03]  /*2b60*/  ISETP.NE.AND P0, PT, R18, RZ, PT ;  /* 0x000000ff1200720c */ /* 0x000fc60003f05270 */
[----:B------:R-:W1:Y:S01]  /*2b70*/  LDS R13, [R2+0x25c] ;  /* 0x00025c00020d7984 */ /* 0x000e620000000800 */
[----:B------:R-:W-:Y:S01]  /*2b80*/  @!P1 FADD.FTZ R19, R19, R14 ;  /* 0x0000000e13139221 */ /* 0x000fe20000010000 */
[----:B------:R-:W-:Y:S02]  /*2b90*/  SHF.R.U32.HI R14, RZ, 0x2, R26 ;  /* 0x00000002ff0e7819 */ /* 0x000fe4000001161a */
[----:B------:R-:W1:Y:S01]  /*2ba0*/  LDS R11, [R2+0x260] ;  /* 0x00026000020b7984 */ /* 0x000e620000000800 */
[C---:B------:R-:W-:Y:S02]  /*2bb0*/  ISETP.NE.AND P1, PT, R21.reuse, RZ, PT ;  /* 0x000000ff1500720c */ /* 0x040fe40003f25270 */
[----:B------:R-:W-:Y:S02]  /*2bc0*/  IADD3 R22, PT, PT, R21, R22, R18 ;  /* 0x0000001615167210 */ /* 0x000fe40007ffe012 */
[----:B0-----:R-:W-:Y:S01]  /*2bd0*/  ISETP.NE.AND P2, PT, R12, RZ, PT ;  /* 0x000000ff0c00720c */ /* 0x001fe20003f45270 */
[----:B--2---:R-:W-:Y:S01]  /*2be0*/  @!P0 FADD.FTZ R20, R20, R19 ;  /* 0x0000001314148221 */ /* 0x004fe20000010000 */
[----:B------:R-:W-:Y:S01]  /*2bf0*/  MOV R19, 0x400 ;  /* 0x0000040000137802 */ /* 0x000fe20000000f00 */
[----:B---3--:R-:W-:-:S03]  /*2c00*/  @!P0 FADD.FTZ R23, R23, R16 ;  /* 0x0000001017178221 */ /* 0x008fc60000010000 */
[----:B------:R-:W-:Y:S01]  /*2c10*/  LEA R27, R10, R19, 0x18 ;  /* 0x000000130a1b7211 */ /* 0x000fe200078ec0ff */
[----:B------:R-:W-:Y:S01]  /*2c20*/  IMAD.HI.U32 R19, R14, 0x24924925, RZ ;  /* 0x249249250e137827 */ /* 0x000fe200078e00ff */
[----:B------:R-:W-:-:S03]  /*2c30*/  ISETP.NE.AND P0, PT, R17, RZ, PT ;  /* 0x000000ff1100720c */ /* 0x000fc60003f05270 */
[----:B------:R-:W-:Y:S01]  /*2c40*/  IMAD R26, R19, -0x1c, R26 ;  /* 0xffffffe4131a7824 */ /* 0x000fe200078e021a */
[----:B------:R-:W-:Y:S01]  /*2c50*/  IADD3 R17, PT, PT, R17, R22, R12 ;  /* 0x0000001611117210 */ /* 0x000fe20007ffe00c */
[----:B----4-:R-:W-:Y:S02]  /*2c60*/  @!P1 FADD.FTZ R24, R24, R23 ;  /* 0x0000001718189221 */ /* 0x010fe40000010000 */
[----:B------:R-:W-:Y:S02]  /*2c70*/  IMAD R10, R26, 0xc, R27 ;  /* 0x0000000c1a0a7824 */ /* 0x000fe400078e021b */
[----:B------:R-:W-:-:S03]  /*2c80*/  @!P1 FADD.FTZ R25, R25, R20 ;  /* 0x0000001419199221 */ /* 0x000fc60000010000 */
[----:B------:R0:W-:Y:S01]  /*2c90*/  STS [R10+0xc0], R17 ;  /* 0x0000c0110a007388 */ /* 0x0001e20000000800 */
[----:B-----5:R-:W-:Y:S01]  /*2ca0*/  @!P2 FADD.FTZ R6, R6, R24 ;  /* 0x000000180606a221 */ /* 0x020fe20000010000 */
[----:B-1----:R-:W-:-:S03]  /*2cb0*/  @!P2 FADD.FTZ R8, R8, R25 ;  /* 0x000000190808a221 */ /* 0x002fc60000010000 */
        /* <DEDUP_REMOVED lines=64> */
[----:B0-----:R-:W-:-:S09]  /*30c0*/  @P1 IADD3 R8, PT, PT, R17, R8, RZ ;  /* 0x0000000811081210 */ /* 0x001fd20007ffe0ff */
        /* <DEDUP_REMOVED lines=23> */
.L_x_2433:
[----:B------:R-:W1:Y:S01]  /*3240*/  LDS R25, [R2+0x210] ;  /* 0x0002100002197984 */ /* 0x000e620000000800 */
[----:B------:R-:W-:Y:S02]  /*3250*/  ISETP.NE.AND P1, PT, R0, RZ, PT ;  /* 0x000000ff0000720c */ /* 0x000fe40003f25270 */
[----:B------:R-:W-:Y:S01]  /*3260*/  PLOP3.LUT P0, PT, PT, PT, PT, 0x80, 0x8 ;  /* 0x000000000008781c */ /* 0x000fe20003f0f070 */
[----:B0-----:R-:W0:Y:S04]  /*3270*/  LDS R17, [R10+0xb4] ;  /* 0x0000b4000a117984 */ /* 0x001e280000000800 */
[----:B------:R-:W-:Y:S04]  /*3280*/  LDS R18, [R10+0xb8] ;  /* 0x0000b8000a127984 */ /* 0x000fe80000000800 */
[----:B------:R-:W2:Y:S04]  /*3290*/  LDS R13, [R2+0x214] ;  /* 0x00021400020d7984 */ /* 0x000ea80000000800 */
[----:B------:R-:W-:Y:S04]  /*32a0*/  LDS R11, [R2+0x218] ;  /* 0x00021800020b7984 */ /* 0x000fe80000000800 */
[----:B------:R-:W3:Y:S04]  /*32b0*/  LDS R20, [R10+0xbc] ;  /* 0x0000bc000a147984 */ /* 0x000ee80000000800 */
[----:B------:R-:W4:Y:S04]  /*32c0*/  LDS R22, [R2+0x21c] ;  /* 0x00021c0002167984 */ /* 0x000f280000000800 */
[----:B------:R-:W5:Y:S04]  /*32d0*/  LDS R16, [R2+0x228] ;  /* 0x0002280002107984 */ /* 0x000f680000000800 */
[----:B------:R-:W5:Y:S04]  /*32e0*/  LDS R0, [R2+0x234] ;  /* 0x0002340002007984 */ /* 0x000f680000000800 */
[----:B------:R-:W5:Y:S01]  /*32f0*/  LDS R6, [R2+0x240] ;  /* 0x0002400002067984 */ /* 0x000f620000000800 */
[----:B-1----:R-:W-:-:S03]  /*3300*/  @P1 ISETP.NE.AND P2, PT, R25, RZ, PT ;  /* 0x000000ff1900120c */ /* 0x002fc60003f45270 */
[----:B------:R-:W1:Y:S01]  /*3310*/  LDS R12, [R2+0x220] ;  /* 0x00022000020c7984 */ /* 0x000e620000000800 */
[----:B------:R-:W-:-:S03]  /*3320*/  @P1 PLOP3.LUT P0, PT, P2, PT, PT, 0x80, 0x8 ;  /* 0x000000000008181c */ /* 0x000fc6000170f070 */
[----:B------:R-:W1:Y:S01]  /*3330*/  LDS R10, [R2+0x224] ;  /* 0x00022400020a7984 */ /* 0x000e620000000800 */
[----:B0-----:R-:W-:-:S03]  /*3340*/  @P1 IMAD.IADD R25, R17, 0x1, R25 ;  /* 0x0000000111191824 */ /* 0x001fc600078e0219 */
[----:B------:R-:W0:Y:S04]  /*3350*/  LDS R8, [R2+0x24c] ;  /* 0x00024c0002087984 */ /* 0x000e280000000800 */
[----:B------:R-:W0:Y:S04]  /*3360*/  LDS R17, [R2+0x22c] ;  /* 0x00022c0002117984 */ /* 0x000e280000000800 */
[----:B------:R-:W0:Y:S01]  /*3370*/  LDS R19, [R2+0x230] ;  /* 0x0002300002137984 */ /* 0x000e220000000800 */
[----:B--2---:R-:W-:Y:S01]  /*3380*/  @!P0 FADD.FTZ R13, R18, R13 ;  /* 0x0000000d120d8221 */ /* 0x004fe20000010000 */
[----:B---3--:R-:W-:-:S02]  /*3390*/  @!P0 FADD.FTZ R11, R20, R11 ;  /* 0x0000000b140b8221 */ /* 0x008fc40000010000 */
[----:B------:R-:W2:Y:S01]  /*33a0*/  LDS R14, [R2+0x258] ;  /* 0x00025800020e7984 */ /* 0x000ea20000000800 */
[----:B----4-:R-:W-:-:S03]  /*33b0*/  IADD3 R29, PT, PT, R22, R25, RZ ;  /* 0x00000019161d7210 */ /* 0x010fc60007ffe0ff */
[----:B------:R-:W3:Y:S01]  /*33c0*/  LDS R20, [R2+0x238] ;  /* 0x0002380002147984 */ /* 0x000ee20000000800 */
[----:B------:R-:W-:Y:S02]  /*33d0*/  ISETP.NE.AND P5, PT, R22, RZ, PT ;  /* 0x000000ff1600720c */ /* 0x000fe40003fa5270 */
[C---:B-----5:R-:W-:Y:S01]  /*33e0*/  ISETP.NE.AND P4, PT, R16.reuse, RZ, PT ;  /* 0x000000ff1000720c */ /* 0x060fe20003f85270 */
[----:B------:R-:W4:Y:S01]  /*33f0*/  LDS R18, [R2+0x23c] ;  /* 0x00023c0002127984 */ /* 0x000f220000000800 */
[----:B------:R-:W-:Y:S02]  /*3400*/  IADD3 R26, PT, PT, R16, R29, RZ ;  /* 0x0000001d101a7210 */ /* 0x000fe40007ffe0ff */
[C---:B------:R-:W-:Y:S01]  /*3410*/  ISETP.NE.AND P3, PT, R0.reuse, RZ, PT ;  /* 0x000000ff0000720c */ /* 0x040fe20003f65270 */
[----:B------:R-:W5:Y:S02]  /*3420*/  LDS R23, [R2+0x244] ;  /* 0x0002440002177984 */ /* 0x000f640000000800 */
[----:B------:R-:W-:Y:S01]  /*3430*/  IMAD.IADD R16, R0, 0x1, R26 ;  /* 0x0000000100107824 */ /* 0x000fe200078e021a */
[C---:B------:R-:W-:Y:S01]  /*3440*/  ISETP.NE.AND P2, PT, R6.reuse, RZ, PT ;  /* 0x000000ff0600720c */ /* 0x040fe20003f45270 */
[----:B------:R-:W5:Y:S03]  /*3450*/  LDS R21, [R2+0x248] ;  /* 0x0002480002157984 */ /* 0x000f660000000800 */
[----:B------:R-:W-:Y:S01]  /*3460*/  IADD3 R0, PT, PT, R6, R16, RZ ;  /* 0x0000001006007210 */ /* 0x000fe20007ffe0ff */
[----:B------:R-:W5:Y:S01]  /*3470*/  LDS R24, [R2+0x250] ;  /* 0x0002500002187984 */ /* 0x000f620000000800 */
[----:B-1----:R-:W-:-:S03]  /*3480*/  @!P5 FADD.FTZ R12, R12, R13 ;  /* 0x0000000d0c0cd221 */ /* 0x002fc60000010000 */
[----:B------:R-:W1:Y:S01]  /*3490*/  LDS R22, [R2+0x254] ;  /* 0x0002540002167984 */ /* 0x000e620000000800 */
[----:B------:R-:W-:-:S03]  /*34a0*/  @!P5 FADD.FTZ R10, R10, R11 ;  /* 0x0000000b0a0ad221 */ /* 0x000fc60000010000 */
[----:B------:R-:W-:Y:S01]  /*34b0*/  STS [R2+0x210], R25 ;  /* 0x0002101902007388 */ /* 0x000fe20000000800 */
[----:B0-----:R-:W-:-:S03]  /*34c0*/  ISETP.NE.AND P0, PT, R8, RZ, PT ;  /* 0x000000ff0800720c */ /* 0x001fc60003f05270 */
[----:B------:R-:W0:Y:S01]  /*34d0*/  LDS R27, [R2+0x25c] ;  /* 0x00025c00021b7984 */ /* 0x000e220000000800 */
[----:B------:R-:W-:-:S03]  /*34e0*/  @!P4 FADD.FTZ R17, R17, R12 ;  /* 0x0000000c1111c221 */ /* 0x000fc60000010000 */
[----:B------:R-:W0:Y:S01]  /*34f0*/  LDS R25, [R2+0x260] ;  /* 0x0002600002197984 */ /* 0x000e220000000800 */
[----:B------:R-:W-:Y:S01]  /*3500*/  @!P4 FADD.FTZ R19, R19, R10 ;  /* 0x0000000a1313c221 */ /* 0x000fe20000010000 */
[----:B--2---:R-:W-:Y:S02]  /*3510*/  ISETP.NE.AND P1, PT, R14, RZ, PT ;  /* 0x000000ff0e00720c */ /* 0x004fe40003f25270 */
[----:B------:R2:W-:Y:S01]  /*3520*/  STS [R2+0x21c], R29 ;  /* 0x00021c1d02007388 */ /* 0x0005e20000000800 */
[----:B---3--:R-:W-:-:S03]  /*3530*/  @!P3 FADD.FTZ R20, R20, R17 ;  /* 0x000000111414b221 */ /* 0x008fc60000010000 */
[----:B------:R3:W-:Y:S01]  /*3540*/  STS [R2+0x228], R26 ;  /* 0x0002281a02007388 */ /* 0x0007e20000000800 */
[----:B----4-:R-:W-:-:S03]  /*3550*/  @!P3 FADD.FTZ R18, R18, R19 ;  /* 0x000000131212b221 */ /* 0x010fc60000010000 */
[----:B------:R3:W-:Y:S01]  /*3560*/  STS [R2+0x234], R16 ;  /* 0x0002341002007388 */ /* 0x0007e20000000800 */
[----:B--2---:R-:W-:Y:S01]  /*3570*/  IADD3 R29, PT, PT, R8, R0, RZ ;  /* 0x00000000081d7210 */ /* 0x004fe20007ffe0ff */
[----:B-----5:R-:W-:Y:S02]  /*3580*/  @!P2 FADD.FTZ R23, R23, R20 ;  /* 0x000000141717a221 */ /* 0x020fe40000010000 */
[----:B------:R3:W-:Y:S01]  /*3590*/  STS [R2+0x240], R0 ;  /* 0x0002400002007388 */ /* 0x0007e20000000800 */
[----:B------:R-:W-:Y:S01]  /*35a0*/  @!P2 FADD.FTZ R21, R21, R18 ;  /* 0x000000121515a221 */ /* 0x000fe20000010000 */
[----:B------:R-:W-:Y:S02]  /*35b0*/  IMAD.IADD R6, R14, 0x1, R29 ;  /* 0x000000010e067824 */ /* 0x000fe400078e021d */
[----:B------:R3:W-:Y:S01]  /*35c0*/  STS [R2+0x214], R13 ;  /* 0x0002140d02007388 */ /* 0x0007e20000000800 */
[----:B------:R-:W-:-:S03]  /*35d0*/  @!P0 FADD.FTZ R24, R24, R23 ;  /* 0x0000001718188221 */ /* 0x000fc60000010000 */
[----:B------:R3:W-:Y:S01]  /*35e0*/  STS [R2+0x218], R11 ;  /* 0x0002180b02007388 */ /* 0x0007e20000000800 */
[----:B-1----:R-:W-:-:S03]  /*35f0*/  @!P0 FADD.FTZ R22, R22, R21 ;  /* 0x0000001516168221 */ /* 0x002fc60000010000 */
[----:B------:R3:W-:Y:S04]  /*3600*/  STS [R2+0x24c], R29 ;  /* 0x00024c1d02007388 */ /* 0x0007e80000000800 */
[----:B------:R3:W-:Y:S01]  /*3610*/  STS [R2+0x258], R6 ;  /* 0x0002580602007388 */ /* 0x0007e20000000800 */
[----:B0-----:R-:W-:-:S03]  /*3620*/  @!P1 FADD.FTZ R27, R27, R24 ;  /* 0x000000181b1b9221 */ /* 0x001fc60000010000 */
        /* <DEDUP_REMOVED lines=13> */
.L_x_2418:
[----:B---3--:R-:W1:Y:S01]  /*3700*/  S2R R19, SR_TID.X ;  /* 0x0000000000137919 */ /* 0x008e620000002100 */
        /* <DEDUP_REMOVED lines=30> */
[----:B0-----:R-:W-:Y:S01]  /*38f0*/  IADD3 R2, PT, PT, R14, 0xb50, RZ ;  /* 0x00000b500e027810 */ /* 0x001fe20007ffe0ff */
[----:B------:R-:W0:Y:S01]  /*3900*/  S2R R11, SR_CTAID.Z ;  /* 0x00000000000b7919 */ /* 0x000e220000002700 */
        /* <DEDUP_REMOVED lines=12> */
.L_x_2421:
[----:B------:R-:W-:Y:S05]  /*39d0*/  BSYNC.RECONVERGENT B0 ;  /* 0x0000000000007941 */ /* 0x000fea0003800200 */
.L_x_2420:
        /* <DEDUP_REMOVED lines=23> */
.L_x_2419:
[----:B------:R-:W-:Y:S05]  /*3b50*/  WARPSYNC.COLLECTIVE R6, `(.L_x_2422) ;  /* 0x0000000006087348 */ /* 0x000fea0003c00000 */
[----:B------:R-:W-:Y:S01]  /*3b60*/  NOP ;  /* 0x0000000000007918 */ /* 0x000fe20000000000 */
[----:B------:R-:W-:Y:S05]  /*3b70*/  ENDCOLLECTIVE ;  /* 0x000000000000791b */ /* 0x000fea0003800000 */
.L_x_2422:
        /* <DEDUP_REMOVED lines=13> */
.L_x_2423:
        /* <DEDUP_REMOVED lines=9> */
.L_x_2424:
        /* <DEDUP_REMOVED lines=11> */
.L_x_2425:
        /* <DEDUP_REMOVED lines=9> */
.L_x_2426:
        /* <DEDUP_REMOVED lines=11> */
.L_x_2427:
        /* <DEDUP_REMOVED lines=9> */
.L_x_2428:
[----:B------:R-:W0:Y:S01]  /*3f60*/  @P1 LDS R8, [R10+0x60] ;  /* 0x000060000a081984 */ /* 0x000e220000000800 */
[----:B------:R-:W-:-:S03]  /*3f70*/  @P1 ISETP.NE.AND P2, PT, R17, RZ, PT ;  /* 0x000000ff1100120c */ /* 0x000fc60003f45270 */
[----:B------:R-:W1:Y:S01]  /*3f80*/  @P1 LDS R12, [R10+0x64] ;  /* 0x000064000a0c1984 */ /* 0x000e620000000800 */
[----:B------:R-:W-:Y:S02]  /*3f90*/  @P1 PLOP3.LUT P0, PT, P2, PT, PT, 0x80, 0x8 ;  /* 0x000000000008181c */ /* 0x000fe4000170f070 */
[----:B------:R-:W-:Y:S01]  /*3fa0*/  ISETP.GE.U32.AND P2, PT, R26, 0x10, PT ;  /* 0x000000101a00780c */ /* 0x000fe20003f46070 */
[----:B------:R2:W3:Y:S01]  /*3fb0*/  @P1 LDS R14, [R10+0x68] ;  /* 0x000068000a0e1984 */ /* 0x0004e20000000800 */
[----:B0-----:R-:W-:-:S09]  /*3fc0*/  @P1 IADD3 R8, PT, PT, R17, R8, RZ ;  /* 0x0000000811081210 */ /* 0x001fd20007ffe0ff */
[----:B-1----:R-:W-:Y:S01]  /*3fd0*/  @!P0 FADD.FTZ R13, R13, R12 ;  /* 0x0000000c0d0d8221 */ /* 0x002fe20000010000 */
[----:B--2---:R-:W-:-:S07]  /*3fe0*/  @P1 IMAD.MOV.U32 R17, RZ, RZ, R8 ;  /* 0x000000ffff111224 */ /* 0x004fce00078e0008 */
[----:B---3--:R-:W-:Y:S05]  /*3ff0*/  WARPSYNC.COLLECTIVE R6, `(.L_x_2429) ;  /* 0x0000000006087348 */ /* 0x008fea0003c00000 */
[----:B------:R-:W-:Y:S01]  /*4000*/  NOP ;  /* 0x0000000000007918 */ /* 0x000fe20000000000 */
[----:B---3--:R-:W-:Y:S05]  /*4010*/  ENDCOLLECTIVE ;  /* 0x000000000000791b */ /* 0x008fea0003800000 */
.L_x_2429:
        /* <DEDUP_REMOVED lines=10> */
.L_x_2430:
        /* <DEDUP_REMOVED lines=9> */
.L_x_2431:
[----:B------:R-:W-:Y:S01]  /*4150*/  @!P0 FADD.FTZ R11, R11, R14 ;  /* 0x0000000e0b0b8221 */ /* 0x000fe20000010000 */
[----:B------:R0:W-:Y:S04]  /*4160*/  STS [R10+0xc0], R17 ;  /* 0x0000c0110a007388 */ /* 0x0001e80000000800 */
[----:B------:R0:W-:Y:S04]  /*4170*/  STS [R10+0xc4], R13 ;  /* 0x0000c40d0a007388 */ /* 0x0001e80000000800 */
[----:B------:R0:W-:Y:S02]  /*4180*/  STS [R10+0xc8], R11 ;  /* 0x0000c80b0a007388 */ /* 0x0001e40000000800 */
[----:B0-----:R-:W-:Y:S05]  /*4190*/  WARPSYNC.COLLECTIVE R6, `(.L_x_2432) ;  /* 0x0000000006087348 */ /* 0x001fea0003c00000 */
[----:B------:R-:W-:Y:S01]  /*41a0*/  NOP ;  /* 0x0000000000007918 */ /* 0x000fe20000000000 */
[----:B0-----:R-:W-:Y:S05]  /*41b0*/  ENDCOLLECTIVE ;  /* 0x000000000000791b */ /* 0x001fea0003800000 */
.L_x_2432:
[----:B------:R-:W-:Y:S05]  /*41c0*/  BRA `(.L_x_2433) ;  /* 0xfffffff0001c7947 */ /* 0x000fea000383ffff */
.L_x_2434:
        /* <DEDUP_REMOVED lines=11> */
.L_x_4460:


//--------------------- .text._Z30group_norm_nhwc_bwd_sum_kernelI11Bf16IOFp32WLi168EEv26Group_norm_nhwc_bwd_params --------------------------
	.section	.text._Z30group_norm_nhwc_bwd_sum_kernelI11Bf16IOFp32WLi168EEv26Group_norm_nhwc_bwd_params,"ax",@progbits
	.align	128
        .global         _Z30group_norm_nhwc_bwd_sum_kernelI11Bf16IOFp32WLi168EEv26Group_norm_nhwc_bwd_params
        .type           _Z30group_norm_nhwc_bwd_sum_kernelI11Bf16IOFp32WLi168EEv26Group_norm_nhwc_bwd_params,@function
        .size           _Z30group_norm_nhwc_bwd_sum_kernelI11Bf16IOFp32WLi168EEv26Group_norm_nhwc_bwd_params,(.L_x_4461 - _Z30group_norm_nhwc_bwd_sum_kernelI11Bf16IOFp32WLi168EEv26Group_norm_nhwc_bwd_params)
        .other          _Z30group_norm_nhwc_bwd_sum_kernelI11Bf16IOFp32WLi168EEv26Group_norm_nhwc_bwd_params,@"STO_CUDA_ENTRY STV_DEFAULT"
_Z30group_norm_nhwc_bwd_sum_kernelI11Bf16IOFp32WLi168EEv26Group_norm_nhwc_bwd_params:
.text._Z30group_norm_nhwc_bwd_sum_kernelI11Bf16IOFp32WLi168EEv26Group_norm_nhwc_bwd_params:
        /* <DEDUP_REMOVED lines=10> */
[----:B-1----:R-:W-:-:S04]  /*00a0*/  IMAD.SHL.U32 R0, R0, 0x2, RZ ;  /* 0x0000000200007824 */ /* 0x002fc800078e00ff */
[----:B----4-:R-:W-:-:S03]  /*00b0*/  IMAD R22, R23, UR4, R0 ;  /* 0x0000000417167c24 */ /* 0x010fc6000f8e0200 */
        /* <DEDUP_REMOVED lines=19> */
[----:B------:R-:W-:Y:S01]  /*01f0*/  @P0 VIADD R4, R4, 0x1 ;  /* 0x0000000104040836 */ /* 0x000fe20000000000 */
[----:B------:R-:W-:-:S04]  /*0200*/  ISETP.NE.AND P0, PT, R5, RZ, PT ;  /* 0x000000ff0500720c */ /* 0x000fc80003f05270 */
[----:B------:R-:W-:Y:S02]  /*0210*/  MOV R7, R4 ;  /* 0x0000000400077202 */ /* 0x000fe40000000f00 */
[----:B------:R-:W-:-:S03]  /*0220*/  LOP3.LUT R4, RZ, R5, RZ, 0x33, !PT ;  /* 0x00000005ff047212 */ /* 0x000fc600078e33ff */
        /* <DEDUP_REMOVED lines=10> */
[----:B------:R-:W-:Y:S02]  /*02d0*/  CS2R R14, SRZ ;  /* 0x00000000000e7805 */ /* 0x000fe4000001ff00 */
[----:B------:R-:W-:Y:S01]  /*02e0*/  ISETP.GE.AND.EX P0, PT, R23, UR11, PT, P0 ;  /* 0x0000000b17007c0c */ /* 0x000fe2000bf06300 */
[----:B0-----:R-:W0:Y:S02]  /*02f0*/  MUFU.RCP R8, R8 ;  /* 0x0000000800087308 */ /* 0x001e240000001000 */
[----:B0-----:R-:W-:-:S06]  /*0300*/  IADD3 R6, PT, PT, R8, 0xffffffe, RZ ;  /* 0x0ffffffe08067810 */ /* 0x001fcc0007ffe0ff */
[----:B------:R0:W1:Y:S02]  /*0310*/  F2I.FTZ.U32.TRUNC.NTZ R7, R6 ;  /* 0x0000000600077305 */ /* 0x000064000021f000 */
[----:B0-----:R-:W-:Y:S02]  /*0320*/  HFMA2 R6, -RZ, RZ, 0, 0 ;  /* 0x00000000ff067431 */ /* 0x001fe400000001ff */
[----:B-1----:R-:W-:-:S04]  /*0330*/  IMAD.MOV R10, RZ, RZ, -R7 ;  /* 0x000000ffff0a7224 */ /* 0x002fc800078e0a07 */
[----:B------:R-:W-:-:S04]  /*0340*/  IMAD R9, R10, R5, RZ ;  /* 0x000000050a097224 */ /* 0x000fc800078e02ff */
        /* <DEDUP_REMOVED lines=17> */
.L_x_2436:
[----:B------:R-:W-:Y:S05]  /*0460*/  BSYNC.RECONVERGENT B0 ;  /* 0x0000000000007941 */ /* 0x000fea0003800200 */
.L_x_2435:
[----:B------:R-:W1:Y:S01]  /*0470*/  S2UR UR4, SR_CTAID.Y ;  /* 0x00000000000479c3 */ /* 0x000e620000002600 */
[----:B------:R-:W1:Y:S01]  /*0480*/  LDCU UR5, c[0x0][0x41c] ;  /* 0x00008380ff0577ac */ /* 0x000e620008000800 */
[----:B0-----:R-:W-:Y:S02]  /*0490*/  IMAD.MOV R6, RZ, RZ, -R3 ;  /* 0x000000ffff067224 */ /* 0x001fe400078e0a03 */
[----:B------:R-:W-:Y:S02]  /*04a0*/  HFMA2 R10, -RZ, RZ, 0, 0 ;  /* 0x00000000ff0a7431 */ /* 0x000fe400000001ff */
[----:B------:R-:W-:Y:S01]  /*04b0*/  IMAD.MOV.U32 R8, RZ, RZ, RZ ;  /* 0x000000ffff087224 */ /* 0x000fe200078e00ff */
[----:B------:R-:W0:Y:S01]  /*04c0*/  LDCU.64 UR12, c[0x0][0x400] ;  /* 0x00008000ff0c77ac */ /* 0x000e220008000a00 */
[----:B------:R-:W-:Y:S01]  /*04d0*/  IMAD R0, R5, R6, R0 ;  /* 0x0000000605007224 */ /* 0x000fe200078e0200 */
[----:B------:R-:W-:Y:S01]  /*04e0*/  CS2R R6, SRZ ;  /* 0x0000000000067805 */ /* 0x000fe2000001ff00 */
[----:B------:R-:W2:Y:S03]  /*04f0*/  @P1 LDC R9, c[0x0][0x3c0] ;  /* 0x0000f000ff091b82 */ /* 0x000ea60000000800 */
[----:B------:R-:W-:Y:S01]  /*0500*/  ISETP.GE.U32.AND P2, PT, R0, R5, PT ;  /* 0x000000050000720c */ /* 0x000fe20003f46070 */
[----:B-1----:R-:W-:-:S12]  /*0510*/  UIMAD UR4, UR4, UR5, URZ ;  /* 0x00000005040472a4 */ /* 0x002fd8000f8e02ff */
        /* <DEDUP_REMOVED lines=16> */
[----:B------:R-:W-:-:S08]  /*0620*/  CS2R R4, SRZ ;  /* 0x0000000000047805 */ /* 0x000fd0000001ff00 */
        /* <DEDUP_REMOVED lines=9> */
[----:B------:R-:W-:Y:S02]  /*06c0*/  CS2R R6, SRZ ;  /* 0x0000000000067805 */ /* 0x000fe4000001ff00 */
[----:B------:R-:W-:Y:S01]  /*06d0*/  MOV R8, RZ ;  /* 0x000000ff00087202 */ /* 0x000fe20000000f00 */
        /* <DEDUP_REMOVED lines=8> */
.L_x_2440:
[----:B------:R-:W0:Y:S01]  /*0760*/  @!P0 LDC.64 R18, c[0x0][0x3f8] ;  /* 0x0000fe00ff128b82 */ /* 0x000e220000000a00 */
[----:B------:R-:W-:-:S05]  /*0770*/  IMAD.U32 R11, RZ, RZ, UR4 ;  /* 0x00000004ff0b7e24 */ /* 0x000fca000f8e00ff */
[----:B------:R-:W-:Y:S02]  /*0780*/  @!P0 IADD3 R11, PT, PT, R11, -0x1, RZ ;  /* 0xffffffff0b0b8810 */ /* 0x000fe40007ffe0ff */
[----:B-----5:R-:W1:Y:S02]  /*0790*/  @!P0 LDC.64 R14, c[0x0][0x3a0] ;  /* 0x0000e800ff0e8b82 */ /* 0x020e640000000a00 */
[----:B------:R-:W-:-:S06]  /*07a0*/  @!P0 SHF.R.S32.HI R25, RZ, 0x1f, R11 ;  /* 0x0000001fff198819 */ /* 0x000fcc000001140b */
[----:B------:R-:W2:Y:S01]  /*07b0*/  @!P0 LDC.64 R16, c[0x0][0x398] ;  /* 0x0000e600ff108b82 */ /* 0x000ea20000000a00 */
[----:B0-----:R-:W-:Y:S01]  /*07c0*/  @!P0 IMAD R24, R25, R18, RZ ;  /* 0x0000001219188224 */ /* 0x001fe200078e02ff */
[----:B------:R-:W-:-:S03]  /*07d0*/  @!P0 MOV R25, R9 ;  /* 0x0000000900198202 */ /* 0x000fc60000000f00 */
[----:B------:R-:W-:Y:S02]  /*07e0*/  @!P0 IMAD R27, R11, R19, R24 ;  /* 0x000000130b1b8224 */ /* 0x000fe400078e0218 */
[----:B------:R-:W-:-:S04]  /*07f0*/  @!P0 IMAD.MOV.U32 R24, RZ, RZ, R20 ;  /* 0x000000ffff188224 */ /* 0x000fc800078e0014 */
[----:B------:R-:W-:-:S04]  /*0800*/  @!P0 IMAD.WIDE.U32 R18, R11, R18, R24 ;  /* 0x000000120b128225 */ /* 0x000fc800078e0018 */
[----:B------:R-:W-:Y:S01]  /*0810*/  @!P0 IMAD.IADD R11, R19, 0x1, R27 ;  /* 0x00000001130b8824 */ /* 0x000fe200078e021b */
[----:B------:R-:W-:-:S04]  /*0820*/  @!P0 SHF.L.U32 R25, R18, 0x1, RZ ;  /* 0x0000000112198819 */ /* 0x000fc800000006ff */
[----:B------:R-:W-:Y:S02]  /*0830*/  @!P0 SHF.L.U64.HI R26, R18, 0x1, R11 ;  /* 0x00000001121a8819 */ /* 0x000fe4000001020b */
[----:B------:R-:W0:Y:S01]  /*0840*/  @!P0 LDC.64 R18, c[0x0][0x3f8] ;  /* 0x0000fe00ff128b82 */ /* 0x000e220000000a00 */
[C---:B-1----:R-:W-:Y:S01]  /*0850*/  @!P0 IADD3 R28, P1, PT, R25.reuse, R14, RZ ;  /* 0x0000000e191c8210 */ /* 0x042fe20007f3e0ff */
[----:B------:R-:W-:Y:S01]  /*0860*/  IMAD.U32 R11, RZ, RZ, UR4 ;  /* 0x00000004ff0b7e24 */ /* 0x000fe2000f8e00ff */
[----:B--2---:R-:W-:-:S03]  /*0870*/  @!P0 IADD3 R24, P2, PT, R25, R16, RZ ;  /* 0x0000001019188210 */ /* 0x004fc60007f5e0ff */
[C---:B------:R-:W-:Y:S01]  /*0880*/  @!P0 IMAD.X R29, R26.reuse, 0x1, R15, P1 ;  /* 0x000000011a1d8824 */ /* 0x040fe200008e060f */
[----:B------:R-:W-:Y:S01]  /*0890*/  @!P0 IADD3.X R25, PT, PT, R26, R17, RZ, P2, !PT ;  /* 0x000000111a198210 */ /* 0x000fe200017fe4ff */
[----:B------:R-:W1:Y:S01]  /*08a0*/  @!P0 LDC.64 R14, c[0x0][0x3a0] ;  /* 0x0000e800ff0e8b82 */ /* 0x000e620000000a00 */
[----:B------:R-:W-:Y:S02]  /*08b0*/  @!P0 SHF.R.S32.HI R11, RZ, 0x1f, R11 ;  /* 0x0000001fff0b8819 */ /* 0x000fe4000001140b */
[----:B------:R-:W2:Y:S04]  /*08c0*/  @!P0 LDG.E R27, desc[UR14][R28.64] ;  /* 0x0000000e1c1b8981 */ /* 0x000ea8000c1e1900 */
[----:B------:R3:W4:Y:S01]  /*08d0*/  @!P0 LDG.E R26, desc[UR14][R24.64] ;  /* 0x0000000e181a8981 */ /* 0x000722000c1e1900 */
[----:B------:R-:W1:Y:S01]  /*08e0*/  @!P0 LDC.64 R16, c[0x0][0x398] ;  /* 0x0000e600ff108b82 */ /* 0x000e620000000a00 */
[----:B0-----:R-:W-:Y:S01]  /*08f0*/  @!P0 IMAD R11, R11, R18, RZ ;  /* 0x000000120b0b8224 */ /* 0x001fe200078e02ff */
[----:B---3--:R-:W-:-:S02]  /*0900*/  @!P0 MOV R24, R20 ;  /* 0x0000001400188202 */ /* 0x008fc40000000f00 */
[----:B------:R-:W-:Y:S01]  /*0910*/  @!P0 MOV R25, R9 ;  /* 0x0000000900198202 */ /* 0x000fe20000000f00 */
[----:B------:R-:W-:Y:S02]  /*0920*/  @!P0 IMAD R11, R19, UR4, R11 ;  /* 0x00000004130b8c24 */ /* 0x000fe4000f8e020b */
[----:B------:R-:W-:-:S04]  /*0930*/  @!P0 IMAD.WIDE.U32 R18, R18, UR4, R24 ;  /* 0x0000000412128c25 */ /* 0x000fc8000f8e0018 */
[----:B------:R-:W-:Y:S01]  /*0940*/  @!P0 IMAD.IADD R19, R19, 0x1, R11 ;  /* 0x0000000113138824 */ /* 0x000fe200078e020b */
[----:B------:R-:W-:-:S04]  /*0950*/  @!P0 SHF.L.U32 R11, R18, 0x1, RZ ;  /* 0x00000001120b8819 */ /* 0x000fc800000006ff */
[----:B------:R-:W-:Y:S02]  /*0960*/  @!P0 SHF.L.U64.HI R18, R18, 0x1, R19 ;  /* 0x0000000112128819 */ /* 0x000fe40000010213 */
[----:B-1----:R-:W-:-:S04]  /*0970*/  @!P0 IADD3 R14, P1, PT, R11, R14, RZ ;  /* 0x0000000e0b0e8210 */ /* 0x002fc80007f3e0ff */
[----:B------:R-:W-:Y:S02]  /*0980*/  @!P0 IADD3.X R15, PT, PT, R18, R15, RZ, P1, !PT ;  /* 0x0000000f120f8210 */ /* 0x000fe40000ffe4ff */
[----:B------:R-:W-:-:S03]  /*0990*/  @!P0 IADD3 R16, P1, PT, R11, R16, RZ ;  /* 0x000000100b108210 */ /* 0x000fc60007f3e0ff */
[----:B------:R0:W3:Y:S02]  /*09a0*/  @!P0 LDG.E R11, desc[UR14][R14.64] ;  /* 0x0000000e0e0b8981 */ /* 0x0000e4000c1e1900 */
[----:B------:R-:W-:-:S05]  /*09b0*/  @!P0 IMAD.X R17, R18, 0x1, R17, P1 ;  /* 0x0000000112118824 */ /* 0x000fca00008e0611 */
[----:B------:R1:W3:Y:S01]  /*09c0*/  @!P0 LDG.E R16, desc[UR14][R16.64] ;  /* 0x0000000e10108981 */ /* 0x0002e2000c1e1900 */
[----:B------:R-:W-:Y:S02]  /*09d0*/  PRMT R18, RZ, 0x7610, R18 ;  /* 0x00007610ff127816 */ /* 0x000fe40000000012 */
[----:B------:R-:W-:Y:S01]  /*09e0*/  PRMT R24, RZ, 0x7610, R24 ;  /* 0x00007610ff187816 */ /* 0x000fe20000000018 */
[----:B0-----:R-:W0:Y:S01]  /*09f0*/  @!P0 LDC.64 R14, c[0x0][0x3f8] ;  /* 0x0000fe00ff0e8b82 */ /* 0x001e220000000a00 */
[----:B------:R-:W-:Y:S02]  /*0a00*/  PRMT R19, RZ, 0x7610, R19 ;  /* 0x00007610ff137816 */ /* 0x000fe40000000013 */
[C---:B--2---:R-:W-:Y:S02]  /*0a10*/  @!P0 PRMT R18, R27.reuse, 0x7610, R18 ;  /* 0x000076101b128816 */ /* 0x044fe40000000012 */
[----:B------:R-:W-:Y:S02]  /*0a20*/  @!P0 PRMT R19, R27, 0x7632, R19 ;  /* 0x000076321b138816 */ /* 0x000fe40000000013 */
[----:B------:R-:W-:-:S02]  /*0a30*/  SHF.L.U32 R25, R18, 0x10, RZ ;  /* 0x0000001012197819 */ /* 0x000fc400000006ff */
[----:B----4-:R-:W-:Y:S01]  /*0a40*/  @!P0 PRMT R24, R26, 0x7610, R24 ;  /* 0x000076101a188816 */ /* 0x010fe20000000018 */
[----:B------:R-:W-:Y:S01]  /*0a50*/  IMAD.U32 R19, R19, 0x10000, RZ ;  /* 0x0001000013137824 */ /* 0x000fe200078e00ff */
[----:B------:R-:W-:Y:S01]  /*0a60*/  PRMT R18, RZ, 0x7610, R18 ;  /* 0x00007610ff127816 */ /* 0x000fe20000000012 */
[----:B------:R-:W-:Y:S01]  /*0a70*/  FADD.FTZ R25, -R2, R25 ;  /* 0x0000001902197221 */ /* 0x000fe20000010100 */
[----:B------:R-:W-:Y:S01]  /*0a80*/  SHF.L.U32 R24, R24, 0x10, RZ ;  /* 0x0000001018187819 */ /* 0x000fe200000006ff */
[----:B------:R-:W-:Y:S01]  /*0a90*/  FADD.FTZ R19, -R2, R19 ;  /* 0x0000001302137221 */ /* 0x000fe20000010100 */
[----:B------:R-:W-:Y:S01]  /*0aa0*/  @!P0 PRMT R18, R26, 0x7632, R18 ;  /* 0x000076321a128816 */ /* 0x000fe20000000012 */
[----:B-1----:R-:W-:Y:S02]  /*0ab0*/  FMUL.FTZ R17, R25, R0 ;  /* 0x0000000019117220 */ /* 0x002fe40000410000 */
[----:B------:R-:W-:Y:S01]  /*0ac0*/  FMUL.FTZ R25, R24, R12 ;  /* 0x0000000c18197220 */ /* 0x000fe20000410000 */
[----:B------:R-:W-:Y:S01]  /*0ad0*/  SHF.L.U32 R18, R18, 0x10, RZ ;  /* 0x0000001012127819 */ /* 0x000fe200000006ff */
[C---:B------:R-:W-:Y:S01]  /*0ae0*/  FADD.FTZ R8, R24.reuse, R8 ;  /* 0x0000000818087221 */ /* 0x040fe20000010000 */
[----:B------:R-:W-:Y:S01]  /*0af0*/  FFMA.FTZ R7, R24, R17, R7 ;  /* 0x0000001118077223 */ /* 0x000fe20000010007 */
[----:B------:R-:W-:Y:S01]  /*0b00*/  FADD.FTZ R24, R25, R4 ;  /* 0x0000000419187221 */ /* 0x000fe20000010000 */
[----:B------:R-:W-:Y:S01]  /*0b10*/  FFMA.FTZ R25, R17, R25, R6 ;  /* 0x0000001911197223 */ /* 0x000fe20000010006 */
[----:B------:R-:W-:Y:S01]  /*0b20*/  FMUL.FTZ R4, R19, R0 ;  /* 0x0000000013047220 */ /* 0x000fe20000410000 */
[C---:B------:R-:W-:Y:S01]  /*0b30*/  FMUL.FTZ R17, R18.reuse, R13 ;  /* 0x0000000d12117220 */ /* 0x040fe20000410000 */
[----:B------:R-:W-:Y:S01]  /*0b40*/  MOV R19, UR4 ;  /* 0x0000000400137c02 */ /* 0x000fe20008000f00 */
[C---:B------:R-:W-:Y:S01]  /*0b50*/  FADD.FTZ R10, R18.reuse, R10 ;  /* 0x0000000a120a7221 */ /* 0x040fe20000010000 */
[----:B------:R-:W-:Y:S01]  /*0b60*/  FFMA.FTZ R6, R18, R4, R5 ;  /* 0x0000000412067223 */ /* 0x000fe20000010005 */
[----:B------:R-:W-:Y:S01]  /*0b70*/  FFMA.FTZ R4, R4, R17, R25 ;  /* 0x0000001104047223 */ /* 0x000fe20000010019 */
[----:B------:R-:W-:Y:S01]  /*0b80*/  PRMT R18, RZ, 0x7610, R18 ;  /* 0x00007610ff127816 */ /* 0x000fe20000000012 */
[----:B------:R-:W-:Y:S01]  /*0b90*/  @!P0 VIADD R25, R19, 0x1 ;  /* 0x0000000113198836 */ /* 0x000fe20000000000 */
[----:B------:R-:W-:Y:S01]  /*0ba0*/  PRMT R19, RZ, 0x7610, R19 ;  /* 0x00007610ff137816 */ /* 0x000fe20000000013 */
[--C-:B------:R-:W-:Y:S01]  /*0bb0*/  FADD.FTZ R5, R17, R24.reuse ;  /* 0x0000001811057221 */ /* 0x100fe20000010000 */
[----:B------:R-:W-:-:S02]  /*0bc0*/  PRMT R24, RZ, 0x7610, R24 ;  /* 0x00007610ff187816 */ /* 0x000fc40000000018 */
[----:B------:R-:W-:-:S05]  /*0bd0*/  @!P0 SHF.R.S32.HI R17, RZ, 0x1f, R25 ;  /* 0x0000001fff118819 */ /* 0x000fca0000011419 */
[----:B0-----:R-:W-:Y:S01]  /*0be0*/  @!P0 IMAD R26, R17, R14, RZ ;  /* 0x0000000e111a8224 */ /* 0x001fe200078e02ff */
[----:B------:R-:W-:Y:S02]  /*0bf0*/  @!P0 MOV R17, R9 ;  /* 0x0000000900118202 */ /* 0x000fe40000000f00 */
[----:B---3--:R-:W-:Y:S01]  /*0c00*/  @!P0 PRMT R19, R11, 0x7610, R19 ;  /* 0x000076100b138816 */ /* 0x008fe20000000013 */
[----:B------:R-:W-:Y:S01]  /*0c10*/  @!P0 IMAD R27, R25, R15, R26 ;  /* 0x0000000f191b8224 */ /* 0x000fe200078e021a */
[----:B------:R-:W-:Y:S02]  /*0c20*/  @!P0 PRMT R18, R11, 0x7632, R18 ;  /* 0x000076320b128816 */ /* 0x000fe40000000012 */
[----:B------:R-:W-:Y:S02]  /*0c30*/  PRMT R11, RZ, 0x7610, R11 ;  /* 0x00007610ff0b7816 */ /* 0x000fe4000000000b */
[C---:B------:R-:W-:Y:S02]  /*0c40*/  @!P0 PRMT R24, R16.reuse, 0x7610, R24 ;  /* 0x0000761010188816 */ /* 0x040fe40000000018 */
[----:B------:R-:W-:-:S02]  /*0c50*/  @!P0 PRMT R11, R16, 0x7632, R11 ;  /* 0x00007632100b8816 */ /* 0x000fc4000000000b */
[----:B------:R-:W-:-:S05]  /*0c60*/  @!P0 MOV R16, R20 ;  /* 0x0000001400108202 */ /* 0x000fca0000000f00 */
[----:B------:R-:W-:Y:S02]  /*0c70*/  @!P0 IMAD.WIDE.U32 R16, R25, R14, R16 ;  /* 0x0000000e19108225 */ /* 0x000fe400078e0010 */
[----:B------:R-:W0:Y:S02]  /*0c80*/  @!P0 LDC.64 R14, c[0x0][0x3a0] ;  /* 0x0000e800ff0e8b82 */ /* 0x000e240000000a00 */
[----:B------:R-:W-:Y:S01]  /*0c90*/  @!P0 IMAD.IADD R17, R17, 0x1, R27 ;  /* 0x0000000111118824 */ /* 0x000fe200078e021b */
[----:B------:R-:W-:-:S04]  /*0ca0*/  @!P0 SHF.L.U32 R27, R16, 0x1, RZ ;  /* 0x00000001101b8819 */ /* 0x000fc800000006ff */
[----:B------:R-:W-:Y:S02]  /*0cb0*/  @!P0 SHF.L.U64.HI R28, R16, 0x1, R17 ;  /* 0x00000001101c8819 */ /* 0x000fe40000010211 */
[----:B------:R-:W1:Y:S01]  /*0cc0*/  @!P0 LDC.64 R16, c[0x0][0x398] ;  /* 0x0000e600ff108b82 */ /* 0x000e620000000a00 */
[----:B0-----:R-:W-:-:S04]  /*0cd0*/  @!P0 IADD3 R14, P1, PT, R27, R14, RZ ;  /* 0x0000000e1b0e8210 */ /* 0x001fc80007f3e0ff */
[----:B------:R-:W-:-:S05]  /*0ce0*/  @!P0 IADD3.X R15, PT, PT, R28, R15, RZ, P1, !PT ;  /* 0x0000000f1c0f8210 */ /* 0x000fca0000ffe4ff */
[----:B------:R0:W2:Y:S01]  /*0cf0*/  @!P0 LDG.E R14, desc[UR14][R14.64] ;  /* 0x0000000e0e0e8981 */ /* 0x0000a2000c1e1900 */
[----:B-1----:R-:W-:Y:S02]  /*0d00*/  @!P0 IADD3 R26, P1, PT, R27, R16, RZ ;  /* 0x000000101b1a8210 */ /* 0x002fe40007f3e0ff */
[----:B------:R-:W-:-:S03]  /*0d10*/  SHF.L.U32 R19, R19, 0x10, RZ ;  /* 0x0000001013137819 */ /* 0x000fc600000006ff */
[----:B------:R-:W-:Y:S02]  /*0d20*/  @!P0 IMAD.X R27, R28, 0x1, R17, P1 ;  /* 0x000000011c1b8824 */ /* 0x000fe400008e0611 */
[----:B------:R-:W1:Y:S01]  /*0d30*/  @!P0 LDC.64 R16, c[0x0][0x3f8] ;  /* 0x0000fe00ff108b82 */ /* 0x000e620000000a00 */
[----:B------:R-:W-:Y:S01]  /*0d40*/  FADD.FTZ R19, -R2, R19 ;  /* 0x0000001302137221 */ /* 0x000fe20000010100 */
[----:B------:R-:W-:Y:S01]  /*0d50*/  SHF.L.U32 R25, R18, 0x10, RZ ;  /* 0x0000001012197819 */ /* 0x000fe200000006ff */
[----:B------:R-:W-:Y:S01]  /*0d60*/  IMAD.U32 R24, R24, 0x10000, RZ ;  /* 0x0001000018187824 */ /* 0x000fe200078e00ff */
[----:B0-----:R-:W-:Y:S01]  /*0d70*/  MOV R15, UR4 ;  /* 0x00000004000f7c02 */ /* 0x001fe20008000f00 */
[----:B------:R-:W-:Y:S01]  /*0d80*/  FMUL.FTZ R19, R19, R0 ;  /* 0x0000000013137220 */ /* 0x000fe20000410000 */
[----:B------:R-:W-:Y:S01]  /*0d90*/  SHF.L.U32 R11, R11, 0x10, RZ ;  /* 0x000000100b0b7819 */ /* 0x000fe200000006ff */
[----:B------:R-:W-:Y:S01]  /*0da0*/  FADD.FTZ R25, -R2, R25 ;  /* 0x0000001902197221 */ /* 0x000fe20000010100 */
[----:B------:R-:W-:Y:S01]  /*0db0*/  FADD.FTZ R8, R8, R24 ;  /* 0x0000001808087221 */ /* 0x000fe20000010000 */
[C---:B------:R-:W-:Y:S01]  /*0dc0*/  FFMA.FTZ R7, R24.reuse, R19, R7 ;  /* 0x0000001318077223 */ /* 0x040fe20000010007 */
[----:B------:R-:W-:Y:S01]  /*0dd0*/  FMUL.FTZ R24, R24, R12 ;  /* 0x0000000c18187220 */ /* 0x000fe20000410000 */
[----:B------:R-:W-:Y:S01]  /*0de0*/  FMUL.FTZ R18, R25, R0 ;  /* 0x0000000019127220 */ /* 0x000fe20000410000 */
[----:B------:R-:W-:-:S02]  /*0df0*/  @!P0 VIADD R15, R15, 0x2 ;  /* 0x000000020f0f8836 */ /* 0x000fc40000000000 */
[----:B------:R-:W-:Y:S01]  /*0e00*/  FADD.FTZ R10, R10, R11 ;  /* 0x0000000b0a0a7221 */ /* 0x000fe20000010000 */
[----:B------:R-:W-:Y:S01]  /*0e10*/  FFMA.FTZ R19, R19, R24, R4 ;  /* 0x0000001813137223 */ /* 0x000fe20000010004 */
[C---:B------:R-:W-:Y:S01]  /*0e20*/  FFMA.FTZ R6, R11.reuse, R18, R6 ;  /* 0x000000120b067223 */ /* 0x040fe20000010006 */
[----:B------:R-:W-:Y:S01]  /*0e30*/  FMUL.FTZ R11, R11, R13 ;  /* 0x0000000d0b0b7220 */ /* 0x000fe20000410000 */
[----:B------:R-:W-:Y:S01]  /*0e40*/  FADD.FTZ R4, R5, R24 ;  /* 0x0000001805047221 */ /* 0x000fe20000010000 */
[----:B------:R-:W-:Y:S01]  /*0e50*/  @!P0 SHF.R.S32.HI R5, RZ, 0x1f, R15 ;  /* 0x0000001fff058819 */ /* 0x000fe2000001140f */
[----:B------:R-:W3:Y:S01]  /*0e60*/  @!P0 LDG.E R26, desc[UR14][R26.64] ;  /* 0x0000000e1a1a8981 */ /* 0x000ee2000c1e1900 */
[--C-:B------:R-:W-:Y:S01]  /*0e70*/  FFMA.FTZ R18, R18, R11, R19.reuse ;  /* 0x0000000b12127223 */ /* 0x100fe20000010013 */
[----:B------:R-:W-:Y:S02]  /*0e80*/  FADD.FTZ R11, R11, R4 ;  /* 0x000000040b0b7221 */ /* 0x000fe40000010000 */
[----:B-1----:R-:W-:Y:S01]  /*0e90*/  @!P0 IMAD R4, R5, R16, RZ ;  /* 0x0000001005048224 */ /* 0x002fe200078e02ff */
[----:B------:R-:W-:-:S02]  /*0ea0*/  PRMT R19, RZ, 0x7610, R19 ;  /* 0x00007610ff137816 */ /* 0x000fc40000000013 */
[----:B------:R-:W-:Y:S01]  /*0eb0*/  PRMT R24, RZ, 0x7610, R24 ;  /* 0x00007610ff187816 */ /* 0x000fe20000000018 */
[C---:B------:R-:W-:Y:S01]  /*0ec0*/  @!P0 IMAD R17, R15.reuse, R17, R4 ;  /* 0x000000110f118224 */ /* 0x040fe200078e0204 */
[----:B------:R-:W-:Y:S02]  /*0ed0*/  @!P0 MOV R4, R20 ;  /* 0x0000001400048202 */ /* 0x000fe40000000f00 */
[----:B------:R-:W-:Y:S02]  /*0ee0*/  @!P0 MOV R5, R9 ;  /* 0x0000000900058202 */ /* 0x000fe40000000f00 */
[C---:B--2---:R-:W-:Y:S02]  /*0ef0*/  @!P0 PRMT R19, R14.reuse, 0x7610, R19 ;  /* 0x000076100e138816 */ /* 0x044fe40000000013 */
[----:B------:R-:W-:Y:S01]  /*0f00*/  @!P0 PRMT R24, R14, 0x7632, R24 ;  /* 0x000076320e188816 */ /* 0x000fe20000000018 */
        /* <DEDUP_REMOVED lines=8> */
[----:B-1----:R-:W-:-:S03]  /*0f90*/  @!P0 IADD3 R14, P2, PT, R17, R14, RZ ;  /* 0x0000000e110e8210 */ /* 0x002fc60007f5e0ff */
[----:B------:R-:W2:Y:S02]  /*0fa0*/  @!P0 LDG.E R4, desc[UR14][R4.64] ;  /* 0x0000000e04048981 */ /* 0x000ea4000c1e1900 */
[----:B------:R-:W-:-:S05]  /*0fb0*/  @!P0 IMAD.X R15, R16, 0x1, R15, P2 ;  /* 0x00000001100f8824 */ /* 0x000fca00010e060f */
[----:B------:R0:W4:Y:S01]  /*0fc0*/  @!P0 LDG.E R14, desc[UR14][R14.64] ;  /* 0x0000000e0e0e8981 */ /* 0x000122000c1e1900 */
[----:B------:R-:W-:Y:S02]  /*0fd0*/  PRMT R25, RZ, 0x7610, R25 ;  /* 0x00007610ff197816 */ /* 0x000fe40000000019 */
[----:B------:R-:W-:Y:S02]  /*0fe0*/  SHF.L.U32 R19, R19, 0x10, RZ ;  /* 0x0000001013137819 */ /* 0x000fe400000006ff */
[----:B---3--:R-:W-:-:S03]  /*0ff0*/  @!P0 PRMT R25, R26, 0x7610, R25 ;  /* 0x000076101a198816 */ /* 0x008fc60000000019 */
[----:B------:R-:W-:Y:S01]  /*1000*/  FADD.FTZ R19, -R2, R19 ;  /* 0x0000001302137221 */ /* 0x000fe20000010100 */
[----:B------:R-:W-:-:S03]  /*1010*/  SHF.L.U32 R16, R25, 0x10, RZ ;  /* 0x0000001019107819 */ /* 0x000fc600000006ff */
[----:B------:R-:W-:Y:S02]  /*1020*/  FMUL.FTZ R19, R19, R0 ;  /* 0x0000000013137220 */ /* 0x000fe40000410000 */
[----:B------:R-:W-:Y:S02]  /*1030*/  FADD.FTZ R8, R8, R16 ;  /* 0x0000001008087221 */ /* 0x000fe40000010000 */
[C---:B------:R-:W-:Y:S01]  /*1040*/  FFMA.FTZ R7, R16.reuse, R19, R7 ;  /* 0x0000001310077223 */ /* 0x040fe20000010007 */
[----:B------:R-:W-:-:S04]  /*1050*/  FMUL.FTZ R16, R16, R12 ;  /* 0x0000000c10107220 */ /* 0x000fc80000410000 */
[----:B------:R-:W-:Y:S01]  /*1060*/  FADD.FTZ R11, R11, R16 ;  /* 0x000000100b0b7221 */ /* 0x000fe20000010000 */
[----:B------:R-:W-:Y:S01]  /*1070*/  FFMA.FTZ R18, R19, R16, R18 ;  /* 0x0000001013127223 */ /* 0x000fe20000010012 */
[----:B------:R-:W-:Y:S02]  /*1080*/  PRMT R16, RZ, 0x7610, R16 ;  /* 0x00007610ff107816 */ /* 0x000fe40000000010 */
[----:B------:R-:W-:Y:S02]  /*1090*/  PRMT R27, RZ, 0x7610, R27 ;  /* 0x00007610ff1b7816 */ /* 0x000fe4000000001b */
[----:B0-----:R-:W-:Y:S02]  /*10a0*/  PRMT R15, RZ, 0x7610, R15 ;  /* 0x00007610ff0f7816 */ /* 0x001fe4000000000f */
[----:B------:R-:W-:Y:S02]  /*10b0*/  @!P0 PRMT R27, R26, 0x7632, R27 ;  /* 0x000076321a1b8816 */ /* 0x000fe4000000001b */
[----:B------:R-:W-:Y:S01]  /*10c0*/  PRMT R5, RZ, 0x7610, R5 ;  /* 0x00007610ff057816 */ /* 0x000fe20000000005 */
[----:B------:R-:W-:Y:S01]  /*10d0*/  IMAD.U32 R17, R24, 0x10000, RZ ;  /* 0x0001000018117824 */ /* 0x000fe200078e00ff */
[----:B------:R-:W-:Y:S01]  /*10e0*/  SHF.L.U32 R27, R27, 0x10, RZ ;  /* 0x000000101b1b7819 */ /* 0x000fe200000006ff */
[----:B------:R-:W-:-:S02]  /*10f0*/  UIADD3 UR5, UPT, UPT, UR5, 0x4, URZ ;  /* 0x0000000405057890 */ /* 0x000fc4000fffe0ff */
[----:B------:R-:W-:Y:S02]  /*1100*/  FADD.FTZ R17, -R2, R17 ;  /* 0x0000001102117221 */ /* 0x000fe40000010100 */
[----:B------:R-:W-:Y:S02]  /*1110*/  UISETP.NE.AND UP0, UPT, UR5, URZ, UPT ;  /* 0x000000ff0500728c */ /* 0x000fe4000bf05270 */
[----:B------:R-:W-:Y:S01]  /*1120*/  FMUL.FTZ R17, R17, R0 ;  /* 0x0000000011117220 */ /* 0x000fe20000410000 */
[----:B------:R-:W-:-:S03]  /*1130*/  FADD.FTZ R10, R10, R27 ;  /* 0x0000001b0a0a7221 */ /* 0x000fc60000010000 */
[----:B------:R-:W-:Y:S01]  /*1140*/  FFMA.FTZ R6, R27, R17, R6 ;  /* 0x000000111b067223 */ /* 0x000fe20000010006 */
[----:B------:R-:W-:Y:S01]  /*1150*/  UIADD3 UR4, UPT, UPT, UR4, 0x4, URZ ;  /* 0x0000000404047890 */ /* 0x000fe2000fffe0ff */
[----:B--2---:R-:W-:-:S04]  /*1160*/  @!P0 PRMT R16, R4, 0x7610, R16 ;  /* 0x0000761004108816 */ /* 0x004fc80000000010 */
[----:B------:R-:W-:Y:S02]  /*1170*/  SHF.L.U32 R19, R16, 0x10, RZ ;  /* 0x0000001010137819 */ /* 0x000fe400000006ff */
[----:B------:R-:W-:Y:S02]  /*1180*/  @!P0 PRMT R5, R4, 0x7632, R5 ;  /* 0x0000763204058816 */ /* 0x000fe40000000005 */
[----:B----4-:R-:W-:Y:S01]  /*1190*/  @!P0 PRMT R15, R14, 0x7610, R15 ;  /* 0x000076100e0f8816 */ /* 0x010fe2000000000f */
[----:B------:R-:W-:Y:S01]  /*11a0*/  FADD.FTZ R19, -R2, R19 ;  /* 0x0000001302137221 */ /* 0x000fe20000010100 */
[----:B------:R-:W-:Y:S01]  /*11b0*/  PRMT R4, RZ, 0x7610, R4 ;  /* 0x00007610ff047816 */ /* 0x000fe20000000004 */
[----:B------:R-:W-:Y:S01]  /*11c0*/  FMUL.FTZ R16, R27, R13 ;  /* 0x0000000d1b107220 */ /* 0x000fe20000410000 */
[----:B------:R-:W-:Y:S01]  /*11d0*/  SHF.L.U32 R5, R5, 0x10, RZ ;  /* 0x0000001005057819 */ /* 0x000fe200000006ff */
[----:B------:R-:W-:Y:S02]  /*11e0*/  IMAD.U32 R24, R15, 0x10000, RZ ;  /* 0x000100000f187824 */ /* 0x000fe400078e00ff */
[----:B------:R-:W-:Y:S01]  /*11f0*/  FMUL.FTZ R19, R19, R0 ;  /* 0x0000000013137220 */ /* 0x000fe20000410000 */
[----:B------:R-:W-:Y:S01]  /*1200*/  @!P0 PRMT R4, R14, 0x7632, R4 ;  /* 0x000076320e048816 */ /* 0x000fe20000000004 */
[----:B------:R-:W-:Y:S01]  /*1210*/  FADD.FTZ R11, R16, R11 ;  /* 0x0000000b100b7221 */ /* 0x000fe20000010000 */
[----:B------:R-:W-:Y:S01]  /*1220*/  FADD.FTZ R8, R8, R24 ;  /* 0x0000001808087221 */ /* 0x000fe20000010000 */
[C---:B------:R-:W-:Y:S01]  /*1230*/  FFMA.FTZ R7, R24.reuse, R19, R7 ;  /* 0x0000001318077223 */ /* 0x040fe20000010007 */
[----:B------:R-:W-:Y:S01]  /*1240*/  FMUL.FTZ R24, R24, R12 ;  /* 0x0000000c18187220 */ /* 0x000fe20000410000 */
[----:B------:R-:W-:Y:S01]  /*1250*/  SHF.L.U32 R15, R4, 0x10, RZ ;  /* 0x00000010040f7819 */ /* 0x000fe200000006ff */
[----:B------:R-:W-:Y:S01]  /*1260*/  FADD.FTZ R5, -R2, R5 ;  /* 0x0000000502057221 */ /* 0x000fe20000010100 */
[----:B------:R-:W-:Y:S01]  /*1270*/  FFMA.FTZ R18, R17, R16, R18 ;  /* 0x0000001011127223 */ /* 0x000fe20000010012 */
[----:B------:R-:W-:-:S02]  /*1280*/  FADD.FTZ R17, R11, R24 ;  /* 0x000000180b117221 */ /* 0x000fc40000010000 */
[----:B------:R-:W-:Y:S01]  /*1290*/  FMUL.FTZ R11, R5, R0 ;  /* 0x00000000050b7220 */ /* 0x000fe20000410000 */
[----:B------:R-:W-:Y:S01]  /*12a0*/  FFMA.FTZ R24, R19, R24, R18 ;  /* 0x0000001813187223 */ /* 0x000fe20000010012 */
[C---:B------:R-:W-:Y:S01]  /*12b0*/  FMUL.FTZ R14, R15.reuse, R13 ;  /* 0x0000000d0f0e7220 */ /* 0x040fe20000410000 */
[----:B------:R-:W-:Y:S01]  /*12c0*/  FADD.FTZ R10, R10, R15 ;  /* 0x0000000f0a0a7221 */ /* 0x000fe20000010000 */
[----:B------:R-:W-:Y:S02]  /*12d0*/  FFMA.FTZ R5, R15, R11, R6 ;  /* 0x0000000b0f057223 */ /* 0x000fe40000010006 */
[----:B------:R-:W-:Y:S01]  /*12e0*/  FADD.FTZ R4, R14, R17 ;  /* 0x000000110e047221 */ /* 0x000fe20000010000 */
[----:B------:R-:W-:Y:S01]  /*12f0*/  FFMA.FTZ R6, R11, R14, R24 ;  /* 0x0000000e0b067223 */ /* 0x000fe20000010018 */
[----:B------:R-:W-:Y:S06]  /*1300*/  BRA.U UP0, `(.L_x_2440) ;  /* 0xfffffff500147547 */ /* 0x000fec000b83ffff */
[----:B------:R-:W-:-:S12]  /*1310*/  UIADD3 UR4, UPT, UPT, UR4, -0x1, URZ ;  /* 0xffffffff04047890 */ /* 0x000fd8000fffe0ff */
.L_x_2439:
[----:B------:R-:W-:-:S09]  /*1320*/  ULOP3.LUT UP0, UR6, UR8, 0x3, URZ, 0xc0, !UPT ;  /* 0x0000000308067892 */ /* 0x000fd2000f80c0ff */
[----:B------:R-:W-:Y:S05]  /*1330*/  BRA.U !UP0, `(.L_x_2437) ;  /* 0x0000001508947547 */ /* 0x000fea000b800000 */
[----:B------:R-:W-:Y:S02]  /*1340*/  UISETP.NE.AND UP1, UPT, UR6, 0x1, UPT ;  /* 0x000000010600788c */ /* 0x000fe4000bf25270 */
[----:B------:R-:W-:-:S04]  /*1350*/  ULOP3.LUT UR5, UR8, 0x1, URZ, 0xc0, !UPT ;  /* 0x0000000108057892 */ /* 0x000fc8000f8ec0ff */
[----:B------:R-:W-:-:S03]  /*1360*/  UISETP.NE.U32.AND UP0, UPT, UR5, 0x1, UPT ;  /* 0x000000010500788c */ /* 0x000fc6000bf05070 */
[----:B------:R-:W-:Y:S08]  /*1370*/  BRA.U !UP1, `(.L_x_2441) ;  /* 0x00000005097c7547 */ /* 0x000ff0000b800000 */
[----:B------:R-:W0:Y:S01]  /*1380*/  LDCU.64 UR6, c[0x0][0x3f8] ;  /* 0x00007f00ff0677ac */ /* 0x000e220008000a00 */
[----:B------:R-:W-:Y:S01]  /*1390*/  IMAD.U32 R27, RZ, RZ, UR4 ;  /* 0x00000004ff1b7e24 */ /* 0x000fe2000f8e00ff */
[----:B0-----:R-:W-:Y:S01]  /*13a0*/  ISETP.GE.U32.AND P0, PT, R22, UR6, PT ;  /* 0x0000000616007c0c */ /* 0x001fe2000bf06070 */
[----:B------:R-:W-:-:S03]  /*13b0*/  IMAD.U32 R11, RZ, RZ, UR6 ;  /* 0x00000006ff0b7e24 */ /* 0x000fc6000f8e00ff */
[----:B------:R-:W-:-:S13]  /*13c0*/  ISETP.GE.AND.EX P0, PT, R23, UR7, PT, P0 ;  /* 0x0000000717007c0c */ /* 0x000fda000bf06300 */
[----:B------:R-:W-:Y:S01]  /*13d0*/  VOTEU.ALL UP1, P0 ;  /* 0x0000000000ff7886 */ /* 0x000fe20000020000 */
[----:B------:R-:W0:Y:S01]  /*13e0*/  @!P0 LDC.64 R16, c[0x0][0x3a0] ;  /* 0x0000e800ff108b82 */ /* 0x000e220000000a00 */
[----:B------:R-:W-:Y:S01]  /*13f0*/  @!P0 MOV R18, R20 ;  /* 0x0000001400128202 */ /* 0x000fe20000000f00 */
[----:B------:R-:W-:Y:S01]  /*1400*/  @!P0 VIADD R27, R27, 0x1 ;  /* 0x000000011b1b8836 */ /* 0x000fe20000000000 */
[----:B------:R-:W-:Y:S01]  /*1410*/  @!P0 MOV R19, R9 ;  /* 0x0000000900138202 */ /* 0x000fe20000000f00 */
[----:B------:R-:W-:-:S04]  /*1420*/  @!UP1 USHF.R.S32.HI UR5, URZ, 0x1f, UR4 ;  /* 0x0000001fff059899 */ /* 0x000fc80008011404 */
[----:B-----5:R-:W1:Y:S01]  /*1430*/  @!P0 LDC.64 R14, c[0x0][0x398] ;  /* 0x0000e600ff0e8b82 */ /* 0x020e620000000a00 */
[----:B------:R-:W-:Y:S01]  /*1440*/  @!UP1 UIMAD UR5, UR5, UR6, URZ ;  /* 0x00000006050592a4 */ /* 0x000fe2000f8e02ff */
[----:B------:R-:W-:Y:S01]  /*1450*/  @!P0 IMAD.WIDE.U32 R18, R11, UR4, R18 ;  /* 0x000000040b128c25 */ /* 0x000fe2000f8e0012 */
[----:B------:R-:W2:Y:S02]  /*1460*/  LDCU UR6, c[0x0][0x3f8] ;  /* 0x00007f00ff0677ac */ /* 0x000ea40008000800 */
[----:B------:R-:W-:-:S06]  /*1470*/  @!UP1 UIMAD UR5, UR4, UR7, UR5 ;  /* 0x00000007040592a4 */ /* 0x000fcc000f8e0205 */
[----:B------:R-:W-:Y:S02]  /*1480*/  @!P0 IADD3 R11, PT, PT, R19, UR5, RZ ;  /* 0x00000005130b8c10 */ /* 0x000fe4000fffe0ff */
[C---:B------:R-:W-:Y:S02]  /*1490*/  @!P0 SHF.L.U32 R19, R18.reuse, 0x1, RZ ;  /* 0x0000000112138819 */ /* 0x040fe400000006ff */
[----:B------:R-:W-:Y:S02]  /*14a0*/  @!P0 SHF.L.U64.HI R26, R18, 0x1, R11 ;  /* 0x00000001121a8819 */ /* 0x000fe4000001020b */
[----:B0-----:R-:W-:Y:S02]  /*14b0*/  @!P0 IADD3 R24, P1, PT, R19, R16, RZ ;  /* 0x0000001013188210 */ /* 0x001fe40007f3e0ff */
[----:B------:R-:W-:Y:S02]  /*14c0*/  @!P0 SHF.R.S32.HI R11, RZ, 0x1f, R27 ;  /* 0x0000001fff0b8819 */ /* 0x000fe4000001141b */
[----:B------:R-:W-:-:S02]  /*14d0*/  @!P0 IADD3.X R25, PT, PT, R26, R17, RZ, P1, !PT ;  /* 0x000000111a198210 */ /* 0x000fc40000ffe4ff */
[----:B-1----:R-:W-:Y:S01]  /*14e0*/  @!P0 IADD3 R18, P1, PT, R19, R14, RZ ;  /* 0x0000000e13128210 */ /* 0x002fe20007f3e0ff */
[----:B------:R-:W0:Y:S01]  /*14f0*/  @!P0 LDC.64 R16, c[0x0][0x3a0] ;  /* 0x0000e800ff108b82 */ /* 0x000e220000000a00 */
[----:B--2---:R-:W-:Y:S01]  /*1500*/  @!P0 IMAD R28, R11, UR6, RZ ;  /* 0x000000060b1c8c24 */ /* 0x004fe2000f8e02ff */
[----:B------:R-:W2:Y:S01]  /*1510*/  @!P0 LDG.E R24, desc[UR14][R24.64] ;  /* 0x0000000e18188981 */ /* 0x000ea2000c1e1900 */
[----:B------:R-:W-:Y:S01]  /*1520*/  @!P0 IADD3.X R19, PT, PT, R26, R15, RZ, P1, !PT ;  /* 0x0000000f1a138210 */ /* 0x000fe20000ffe4ff */
[----:B------:R-:W-:Y:S01]  /*1530*/  @!P0 IMAD.MOV.U32 R14, RZ, RZ, R20 ;  /* 0x000000ffff0e8224 */ /* 0x000fe200078e0014 */
[----:B------:R-:W-:Y:S01]  /*1540*/  @!P0 MOV R15, R9 ;  /* 0x00000009000f8202 */ /* 0x000fe20000000f00 */
[C---:B------:R-:W-:Y:S02]  /*1550*/  @!P0 IMAD R11, R27.reuse, UR7, R28 ;  /* 0x000000071b0b8c24 */ /* 0x040fe4000f8e021c */
[----:B------:R1:W3:Y:S01]  /*1560*/  @!P0 LDG.E R18, desc[UR14][R18.64] ;  /* 0x0000000e12128981 */ /* 0x0002e2000c1e1900 */
[----:B------:R-:W-:-:S02]  /*1570*/  @!P0 IMAD.WIDE.U32 R26, R27, UR6, R14 ;  /* 0x000000061b1a8c25 */ /* 0x000fc4000f8e000e */
[----:B------:R-:W4:Y:S03]  /*1580*/  @!P0 LDC.64 R14, c[0x0][0x398] ;  /* 0x0000e600ff0e8b82 */ /* 0x000f260000000a00 */
[----:B------:R-:W-:Y:S01]  /*1590*/  @!P0 IADD3 R27, PT, PT, R27, R11, RZ ;  /* 0x0000000b1b1b8210 */ /* 0x000fe20007ffe0ff */
[----:B------:R-:W-:-:S03]  /*15a0*/  @!P0 IMAD.SHL.U32 R11, R26, 0x2, RZ ;  /* 0x000000021a0b8824 */ /* 0x000fc600078e00ff */
[----:B------:R-:W-:Y:S02]  /*15b0*/  @!P0 SHF.L.U64.HI R26, R26, 0x1, R27 ;  /* 0x000000011a1a8819 */ /* 0x000fe4000001021b */
[----:B0-----:R-:W-:-:S04]  /*15c0*/  @!P0 IADD3 R16, P1, PT, R11, R16, RZ ;  /* 0x000000100b108210 */ /* 0x001fc80007f3e0ff */
[----:B------:R-:W-:-:S05]  /*15d0*/  @!P0 IADD3.X R17, PT, PT, R26, R17, RZ, P1, !PT ;  /* 0x000000111a118210 */ /* 0x000fca0000ffe4ff */
[----:B------:R0:W3:Y:S01]  /*15e0*/  @!P0 LDG.E R16, desc[UR14][R16.64] ;  /* 0x0000000e10108981 */ /* 0x0000e2000c1e1900 */
[----:B----4-:R-:W-:-:S04]  /*15f0*/  @!P0 IADD3 R14, P1, PT, R11, R14, RZ ;  /* 0x0000000e0b0e8210 */ /* 0x010fc80007f3e0ff */
[----:B------:R-:W-:-:S05]  /*1600*/  @!P0 IADD3.X R15, PT, PT, R26, R15, RZ, P1, !PT ;  /* 0x0000000f1a0f8210 */ /* 0x000fca0000ffe4ff */
[----:B------:R4:W3:Y:S01]  /*1610*/  @!P0 LDG.E R14, desc[UR14][R14.64] ;  /* 0x0000000e0e0e8981 */ /* 0x0008e2000c1e1900 */
[----:B------:R-:W-:Y:S02]  /*1620*/  PRMT R11, RZ, 0x7610, R11 ;  /* 0x00007610ff0b7816 */ /* 0x000fe4000000000b */
[----:B-1----:R-:W-:Y:S02]  /*1630*/  PRMT R19, RZ, 0x7610, R19 ;  /* 0x00007610ff137816 */ /* 0x002fe40000000013 */
[----:B0-----:R-:W-:Y:S02]  /*1640*/  PRMT R17, RZ, 0x7610, R17 ;  /* 0x00007610ff117816 */ /* 0x001fe40000000011 */
[----:B----4-:R-:W-:Y:S01]  /*1650*/  PRMT R15, RZ, 0x7610, R15 ;  /* 0x00007610ff0f7816 */ /* 0x010fe2000000000f */
[----:B------:R-:W-:Y:S01]  /*1660*/  UIADD3 UR4, UPT, UPT, UR4, 0x2, URZ ;  /* 0x0000000204047890 */ /* 0x000fe2000fffe0ff */
[----:B--2---:R-:W-:Y:S02]  /*1670*/  @!P0 PRMT R11, R24, 0x7610, R11 ;  /* 0x00007610180b8816 */ /* 0x004fe4000000000b */
[----:B------:R-:W-:-:S04]  /*1680*/  PRMT R24, RZ, 0x7610, R24 ;  /* 0x00007610ff187816 */ /* 0x000fc80000000018 */
[----:B---3--:R-:W-:Y:S01]  /*1690*/  @!P0 PRMT R24, R18, 0x7610, R24 ;  /* 0x0000761012188816 */ /* 0x008fe20000000018 */
[----:B------:R-:W-:-:S03]  /*16a0*/  IMAD.U32 R11, R11, 0x10000, RZ ;  /* 0x000100000b0b7824 */ /* 0x000fc600078e00ff */
[----:B------:R-:W-:Y:S01]  /*16b0*/  @!P0 PRMT R19, R24, 0x7632, R19 ;  /* 0x0000763218138816 */ /* 0x000fe20000000013 */
[----:B------:R-:W-:Y:S01]  /*16c0*/  FADD.FTZ R11, -R2, R11 ;  /* 0x0000000b020b7221 */ /* 0x000fe20000010100 */
[----:B------:R-:W-:Y:S02]  /*16d0*/  SHF.L.U32 R24, R24, 0x10, RZ ;  /* 0x0000001018187819 */ /* 0x000fe400000006ff */
[----:B------:R-:W-:Y:S01]  /*16e0*/  SHF.L.U32 R19, R19, 0x10, RZ ;  /* 0x0000001013137819 */ /* 0x000fe200000006ff */
[----:B------:R-:W-:Y:S01]  /*16f0*/  FMUL.FTZ R25, R11, R0 ;  /* 0x000000000b197220 */ /* 0x000fe20000410000 */
[----:B------:R-:W-:Y:S02]  /*1700*/  @!P0 PRMT R17, R18, 0x7632, R17 ;  /* 0x0000763212118816 */ /* 0x000fe40000000011 */
[----:B------:R-:W-:Y:S01]  /*1710*/  PRMT R11, RZ, 0x7610, R11 ;  /* 0x00007610ff0b7816 */ /* 0x000fe2000000000b */
[----:B------:R-:W-:Y:S01]  /*1720*/  FADD.FTZ R19, -R2, R19 ;  /* 0x0000001302137221 */ /* 0x000fe20000010100 */
[----:B------:R-:W-:Y:S01]  /*1730*/  FADD.FTZ R8, R8, R24 ;  /* 0x0000001808087221 */ /* 0x000fe20000010000 */
[C---:B------:R-:W-:Y:S01]  /*1740*/  FFMA.FTZ R7, R24.reuse, R25, R7 ;  /* 0x0000001918077223 */ /* 0x040fe20000010007 */
[----:B------:R-:W-:Y:S01]  /*1750*/  FMUL.FTZ R27, R24, R12 ;  /* 0x0000000c181b7220 */ /* 0x000fe20000410000 */
[----:B------:R-:W-:-:S02]  /*1760*/  IMAD.U32 R24, R17, 0x10000, RZ ;  /* 0x0001000011187824 */ /* 0x000fc400078e00ff */
[----:B------:R-:W-:Y:S01]  /*1770*/  FMUL.FTZ R17, R19, R0 ;  /* 0x0000000013117220 */ /* 0x000fe20000410000 */
[C---:B------:R-:W-:Y:S02]  /*1780*/  @!P0 PRMT R15, R16.reuse, 0x7610, R15 ;  /* 0x00007610100f8816 */ /* 0x040fe4000000000f */
[----:B------:R-:W-:Y:S02]  /*1790*/  @!P0 PRMT R11, R16, 0x7632, R11 ;  /* 0x00007632100b8816 */ /* 0x000fe4000000000b */
[----:B------:R-:W-:Y:S02]  /*17a0*/  PRMT R16, RZ, 0x7610, R16 ;  /* 0x00007610ff107816 */ /* 0x000fe40000000010 */
[----:B------:R-:W-:Y:S02]  /*17b0*/  SHF.L.U32 R19, R15, 0x10, RZ ;  /* 0x000000100f137819 */ /* 0x000fe400000006ff */
[----:B------:R-:W-:-:S03]  /*17c0*/  PRMT R18, RZ, 0x7610, R18 ;  /* 0x00007610ff127816 */ /* 0x000fc60000000012 */
[----:B------:R-:W-:Y:S01]  /*17d0*/  FADD.FTZ R19, -R2, R19 ;  /* 0x0000001302137221 */ /* 0x000fe20000010100 */
[----:B------:R-:W-:Y:S01]  /*17e0*/  @!P0 PRMT R16, R14, 0x7610, R16 ;  /* 0x000076100e108816 */ /* 0x000fe20000000010 */
[----:B------:R-:W-:Y:S01]  /*17f0*/  FADD.FTZ R4, R4, R27 ;  /* 0x0000001b04047221 */ /* 0x000fe20000010000 */
[----:B------:R-:W-:Y:S01]  /*1800*/  @!P0 PRMT R18, R14, 0x7632, R18 ;  /* 0x000076320e128816 */ /* 0x000fe20000000012 */
[----:B------:R-:W-:Y:S01]  /*1810*/  FMUL.FTZ R19, R19, R0 ;  /* 0x0000000013137220 */ /* 0x000fe20000410000 */
[----:B------:R-:W-:Y:S01]  /*1820*/  FMUL.FTZ R15, R24, R13 ;  /* 0x0000000d180f7220 */ /* 0x000fe20000410000 */
[----:B------:R-:W-:Y:S01]  /*1830*/  IMAD.U32 R16, R16, 0x10000, RZ ;  /* 0x0001000010107824 */ /* 0x000fe200078e00ff */
[----:B------:R-:W-:Y:S01]  /*1840*/  SHF.L.U32 R11, R11, 0x10, RZ ;  /* 0x000000100b0b7819 */ /* 0x000fe200000006ff */
[----:B------:R-:W-:Y:S01]  /*1850*/  FFMA.FTZ R6, R25, R27, R6 ;  /* 0x0000001b19067223 */ /* 0x000fe20000010006 */
[----:B------:R-:W-:Y:S01]  /*1860*/  SHF.L.U32 R18, R18, 0x10, RZ ;  /* 0x0000001012127819 */ /* 0x000fe200000006ff */
[----:B------:R-:W-:Y:S01]  /*1870*/  FADD.FTZ R8, R8, R16 ;  /* 0x0000001008087221 */ /* 0x000fe20000010000 */
[C---:B------:R-:W-:Y:S01]  /*1880*/  FFMA.FTZ R7, R16.reuse, R19, R7 ;  /* 0x0000001310077223 */ /* 0x040fe20000010007 */
[----:B------:R-:W-:Y:S01]  /*1890*/  FADD.FTZ R4, R15, R4 ;  /* 0x000000040f047221 */ /* 0x000fe20000010000 */
[----:B------:R-:W-:Y:S01]  /*18a0*/  FMUL.FTZ R16, R16, R12 ;  /* 0x0000000c10107220 */ /* 0x000fe20000410000 */
[----:B------:R-:W-:Y:S01]  /*18b0*/  FFMA.FTZ R14, R17, R15, R6 ;  /* 0x0000000f110e7223 */ /* 0x000fe20000010006 */
[----:B------:R-:W-:Y:S01]  /*18c0*/  FADD.FTZ R11, -R2, R11 ;  /* 0x0000000b020b7221 */ /* 0x000fe20000010100 */
[----:B------:R-:W-:Y:S01]  /*18d0*/  FMUL.FTZ R6, R18, R13 ;  /* 0x0000000d12067220 */ /* 0x000fe20000410000 */
[----:B------:R-:W-:Y:S01]  /*18e0*/  FADD.FTZ R15, R4, R16 ;  /* 0x00000010040f7221 */ /* 0x000fe20000010000 */
[----:B------:R-:W-:Y:S01]  /*18f0*/  FADD.FTZ R10, R10, R24 ;  /* 0x000000180a0a7221 */ /* 0x000fe20000010000 */
[----:B------:R-:W-:Y:S01]  /*1900*/  FFMA.FTZ R5, R24, R17, R5 ;  /* 0x0000001118057223 */ /* 0x000fe20000010005 */
[----:B------:R-:W-:Y:S01]  /*1910*/  FMUL.FTZ R11, R11, R0 ;  /* 0x000000000b0b7220 */ /* 0x000fe20000410000 */
[----:B------:R-:W-:Y:S01]  /*1920*/  FFMA.FTZ R16, R19, R16, R14 ;  /* 0x0000001013107223 */ /* 0x000fe2000001000e */
[----:B------:R-:W-:Y:S01]  /*1930*/  FADD.FTZ R4, R6, R15 ;  /* 0x0000000f06047221 */ /* 0x000fe20000010000 */
[----:B------:R-:W-:Y:S01]  /*1940*/  FADD.FTZ R10, R10, R18 ;  /* 0x000000120a0a7221 */ /* 0x000fe20000010000 */
[----:B------:R-:W-:Y:S01]  /*1950*/  FFMA.FTZ R5, R18, R11, R5 ;  /* 0x0000000b12057223 */ /* 0x000fe20000010005 */
[----:B------:R-:W-:-:S07]  /*1960*/  FFMA.FTZ R6, R11, R6, R16 ;  /* 0x000000060b067223 */ /* 0x000fce0000010010 */
.L_x_2441:
[----:B------:R-:W-:Y:S05]  /*1970*/  BRA.U UP0, `(.L_x_2437) ;  /* 0x0000001100047547 */ /* 0x000fea000b800000 */
[----:B------:R-:W0:Y:S01]  /*1980*/  LDCU.64 UR6, c[0x0][0x3f8] ;  /* 0x00007f00ff0677ac */ /* 0x000e220008000a00 */
[----:B-----5:R-:W-:Y:S01]  /*1990*/  MOV R15, R9 ;  /* 0x00000009000f7202 */ /* 0x020fe20000000f00 */
[----:B------:R-:W-:Y:S01]  /*19a0*/  IMAD.MOV.U32 R14, RZ, RZ, R20 ;  /* 0x000000ffff0e7224 */ /* 0x000fe200078e0014 */
[----:B------:R-:W-:Y:S01]  /*19b0*/  BSSY.RECONVERGENT B0, `(.L_x_2442) ;  /* 0x000001c000007945 */ /* 0x000fe20003800200 */
[----:B------:R-:W-:Y:S01]  /*19c0*/  USHF.R.S32.HI UR5, URZ, 0x1f, UR4 ;  /* 0x0000001fff057899 */ /* 0x000fe20008011404 */
[----:B------:R-:W-:Y:S02]  /*19d0*/  PRMT R9, RZ, 0x7610, R9 ;  /* 0x00007610ff097816 */ /* 0x000fe40000000009 */
[----:B------:R-:W-:Y:S02]  /*19e0*/  PRMT R18, RZ, 0x7610, R18 ;  /* 0x00007610ff127816 */ /* 0x000fe40000000012 */
[----:B------:R-:W-:Y:S02]  /*19f0*/  PRMT R19, RZ, 0x7610, R19 ;  /* 0x00007610ff137816 */ /* 0x000fe40000000013 */
[----:B0-----:R-:W-:Y:S01]  /*1a00*/  ISETP.GE.U32.AND P0, PT, R22, UR6, PT ;  /* 0x0000000616007c0c */ /* 0x001fe2000bf06070 */
[----:B------:R-:W-:-:S02]  /*1a10*/  UIMAD UR5, UR5, UR6, URZ ;  /* 0x00000006050572a4 */ /* 0x000fc4000f8e02ff */
[----:B------:R-:W-:Y:S02]  /*1a20*/  MOV R11, UR6 ;  /* 0x00000006000b7c02 */ /* 0x000fe40008000f00 */
[----:B------:R-:W-:Y:S01]  /*1a30*/  ISETP.GE.AND.EX P0, PT, R23, UR7, PT, P0 ;  /* 0x0000000717007c0c */ /* 0x000fe2000bf06300 */
[----:B------:R-:W-:Y:S02]  /*1a40*/  UIMAD UR5, UR4, UR7, UR5 ;  /* 0x00000007040572a4 */ /* 0x000fe4000f8e0205 */
[----:B------:R-:W-:Y:S01]  /*1a50*/  IMAD.WIDE.U32 R14, R11, UR4, R14 ;  /* 0x000000040b0e7c25 */ /* 0x000fe2000f8e000e */
[----:B------:R-:W-:-:S09]  /*1a60*/  PRMT R11, RZ, 0x7610, R11 ;  /* 0x00007610ff0b7816 */ /* 0x000fd2000000000b */
[----:B------:R-:W-:Y:S05]  /*1a70*/  @P0 BRA `(.L_x_2443) ;  /* 0x00000000003c0947 */ /* 0x000fea0003800000 */
[----:B------:R-:W0:Y:S01]  /*1a80*/  LDCU.64 UR6, c[0x0][0x3a0] ;  /* 0x00007400ff0677ac */ /* 0x000e220008000a00 */
[----:B------:R-:W-:Y:S01]  /*1a90*/  IADD3 R9, PT, PT, R15, UR5, RZ ;  /* 0x000000050f097c10 */ /* 0x000fe2000fffe0ff */
[C---:B------:R-:W-:Y:S01]  /*1aa0*/  IMAD.SHL.U32 R16, R14.reuse, 0x2, RZ ;  /* 0x000000020e107824 */ /* 0x040fe200078e00ff */
[----:B------:R-:W1:Y:S02]  /*1ab0*/  LDCU.64 UR8, c[0x0][0x398] ;  /* 0x00007300ff0877ac */ /* 0x000e640008000a00 */
[----:B------:R-:W-:Y:S02]  /*1ac0*/  SHF.L.U64.HI R9, R14, 0x1, R9 ;  /* 0x000000010e097819 */ /* 0x000fe40000010209 */
[C---:B0-----:R-:W-:Y:S02]  /*1ad0*/  IADD3 R14, P0, PT, R16.reuse, UR6, RZ ;  /* 0x00000006100e7c10 */ /* 0x041fe4000ff1e0ff */
[----:B-1----:R-:W-:Y:S02]  /*1ae0*/  IADD3 R16, P1, PT, R16, UR8, RZ ;  /* 0x0000000810107c10 */ /* 0x002fe4000ff3e0ff */
        /* <DEDUP_REMOVED lines=8> */
.L_x_2443:
[----:B------:R-:W-:Y:S05]  /*1b70*/  BSYNC.RECONVERGENT B0 ;  /* 0x0000000000007941 */ /* 0x000fea0003800200 */
.L_x_2442:
[----:B------:R-:W-:Y:S01]  /*1b80*/  SHF.L.U32 R11, R11, 0x10, RZ ;  /* 0x000000100b0b7819 */ /* 0x000fe200000006ff */
[----:B------:R-:W-:Y:S01]  /*1b90*/  IMAD.U32 R14, R19, 0x10000, RZ ;  /* 0x00010000130e7824 */ /* 0x000fe200078e00ff */
[----:B------:R-:W-:Y:S02]  /*1ba0*/  SHF.L.U32 R9, R9, 0x10, RZ ;  /* 0x0000001009097819 */ /* 0x000fe400000006ff */
[----:B------:R-:W-:Y:S01]  /*1bb0*/  SHF.L.U32 R18, R18, 0x10, RZ ;  /* 0x0000001012127819 */ /* 0x000fe200000006ff */
[----:B------:R-:W-:Y:S01]  /*1bc0*/  FADD.FTZ R11, -R2, R11 ;  /* 0x0000000b020b7221 */ /* 0x000fe20000010100 */
[----:B------:R-:W-:Y:S01]  /*1bd0*/  FMUL.FTZ R15, R14, R12 ;  /* 0x0000000c0e0f7220 */ /* 0x000fe20000410000 */
[----:B------:R-:W-:Y:S01]  /*1be0*/  FADD.FTZ R9, -R2, R9 ;  /* 0x0000000902097221 */ /* 0x000fe20000010100 */
[----:B------:R-:W-:Y:S01]  /*1bf0*/  FADD.FTZ R8, R8, R14 ;  /* 0x0000000e08087221 */ /* 0x000fe20000010000 */
[-C--:B------:R-:W-:Y:S01]  /*1c00*/  FMUL.FTZ R11, R11, R0.reuse ;  /* 0x000000000b0b7220 */ /* 0x080fe20000410000 */
[----:B------:R-:W-:Y:S01]  /*1c10*/  FADD.FTZ R10, R10, R18 ;  /* 0x000000120a0a7221 */ /* 0x000fe20000010000 */
[----:B------:R-:W-:Y:S01]  /*1c20*/  FMUL.FTZ R9, R9, R0 ;  /* 0x0000000009097220 */ /* 0x000fe20000410000 */
[----:B------:R-:W-:Y:S01]  /*1c30*/  FMUL.FTZ R0, R18, R13 ;  /* 0x0000000d12007220 */ /* 0x000fe20000410000 */
[----:B------:R-:W-:Y:S01]  /*1c40*/  FADD.FTZ R13, R4, R15 ;  /* 0x0000000f040d7221 */ /* 0x000fe20000010000 */
[----:B------:R-:W-:Y:S01]  /*1c50*/  FFMA.FTZ R6, R11, R15, R6 ;  /* 0x0000000f0b067223 */ /* 0x000fe20000010006 */
[----:B------:R-:W-:Y:S01]  /*1c60*/  FFMA.FTZ R7, R14, R11, R7 ;  /* 0x0000000b0e077223 */ /* 0x000fe20000010007 */
[----:B------:R-:W-:Y:S01]  /*1c70*/  FFMA.FTZ R5, R18, R9, R5 ;  /* 0x0000000912057223 */ /* 0x000fe20000010005 */
[----:B------:R-:W-:Y:S01]  /*1c80*/  FADD.FTZ R4, R0, R13 ;  /* 0x0000000d00047221 */ /* 0x000fe20000010000 */
[----:B------:R-:W-:Y:S01]  /*1c90*/  FFMA.FTZ R6, R9, R0, R6 ;  /* 0x0000000009067223 */ /* 0x000fe20000010006 */
[----:B------:R-:W-:Y:S06]  /*1ca0*/  BRA `(.L_x_2437) ;  /* 0x0000000c00387947 */ /* 0x000fec0003800000 */
.L_x_2438:
        /* <DEDUP_REMOVED lines=15> */
[----:B------:R-:W-:-:S03]  /*1da0*/  @!UP1 UIMAD UR7, UR7, UR10, URZ ;  /* 0x0000000a070792a4 */ /* 0x000fc6000f8e02ff */
[----:B------:R-:W-:Y:S01]  /*1db0*/  @!P0 IMAD.WIDE.U32 R6, R7, UR4, R8 ;  /* 0x0000000407068c25 */ /* 0x000fe2000f8e0008 */
[----:B------:R-:W-:-:S03]  /*1dc0*/  @!UP1 UIMAD UR7, UR4, UR11, UR7 ;  /* 0x0000000b040792a4 */ /* 0x000fc6000f8e0207 */
[----:B------:R-:W-:-:S03]  /*1dd0*/  @!P0 IMAD.SHL.U32 R17, R6, 0x2, RZ ;  /* 0x0000000206118824 */ /* 0x000fc600078e00ff */
[----:B------:R-:W-:-:S04]  /*1de0*/  @!P0 IADD3 R7, PT, PT, R7, UR7, RZ ;  /* 0x0000000707078c10 */ /* 0x000fc8000fffe0ff */
[----:B------:R-:W-:Y:S02]  /*1df0*/  @!P0 SHF.L.U64.HI R6, R6, 0x1, R7 ;  /* 0x0000000106068819 */ /* 0x000fe40000010207 */
[----:B0-----:R-:W-:-:S04]  /*1e00*/  @!P0 IADD3 R10, P1, PT, R17, R4, RZ ;  /* 0x00000004110a8210 */ /* 0x001fc80007f3e0ff */
[----:B------:R-:W-:Y:S02]  /*1e10*/  @!P0 IADD3.X R11, PT, PT, R6, R5, RZ, P1, !PT ;  /* 0x00000005060b8210 */ /* 0x000fe40000ffe4ff */
[----:B------:R-:W0:Y:S03]  /*1e20*/  @!P0 LDC.64 R4, c[0x0][0x398] ;  /* 0x0000e600ff048b82 */ /* 0x000e260000000a00 */
[----:B------:R1:W2:Y:S01]  /*1e30*/  @!P0 LDG.E R10, desc[UR14][R10.64] ;  /* 0x0000000e0a0a8981 */ /* 0x0002a2000c1e1900 */
[----:B0-----:R-:W-:-:S05]  /*1e40*/  @!P0 IADD3 R4, P1, PT, R17, R4, RZ ;  /* 0x0000000411048210 */ /* 0x001fca0007f3e0ff */
[----:B------:R-:W-:-:S05]  /*1e50*/  @!P0 IMAD.X R5, R6, 0x1, R5, P1 ;  /* 0x0000000106058824 */ /* 0x000fca00008e0605 */
[----:B------:R0:W3:Y:S01]  /*1e60*/  @!P0 LDG.E R4, desc[UR14][R4.64] ;  /* 0x0000000e04048981 */ /* 0x0000e2000c1e1900 */
[----:B------:R-:W-:Y:S01]  /*1e70*/  PRMT R7, RZ, 0x7610, R7 ;  /* 0x00007610ff077816 */ /* 0x000fe20000000007 */
[----:B------:R-:W-:Y:S01]  /*1e80*/  UIADD3 UR6, UPT, UPT, UR4, 0x1, URZ ;  /* 0x0000000104067890 */ /* 0x000fe2000fffe0ff */
[----:B------:R-:W-:Y:S02]  /*1e90*/  PRMT R6, RZ, 0x7610, R6 ;  /* 0x00007610ff067816 */ /* 0x000fe40000000006 */
[----:B-1----:R-:W-:Y:S02]  /*1ea0*/  PRMT R11, RZ, 0x7610, R11 ;  /* 0x00007610ff0b7816 */ /* 0x002fe4000000000b */
[----:B------:R-:W-:Y:S02]  /*1eb0*/  PRMT R8, RZ, 0x7610, R8 ;  /* 0x00007610ff087816 */ /* 0x000fe40000000008 */
[C---:B--2---:R-:W-:Y:S02]  /*1ec0*/  @!P0 PRMT R7, R10.reuse, 0x7610, R7 ;  /* 0x000076100a078816 */ /* 0x044fe40000000007 */
[----:B------:R-:W-:-:S02]  /*1ed0*/  @!P0 PRMT R6, R10, 0x7632, R6 ;  /* 0x000076320a068816 */ /* 0x000fc40000000006 */
[----:B------:R-:W-:Y:S02]  /*1ee0*/  SHF.L.U32 R7, R7, 0x10, RZ ;  /* 0x0000001007077819 */ /* 0x000fe400000006ff */
[----:B------:R-:W-:-:S03]  /*1ef0*/  SHF.L.U32 R17, R6, 0x10, RZ ;  /* 0x0000001006117819 */ /* 0x000fc600000006ff */
[C---:B------:R-:W-:Y:S02]  /*1f00*/  FADD.FTZ R7, -R2.reuse, R7 ;  /* 0x0000000702077221 */ /* 0x040fe40000010100 */
[----:B------:R-:W-:Y:S02]  /*1f10*/  FADD.FTZ R17, -R2, R17 ;  /* 0x0000001102117221 */ /* 0x000fe40000010100 */
[-C--:B------:R-:W-:Y:S02]  /*1f20*/  FMUL.FTZ R7, R7, R0.reuse ;  /* 0x0000000007077220 */ /* 0x080fe40000410000 */
[----:B------:R-:W-:Y:S02]  /*1f30*/  FMUL.FTZ R10, R17, R0 ;  /* 0x00000000110a7220 */ /* 0x000fe40000410000 */
[----:B-----5:R-:W-:Y:S02]  /*1f40*/  FFMA.FTZ R6, R7, R12, R14 ;  /* 0x0000000c07067223 */ /* 0x020fe4000001000e */
[----:B0-----:R-:W-:-:S02]  /*1f50*/  FFMA.FTZ R5, R10, R13, R15 ;  /* 0x0000000d0a057223 */ /* 0x001fc4000001000f */
        /* <DEDUP_REMOVED lines=14> */
[----:B------:R-:W-:Y:S01]  /*2040*/  FFMA.FTZ R6, R6, R25, 1 ;  /* 0x3f80000006067423 */ /* 0x000fe20000010019 */
[----:B-1----:R-:W-:-:S03]  /*2050*/  FADD.FTZ R4, -R23, 1 ;  /* 0x3f80000017047421 */ /* 0x002fc60000010100 */
[----:B------:R-:W-:Y:S01]  /*2060*/  FMUL.FTZ R11, R11, R6 ;  /* 0x000000060b0b7220 */ /* 0x000fe20000410000 */
[----:B------:R-:W-:Y:S01]  /*2070*/  FMUL.FTZ R8, R8, R23 ;  /* 0x0000001708087220 */ /* 0x000fe20000410000 */
[----:B------:R-:W-:Y:S02]  /*2080*/  FFMA.FTZ R5, R5, R4, 1 ;  /* 0x3f80000005057423 */ /* 0x000fe40000010004 */
[----:B------:R-:W-:Y:S02]  /*2090*/  FMUL.FTZ R4, R11, R12 ;  /* 0x0000000c0b047220 */ /* 0x000fe40000410000 */
[----:B------:R-:W-:Y:S02]  /*20a0*/  FMUL.FTZ R16, R8, R5 ;  /* 0x0000000508107220 */ /* 0x000fe40000410000 */
[C---:B------:R-:W-:Y:S01]  /*20b0*/  FFMA.FTZ R17, R7.reuse, R4, RZ ;  /* 0x0000000407117223 */ /* 0x040fe200000100ff */
[----:B------:R-:W-:Y:S01]  /*20c0*/  FADD.FTZ R4, RZ, R4 ;  /* 0x00000004ff047221 */ /* 0x000fe20000010000 */
[----:B------:R-:W-:Y:S01]  /*20d0*/  FFMA.FTZ R7, R7, R11, RZ ;  /* 0x0000000b07077223 */ /* 0x000fe200000100ff */
[----:B------:R-:W-:Y:S01]  /*20e0*/  FMUL.FTZ R5, R16, R13 ;  /* 0x0000000d10057220 */ /* 0x000fe20000410000 */
[----:B------:R-:W-:-:S03]  /*20f0*/  FADD.FTZ R8, RZ, R11 ;  /* 0x0000000bff087221 */ /* 0x000fc60000010000 */
[C---:B------:R-:W-:Y:S01]  /*2100*/  FFMA.FTZ R6, R10.reuse, R5, R17 ;  /* 0x000000050a067223 */ /* 0x040fe20000010011 */
[----:B------:R-:W-:Y:S01]  /*2110*/  FADD.FTZ R4, R5, R4 ;  /* 0x0000000405047221 */ /* 0x000fe20000010000 */
[----:B------:R-:W-:Y:S01]  /*2120*/  FFMA.FTZ R5, R10, R16, RZ ;  /* 0x000000100a057223 */ /* 0x000fe200000100ff */
[----:B------:R-:W-:-:S07]  /*2130*/  FADD.FTZ R10, RZ, R16 ;  /* 0x00000010ff0a7221 */ /* 0x000fce0000010000 */
.L_x_2444:
[----:B------:R-:W-:Y:S05]  /*2140*/  BRA.U !UP0, `(.L_x_2437) ;  /* 0x0000000908107547 */ /* 0x000fea000b800000 */
[----:B------:R-:W-:-:S12]  /*2150*/  UIADD3 UR4, UPT, UPT, UR6, -UR8, URZ ;  /* 0x8000000806047290 */ /* 0x000fd8000fffe0ff */
.L_x_2445:
        /* <DEDUP_REMOVED lines=8> */
[----:B------:R-:W-:Y:S01]  /*21e0*/  @!P0 IMAD R11, R17, UR6, R24 ;  /* 0x00000006110b8c24 */ /* 0x000fe2000f8e0218 */
[----:B------:R-:W-:Y:S01]  /*21f0*/  @!P0 SHF.L.U32 R25, R22, 0x1, RZ ;  /* 0x0000000116198819 */ /* 0x000fe200000006ff */
[----:B------:R-:W0:Y:S02]  /*2200*/  @!P0 LDC.64 R16, c[0x0][0x398] ;  /* 0x0000e600ff108b82 */ /* 0x000e240000000a00 */
[----:B------:R-:W-:Y:S01]  /*2210*/  @!P0 IMAD.IADD R11, R23, 0x1, R11 ;  /* 0x00000001170b8824 */ /* 0x000fe200078e020b */
[----:B-1----:R-:W-:-:S04]  /*2220*/  @!P0 IADD3 R26, P1, PT, R25, R18, RZ ;  /* 0x00000012191a8210 */ /* 0x002fc80007f3e0ff */
[----:B------:R-:W-:-:S04]  /*2230*/  @!P0 SHF.L.U64.HI R22, R22, 0x1, R11 ;  /* 0x0000000116168819 */ /* 0x000fc8000001020b */
[----:B------:R-:W-:Y:S01]  /*2240*/  @!P0 IADD3.X R27, PT, PT, R22, R19, RZ, P1, !PT ;  /* 0x00000013161b8210 */ /* 0x000fe20000ffe4ff */
[----:B------:R-:W-:Y:S01]  /*2250*/  IMAD.U32 R29, RZ, RZ, UR6 ;  /* 0x00000006ff1d7e24 */ /* 0x000fe2000f8e00ff */
[----:B------:R-:W1:Y:S03]  /*2260*/  @!P0 LDC.64 R18, c[0x0][0x3a0] ;  /* 0x0000e800ff128b82 */ /* 0x000e660000000a00 */
[----:B------:R2:W3:Y:S01]  /*2270*/  @!P0 LDG.E R11, desc[UR14][R26.64] ;  /* 0x0000000e1a0b8981 */ /* 0x0004e2000c1e1900 */
[----:B0-----:R-:W-:-:S04]  /*2280*/  @!P0 IADD3 R24, P1, PT, R25, R16, RZ ;  /* 0x0000001019188210 */ /* 0x001fc80007f3e0ff */
[----:B------:R-:W-:Y:S02]  /*2290*/  @!P0 IADD3.X R25, PT, PT, R22, R17, RZ, P1, !PT ;  /* 0x0000001116198210 */ /* 0x000fe40000ffe4ff */
[----:B------:R-:W0:Y:S03]  /*22a0*/  @!P0 LDC.64 R16, c[0x0][0x3f8] ;  /* 0x0000fe00ff108b82 */ /* 0x000e260000000a00 */
[----:B------:R-:W4:Y:S01]  /*22b0*/  @!P0 LDG.E R24, desc[UR14][R24.64] ;  /* 0x0000000e18188981 */ /* 0x000f22000c1e1900 */
[----:B------:R-:W-:-:S04]  /*22c0*/  @!P0 IADD3 R29, PT, PT, R29, 0x1, RZ ;  /* 0x000000011d1d8810 */ /* 0x000fc80007ffe0ff */
[----:B------:R-:W-:-:S05]  /*22d0*/  @!P0 SHF.R.S32.HI R23, RZ, 0x1f, R29 ;  /* 0x0000001fff178819 */ /* 0x000fca000001141d */
[----:B0-----:R-:W-:Y:S02]  /*22e0*/  @!P0 IMAD R22, R23, R16, RZ ;  /* 0x0000001017168224 */ /* 0x001fe400078e02ff */
[----:B------:R-:W-:Y:S02]  /*22f0*/  @!P0 IMAD.MOV.U32 R23, RZ, RZ, R9 ;  /* 0x000000ffff178224 */ /* 0x000fe400078e0009 */
[----:B--2---:R-:W-:Y:S01]  /*2300*/  @!P0 IMAD R27, R29, R17, R22 ;  /* 0x000000111d1b8224 */ /* 0x004fe200078e0216 */
[----:B------:R-:W-:-:S05]  /*2310*/  @!P0 MOV R22, R20 ;  /* 0x0000001400168202 */ /* 0x000fca0000000f00 */
[----:B------:R-:W-:-:S05]  /*2320*/  @!P0 IMAD.WIDE.U32 R16, R29, R16, R22 ;  /* 0x000000101d108225 */ /* 0x000fca00078e0016 */
[----:B------:R-:W-:Y:S02]  /*2330*/  @!P0 IADD3 R17, PT, PT, R17, R27, RZ ;  /* 0x0000001b11118210 */ /* 0x000fe40007ffe0ff */
[C---:B------:R-:W-:Y:S02]  /*2340*/  @!P0 SHF.L.U32 R23, R16.reuse, 0x1, RZ ;  /* 0x0000000110178819 */ /* 0x040fe400000006ff */
[----:B------:R-:W-:Y:S02]  /*2350*/  @!P0 SHF.L.U64.HI R22, R16, 0x1, R17 ;  /* 0x0000000110168819 */ /* 0x000fe40000010211 */
[----:B-1----:R-:W-:Y:S01]  /*2360*/  @!P0 IADD3 R18, P1, PT, R23, R18, RZ ;  /* 0x0000001217128210 */ /* 0x002fe20007f3e0ff */
[----:B------:R-:W0:Y:S04]  /*2370*/  @!P0 LDC.64 R16, c[0x0][0x398] ;  /* 0x0000e600ff108b82 */ /* 0x000e280000000a00 */
[----:B------:R-:W-:-:S05]  /*2380*/  @!P0 IMAD.X R19, R22, 0x1, R19, P1 ;  /* 0x0000000116138824 */ /* 0x000fca00008e0613 */
[----:B------:R-:W2:Y:S01]  /*2390*/  @!P0 LDG.E R18, desc[UR14][R18.64] ;  /* 0x0000000e12128981 */ /* 0x000ea2000c1e1900 */
[----:B0-----:R-:W-:-:S04]  /*23a0*/  @!P0 IADD3 R16, P1, PT, R23, R16, RZ ;  /* 0x0000001017108210 */ /* 0x001fc80007f3e0ff */
[----:B------:R-:W-:-:S05]  /*23b0*/  @!P0 IADD3.X R17, PT, PT, R22, R17, RZ, P1, !PT ;  /* 0x0000001116118210 */ /* 0x000fca0000ffe4ff */
[----:B------:R0:W2:Y:S01]  /*23c0*/  @!P0 LDG.E R16, desc[UR14][R16.64] ;  /* 0x0000000e10108981 */ /* 0x0000a2000c1e1900 */
[----:B------:R-:W-:Y:S01]  /*23d0*/  PRMT R22, RZ, 0x7610, R22 ;  /* 0x00007610ff167816 */ /* 0x000fe20000000016 */
[----:B------:R-:W-:Y:S01]  /*23e0*/  UIADD3 UR4, UPT, UPT, UR4, 0x2, URZ ;  /* 0x0000000204047890 */ /* 0x000fe2000fffe0ff */
[----:B------:R-:W-:Y:S01]  /*23f0*/  PRMT R26, RZ, 0x7610, R26 ;  /* 0x00007610ff1a7816 */ /* 0x000fe2000000001a */
[----:B------:R-:W-:Y:S02]  /*2400*/  UIADD3 UR6, UPT, UPT, UR6, 0x2, URZ ;  /* 0x0000000206067890 */ /* 0x000fe4000fffe0ff */
[----:B------:R-:W-:Y:S01]  /*2410*/  UISETP.NE.AND UP0, UPT, UR4, URZ, UPT ;  /* 0x000000ff0400728c */ /* 0x000fe2000bf05270 */
[----:B---3--:R-:W-:Y:S02]  /*2420*/  @!P0 PRMT R22, R11, 0x7610, R22 ;  /* 0x000076100b168816 */ /* 0x008fe40000000016 */
[----:B------:R-:W-:Y:S02]  /*2430*/  PRMT R11, RZ, 0x7610, R11 ;  /* 0x00007610ff0b7816 */ /* 0x000fe4000000000b */
[----:B------:R-:W-:-:S02]  /*2440*/  SHF.L.U32 R23, R22, 0x10, RZ ;  /* 0x0000001016177819 */ /* 0x000fc400000006ff */
[----:B------:R-:W-:-:S03]  /*2450*/  @!P0 PRMT R11, R11, 0x7632, R11 ;  /* 0x000076320b0b8816 */ /* 0x000fc6000000000b */
[C---:B------:R-:W-:Y:S02]  /*2460*/  FADD.FTZ R23, -R2.reuse, R23 ;  /* 0x0000001702177221 */ /* 0x040fe40000010100 */
[----:B------:R-:W-:Y:S02]  /*2470*/  IMAD.U32 R11, R11, 0x10000, RZ ;  /* 0x000100000b0b7824 */ /* 0x000fe400078e00ff */
[----:B------:R-:W-:Y:S02]  /*2480*/  FMUL.FTZ R23, R23, R0 ;  /* 0x0000000017177220 */ /* 0x000fe40000410000 */
[--C-:B0-----:R-:W-:Y:S01]  /*2490*/  FADD.FTZ R17, -R2, R11.reuse ;  /* 0x0000000b02117221 */ /* 0x101fe20000010100 */
[----:B------:R-:W-:Y:S01]  /*24a0*/  PRMT R11, RZ, 0x7610, R11 ;  /* 0x00007610ff0b7816 */ /* 0x000fe2000000000b */
[----:B-----5:R-:W-:Y:S01]  /*24b0*/  FFMA.FTZ R25, R23, R12, R14 ;  /* 0x0000000c17197223 */ /* 0x020fe2000001000e */
[C---:B----4-:R-:W-:Y:S01]  /*24c0*/  @!P0 PRMT R26, R24.reuse, 0x7610, R26 ;  /* 0x00007610181a8816 */ /* 0x050fe2000000001a */
[----:B------:R-:W-:Y:S01]  /*24d0*/  FMUL.FTZ R22, R17, R0 ;  /* 0x0000000011167220 */ /* 0x000fe20000410000 */
[----:B------:R-:W-:Y:S01]  /*24e0*/  @!P0 PRMT R11, R24, 0x7632, R11 ;  /* 0x00007632180b8816 */ /* 0x000fe2000000000b */
[----:B------:R-:W-:Y:S01]  /*24f0*/  FMUL.FTZ R27, R25, -1.4426950216293334961 ;  /* 0xbfb8aa3b191b7820 */ /* 0x000fe20000410000 */
[----:B------:R-:W-:-:S03]  /*2500*/  SHF.L.U32 R26, R26, 0x10, RZ ;  /* 0x000000101a1a7819 */ /* 0x000fc600000006ff */
[----:B------:R-:W-:Y:S02]  /*2510*/  IMAD.U32 R11, R11, 0x10000, RZ ;  /* 0x000100000b0b7824 */ /* 0x000fe400078e00ff */
[----:B------:R-:W0:Y:S02]  /*2520*/  MUFU.EX2 R27, R27 ;  /* 0x0000001b001b7308 */ /* 0x000e240000000800 */
[----:B0-----:R-:W-:Y:S01]  /*2530*/  FADD.FTZ R19, R27, 1 ;  /* 0x3f8000001b137421 */ /* 0x001fe20000010000 */
[----:B------:R-:W-:-:S05]  /*2540*/  FFMA.FTZ R27, R22, R13, R15 ;  /* 0x0000000d161b7223 */ /* 0x000fca000001000f */
[----:B------:R-:W0:Y:S02]  /*2550*/  MUFU.RCP R19, R19 ;  /* 0x0000001300137308 */ /* 0x000e240000001000 */
[----:B0-----:R-:W-:Y:S01]  /*2560*/  FADD.FTZ R24, -R19, 1 ;  /* 0x3f80000013187421 */ /* 0x001fe20000010100 */
[----:B------:R-:W-:-:S03]  /*2570*/  FMUL.FTZ R26, R26, R19 ;  /* 0x000000131a1a7220 */ /* 0x000fc60000410000 */
[----:B------:R-:W-:Y:S01]  /*2580*/  FFMA.FTZ R17, R25, R24, 1 ;  /* 0x3f80000019117423 */ /* 0x000fe20000010018 */
[----:B------:R-:W-:-:S06]  /*2590*/  FMUL.FTZ R25, R27, -1.4426950216293334961 ;  /* 0xbfb8aa3b1b197820 */ /* 0x000fcc0000410000 */
[----:B------:R-:W0:Y:S02]  /*25a0*/  MUFU.EX2 R25, R25 ;  /* 0x0000001900197308 */ /* 0x000e240000000800 */
[----:B0-----:R-:W-:-:S06]  /*25b0*/  FADD.FTZ R24, R25, 1 ;  /* 0x3f80000019187421 */ /* 0x001fcc0000010000 */
[----:B------:R-:W0:Y:S02]  /*25c0*/  MUFU.RCP R24, R24 ;  /* 0x0000001800187308 */ /* 0x000e240000001000 */
[----:B0-----:R-:W-:-:S04]  /*25d0*/  FADD.FTZ R28, -R24, 1 ;  /* 0x3f800000181c7421 */ /* 0x001fc80000010100 */
[----:B------:R-:W-:Y:S01]  /*25e0*/  FFMA.FTZ R19, R27, R28, 1 ;  /* 0x3f8000001b137423 */ /* 0x000fe2000001001c */
[----:B------:R-:W-:Y:S01]  /*25f0*/  PRMT R27, RZ, 0x7610, R27 ;  /* 0x00007610ff1b7816 */ /* 0x000fe2000000001b */
[----:B------:R-:W-:Y:S01]  /*2600*/  FMUL.FTZ R28, R11, R24 ;  /* 0x000000180b1c7220 */ /* 0x000fe20000410000 */
[----:B------:R-:W-:Y:S02]  /*2610*/  FMUL.FTZ R24, R26, R17 ;  /* 0x000000111a187220 */ /* 0x000fe40000410000 */
[----:B--2---:R-:W-:Y:S01]  /*2620*/  @!P0 PRMT R27, R18, 0x7610, R27 ;  /* 0x00007610121b8816 */ /* 0x004fe2000000001b */
[----:B------:R-:W-:Y:S01]  /*2630*/  FMUL.FTZ R19, R28, R19 ;  /* 0x000000131c137220 */ /* 0x000fe20000410000 */
[C---:B------:R-:W-:Y:S01]  /*2640*/  FMUL.FTZ R25, R24.reuse, R12 ;  /* 0x0000000c18197220 */ /* 0x040fe20000410000 */
[----:B------:R-:W-:Y:S01]  /*2650*/  FADD.FTZ R8, R24, R8 ;  /* 0x0000000818087221 */ /* 0x000fe20000010000 */
[----:B------:R-:W-:Y:S01]  /*2660*/  SHF.L.U32 R27, R27, 0x10, RZ ;  /* 0x000000101b1b7819 */ /* 0x000fe200000006ff */
[C---:B------:R-:W-:Y:S01]  /*2670*/  FFMA.FTZ R24, R23.reuse, R24, R7 ;  /* 0x0000001817187223 */ /* 0x040fe20000010007 */
[--C-:B------:R-:W-:Y:S01]  /*2680*/  FFMA.FTZ R23, R23, R25, R6.reuse ;  /* 0x0000001917177223 */ /* 0x100fe20000010006 */
[----:B------:R-:W-:Y:S01]  /*2690*/  PRMT R6, RZ, 0x7610, R6 ;  /* 0x00007610ff067816 */ /* 0x000fe20000000006 */
[C---:B------:R-:W-:Y:S01]  /*26a0*/  FADD.FTZ R10, R19.reuse, R10 ;  /* 0x0000000a130a7221 */ /* 0x040fe20000010000 */
[----:B------:R-:W-:Y:S01]  /*26b0*/  FADD.FTZ R27, -R2, R27 ;  /* 0x0000001b021b7221 */ /* 0x000fe20000010100 */
[----:B------:R-:W-:Y:S01]  /*26c0*/  FFMA.FTZ R5, R22, R19, R5 ;  /* 0x0000001316057223 */ /* 0x000fe20000010005 */
[----:B------:R-:W-:Y:S01]  /*26d0*/  @!P0 PRMT R6, R18, 0x7632, R6 ;  /* 0x0000763212068816 */ /* 0x000fe20000000006 */
[----:B------:R-:W-:Y:S01]  /*26e0*/  FMUL.FTZ R19, R19, R13 ;  /* 0x0000000d13137220 */ /* 0x000fe20000410000 */
[----:B------:R-:W-:Y:S01]  /*26f0*/  FMUL.FTZ R11, R27, R0 ;  /* 0x000000001b0b7220 */ /* 0x000fe20000410000 */
[----:B------:R-:W-:-:S02]  /*2700*/  FADD.FTZ R4, R25, R4 ;  /* 0x0000000419047221 */ /* 0x000fc40000010000 */
[----:B------:R-:W-:Y:S01]  /*2710*/  FFMA.FTZ R23, R22, R19, R23 ;  /* 0x0000001316177223 */ /* 0x000fe20000010017 */
[----:B------:R-:W-:Y:S01]  /*2720*/  FFMA.FTZ R26, R11, R12, R14 ;  /* 0x0000000c0b1a7223 */ /* 0x000fe2000001000e */
[----:B------:R-:W-:-:S03]  /*2730*/  FADD.FTZ R19, R19, R4 ;  /* 0x0000000413137221 */ /* 0x000fc60000010000 */
[----:B------:R-:W-:-:S06]  /*2740*/  FMUL.FTZ R27, R26, -1.4426950216293334961 ;  /* 0xbfb8aa3b1a1b7820 */ /* 0x000fcc0000410000 */
[----:B------:R-:W0:Y:S02]  /*2750*/  MUFU.EX2 R27, R27 ;  /* 0x0000001b001b7308 */ /* 0x000e240000000800 */
[----:B0-----:R-:W-:Y:S01]  /*2760*/  FADD.FTZ R17, R27, 1 ;  /* 0x3f8000001b117421 */ /* 0x001fe20000010000 */
[----:B------:R-:W-:Y:S02]  /*2770*/  SHF.L.U32 R27, R6, 0x10, RZ ;  /* 0x00000010061b7819 */ /* 0x000fe400000006ff */
[----:B------:R-:W-:-:S03]  /*2780*/  PRMT R6, RZ, 0x7610, R6 ;  /* 0x00007610ff067816 */ /* 0x000fc60000000006 */
[----:B------:R-:W0:Y:S01]  /*2790*/  MUFU.RCP R17, R17 ;  /* 0x0000001100117308 */ /* 0x000e220000001000 */
[----:B------:R-:W-:Y:S01]  /*27a0*/  @!P0 PRMT R6, R16, 0x7610, R6 ;  /* 0x0000761010068816 */ /* 0x000fe20000000006 */
[----:B------:R-:W-:Y:S01]  /*27b0*/  FADD.FTZ R27, -R2, R27 ;  /* 0x0000001b021b7221 */ /* 0x000fe20000010100 */
[----:B0-----:R-:W-:-:S04]  /*27c0*/  FADD.FTZ R7, -R17, 1 ;  /* 0x3f80000011077421 */ /* 0x001fc80000010100 */
[----:B------:R-:W-:Y:S01]  /*27d0*/  FFMA.FTZ R26, R26, R7, 1 ;  /* 0x3f8000001a1a7423 */ /* 0x000fe20000010007 */
[----:B------:R-:W-:-:S04]  /*27e0*/  PRMT R7, RZ, 0x7610, R7 ;  /* 0x00007610ff077816 */ /* 0x000fc80000000007 */
[----:B------:R-:W-:Y:S02]  /*27f0*/  @!P0 PRMT R7, R16, 0x7632, R7 ;  /* 0x0000763210078816 */ /* 0x000fe40000000007 */
[----:B------:R-:W-:Y:S01]  /*2800*/  SHF.L.U32 R16, R6, 0x10, RZ ;  /* 0x0000001006107819 */ /* 0x000fe200000006ff */
[----:B------:R-:W-:Y:S02]  /*2810*/  FMUL.FTZ R6, R27, R0 ;  /* 0x000000001b067220 */ /* 0x000fe40000410000 */
[----:B------:R-:W-:Y:S02]  /*2820*/  IMAD.U32 R7, R7, 0x10000, RZ ;  /* 0x0001000007077824 */ /* 0x000fe400078e00ff */
[----:B------:R-:W-:Y:S01]  /*2830*/  FMUL.FTZ R27, R16, R17 ;  /* 0x00000011101b7220 */ /* 0x000fe20000410000 */
[----:B------:R-:W-:-:S03]  /*2840*/  FFMA.FTZ R17, R6, R13, R15 ;  /* 0x0000000d06117223 */ /* 0x000fc6000001000f */
[----:B------:R-:W-:Y:S01]  /*2850*/  FMUL.FTZ R27, R27, R26 ;  /* 0x0000001a1b1b7220 */ /* 0x000fe20000410000 */
[----:B------:R-:W-:-:S03]  /*2860*/  FMUL.FTZ R18, R17, -1.4426950216293334961 ;  /* 0xbfb8aa3b11127820 */ /* 0x000fc60000410000 */
[----:B------:R-:W-:Y:S01]  /*2870*/  FMUL.FTZ R4, R27, R12 ;  /* 0x0000000c1b047220 */ /* 0x000fe20000410000 */
[----:B------:R-:W-:Y:S02]  /*2880*/  FADD.FTZ R8, R8, R27 ;  /* 0x0000001b08087221 */ /* 0x000fe40000010000 */
[----:B------:R-:W0:Y:S02]  /*2890*/  MUFU.EX2 R18, R18 ;  /* 0x0000001200127308 */ /* 0x000e240000000800 */
[----:B0-----:R-:W-:-:S06]  /*28a0*/  FADD.FTZ R16, R18, 1 ;  /* 0x3f80000012107421 */ /* 0x001fcc0000010000 */
[----:B------:R-:W0:Y:S02]  /*28b0*/  MUFU.RCP R16, R16 ;  /* 0x0000001000107308 */ /* 0x000e240000001000 */
[----:B0-----:R-:W-:Y:S01]  /*28c0*/  FADD.FTZ R26, -R16, 1 ;  /* 0x3f800000101a7421 */ /* 0x001fe20000010100 */
[----:B------:R-:W-:Y:S01]  /*28d0*/  FMUL.FTZ R7, R7, R16 ;  /* 0x0000001007077220 */ /* 0x000fe20000410000 */
[----:B------:R-:W-:Y:S01]  /*28e0*/  FFMA.FTZ R16, R11, R4, R23 ;  /* 0x000000040b107223 */ /* 0x000fe20000010017 */
[----:B------:R-:W-:Y:S01]  /*28f0*/  FADD.FTZ R4, R19, R4 ;  /* 0x0000000413047221 */ /* 0x000fe20000010000 */
[----:B------:R-:W-:-:S04]  /*2900*/  FFMA.FTZ R26, R17, R26, 1 ;  /* 0x3f800000111a7423 */ /* 0x000fc8000001001a */
[----:B------:R-:W-:Y:S01]  /*2910*/  FMUL.FTZ R26, R7, R26 ;  /* 0x0000001a071a7220 */ /* 0x000fe20000410000 */
[----:B------:R-:W-:-:S03]  /*2920*/  FFMA.FTZ R7, R11, R27, R24 ;  /* 0x0000001b0b077223 */ /* 0x000fc60000010018 */
[----:B------:R-:W-:Y:S01]  /*2930*/  FMUL.FTZ R11, R26, R13 ;  /* 0x0000000d1a0b7220 */ /* 0x000fe20000410000 */
[----:B------:R-:W-:Y:S01]  /*2940*/  FFMA.FTZ R5, R6, R26, R5 ;  /* 0x0000001a06057223 */ /* 0x000fe20000010005 */
[----:B------:R-:W-:Y:S02]  /*2950*/  FADD.FTZ R10, R10, R26 ;  /* 0x0000001a0a0a7221 */ /* 0x000fe40000010000 */
[----:B------:R-:W-:Y:S01]  /*2960*/  FFMA.FTZ R6, R6, R11, R16 ;  /* 0x0000000b06067223 */ /* 0x000fe20000010010 */
[----:B------:R-:W-:Y:S01]  /*2970*/  FADD.FTZ R4, R11, R4 ;  /* 0x000000040b047221 */ /* 0x000fe20000010000 */
[----:B------:R-:W-:Y:S06]  /*2980*/  BRA.U UP0, `(.L_x_2445) ;  /* 0xfffffff500f47547 */ /* 0x000fec000b83ffff */
.L_x_2437:
[----:B-----5:R-:W0:Y:S01]  /*2990*/  S2R R13, SR_TID.X ;  /* 0x00000000000d7919 */ /* 0x020e220000002100 */
[----:B------:R-:W1:Y:S01]  /*29a0*/  S2UR UR6, SR_CgaCtaId ;  /* 0x00000000000679c3 */ /* 0x000e620000008800 */
[----:B------:R-:W2:Y:S01]  /*29b0*/  LDCU UR7, c[0x0][0x424] ;  /* 0x00008480ff0777ac */ /* 0x000ea20008000800 */
[----:B------:R-:W-:Y:S01]  /*29c0*/  MOV R12, RZ ;  /* 0x000000ff000c7202 */ /* 0x000fe20000000f00 */
[----:B------:R-:W-:Y:S01]  /*29d0*/  UMOV UR5, 0x400 ;  /* 0x0000040000057882 */ /* 0x000fe20000000000 */
[----:B--2---:R-:W-:Y:S01]  /*29e0*/  IMAD R9, R3, UR7, RZ ;  /* 0x0000000703097c24 */ /* 0x004fe2000f8e02ff */
[----:B-1----:R-:W-:-:S06]  /*29f0*/  ULEA UR4, UR6, UR5, 0x18 ;  /* 0x0000000506047291 */ /* 0x002fcc000f8ec0ff */
[----:B------:R-:W-:Y:S01]  /*2a00*/  IMAD.U32 R11, RZ, RZ, UR4 ;  /* 0x00000004ff0b7e24 */ /* 0x000fe2000f8e00ff */
[C---:B0-----:R-:W-:Y:S01]  /*2a10*/  LEA R9, R13.reuse, -R9, 0x1 ;  /* 0x800000090d097211 */ /* 0x041fe200078e08ff */
[----:B------:R-:W-:-:S03]  /*2a20*/  IMAD.HI.U32 R0, R13, 0x2aaaaaab, R12 ;  /* 0x2aaaaaab0d007827 */ /* 0x000fc600078e000c */
        /* <DEDUP_REMOVED lines=44> */
[----:B------:R-:W-:Y:S02]  /*2cf0*/  IMAD.IADD R14, R14, 0x1, R21 ;  /* 0x000000010e0e7824 */ /* 0x000fe400078e0215 */
[----:B-1----:R-:W-:Y:S01]  /*2d00*/  @!P1 FADD.FTZ R19, R19, R20 ;  /* 0x0000001413139221 */ /* 0x002fe20000010000 */
[----:B------:R-:W-:Y:S01]  /*2d10*/  MOV R20, 0xc ;  /* 0x0000000c00147802 */ /* 0x000fe20000000f00 */
[----:B--2---:R-:W-:Y:S01]  /*2d20*/  @!P2 FADD.FTZ R6, R6, R17 ;  /* 0x000000110606a221 */ /* 0x004fe20000010000 */
[----:B------:R-:W-:Y:S02]  /*2d30*/  IMAD R17, R18, -0x1c, R15 ;  /* 0xffffffe412117824 */ /* 0x000fe400078e020f */
[----:B---3--:R-:W-:Y:S02]  /*2d40*/  @!P2 FADD.FTZ R16, R16, R19 ;  /* 0x000000131010a221 */ /* 0x008fe40000010000 */
[----:B------:R-:W-:-:S02]  /*2d50*/  IMAD R15, R17, R20, UR7 ;  /* 0x00000007110f7e24 */ /* 0x000fc4000f8e0214 */
        /* <DEDUP_REMOVED lines=15> */
[----:B------:R-:W0:Y:S01]  /*2e50*/  @P1 LDS R11, [R15+0xb8] ;  /* 0x0000b8000f0b1984 */ /* 0x000e220000000800 */
[----:B------:R-:W-:-:S03]  /*2e60*/  @P1 PLOP3.LUT P0, PT, P2, PT, PT, 0x80, 0x8 ;  /* 0x000000000008181c */ /* 0x000fc6000170f070 */
[----:B------:R-:W2:Y:S01]  /*2e70*/  @P1 LDS R19, [R15+0xbc] ;  /* 0x0000bc000f131984 */ /* 0x000ea20000000800 */
[----:B-1----:R-:W-:-:S09]  /*2e80*/  @P1 IADD3 R9, PT, PT, R14, R9, RZ ;  /* 0x000000090e091210 */ /* 0x002fd20007ffe0ff */
[----:B0-----:R-:W-:Y:S01]  /*2e90*/  @!P0 FADD.FTZ R4, R4, R11 ;  /* 0x0000000b04048221 */ /* 0x001fe20000010000 */
        /* <DEDUP_REMOVED lines=71> */
.L_x_2461:
[----:B------:R-:W1:Y:S01]  /*3310*/  LDS R11, [R0+0x210] ;  /* 0x00021000000b7984 */ /* 0x000e620000000800 */
[----:B------:R-:W-:Y:S02]  /*3320*/  ISETP.NE.AND P1, PT, R13, RZ, PT ;  /* 0x000000ff0d00720c */ /* 0x000fe40003f25270 */
[----:B------:R-:W-:Y:S01]  /*3330*/  PLOP3.LUT P0, PT, PT, PT, PT, 0x80, 0x8 ;  /* 0x000000000008781c */ /* 0x000fe20003f0f070 */
[----:B------:R-:W2:Y:S04]  /*3340*/  LDS R20, [R15+0xb4] ;  /* 0x0000b4000f147984 */ /* 0x000ea80000000800 */
[----:B0-----:R-:W0:Y:S04]  /*3350*/  LDS R2, [R0+0x21c] ;  /* 0x00021c0000027984 */ /* 0x001e280000000800 */
        /* <DEDUP_REMOVED lines=10> */
[----:B--2---:R-:W-:Y:S01]  /*3400*/  @P1 IMAD.IADD R11, R20, 0x1, R11 ;  /* 0x00000001140b1824 */ /* 0x004fe200078e020b */
[----:B------:R-:W-:Y:S02]  /*3410*/  @P1 PLOP3.LUT P0, PT, P2, PT, PT, 0x80, 0x8 ;  /* 0x000000000008181c */ /* 0x000fe4000170f070 */
[----:B------:R-:W2:Y:S01]  /*3420*/  LDS R14, [R0+0x24c] ;  /* 0x00024c00000e7984 */ /* 0x000ea20000000800 */
[C---:B0-----:R-:W-:Y:S02]  /*3430*/  ISETP.NE.AND P2, PT, R2.reuse, RZ, PT ;  /* 0x000000ff0200720c */ /* 0x041fe40003f45270 */
[----:B------:R-:W-:Y:S01]  /*3440*/  IADD3 R27, PT, PT, R2, R11, RZ ;  /* 0x0000000b021b7210 */ /* 0x000fe20007ffe0ff */
[----:B------:R-:W0:Y:S01]  /*3450*/  LDS R12, [R0+0x22c] ;  /* 0x00022c00000c7984 */ /* 0x000e220000000800 */
[C---:B---3--:R-:W-:Y:S02]  /*3460*/  ISETP.NE.AND P4, PT, R4.reuse, RZ, PT ;  /* 0x000000ff0400720c */ /* 0x048fe40003f85270 */
[----:B------:R-:W-:Y:S01]  /*3470*/  IADD3 R29, PT, PT, R4, R27, RZ ;  /* 0x0000001b041d7210 */ /* 0x000fe20007ffe0ff */
[----:B------:R-:W3:Y:S04]  /*3480*/  LDS R6, [R0+0x230] ;  /* 0x0002300000067984 */ /* 0x000ee80000000800 */
[----:B------:R-:W3:Y:S01]  /*3490*/  LDS R17, [R0+0x238] ;  /* 0x0002380000117984 */ /* 0x000ee20000000800 */
[C---:B----4-:R-:W-:Y:S01]  /*34a0*/  ISETP.NE.AND P3, PT, R18.reuse, RZ, PT ;  /* 0x000000ff1200720c */ /* 0x050fe20003f65270 */
[----:B------:R-:W-:-:S02]  /*34b0*/  IMAD.IADD R2, R18, 0x1, R29 ;  /* 0x0000000112027824 */ /* 0x000fc400078e021d */
        /* <DEDUP_REMOVED lines=13> */
[----:B0-----:R-:W-:-:S03]  /*3590*/  @!P4 FADD.FTZ R12, R12, R21 ;  /* 0x000000150c0cc221 */ /* 0x001fc60000010000 */
[----:B------:R0:W-:Y:S01]  /*35a0*/  STS [R0+0x228], R29 ;  /* 0x0002281d00007388 */ /* 0x0001e20000000800 */
[----:B-1----:R-:W-:Y:S01]  /*35b0*/  IADD3 R11, PT, PT, R16, R2, RZ ;  /* 0x00000002100b7210 */ /* 0x002fe20007ffe0ff */
[----:B---3--:R-:W-:Y:S02]  /*35c0*/  @!P4 FADD.FTZ R6, R6, R19 ;  /* 0x000000130606c221 */ /* 0x008fe40000010000 */
        /* <DEDUP_REMOVED lines=22> */
.L_x_2446:
[----:B0-----:R-:W0:Y:S01]  /*3730*/  S2R R13, SR_TID.X ;  /* 0x00000000000d7919 */ /* 0x001e220000002100 */
        /* <DEDUP_REMOVED lines=10> */
[----:B------:R-:W-:-:S05]  /*37e0*/  VIADD R0, R0, 0xfffffffe ;  /* 0xfffffffe00007836 */ /* 0x000fca0000000000 */
[----:B------:R-:W-:Y:S02]  /*37f0*/  ISETP.NE.AND P2, PT, R9, R0, PT ;  /* 0x000000000900720c */ /* 0x000fe40003f45270 */
[----:B------:R-:W0:Y:S01]  /*3800*/  S2UR UR7, SR_CTAID.X ;  /* 0x00000000000779c3 */ /* 0x000e220000002500 */
[----:B------:R-:W1:Y:S01]  /*3810*/  LDCU.64 UR8, c[0x0][0x3f8] ;  /* 0x00007f00ff0877ac */ /* 0x000e620008000a00 */
[----:B------:R-:W-:Y:S06]  /*3820*/  BSSY.RECONVERGENT B0, `(.L_x_2448) ;  /* 0x0000022000007945 */ /* 0x000fec0003800200 */
[----:B------:R-:W0:Y:S03]  /*3830*/  LDC R11, c[0x0][0x420] ;  /* 0x00010800ff0b7b82 */ /* 0x000e260000000800 */
[----:B------:R-:W-:-:S05]  /*3840*/  VOTEU.ALL UP0, P2 ;  /* 0x0000000000ff7886 */ /* 0x000fca0001000000 */
[----:B------:R-:W2:Y:S01]  /*3850*/  LDC R6, c[0x0][0x410] ;  /* 0x00010400ff067b82 */ /* 0x000ea20000000800 */
[----:B------:R-:W-:Y:S01]  /*3860*/  @!P2 LDS R15, [R2+0x218] ;  /* 0x00021800020fa984 */ /* 0x000fe20000000800 */
[----:B------:R-:W-:-:S03]  /*3870*/  @!UP0 UIADD3 UR4, UPT, UPT, UR5, 0xb50, URZ ;  /* 0x00000b5005048890 */ /* 0x000fc6000fffe0ff */
[----:B------:R-:W3:Y:S01]  /*3880*/  @!P2 LDS R14, [R2+0x214] ;  /* 0x00021400020ea984 */ /* 0x000ee20000000800 */
[----:B------:R-:W-:Y:S02]  /*3890*/  @!UP0 ULEA UR4, UR6, UR4, 0x18 ;  /* 0x0000000406048291 */ /* 0x000fe4000f8ec0ff */
[----:B------:R-:W4:Y:S04]  /*38a0*/  LDC R17, c[0x0][0x428] ;  /* 0x00010a00ff117b82 */ /* 0x000f280000000800 */
        /* <DEDUP_REMOVED lines=12> */
[----:B------:R-:W1:Y:S03]  /*3970*/  S2R R11, SR_CTAID.Z ;  /* 0x00000000000b7919 */ /* 0x000e660000002700 */
[----:B------:R-:W-:-:S06]  /*3980*/  ULEA UR4, UR6, UR4, 0x18 ;  /* 0x0000000406047291 */ /* 0x000fcc000f8ec0ff */
[----:B------:R-:W-:Y:S02]  /*3990*/  LEA R2, R13, UR4, 0x3 ;  /* 0x000000040d027c11 */ /* 0x000fe4000f8e18ff */
[----:B------:R-:W2:Y:S04]  /*39a0*/  LDC.64 R12, c[0x0][0x3d8] ;  /* 0x0000f600ff0c7b82 */ /* 0x000ea80000000a00 */
[----:B0-----:R-:W0:Y:S01]  /*39b0*/  LDS.64 R2, [R2] ;  /* 0x0000000002027984 */ /* 0x001e220000000a00 */
[----:B-1----:R-:W-:-:S05]  /*39c0*/  SHF.L.U32 R11, R11, 0x1, RZ ;  /* 0x000000010b0b7819 */ /* 0x002fca00000006ff */
[CC--:B------:R-:W-:Y:S02]  /*39d0*/  IMAD R14, R11.reuse, R6.reuse, R6 ;  /* 0x000000060b0e7224 */ /* 0x0c0fe400078e0206 */
[----:B------:R-:W-:-:S03]  /*39e0*/  IMAD R15, R11, R6, R9 ;  /* 0x000000060b0f7224 */ /* 0x000fc600078e0209 */
[----:B------:R-:W-:Y:S01]  /*39f0*/  IADD3 R9, PT, PT, R9, R14, RZ ;  /* 0x0000000e09097210 */ /* 0x000fe20007ffe0ff */
[----:B--2---:R-:W-:-:S04]  /*3a00*/  IMAD.WIDE R14, R15, 0x4, R12 ;  /* 0x000000040f0e7825 */ /* 0x004fc800078e020c */
[----:B------:R-:W-:Y:S01]  /*3a10*/  IMAD.WIDE R12, R9, 0x4, R12 ;  /* 0x00000004090c7825 */ /* 0x000fe200078e020c */
[----:B0-----:R1:W-:Y:S04]  /*3a20*/  REDG.E.ADD.F32.FTZ.RN.STRONG.GPU desc[UR14][R14.64], R2 ;  /* 0x000000020e0079a6 */ /* 0x0013e8000c12f30e */
[----:B------:R1:W-:Y:S02]  /*3a30*/  REDG.E.ADD.F32.FTZ.RN.STRONG.GPU desc[UR14][R12.64], R3 ;  /* 0x000000030c0079a6 */ /* 0x0003e4000c12f30e */
.L_x_2449:
[----:B------:R-:W-:Y:S05]  /*3a40*/  BSYNC.RECONVERGENT B0 ;  /* 0x0000000000007941 */ /* 0x000fea0003800200 */
.L_x_2448:
[----:B------:R-:W-:Y:S05]  /*3a50*/  @P1 EXIT ;  /* 0x000000000000194d */ /* 0x000fea0003800000 */
[----:B------:R-:W2:Y:S01]  /*3a60*/  LDCU UR4, c[0x0][0x3e0] ;  /* 0x00007c00ff0477ac */ /* 0x000ea20008000800 */
[----:B-1----:R-:W1:Y:S01]  /*3a70*/  LDC R13, c[0x0][0x360] ;  /* 0x0000d800ff0d7b82 */ /* 0x002e620000000800 */
[----:B------:R-:W3:Y:S01]  /*3a80*/  LDCU.64 UR6, c[0x0][0x3d8] ;  /* 0x00007b00ff0677ac */ /* 0x000ee20008000a00 */
[----:B------:R-:W-:Y:S01]  /*3a90*/  USHF.L.U64.HI UR5, UR8, 0x2, UR9 ;  /* 0x0000000208057899 */ /* 0x000fe20008010209 */
[----:B--2---:R-:W-:Y:S01]  /*3aa0*/  IMAD R6, R6, UR4, RZ ;  /* 0x0000000406067c24 */ /* 0x004fe2000f8e02ff */
[----:B------:R-:W-:-:S03]  /*3ab0*/  USHF.L.U32 UR4, UR8, 0x2, URZ ;  /* 0x0000000208047899 */ /* 0x000fc600080006ff */
[----:B0-----:R-:W-:-:S05]  /*3ac0*/  IMAD.SHL.U32 R3, R6, 0x2, RZ ;  /* 0x0000000206037824 */ /* 0x001fca00078e00ff */
        /* <DEDUP_REMOVED lines=15> */
.L_x_2447:
[----:B0-----:R-:W-:Y:S05]  /*3bc0*/  WARPSYNC.COLLECTIVE R6, `(.L_x_2450) ;  /* 0x0000000006087348 */ /* 0x001fea0003c00000 */
[----:B------:R-:W-:Y:S01]  /*3bd0*/  NOP ;  /* 0x0000000000007918 */ /* 0x000fe20000000000 */
[----:B0-----:R-:W-:Y:S05]  /*3be0*/  ENDCOLLECTIVE ;  /* 0x000000000000791b */ /* 0x001fea0003800000 */
.L_x_2450:
        /* <DEDUP_REMOVED lines=13> */
.L_x_2451:
        /* <DEDUP_REMOVED lines=9> */
.L_x_2452:
        /* <DEDUP_REMOVED lines=11> */
.L_x_2453:
        /* <DEDUP_REMOVED lines=9> */
.L_x_2454:
        /* <DEDUP_REMOVED lines=11> */
.L_x_2455:
        /* <DEDUP_REMOVED lines=9> */
.L_x_2456:
        /* <DEDUP_REMOVED lines=12> */
.L_x_2457:
        /* <DEDUP_REMOVED lines=10> */
.L_x_2458:
        /* <DEDUP_REMOVED lines=9> */
.L_x_2459:
[----:B------:R-:W-:Y:S01]  /*41c0*/  @!P0 FADD.FTZ R2, R2, R17 ;  /* 0x0000001102028221 */ /* 0x000fe20000010000 */
[----:B------:R0:W-:Y:S04]  /*41d0*/  STS [R15+0xc0], R14 ;  /* 0x0000c00e0f007388 */ /* 0x0001e80000000800 */
[----:B------:R0:W-:Y:S04]  /*41e0*/  STS [R15+0xc4], R4 ;  /* 0x0000c4040f007388 */ /* 0x0001e80000000800 */
[----:B------:R0:W-:Y:S02]  /*41f0*/  STS [R15+0xc8], R2 ;  /* 0x0000c8020f007388 */ /* 0x0001e40000000800 */
[----:B0-----:R-:W-:Y:S05]  /*4200*/  WARPSYNC.COLLECTIVE R6, `(.L_x_2460) ;  /* 0x0000000006087348 */ /* 0x001fea0003c00000 */
[----:B------:R-:W-:Y:S01]  /*4210*/  NOP ;  /* 0x0000000000007918 */ /* 0x000fe20000000000 */
[----:B0-----:R-:W-:Y:S05]  /*4220*/  ENDCOLLECTIVE ;  /* 0x000000000000791b */ /* 0x001fea0003800000 */
.L_x_2460:
[----:B------:R-:W-:Y:S05]  /*4230*/  BRA `(.L_x_2461) ;  /* 0xfffffff000347947 */ /* 0x000fea000383ffff */
.L_x_2462:
        /* <DEDUP_REMOVED lines=12> */
.L_x_4461:


//--------------------- .text._Z30group_norm_nhwc_bwd_sum_kernelI11Bf16IOFp32WLi64EEv26Group_norm_nhwc_bwd_params --------------------------
	.section	.text._Z30group_norm_nhwc_bwd_sum_kernelI11Bf16IOFp32WLi64EEv26Group_norm_nhwc_bwd_params,"ax",@progbits
	.align	128
        .global         _Z30group_norm_nhwc_bwd_sum_kernelI11Bf16IOFp32WLi64EEv26Group_norm_nhwc_bwd_params
        .type           _Z30group_norm_nhwc_bwd_sum_kernelI11Bf16IOFp32WLi64EEv26Group_norm_nhwc_bwd_params,@function
        .size           _Z30group_norm_nhwc_bwd_sum_kernelI11Bf16IOFp32WLi64EEv26Group_norm_nhwc_bwd_params,(.L_x_4462 - _Z30group_norm_nhwc_bwd_sum_kernelI11Bf16IOFp32WLi64EEv26Group_norm_nhwc_bwd_params)
        .other          _Z30group_norm_nhwc_bwd_sum_kernelI11Bf16IOFp32WLi64EEv26Group_norm_nhwc_bwd_params,@"STO_CUDA_ENTRY STV_DEFAULT"
_Z30group_norm_nhwc_bwd_sum_kernelI11Bf16IOFp32WLi64EEv26Group_norm_nhwc_bwd_params:
.text._Z30group_norm_nhwc_bwd_sum_kernelI11Bf16IOFp32WLi64EEv26Group_norm_nhwc_bwd_params:
        /* <DEDUP_REMOVED lines=9> */
[----:B------:R-:W5:Y:S01]  /*0090*/  I2F.RP R2, R7 ;  /* 0x0000000700027306 */ /* 0x000f620000209400 */
[----:B-1----:R-:W-:-:S04]  /*00a0*/  IMAD.SHL.U32 R0, R0, 0x2, RZ ;  /* 0x0000000200007824 */ /* 0x002fc800078e00ff */
[----:B----4-:R-:W-:Y:S02]  /*00b0*/  IMAD R18, R19, UR4, R0 ;  /* 0x0000000413127c24 */ /* 0x010fe4000f8e0200 */
[----:B------:R-:W1:Y:S01]  /*00c0*/  S2UR UR4, SR_CTAID.Z ;  /* 0x00000000000479c3 */ /* 0x000e620000002700 */
[----:B-----5:R-:W4:Y:S02]  /*00d0*/  MUFU.RCP R2, R2 ;  /* 0x0000000200027308 */ /* 0x020f240000001000 */
[----:B----4-:R-:W-:Y:S02]  /*00e0*/  IADD3 R4, PT, PT, R2, 0xffffffe, RZ ;  /* 0x0ffffffe02047810 */ /* 0x010fe40007ffe0ff */
[----:B------:R-:W-:-:S04]  /*00f0*/  IABS R2, R18 ;  /* 0x0000001200027213 */ /* 0x000fc80000000000 */
[----:B------:R4:W5:Y:S02]  /*0100*/  F2I.FTZ.U32.TRUNC.NTZ R5, R4 ;  /* 0x0000000400057305 */ /* 0x000964000021f000 */
[----:B----4-:R-:W-:Y:S01]  /*0110*/  IMAD.MOV.U32 R4, RZ, RZ, RZ ;  /* 0x000000ffff047224 */ /* 0x010fe200078e00ff */
[----:B-----5:R-:W-:-:S05]  /*0120*/  IADD3 R6, PT, PT, RZ, -R5, RZ ;  /* 0x80000005ff067210 */ /* 0x020fca0007ffe0ff */
[----:B------:R-:W-:-:S04]  /*0130*/  IMAD R9, R6, R7, RZ ;  /* 0x0000000706097224 */ /* 0x000fc800078e02ff */
        /* <DEDUP_REMOVED lines=10> */
[----:B------:R-:W1:Y:S01]  /*01e0*/  LDC R2, c[0x0][0x410] ;  /* 0x00010400ff027b82 */ /* 0x000e620000000800 */
[----:B------:R-:W-:-:S10]  /*01f0*/  LOP3.LUT R7, RZ, R3, RZ, 0x33, !PT ;  /* 0x00000003ff077212 */ /* 0x000fd400078e33ff */
[----:B------:R-:W-:Y:S01]  /*0200*/  @P0 VIADD R5, R5, 0x1 ;  /* 0x0000000105050836 */ /* 0x000fe20000000000 */
[----:B------:R-:W-:-:S04]  /*0210*/  ISETP.NE.AND P0, PT, R3, RZ, PT ;  /* 0x000000ff0300720c */ /* 0x000fc80003f05270 */
[----:B------:R-:W-:-:S04]  /*0220*/  @!P2 IADD3 R5, PT, PT, -R5, RZ, RZ ;  /* 0x000000ff0505a210 */ /* 0x000fc80007ffe1ff */
[----:B------:R-:W-:-:S05]  /*0230*/  SEL R5, R7, R5, !P0 ;  /* 0x0000000507057207 */ /* 0x000fca0004000000 */
[----:B-1----:R-:W-:Y:S01]  /*0240*/  IMAD R5, R2, UR4, R5 ;  /* 0x0000000402057c24 */ /* 0x002fe2000f8e0205 */
[----:B------:R-:W1:Y:S01]  /*0250*/  I2F.U32.RP R6, R3 ;  /* 0x0000000300067306 */ /* 0x000e620000209000 */
[----:B------:R-:W4:Y:S02]  /*0260*/  LDC R2, c[0x0][0x41c] ;  /* 0x00010700ff027b82 */ /* 0x000f240000000800 */
[----:B0-----:R-:W-:-:S06]  /*0270*/  IMAD.WIDE R14, R5, 0x8, R14 ;  /* 0x00000008050e7825 */ /* 0x001fcc00078e020e */
[----:B--2---:R-:W2:Y:S01]  /*0280*/  LDG.E.64 R14, desc[UR6][R14.64] ;  /* 0x000000060e0e7981 */ /* 0x004ea2000c1e1b00 */
[----:B---3--:R-:W-:Y:S01]  /*0290*/  ISETP.GE.U32.AND P0, PT, R18, UR8, PT ;  /* 0x0000000812007c0c */ /* 0x008fe2000bf06070 */
[----:B------:R-:W-:Y:S01]  /*02a0*/  BSSY.RECONVERGENT B0, `(.L_x_2463) ;  /* 0x000001a000007945 */ /* 0x000fe20003800200 */
[----:B------:R-:W-:Y:S02]  /*02b0*/  SHF.R.S32.HI R19, RZ, 0x1f, R18 ;  /* 0x0000001fff137819 */ /* 0x000fe40000011412 */
[----:B------:R-:W-:Y:S02]  /*02c0*/  CS2R R12, SRZ ;  /* 0x00000000000c7805 */ /* 0x000fe4000001ff00 */
[----:B------:R-:W-:Y:S01]  /*02d0*/  CS2R R10, SRZ ;  /* 0x00000000000a7805 */ /* 0x000fe2000001ff00 */
[----:B-1----:R-:W0:Y:S01]  /*02e0*/  MUFU.RCP R6, R6 ;  /* 0x0000000600067308 */ /* 0x002e220000001000 */
[----:B------:R-:W-:Y:S01]  /*02f0*/  ISETP.GE.AND.EX P0, PT, R19, UR9, PT, P0 ;  /* 0x0000000913007c0c */ /* 0x000fe2000bf06300 */
[----:B0-----:R-:W-:-:S06]  /*0300*/  VIADD R4, R6, 0xffffffe ;  /* 0x0ffffffe06047836 */ /* 0x001fcc0000000000 */
[----:B------:R0:W1:Y:S02]  /*0310*/  F2I.FTZ.U32.TRUNC.NTZ R5, R4 ;  /* 0x0000000400057305 */ /* 0x000064000021f000 */
[----:B0-----:R-:W-:Y:S01]  /*0320*/  IMAD.MOV.U32 R4, RZ, RZ, RZ ;  /* 0x000000ffff047224 */ /* 0x001fe200078e00ff */
[----:B-1----:R-:W-:-:S05]  /*0330*/  IADD3 R8, PT, PT, RZ, -R5, RZ ;  /* 0x80000005ff087210 */ /* 0x002fca0007ffe0ff */
[----:B------:R-:W-:-:S04]  /*0340*/  IMAD R9, R8, R3, RZ ;  /* 0x0000000308097224 */ /* 0x000fc800078e02ff */
        /* <DEDUP_REMOVED lines=15> */
.L_x_2464:
[----:B------:R-:W-:Y:S05]  /*0440*/  BSYNC.RECONVERGENT B0 ;  /* 0x0000000000007941 */ /* 0x000fea0003800200 */
.L_x_2463:
[----:B------:R-:W1:Y:S01]  /*0450*/  S2UR UR5, SR_CTAID.Y ;  /* 0x00000000000579c3 */ /* 0x000e620000002600 */
[----:B------:R-:W-:Y:S01]  /*0460*/  FSETP.GTU.FTZ.AND P2, PT, R15, RZ, PT ;  /* 0x000000ff0f00720b */ /* 0x000fe20003f5c000 */
[----:B0-----:R-:W-:-:S04]  /*0470*/  IMAD.HI.U32 R4, R9, R0, RZ ;  /* 0x0000000009047227 */ /* 0x001fc800078e00ff */
[----:B------:R-:W-:Y:S01]  /*0480*/  HFMA2 R8, -RZ, RZ, 1.875, 0 ;  /* 0x3f800000ff087431 */ /* 0x000fe200000001ff */
[----:B------:R-:W-:Y:S01]  /*0490*/  IADD3 R5, PT, PT, -R4, RZ, RZ ;  /* 0x000000ff04057210 */ /* 0x000fe20007ffe1ff */
[----:B------:R-:W0:Y:S04]  /*04a0*/  LDC.64 R20, c[0x0][0x400] ;  /* 0x00010000ff147b82 */ /* 0x000e280000000a00 */
[----:B------:R-:W-:-:S04]  /*04b0*/  IMAD R0, R3, R5, R0 ;  /* 0x0000000503007224 */ /* 0x000fc800078e0200 */
[----:B------:R-:W2:Y:S01]  /*04c0*/  @P2 LDC R6, c[0x0][0x3c0] ;  /* 0x0000f000ff062b82 */ /* 0x000ea20000000800 */
[----:B------:R-:W-:Y:S01]  /*04d0*/  ISETP.GE.U32.AND P4, PT, R0, R3, PT ;  /* 0x000000030000720c */ /* 0x000fe20003f86070 */
[----:B-1----:R-:W-:-:S05]  /*04e0*/  IMAD R17, R2, UR5, RZ ;  /* 0x0000000502117c24 */ /* 0x002fca000f8e02ff */
[----:B------:R-:W-:-:S07]  /*04f0*/  SHF.R.S32.HI R16, RZ, 0x1f, R17 ;  /* 0x0000001fff107819 */ /* 0x000fce0000011411 */
[----:B------:R-:W-:Y:S01]  /*0500*/  @P4 IMAD.IADD R0, R0, 0x1, -R3 ;  /* 0x0000000100004824 */ /* 0x000fe200078e0a03 */
[----:B------:R-:W-:Y:S01]  /*0510*/  IADD3 R5, P1, PT, R17, R2, RZ ;  /* 0x0000000211057210 */ /* 0x000fe20007f3e0ff */
[----:B------:R-:W-:Y:S01]  /*0520*/  @P4 VIADD R4, R4, 0x1 ;  /* 0x0000000104044836 */ /* 0x000fe20000000000 */
[----:B------:R-:W-:Y:S02]  /*0530*/  ISETP.NE.U32.AND P4, PT, R3, RZ, PT ;  /* 0x000000ff0300720c */ /* 0x000fe40003f85070 */
[----:B------:R-:W-:Y:S02]  /*0540*/  LEA.HI.X.SX32 R2, R2, R16, 0x1, P1 ;  /* 0x0000001002027211 */ /* 0x000fe400008f0eff */
[-C--:B0-----:R-:W-:Y:S02]  /*0550*/  ISETP.LT.U32.AND P1, PT, R5, R20.reuse, PT ;  /* 0x000000140500720c */ /* 0x081fe40003f21070 */
[----:B------:R-:W-:Y:S01]  /*0560*/  ISETP.GE.U32.AND P3, PT, R0, R3, PT ;  /* 0x000000030000720c */ /* 0x000fe20003f66070 */
[----:B--2---:R-:W-:Y:S01]  /*0570*/  @P2 FADD.FTZ R15, R15, R6 ;  /* 0x000000060f0f2221 */ /* 0x004fe20000010000 */
[----:B------:R-:W-:Y:S01]  /*0580*/  ISETP.LT.AND.EX P1, PT, R2, R21, PT, P1 ;  /* 0x000000150200720c */ /* 0x000fe20003f21310 */
[----:B------:R-:W-:Y:S01]  /*0590*/  IMAD.MOV.U32 R6, RZ, RZ, RZ ;  /* 0x000000ffff067224 */ /* 0x000fe200078e00ff */
[----:B------:R-:W-:Y:S01]  /*05a0*/  CS2R R2, SRZ ;  /* 0x0000000000027805 */ /* 0x000fe2000001ff00 */
[----:B------:R0:W1:Y:S01]  /*05b0*/  @P2 MUFU.RSQ R8, R15 ;  /* 0x0000000f00082308 */ /* 0x0000620000001400 */
[----:B------:R-:W-:-:S02]  /*05c0*/  SEL R20, R5, R20, P1 ;  /* 0x0000001405147207 */ /* 0x000fc40000800000 */
[----:B------:R-:W-:Y:S02]  /*05d0*/  MOV R0, RZ ;  /* 0x000000ff00007202 */ /* 0x000fe40000000f00 */
[----:B------:R-:W-:-:S03]  /*05e0*/  ISETP.GT.AND P1, PT, R20, R17, PT ;  /* 0x000000111400720c */ /* 0x000fc60003f24270 */
[----:B------:R-:W-:-:S04]  /*05f0*/  @P3 IADD3 R4, PT, PT, R4, 0x1, RZ ;  /* 0x0000000104043810 */ /* 0x000fc80007ffe0ff */
[----:B------:R-:W-:Y:S02]  /*0600*/  SEL R7, R7, R4, !P4 ;  /* 0x0000000407077207 */ /* 0x000fe40006000000 */
[----:B------:R-:W-:-:S04]  /*0610*/  CS2R R4, SRZ ;  /* 0x0000000000047805 */ /* 0x000fc8000001ff00 */
[----:B01----:R-:W-:Y:S05]  /*0620*/  @!P1 BRA `(.L_x_2465) ;  /* 0x0000002000a49947 */ /* 0x003fea0003800000 */
[----:B------:R-:W0:Y:S01]  /*0630*/  LDCU.U8 UR5, c[0x0][0x414] ;  /* 0x00008280ff0577ac */ /* 0x000e220008000000 */
[----:B------:R-:W1:Y:S01]  /*0640*/  LDC.64 R2, c[0x0][0x408] ;  /* 0x00010200ff027b82 */ /* 0x000e620000000a00 */
[----:B------:R-:W-:Y:S01]  /*0650*/  IMAD.MOV.U32 R15, RZ, RZ, R17 ;  /* 0x000000ffff0f7224 */ /* 0x000fe200078e0011 */
[----:B0-----:R-:W-:Y:S01]  /*0660*/  UISETP.NE.AND UP0, UPT, UR5, URZ, UPT ;  /* 0x000000ff0500728c */ /* 0x001fe2000bf05270 */
[----:B-1----:R-:W-:-:S04]  /*0670*/  IMAD.WIDE.U32 R22, R2, UR4, R18 ;  /* 0x0000000402167c25 */ /* 0x002fc8000f8e0012 */
[----:B------:R-:W-:-:S04]  /*0680*/  IMAD R9, R3, UR4, R23 ;  /* 0x0000000403097c24 */ /* 0x000fc8000f8e0217 */
[----:B------:R-:W-:Y:S05]  /*0690*/  BRA.U UP0, `(.L_x_2466) ;  /* 0x0000001500607547 */ /* 0x000fea000b800000 */
[----:B------:R-:W-:Y:S01]  /*06a0*/  IADD3 R0, PT, PT, R15, -R20, RZ ;  /* 0x800000140f007210 */ /* 0x000fe20007ffe0ff */
[----:B------:R-:W-:Y:S01]  /*06b0*/  IMAD.IADD R21, R20, 0x1, -R15 ;  /* 0x0000000114157824 */ /* 0x000fe200078e0a0f */
[----:B------:R-:W-:Y:S02]  /*06c0*/  CS2R R2, SRZ ;  /* 0x0000000000027805 */ /* 0x000fe4000001ff00 */
[----:B------:R-:W-:Y:S02]  /*06d0*/  CS2R R4, SRZ ;  /* 0x0000000000047805 */ /* 0x000fe4000001ff00 */
[----:B------:R-:W-:Y:S01]  /*06e0*/  ISETP.GT.U32.AND P1, PT, R0, -0x4, PT ;  /* 0xfffffffc0000780c */ /* 0x000fe20003f24070 */
[----:B------:R-:W-:Y:S02]  /*06f0*/  HFMA2 R0, -RZ, RZ, 0, 0 ;  /* 0x00000000ff007431 */ /* 0x000fe400000001ff */
[----:B------:R-:W-:-:S10]  /*0700*/  IMAD.MOV.U32 R6, RZ, RZ, RZ ;  /* 0x000000ffff067224 */ /* 0x000fd400078e00ff */
[----:B------:R-:W-:Y:S05]  /*0710*/  @P1 BRA `(.L_x_2467) ;  /* 0x0000000800f01947 */ /* 0x000fea0003800000 */
[----:B-----5:R-:W-:Y:S01]  /*0720*/  LOP3.LUT R10, R21, 0xfffffffc, RZ, 0xc0, !PT ;  /* 0xfffffffc150a7812 */ /* 0x020fe200078ec0ff */
[----:B------:R-:W-:Y:S01]  /*0730*/  IMAD.MOV.U32 R0, RZ, RZ, RZ ;  /* 0x000000ffff007224 */ /* 0x000fe200078e00ff */
[----:B------:R-:W-:Y:S02]  /*0740*/  IADD3 R20, PT, PT, R15, 0x1, RZ ;  /* 0x000000010f147810 */ /* 0x000fe40007ffe0ff */
[----:B------:R-:W-:-:S07]  /*0750*/  IADD3 R15, PT, PT, -R10, RZ, RZ ;  /* 0x000000ff0a0f7210 */ /* 0x000fce0007ffe1ff */
.L_x_2468:
[----:B------:R-:W0:Y:S01]  /*0760*/  @!P0 LDC.64 R16, c[0x0][0x3f8] ;  /* 0x0000fe00ff108b82 */ /* 0x000e220000000a00 */
[----:B------:R-:W-:Y:S02]  /*0770*/  @!P0 VIADD R29, R20, 0xffffffff ;  /* 0xffffffff141d8836 */ /* 0x000fe40000000000 */
[----:B------:R-:W-:-:S03]  /*0780*/  @!P0 IMAD.MOV.U32 R25, RZ, RZ, R9 ;  /* 0x000000ffff198224 */ /* 0x000fc600078e0009 */
[----:B------:R-:W-:-:S05]  /*0790*/  @!P0 SHF.R.S32.HI R11, RZ, 0x1f, R29 ;  /* 0x0000001fff0b8819 */ /* 0x000fca000001141d */
[----:B0-----:R-:W-:Y:S02]  /*07a0*/  @!P0 IMAD R24, R11, R16, RZ ;  /* 0x000000100b188224 */ /* 0x001fe400078e02ff */
[----:B------:R-:W0:Y:S02]  /*07b0*/  @!P0 LDC.64 R10, c[0x0][0x3a0] ;  /* 0x0000e800ff0a8b82 */ /* 0x000e240000000a00 */
[----:B------:R-:W-:Y:S01]  /*07c0*/  @!P0 IMAD R27, R29, R17, R24 ;  /* 0x000000111d1b8224 */ /* 0x000fe200078e0218 */
[----:B------:R-:W-:-:S05]  /*07d0*/  @!P0 MOV R24, R22 ;  /* 0x0000001600188202 */ /* 0x000fca0000000f00 */
[----:B------:R-:W-:Y:S02]  /*07e0*/  @!P0 IMAD.WIDE.U32 R24, R29, R16, R24 ;  /* 0x000000101d188225 */ /* 0x000fe400078e0018 */
[----:B------:R-:W1:Y:S03]  /*07f0*/  @!P0 LDC.64 R16, c[0x0][0x398] ;  /* 0x0000e600ff108b82 */ /* 0x000e660000000a00 */
[----:B------:R-:W-:Y:S01]  /*0800*/  @!P0 IADD3 R27, PT, PT, R25, R27, RZ ;  /* 0x0000001b191b8210 */ /* 0x000fe20007ffe0ff */
[----:B------:R-:W-:-:S03]  /*0810*/  @!P0 IMAD.SHL.U32 R25, R24, 0x2, RZ ;  /* 0x0000000218198824 */ /* 0x000fc600078e00ff */
[----:B------:R-:W-:Y:S02]  /*0820*/  @!P0 SHF.L.U64.HI R28, R24, 0x1, R27 ;  /* 0x00000001181c8819 */ /* 0x000fe4000001021b */
[----:B0-----:R-:W-:-:S04]  /*0830*/  @!P0 IADD3 R26, P1, PT, R25, R10, RZ ;  /* 0x0000000a191a8210 */ /* 0x001fc80007f3e0ff */
[C---:B------:R-:W-:Y:S02]  /*0840*/  @!P0 IADD3.X R27, PT, PT, R28.reuse, R11, RZ, P1, !PT ;  /* 0x0000000b1c1b8210 */ /* 0x040fe40000ffe4ff */
[----:B------:R-:W0:Y:S01]  /*0850*/  @!P0 LDC.64 R10, c[0x0][0x3f8] ;  /* 0x0000fe00ff0a8b82 */ /* 0x000e220000000a00 */
[----:B-1----:R-:W-:Y:S02]  /*0860*/  @!P0 IADD3 R24, P1, PT, R25, R16, RZ ;  /* 0x0000001019188210 */ /* 0x002fe40007f3e0ff */
[----:B------:R1:W2:Y:S03]  /*0870*/  @!P0 LDG.E R16, desc[UR6][R26.64] ;  /* 0x000000061a108981 */ /* 0x0002a6000c1e1900 */
[----:B------:R-:W-:-:S05]  /*0880*/  @!P0 IMAD.X R25, R28, 0x1, R17, P1 ;  /* 0x000000011c198824 */ /* 0x000fca00008e0611 */
[----:B------:R-:W3:Y:S01]  /*0890*/  @!P0 LDG.E R17, desc[UR6][R24.64] ;  /* 0x0000000618118981 */ /* 0x000ee2000c1e1900 */
[----:B------:R-:W-:Y:S02]  /*08a0*/  PRMT R28, RZ, 0x7610, R28 ;  /* 0x00007610ff1c7816 */ /* 0x000fe4000000001c */
[----:B-1----:R-:W-:-:S05]  /*08b0*/  @!P0 SHF.R.S32.HI R26, RZ, 0x1f, R20 ;  /* 0x0000001fff1a8819 */ /* 0x002fca0000011414 */
[----:B0-----:R-:W-:-:S04]  /*08c0*/  @!P0 IMAD R26, R26, R10, RZ ;  /* 0x0000000a1a1a8224 */ /* 0x001fc800078e02ff */
[----:B------:R-:W-:Y:S01]  /*08d0*/  @!P0 IMAD R11, R20, R11, R26 ;  /* 0x0000000b140b8224 */ /* 0x000fe200078e021a */
[----:B--2---:R-:W-:Y:S02]  /*08e0*/  @!P0 PRMT R28, R16, 0x7610, R28 ;  /* 0x00007610101c8816 */ /* 0x004fe4000000001c */
[----:B------:R-:W-:Y:S02]  /*08f0*/  PRMT R16, RZ, 0x7610, R16 ;  /* 0x00007610ff107816 */ /* 0x000fe40000000010 */
[----:B------:R-:W-:Y:S02]  /*0900*/  SHF.L.U32 R29, R28, 0x10, RZ ;  /* 0x000000101c1d7819 */ /* 0x000fe400000006ff */
[----:B---3--:R-:W-:-:S03]  /*0910*/  @!P0 PRMT R16, R17, 0x7610, R16 ;  /* 0x0000761011108816 */ /* 0x008fc60000000010 */
[----:B------:R-:W-:Y:S02]  /*0920*/  FADD.FTZ R29, -R14, R29 ;  /* 0x0000001d0e1d7221 */ /* 0x000fe40000010100 */
[----:B------:R-:W-:Y:S02]  /*0930*/  IMAD.U32 R28, R16, 0x10000, RZ ;  /* 0x00010000101c7824 */ /* 0x000fe400078e00ff */
[----:B------:R-:W-:Y:S02]  /*0940*/  FMUL.FTZ R29, R29, R8 ;  /* 0x000000081d1d7220 */ /* 0x000fe40000410000 */
[C---:B------:R-:W-:Y:S01]  /*0950*/  FMUL.FTZ R27, R28.reuse, R12 ;  /* 0x0000000c1c1b7220 */ /* 0x040fe20000410000 */
[C---:B------:R-:W-:Y:S01]  /*0960*/  FADD.FTZ R24, R28.reuse, R3 ;  /* 0x000000031c187221 */ /* 0x040fe20000010000 */
[----:B------:R-:W-:Y:S02]  /*0970*/  @!P0 IMAD.MOV.U32 R3, RZ, RZ, R9 ;  /* 0x000000ffff038224 */ /* 0x000fe400078e0009 */
[----:B------:R-:W-:Y:S01]  /*0980*/  FFMA.FTZ R5, R28, R29, R5 ;  /* 0x0000001d1c057223 */ /* 0x000fe20000010005 */
[----:B------:R-:W-:Y:S01]  /*0990*/  FFMA.FTZ R25, R29, R27, R2 ;  /* 0x0000001b1d197223 */ /* 0x000fe20000010002 */
[----:B------:R-:W-:Y:S01]  /*09a0*/  @!P0 MOV R2, R22 ;  /* 0x0000001600028202 */ /* 0x000fe20000000f00 */
[----:B------:R-:W-:-:S04]  /*09b0*/  FADD.FTZ R0, R27, R0 ;  /* 0x000000001b007221 */ /* 0x000fc80000010000 */
        /* <DEDUP_REMOVED lines=19> */
[----:B------:R-:W-:Y:S02]  /*0af0*/  @!P0 PRMT R10, R28, 0x7632, R10 ;  /* 0x000076321c0a8816 */ /* 0x000fe4000000000a */
[----:B------:R-:W-:-:S05]  /*0b00*/  SHF.L.U32 R17, R17, 0x10, RZ ;  /* 0x0000001011117819 */ /* 0x000fca00000006ff */
[----:B------:R-:W-:-:S04]  /*0b10*/  FADD.FTZ R17, -R14, R17 ;  /* 0x000000110e117221 */ /* 0x000fc80000010100 */
[----:B------:R-:W-:Y:S01]  /*0b20*/  FMUL.FTZ R28, R17, R8 ;  /* 0x00000008111c7220 */ /* 0x000fe20000410000 */
[C---:B---3--:R-:W-:Y:S02]  /*0b30*/  @!P0 PRMT R11, R2.reuse, 0x7610, R11 ;  /* 0x00007610020b8816 */ /* 0x048fe4000000000b */
[----:B------:R-:W-:Y:S02]  /*0b40*/  @!P0 PRMT R16, R2, 0x7632, R16 ;  /* 0x0000763202108816 */ /* 0x000fe40000000010 */
[----:B------:R-:W-:-:S04]  /*0b50*/  PRMT R2, RZ, 0x7610, R2 ;  /* 0x00007610ff027816 */ /* 0x000fc80000000002 */
[----:B------:R-:W-:-:S04]  /*0b60*/  @!P0 PRMT R2, R16, 0x7632, R2 ;  /* 0x0000763210028816 */ /* 0x000fc80000000002 */
[----:B------:R-:W-:-:S05]  /*0b70*/  SHF.L.U32 R3, R2, 0x10, RZ ;  /* 0x0000001002037819 */ /* 0x000fca00000006ff */
[----:B------:R-:W-:Y:S01]  /*0b80*/  FADD.FTZ R27, -R14, R3 ;  /* 0x000000030e1b7221 */ /* 0x000fe20000010100 */
[----:B------:R-:W-:Y:S02]  /*0b90*/  IMAD.U32 R3, R26, 0x10000, RZ ;  /* 0x000100001a037824 */ /* 0x000fe400078e00ff */
[----:B------:R-:W-:Y:S02]  /*0ba0*/  IMAD.U32 R26, R11, 0x10000, RZ ;  /* 0x000100000b1a7824 */ /* 0x000fe400078e00ff */
[----:B------:R-:W-:Y:S01]  /*0bb0*/  FMUL.FTZ R2, R27, R8 ;  /* 0x000000081b027220 */ /* 0x000fe20000410000 */
[C---:B------:R-:W-:Y:S01]  /*0bc0*/  FADD.FTZ R4, R3.reuse, R4 ;  /* 0x0000000403047221 */ /* 0x040fe20000010000 */
[----:B------:R-:W-:Y:S01]  /*0bd0*/  SHF.L.U32 R27, R10, 0x10, RZ ;  /* 0x000000100a1b7819 */ /* 0x000fe200000006ff */
[C---:B------:R-:W-:Y:S01]  /*0be0*/  FMUL.FTZ R29, R26.reuse, R12 ;  /* 0x0000000c1a1d7220 */ /* 0x040fe20000410000 */
[C---:B------:R-:W-:Y:S01]  /*0bf0*/  FFMA.FTZ R6, R3.reuse, R2, R6 ;  /* 0x0000000203067223 */ /* 0x040fe20000010006 */
[----:B------:R-:W-:Y:S01]  /*0c00*/  FMUL.FTZ R3, R3, R13 ;  /* 0x0000000d03037220 */ /* 0x000fe20000410000 */
[----:B------:R-:W-:Y:S01]  /*0c10*/  FFMA.FTZ R11, R26, R28, R5 ;  /* 0x0000001c1a0b7223 */ /* 0x000fe20000010005 */
[----:B------:R-:W-:-:S02]  /*0c20*/  FADD.FTZ R17, R24, R26 ;  /* 0x0000001a18117221 */ /* 0x000fc40000010000 */
[----:B------:R-:W-:Y:S01]  /*0c30*/  FFMA.FTZ R25, R2, R3, R25 ;  /* 0x0000000302197223 */ /* 0x000fe20000010019 */
[----:B------:R-:W-:Y:S02]  /*0c40*/  FADD.FTZ R0, R3, R0 ;  /* 0x0000000003007221 */ /* 0x000fe40000010000 */
[----:B------:R-:W0:Y:S01]  /*0c50*/  @!P0 LDC.64 R2, c[0x0][0x3f8] ;  /* 0x0000fe00ff028b82 */ /* 0x000e220000000a00 */
[----:B------:R-:W-:Y:S01]  /*0c60*/  FFMA.FTZ R5, R28, R29, R25 ;  /* 0x0000001d1c057223 */ /* 0x000fe20000010019 */
[----:B------:R-:W-:Y:S01]  /*0c70*/  FADD.FTZ R25, R0, R29 ;  /* 0x0000001d00197221 */ /* 0x000fe20000010000 */
[----:B------:R-:W-:Y:S01]  /*0c80*/  FADD.FTZ R0, -R14, R27 ;  /* 0x0000001b0e007221 */ /* 0x000fe20000010100 */
[----:B------:R-:W-:Y:S01]  /*0c90*/  SHF.L.U32 R29, R16, 0x10, RZ ;  /* 0x00000010101d7819 */ /* 0x000fe200000006ff */
[----:B------:R-:W-:Y:S02]  /*0ca0*/  @!P0 VIADD R27, R20, 0x1 ;  /* 0x00000001141b8836 */ /* 0x000fe40000000000 */
[----:B------:R-:W-:-:S02]  /*0cb0*/  FMUL.FTZ R10, R0, R8 ;  /* 0x00000008000a7220 */ /* 0x000fc40000410000 */
[C---:B------:R-:W-:Y:S01]  /*0cc0*/  FMUL.FTZ R16, R29.reuse, R13 ;  /* 0x0000000d1d107220 */ /* 0x040fe20000410000 */
[----:B------:R-:W-:Y:S01]  /*0cd0*/  @!P0 SHF.R.S32.HI R24, RZ, 0x1f, R27 ;  /* 0x0000001fff188819 */ /* 0x000fe2000001141b */
[----:B------:R-:W-:Y:S01]  /*0ce0*/  FFMA.FTZ R6, R29, R10, R6 ;  /* 0x0000000a1d067223 */ /* 0x000fe20000010006 */
[----:B------:R-:W-:Y:S01]  /*0cf0*/  FADD.FTZ R0, R4, R29 ;  /* 0x0000001d04007221 */ /* 0x000fe20000010000 */
[----:B------:R-:W-:Y:S01]  /*0d00*/  FFMA.FTZ R10, R10, R16, R5 ;  /* 0x000000100a0a7223 */ /* 0x000fe20000010005 */
[----:B------:R-:W-:Y:S01]  /*0d10*/  @!P0 MOV R5, R9 ;  /* 0x0000000900058202 */ /* 0x000fe20000000f00 */
[----:B------:R-:W-:Y:S02]  /*0d20*/  @!P0 IMAD.MOV.U32 R4, RZ, RZ, R22 ;  /* 0x000000ffff048224 */ /* 0x000fe400078e0016 */
[-C--:B0-----:R-:W-:Y:S02]  /*0d30*/  @!P0 IMAD R24, R24, R2.reuse, RZ ;  /* 0x0000000218188224 */ /* 0x081fe400078e02ff */
[----:B------:R-:W-:-:S04]  /*0d40*/  @!P0 IMAD.WIDE.U32 R4, R27, R2, R4 ;  /* 0x000000021b048225 */ /* 0x000fc800078e0004 */
[----:B------:R-:W-:Y:S01]  /*0d50*/  @!P0 IMAD R29, R27, R3, R24 ;  /* 0x000000031b1d8224 */ /* 0x000fe200078e0218 */
[----:B------:R-:W-:Y:S01]  /*0d60*/  @!P0 SHF.L.U32 R27, R4, 0x1, RZ ;  /* 0x00000001041b8819 */ /* 0x000fe200000006ff */
[----:B------:R-:W0:Y:S02]  /*0d70*/  @!P0 LDC.64 R2, c[0x0][0x3a0] ;  /* 0x0000e800ff028b82 */ /* 0x000e240000000a00 */
[----:B------:R-:W-:-:S05]  /*0d80*/  @!P0 IMAD.IADD R5, R5, 0x1, R29 ;  /* 0x0000000105058824 */ /* 0x000fca00078e021d */
        /* <DEDUP_REMOVED lines=8> */
[----:B------:R-:W-:Y:S01]  /*0e10*/  PRMT R26, RZ, 0x7610, R26 ;  /* 0x00007610ff1a7816 */ /* 0x000fe2000000001a */
[----:B------:R-:W-:Y:S01]  /*0e20*/  FADD.FTZ R25, R16, R25 ;  /* 0x0000001910197221 */ /* 0x000fe20000010000 */
[----:B------:R-:W-:Y:S02]  /*0e30*/  PRMT R24, RZ, 0x7610, R24 ;  /* 0x00007610ff187816 */ /* 0x000fe40000000018 */
[----:B------:R-:W-:Y:S02]  /*0e40*/  PRMT R27, RZ, 0x7610, R27 ;  /* 0x00007610ff1b7816 */ /* 0x000fe4000000001b */
[----:B------:R-:W-:Y:S02]  /*0e50*/  PRMT R16, RZ, 0x7610, R16 ;  /* 0x00007610ff107816 */ /* 0x000fe40000000010 */
[C---:B--2---:R-:W-:Y:S02]  /*0e60*/  @!P0 PRMT R26, R2.reuse, 0x7610, R26 ;  /* 0x00007610021a8816 */ /* 0x044fe4000000001a */
[----:B------:R-:W-:-:S02]  /*0e70*/  @!P0 PRMT R24, R2, 0x7632, R24 ;  /* 0x0000763202188816 */ /* 0x000fc40000000018 */
[----:B------:R-:W0:Y:S01]  /*0e80*/  @!P0 LDC.64 R2, c[0x0][0x3f8] ;  /* 0x0000fe00ff028b82 */ /* 0x000e220000000a00 */
[----:B------:R-:W-:Y:S01]  /*0e90*/  IMAD.U32 R29, R26, 0x10000, RZ ;  /* 0x000100001a1d7824 */ /* 0x000fe200078e00ff */
[----:B---3--:R-:W-:-:S03]  /*0ea0*/  @!P0 PRMT R27, R4, 0x7610, R27 ;  /* 0x00007610041b8816 */ /* 0x008fc6000000001b */
[----:B------:R-:W-:Y:S01]  /*0eb0*/  FADD.FTZ R29, -R14, R29 ;  /* 0x0000001d0e1d7221 */ /* 0x000fe20000010100 */
[----:B------:R-:W-:Y:S02]  /*0ec0*/  @!P0 PRMT R16, R4, 0x7632, R16 ;  /* 0x0000763204108816 */ /* 0x000fe40000000010 */
[----:B------:R-:W-:Y:S01]  /*0ed0*/  SHF.L.U32 R4, R27, 0x10, RZ ;  /* 0x000000101b047819 */ /* 0x000fe200000006ff */
[----:B------:R-:W-:Y:S01]  /*0ee0*/  FMUL.FTZ R29, R29, R8 ;  /* 0x000000081d1d7220 */ /* 0x000fe20000410000 */
[----:B------:R-:W-:-:S03]  /*0ef0*/  IMAD.U32 R27, R24, 0x10000, RZ ;  /* 0x00010000181b7824 */ /* 0x000fc600078e00ff */
[----:B------:R-:W-:Y:S01]  /*0f00*/  FADD.FTZ R17, R17, R4 ;  /* 0x0000000411117221 */ /* 0x000fe20000010000 */
[C---:B------:R-:W-:Y:S01]  /*0f10*/  FFMA.FTZ R11, R4.reuse, R29, R11 ;  /* 0x0000001d040b7223 */ /* 0x040fe2000001000b */
[----:B------:R-:W-:-:S04]  /*0f20*/  FMUL.FTZ R4, R4, R12 ;  /* 0x0000000c04047220 */ /* 0x000fc80000410000 */
[----:B------:R-:W-:Y:S01]  /*0f30*/  FFMA.FTZ R5, R29, R4, R10 ;  /* 0x000000041d057223 */ /* 0x000fe2000001000a */
[----:B------:R-:W-:Y:S01]  /*0f40*/  FADD.FTZ R25, R25, R4 ;  /* 0x0000000419197221 */ /* 0x000fe20000010000 */
[----:B------:R-:W-:Y:S01]  /*0f50*/  FADD.FTZ R4, -R14, R27 ;  /* 0x0000001b0e047221 */ /* 0x000fe20000010100 */
[----:B------:R-:W-:Y:S01]  /*0f60*/  @!P0 IADD3 R27, PT, PT, R20, 0x2, RZ ;  /* 0x00000002141b8810 */ /* 0x000fe20007ffe0ff */
[----:B------:R-:W-:Y:S02]  /*0f70*/  IMAD.U32 R29, R16, 0x10000, RZ ;  /* 0x00010000101d7824 */ /* 0x000fe400078e00ff */
[----:B------:R-:W-:Y:S01]  /*0f80*/  FMUL.FTZ R4, R4, R8 ;  /* 0x0000000804047220 */ /* 0x000fe20000410000 */
[----:B------:R-:W-:Y:S01]  /*0f90*/  @!P0 SHF.R.S32.HI R10, RZ, 0x1f, R27 ;  /* 0x0000001fff0a8819 */ /* 0x000fe2000001141b */
[C---:B------:R-:W-:Y:S01]  /*0fa0*/  FMUL.FTZ R16, R29.reuse, R13 ;  /* 0x0000000d1d107220 */ /* 0x040fe20000410000 */
[----:B------:R-:W-:Y:S01]  /*0fb0*/  FADD.FTZ R0, R0, R29 ;  /* 0x0000001d00007221 */ /* 0x000fe20000010000 */
[----:B------:R-:W-:-:S02]  /*0fc0*/  FFMA.FTZ R6, R29, R4, R6 ;  /* 0x000000041d067223 */ /* 0x000fc40000010006 */
[----:B0-----:R-:W-:Y:S02]  /*0fd0*/  @!P0 IMAD R24, R10, R2, RZ ;  /* 0x000000020a188224 */ /* 0x001fe400078e02ff */
[----:B------:R-:W-:Y:S01]  /*0fe0*/  FFMA.FTZ R10, R4, R16, R5 ;  /* 0x00000010040a7223 */ /* 0x000fe20000010005 */
        /* <DEDUP_REMOVED lines=9> */
[----:B0-----:R-:W-:-:S04]  /*1080*/  @!P0 IADD3 R2, P1, PT, R27, R2, RZ ;  /* 0x000000021b028210 */ /* 0x001fc80007f3e0ff */
[----:B------:R-:W-:Y:S02]  /*1090*/  @!P0 IADD3.X R3, PT, PT, R24, R3, RZ, P1, !PT ;  /* 0x0000000318038210 */ /* 0x000fe40000ffe4ff */
[----:B-1----:R-:W-:-:S03]  /*10a0*/  @!P0 IADD3 R4, P1, PT, R27, R4, RZ ;  /* 0x000000041b048210 */ /* 0x002fc60007f3e0ff */
[----:B------:R-:W2:Y:S02]  /*10b0*/  @!P0 LDG.E R2, desc[UR6][R2.64] ;  /* 0x0000000602028981 */ /* 0x000ea4000c1e1900 */
[----:B------:R-:W-:-:S05]  /*10c0*/  @!P0 IMAD.X R5, R24, 0x1, R5, P1 ;  /* 0x0000000118058824 */ /* 0x000fca00008e0605 */
[----:B------:R-:W3:Y:S01]  /*10d0*/  @!P0 LDG.E R4, desc[UR6][R4.64] ;  /* 0x0000000604048981 */ /* 0x000ee2000c1e1900 */
[----:B------:R-:W-:Y:S01]  /*10e0*/  PRMT R24, RZ, 0x7610, R24 ;  /* 0x00007610ff187816 */ /* 0x000fe20000000018 */
[----:B------:R-:W-:Y:S01]  /*10f0*/  FADD.FTZ R25, R16, R25 ;  /* 0x0000001910197221 */ /* 0x000fe20000010000 */
[----:B------:R-:W-:Y:S01]  /*1100*/  PRMT R16, RZ, 0x7610, R16 ;  /* 0x00007610ff107816 */ /* 0x000fe20000000010 */
[----:B------:R-:W-:Y:S01]  /*1110*/  VIADD R15, R15, 0x4 ;  /* 0x000000040f0f7836 */ /* 0x000fe20000000000 */
[----:B------:R-:W-:Y:S01]  /*1120*/  PRMT R26, RZ, 0x7610, R26 ;  /* 0x00007610ff1a7816 */ /* 0x000fe2000000001a */
[----:B------:R-:W-:Y:S01]  /*1130*/  VIADD R20, R20, 0x4 ;  /* 0x0000000414147836 */ /* 0x000fe20000000000 */
[----:B------:R-:W-:Y:S02]  /*1140*/  PRMT R27, RZ, 0x7610, R27 ;  /* 0x00007610ff1b7816 */ /* 0x000fe4000000001b */
[----:B------:R-:W-:Y:S02]  /*1150*/  ISETP.NE.AND P1, PT, R15, RZ, PT ;  /* 0x000000ff0f00720c */ /* 0x000fe40003f25270 */
[----:B--2---:R-:W-:-:S02]  /*1160*/  @!P0 PRMT R24, R2, 0x7610, R24 ;  /* 0x0000761002188816 */ /* 0x004fc40000000018 */
[----:B------:R-:W-:Y:S02]  /*1170*/  @!P0 PRMT R16, R2, 0x7632, R16 ;  /* 0x0000763202108816 */ /* 0x000fe40000000010 */
[----:B------:R-:W-:-:S03]  /*1180*/  SHF.L.U32 R29, R24, 0x10, RZ ;  /* 0x00000010181d7819 */ /* 0x000fc600000006ff */
[----:B------:R-:W-:Y:S01]  /*1190*/  IMAD.U32 R3, R16, 0x10000, RZ ;  /* 0x0001000010037824 */ /* 0x000fe200078e00ff */
[----:B---3--:R-:W-:Y:S01]  /*11a0*/  @!P0 PRMT R26, R4, 0x7610, R26 ;  /* 0x00007610041a8816 */ /* 0x008fe2000000001a */
[----:B------:R-:W-:Y:S01]  /*11b0*/  FADD.FTZ R29, -R14, R29 ;  /* 0x0000001d0e1d7221 */ /* 0x000fe20000010100 */
[----:B------:R-:W-:Y:S01]  /*11c0*/  @!P0 PRMT R27, R4, 0x7632, R27 ;  /* 0x00007632041b8816 */ /* 0x000fe2000000001b */
[----:B------:R-:W-:Y:S01]  /*11d0*/  FADD.FTZ R4, -R14, R3 ;  /* 0x000000030e047221 */ /* 0x000fe20000010100 */
[----:B------:R-:W-:Y:S01]  /*11e0*/  SHF.L.U32 R26, R26, 0x10, RZ ;  /* 0x000000101a1a7819 */ /* 0x000fe200000006ff */
[----:B------:R-:W-:Y:S01]  /*11f0*/  FMUL.FTZ R29, R29, R8 ;  /* 0x000000081d1d7220 */ /* 0x000fe20000410000 */
[----:B------:R-:W-:-:S03]  /*1200*/  SHF.L.U32 R27, R27, 0x10, RZ ;  /* 0x000000101b1b7819 */ /* 0x000fc600000006ff */
[----:B------:R-:W-:Y:S01]  /*1210*/  FADD.FTZ R3, R17, R26 ;  /* 0x0000001a11037221 */ /* 0x000fe20000010000 */
[C---:B------:R-:W-:Y:S01]  /*1220*/  FFMA.FTZ R5, R26.reuse, R29, R11 ;  /* 0x0000001d1a057223 */ /* 0x040fe2000001000b */
[----:B------:R-:W-:Y:S01]  /*1230*/  FMUL.FTZ R26, R26, R12 ;  /* 0x0000000c1a1a7220 */ /* 0x000fe20000410000 */
[----:B------:R-:W-:Y:S01]  /*1240*/  FMUL.FTZ R2, R27, R13 ;  /* 0x0000000d1b027220 */ /* 0x000fe20000410000 */
[----:B------:R-:W-:Y:S01]  /*1250*/  FMUL.FTZ R11, R4, R8 ;  /* 0x00000008040b7220 */ /* 0x000fe20000410000 */
[----:B------:R-:W-:Y:S01]  /*1260*/  FADD.FTZ R4, R0, R27 ;  /* 0x0000001b00047221 */ /* 0x000fe20000010000 */
[----:B------:R-:W-:Y:S01]  /*1270*/  FADD.FTZ R25, R25, R26 ;  /* 0x0000001a19197221 */ /* 0x000fe20000010000 */
[----:B------:R-:W-:Y:S01]  /*1280*/  FFMA.FTZ R10, R29, R26, R10 ;  /* 0x0000001a1d0a7223 */ /* 0x000fe2000001000a */
[----:B------:R-:W-:Y:S02]  /*1290*/  FFMA.FTZ R6, R27, R11, R6 ;  /* 0x0000000b1b067223 */ /* 0x000fe40000010006 */
[----:B------:R-:W-:Y:S01]  /*12a0*/  FADD.FTZ R0, R2, R25 ;  /* 0x0000001902007221 */ /* 0x000fe20000010000 */
[----:B------:R-:W-:Y:S01]  /*12b0*/  FFMA.FTZ R2, R11, R2, R10 ;  /* 0x000000020b027223 */ /* 0x000fe2000001000a */
[----:B------:R-:W-:Y:S06]  /*12c0*/  @P1 BRA `(.L_x_2468) ;  /* 0xfffffff400241947 */ /* 0x000fec000383ffff */
[----:B------:R-:W-:-:S07]  /*12d0*/  IADD3 R15, PT, PT, R20, -0x1, RZ ;  /* 0xffffffff140f7810 */ /* 0x000fce0007ffe0ff */
.L_x_2467:
        /* <DEDUP_REMOVED lines=11> */
[----:B------:R-:W-:-:S03]  /*1390*/  @!P0 MOV R21, R9 ;  /* 0x0000000900158202 */ /* 0x000fc60000000f00 */
[----:B------:R-:W-:Y:S02]  /*13a0*/  @!P0 IMAD R24, R20, UR4, RZ ;  /* 0x0000000414188c24 */ /* 0x000fe4000f8e02ff */
[----:B------:R-:W1:Y:S01]  /*13b0*/  @!P0 LDC.64 R16, c[0x0][0x398] ;  /* 0x0000e600ff108b82 */ /* 0x000e620000000a00 */
[----:B------:R-:W-:Y:S02]  /*13c0*/  @!P0 IMAD.MOV.U32 R20, RZ, RZ, R22 ;  /* 0x000000ffff148224 */ /* 0x000fe400078e0016 */
[C---:B------:R-:W-:Y:S02]  /*13d0*/  @!P0 IMAD R25, R15.reuse, UR5, R24 ;  /* 0x000000050f198c24 */ /* 0x040fe4000f8e0218 */
[----:B------:R-:W-:-:S04]  /*13e0*/  @!P0 IMAD.WIDE.U32 R20, R15, UR4, R20 ;  /* 0x000000040f148c25 */ /* 0x000fc8000f8e0014 */
[----:B------:R-:W-:Y:S01]  /*13f0*/  @!P0 IMAD.IADD R21, R21, 0x1, R25 ;  /* 0x0000000115158824 */ /* 0x000fe200078e0219 */
[----:B------:R-:W-:Y:S01]  /*1400*/  @!P0 SHF.L.U32 R29, R20, 0x1, RZ ;  /* 0x00000001141d8819 */ /* 0x000fe200000006ff */
[----:B------:R-:W-:-:S03]  /*1410*/  @!P0 VIADD R25, R15, 0x1 ;  /* 0x000000010f198836 */ /* 0x000fc60000000000 */
[----:B------:R-:W-:Y:S02]  /*1420*/  @!P0 SHF.L.U64.HI R20, R20, 0x1, R21 ;  /* 0x0000000114148819 */ /* 0x000fe40000010215 */
[----:B0-----:R-:W-:-:S05]  /*1430*/  @!P0 IADD3 R26, P2, PT, R29, R10, RZ ;  /* 0x0000000a1d1a8210 */ /* 0x001fca0007f5e0ff */
[C---:B------:R-:W-:Y:S02]  /*1440*/  @!P0 IMAD.X R27, R20.reuse, 0x1, R11, P2 ;  /* 0x00000001141b8824 */ /* 0x040fe400010e060b */
[----:B------:R-:W0:Y:S01]  /*1450*/  @!P0 LDC.64 R10, c[0x0][0x3a0] ;  /* 0x0000e800ff0a8b82 */ /* 0x000e220000000a00 */
[----:B-1----:R-:W-:Y:S02]  /*1460*/  @!P0 IADD3 R28, P2, PT, R29, R16, RZ ;  /* 0x000000101d1c8210 */ /* 0x002fe40007f5e0ff */
[----:B------:R-:W-:Y:S01]  /*1470*/  @!P0 SHF.R.S32.HI R16, RZ, 0x1f, R25 ;  /* 0x0000001fff108819 */ /* 0x000fe20000011419 */
[----:B------:R1:W2:Y:S01]  /*1480*/  @!P0 LDG.E R26, desc[UR6][R26.64] ;  /* 0x000000061a1a8981 */ /* 0x0002a2000c1e1900 */
[----:B------:R-:W-:-:S03]  /*1490*/  @!P0 IADD3.X R29, PT, PT, R20, R17, RZ, P2, !PT ;  /* 0x00000011141d8210 */ /* 0x000fc600017fe4ff */
[----:B------:R-:W-:Y:S02]  /*14a0*/  @!P0 IMAD R16, R16, UR4, RZ ;  /* 0x0000000410108c24 */ /* 0x000fe4000f8e02ff */
[----:B------:R-:W-:Y:S01]  /*14b0*/  @!P0 IMAD.MOV.U32 R17, RZ, RZ, R9 ;  /* 0x000000ffff118224 */ /* 0x000fe200078e0009 */
[----:B------:R-:W3:Y:S01]  /*14c0*/  @!P0 LDG.E R28, desc[UR6][R28.64] ;  /* 0x000000061c1c8981 */ /* 0x000ee2000c1e1900 */
[C---:B------:R-:W-:Y:S01]  /*14d0*/  @!P0 IMAD R21, R25.reuse, UR5, R16 ;  /* 0x0000000519158c24 */ /* 0x040fe2000f8e0210 */
[----:B------:R-:W-:Y:S02]  /*14e0*/  @!P0 MOV R16, R22 ;  /* 0x0000001600108202 */ /* 0x000fe40000000f00 */
[----:B------:R-:W-:Y:S02]  /*14f0*/  PRMT R24, RZ, 0x7610, R24 ;  /* 0x00007610ff187816 */ /* 0x000fe40000000018 */
[----:B-1----:R-:W-:Y:S01]  /*1500*/  PRMT R27, RZ, 0x7610, R27 ;  /* 0x00007610ff1b7816 */ /* 0x002fe2000000001b */
[----:B------:R-:W-:-:S04]  /*1510*/  @!P0 IMAD.WIDE.U32 R16, R25, UR4, R16 ;  /* 0x0000000419108c25 */ /* 0x000fc8000f8e0010 */
[C---:B------:R-:W-:Y:S01]  /*1520*/  @!P0 IMAD.SHL.U32 R25, R16.reuse, 0x2, RZ ;  /* 0x0000000210198824 */ /* 0x040fe200078e00ff */
[----:B------:R-:W-:Y:S02]  /*1530*/  @!P0 IADD3 R17, PT, PT, R17, R21, RZ ;  /* 0x0000001511118210 */ /* 0x000fe40007ffe0ff */
[----:B------:R-:W-:Y:S02]  /*1540*/  PRMT R21, RZ, 0x7610, R21 ;  /* 0x00007610ff157816 */ /* 0x000fe40000000015 */
[----:B------:R-:W-:Y:S02]  /*1550*/  @!P0 SHF.L.U64.HI R20, R16, 0x1, R17 ;  /* 0x0000000110148819 */ /* 0x000fe40000010211 */
[----:B0-----:R-:W-:-:S04]  /*1560*/  @!P0 IADD3 R16, P2, PT, R25, R10, RZ ;  /* 0x0000000a19108210 */ /* 0x001fc80007f5e0ff */
[----:B------:R-:W-:Y:S02]  /*1570*/  @!P0 IADD3.X R17, PT, PT, R20, R11, RZ, P2, !PT ;  /* 0x0000000b14118210 */ /* 0x000fe400017fe4ff */
[----:B------:R-:W0:Y:S03]  /*1580*/  @!P0 LDC.64 R10, c[0x0][0x398] ;  /* 0x0000e600ff0a8b82 */ /* 0x000e260000000a00 */
[----:B------:R1:W4:Y:S01]  /*1590*/  @!P0 LDG.E R16, desc[UR6][R16.64] ;  /* 0x0000000610108981 */ /* 0x000322000c1e1900 */
[----:B0-----:R-:W-:-:S05]  /*15a0*/  @!P0 IADD3 R10, P2, PT, R25, R10, RZ ;  /* 0x0000000a190a8210 */ /* 0x001fca0007f5e0ff */
[----:B------:R-:W-:-:S05]  /*15b0*/  @!P0 IMAD.X R11, R20, 0x1, R11, P2 ;  /* 0x00000001140b8824 */ /* 0x000fca00010e060b */
[----:B------:R0:W5:Y:S01]  /*15c0*/  @!P0 LDG.E R10, desc[UR6][R10.64] ;  /* 0x000000060a0a8981 */ /* 0x000162000c1e1900 */
[----:B------:R-:W-:Y:S02]  /*15d0*/  PRMT R20, RZ, 0x7610, R20 ;  /* 0x00007610ff147816 */ /* 0x000fe40000000014 */
[----:B-1----:R-:W-:Y:S02]  /*15e0*/  PRMT R17, RZ, 0x7610, R17 ;  /* 0x00007610ff117816 */ /* 0x002fe40000000011 */
[----:B0-----:R-:W-:Y:S02]  /*15f0*/  PRMT R11, RZ, 0x7610, R11 ;  /* 0x00007610ff0b7816 */ /* 0x001fe4000000000b */
[----:B------:R-:W-:Y:S02]  /*1600*/  IADD3 R15, PT, PT, R15, 0x2, RZ ;  /* 0x000000020f0f7810 */ /* 0x000fe40007ffe0ff */
[C---:B--2---:R-:W-:Y:S02]  /*1610*/  @!P0 PRMT R24, R26.reuse, 0x7610, R24 ;  /* 0x000076101a188816 */ /* 0x044fe40000000018 */
[----:B------:R-:W-:-:S02]  /*1620*/  @!P0 PRMT R21, R26, 0x7632, R21 ;  /* 0x000076321a158816 */ /* 0x000fc40000000015 */
[----:B------:R-:W-:Y:S02]  /*1630*/  PRMT R26, RZ, 0x7610, R26 ;  /* 0x00007610ff1a7816 */ /* 0x000fe4000000001a */
[----:B------:R-:W-:Y:S02]  /*1640*/  SHF.L.U32 R25, R24, 0x10, RZ ;  /* 0x0000001018197819 */ /* 0x000fe400000006ff */
[----:B---3--:R-:W-:Y:S02]  /*1650*/  @!P0 PRMT R26, R28, 0x7610, R26 ;  /* 0x000076101c1a8816 */ /* 0x008fe4000000001a */
[----:B------:R-:W-:Y:S01]  /*1660*/  SHF.L.U32 R21, R21, 0x10, RZ ;  /* 0x0000001015157819 */ /* 0x000fe200000006ff */
[----:B------:R-:W-:Y:S01]  /*1670*/  FADD.FTZ R25, -R14, R25 ;  /* 0x000000190e197221 */ /* 0x000fe20000010100 */
[----:B------:R-:W-:Y:S01]  /*1680*/  @!P0 PRMT R27, R28, 0x7632, R27 ;  /* 0x000076321c1b8816 */ /* 0x000fe2000000001b */
[----:B------:R-:W-:Y:S02]  /*1690*/  IMAD.U32 R26, R26, 0x10000, RZ ;  /* 0x000100001a1a7824 */ /* 0x000fe400078e00ff */
[----:B------:R-:W-:Y:S01]  /*16a0*/  FMUL.FTZ R25, R25, R8 ;  /* 0x0000000819197220 */ /* 0x000fe20000410000 */
[----:B------:R-:W-:Y:S01]  /*16b0*/  FADD.FTZ R21, -R14, R21 ;  /* 0x000000150e157221 */ /* 0x000fe20000010100 */
[----:B------:R-:W-:Y:S01]  /*16c0*/  FMUL.FTZ R29, R26, R12 ;  /* 0x0000000c1a1d7220 */ /* 0x000fe20000410000 */
[----:B------:R-:W-:-:S02]  /*16d0*/  IMAD.U32 R27, R27, 0x10000, RZ ;  /* 0x000100001b1b7824 */ /* 0x000fc400078e00ff */
[----:B------:R-:W-:Y:S01]  /*16e0*/  FFMA.FTZ R5, R26, R25, R5 ;  /* 0x000000191a057223 */ /* 0x000fe20000010005 */
[----:B------:R-:W-:Y:S01]  /*16f0*/  FMUL.FTZ R21, R21, R8 ;  /* 0x0000000815157220 */ /* 0x000fe20000410000 */
[----:B------:R-:W-:Y:S01]  /*1700*/  FFMA.FTZ R2, R25, R29, R2 ;  /* 0x0000001d19027223 */ /* 0x000fe20000010002 */
[----:B------:R-:W-:Y:S02]  /*1710*/  FADD.FTZ R4, R4, R27 ;  /* 0x0000001b04047221 */ /* 0x000fe40000010000 */
[C---:B------:R-:W-:Y:S01]  /*1720*/  FFMA.FTZ R6, R27.reuse, R21, R6 ;  /* 0x000000151b067223 */ /* 0x040fe20000010006 */
[----:B------:R-:W-:Y:S01]  /*1730*/  FMUL.FTZ R27, R27, R13 ;  /* 0x0000000d1b1b7220 */ /* 0x000fe20000410000 */
[C---:B----4-:R-:W-:Y:S02]  /*1740*/  @!P0 PRMT R20, R16.reuse, 0x7610, R20 ;  /* 0x0000761010148816 */ /* 0x050fe40000000014 */
[----:B------:R-:W-:Y:S02]  /*1750*/  @!P0 PRMT R17, R16, 0x7632, R17 ;  /* 0x0000763210118816 */ /* 0x000fe40000000011 */
[----:B------:R-:W-:-:S02]  /*1760*/  PRMT R16, RZ, 0x7610, R16 ;  /* 0x00007610ff107816 */ /* 0x000fc40000000010 */
[----:B------:R-:W-:Y:S01]  /*1770*/  SHF.L.U32 R25, R20, 0x10, RZ ;  /* 0x0000001014197819 */ /* 0x000fe200000006ff */
[----:B------:R-:W-:Y:S01]  /*1780*/  FADD.FTZ R0, R0, R29 ;  /* 0x0000001d00007221 */ /* 0x000fe20000010000 */
[----:B------:R-:W-:-:S03]  /*1790*/  IMAD.U32 R17, R17, 0x10000, RZ ;  /* 0x0001000011117824 */ /* 0x000fc600078e00ff */
[C---:B------:R-:W-:Y:S01]  /*17a0*/  FADD.FTZ R25, -R14.reuse, R25 ;  /* 0x000000190e197221 */ /* 0x040fe20000010100 */
[----:B------:R-:W-:Y:S01]  /*17b0*/  FFMA.FTZ R2, R21, R27, R2 ;  /* 0x0000001b15027223 */ /* 0x000fe20000010002 */
[----:B------:R-:W-:Y:S01]  /*17c0*/  FADD.FTZ R0, R27, R0 ;  /* 0x000000001b007221 */ /* 0x000fe20000010000 */
[----:B------:R-:W-:Y:S01]  /*17d0*/  FADD.FTZ R17, -R14, R17 ;  /* 0x000000110e117221 */ /* 0x000fe20000010100 */
[-C--:B------:R-:W-:Y:S01]  /*17e0*/  FMUL.FTZ R25, R25, R8.reuse ;  /* 0x0000000819197220 */ /* 0x080fe20000410000 */
[----:B------:R-:W-:Y:S02]  /*17f0*/  FADD.FTZ R3, R3, R26 ;  /* 0x0000001a03037221 */ /* 0x000fe40000010000 */
[----:B------:R-:W-:Y:S01]  /*1800*/  FMUL.FTZ R17, R17, R8 ;  /* 0x0000000811117220 */ /* 0x000fe20000410000 */
[C---:B-----5:R-:W-:Y:S02]  /*1810*/  @!P0 PRMT R16, R10.reuse, 0x7610, R16 ;  /* 0x000076100a108816 */ /* 0x060fe40000000010 */
[----:B------:R-:W-:-:S02]  /*1820*/  @!P0 PRMT R11, R10, 0x7632, R11 ;  /* 0x000076320a0b8816 */ /* 0x000fc4000000000b */
[----:B------:R-:W-:-:S03]  /*1830*/  SHF.L.U32 R16, R16, 0x10, RZ ;  /* 0x0000001010107819 */ /* 0x000fc600000006ff */
[----:B------:R-:W-:Y:S02]  /*1840*/  IMAD.U32 R11, R11, 0x10000, RZ ;  /* 0x000100000b0b7824 */ /* 0x000fe400078e00ff */
[----:B------:R-:W-:Y:S02]  /*1850*/  FMUL.FTZ R21, R16, R12 ;  /* 0x0000000c10157220 */ /* 0x000fe40000410000 */
[----:B------:R-:W-:Y:S02]  /*1860*/  FMUL.FTZ R10, R11, R13 ;  /* 0x0000000d0b0a7220 */ /* 0x000fe40000410000 */
[----:B------:R-:W-:Y:S01]  /*1870*/  FADD.FTZ R27, R0, R21 ;  /* 0x00000015001b7221 */ /* 0x000fe20000010000 */
[----:B------:R-:W-:Y:S01]  /*1880*/  FFMA.FTZ R2, R25, R21, R2 ;  /* 0x0000001519027223 */ /* 0x000fe20000010002 */
[----:B------:R-:W-:Y:S01]  /*1890*/  FADD.FTZ R3, R3, R16 ;  /* 0x0000001003037221 */ /* 0x000fe20000010000 */
[----:B------:R-:W-:Y:S01]  /*18a0*/  FFMA.FTZ R5, R16, R25, R5 ;  /* 0x0000001910057223 */ /* 0x000fe20000010005 */
[----:B------:R-:W-:Y:S01]  /*18b0*/  FADD.FTZ R4, R4, R11 ;  /* 0x0000000b04047221 */ /* 0x000fe20000010000 */
[----:B------:R-:W-:Y:S01]  /*18c0*/  FFMA.FTZ R6, R11, R17, R6 ;  /* 0x000000110b067223 */ /* 0x000fe20000010006 */
[----:B------:R-:W-:Y:S01]  /*18d0*/  FADD.FTZ R0, R10, R27 ;  /* 0x0000001b0a007221 */ /* 0x000fe20000010000 */
[----:B------:R-:W-:-:S07]  /*18e0*/  FFMA.FTZ R2, R17, R10, R2 ;  /* 0x0000000a11027223 */ /* 0x000fce0000010002 */
.L_x_2469:
[----:B------:R-:W-:Y:S05]  /*18f0*/  @P1 BRA `(.L_x_2465) ;  /* 0x0000000c00f01947 */ /* 0x000fea0003800000 */
[----:B------:R-:W0:Y:S01]  /*1900*/  LDCU.64 UR4, c[0x0][0x3f8] ;  /* 0x00007f00ff0477ac */ /* 0x000e220008000a00 */
[----:B------:R-:W-:Y:S01]  /*1910*/  SHF.R.S32.HI R10, RZ, 0x1f, R15 ;  /* 0x0000001fff0a7819 */ /* 0x000fe2000001140f */
[----:B------:R-:W-:Y:S01]  /*1920*/  BSSY.RECONVERGENT B0, `(.L_x_2470) ;  /* 0x000001c000007945 */ /* 0x000fe20003800200 */
[----:B------:R-:W-:Y:S02]  /*1930*/  MOV R11, R9 ;  /* 0x00000009000b7202 */ /* 0x000fe40000000f00 */
[----:B------:R-:W-:Y:S02]  /*1940*/  PRMT R9, RZ, 0x7610, R9 ;  /* 0x00007610ff097816 */ /* 0x000fe40000000009 */
[----:B0-----:R-:W-:Y:S01]  /*1950*/  ISETP.GE.U32.AND P0, PT, R18, UR4, PT ;  /* 0x0000000412007c0c */ /* 0x001fe2000bf06070 */
[----:B------:R-:W-:Y:S01]  /*1960*/  IMAD R16, R10, UR4, RZ ;  /* 0x000000040a107c24 */ /* 0x000fe2000f8e02ff */
[----:B------:R-:W-:Y:S01]  /*1970*/  PRMT R18, RZ, 0x7610, R18 ;  /* 0x00007610ff127816 */ /* 0x000fe20000000012 */
[----:B------:R-:W-:Y:S01]  /*1980*/  IMAD.MOV.U32 R10, RZ, RZ, R22 ;  /* 0x000000ffff0a7224 */ /* 0x000fe200078e0016 */
[----:B------:R-:W-:Y:S01]  /*1990*/  ISETP.GE.AND.EX P0, PT, R19, UR5, PT, P0 ;  /* 0x0000000513007c0c */ /* 0x000fe2000bf06300 */
[C---:B------:R-:W-:Y:S01]  /*19a0*/  IMAD R17, R15.reuse, UR5, R16 ;  /* 0x000000050f117c24 */ /* 0x040fe2000f8e0210 */
[----:B------:R-:W-:Y:S01]  /*19b0*/  PRMT R19, RZ, 0x7610, R19 ;  /* 0x00007610ff137816 */ /* 0x000fe20000000013 */
[----:B------:R-:W-:Y:S01]  /*19c0*/  IMAD.WIDE.U32 R10, R15, UR4, R10 ;  /* 0x000000040f0a7c25 */ /* 0x000fe2000f8e000a */
[----:B------:R-:W-:-:S09]  /*19d0*/  PRMT R15, RZ, 0x7610, R15 ;  /* 0x00007610ff0f7816 */ /* 0x000fd2000000000f */
        /* <DEDUP_REMOVED lines=10> */
[----:B------:R-:W2:Y:S04]  /*1a80*/  LDG.E R10, desc[UR6][R10.64] ;  /* 0x000000060a0a7981 */ /* 0x000ea8000c1e1900 */
[----:B------:R-:W3:Y:S01]  /*1a90*/  LDG.E R16, desc[UR6][R16.64] ;  /* 0x0000000610107981 */ /* 0x000ee2000c1e1900 */
[C---:B--2---:R-:W-:Y:S02]  /*1aa0*/  PRMT R15, R10.reuse, 0x7610, R15 ;  /* 0x000076100a0f7816 */ /* 0x044fe4000000000f */
[----:B------:R-:W-:Y:S02]  /*1ab0*/  PRMT R9, R10, 0x7632, R9 ;  /* 0x000076320a097816 */ /* 0x000fe40000000009 */
[C---:B---3--:R-:W-:Y:S02]  /*1ac0*/  PRMT R19, R16.reuse, 0x7610, R19 ;  /* 0x0000761010137816 */ /* 0x048fe40000000013 */
[----:B------:R-:W-:-:S07]  /*1ad0*/  PRMT R18, R16, 0x7632, R18 ;  /* 0x0000763210127816 */ /* 0x000fce0000000012 */
.L_x_2471:
[----:B------:R-:W-:Y:S05]  /*1ae0*/  BSYNC.RECONVERGENT B0 ;  /* 0x0000000000007941 */ /* 0x000fea0003800200 */
.L_x_2470:
[----:B------:R-:W-:Y:S01]  /*1af0*/  IMAD.U32 R15, R15, 0x10000, RZ ;  /* 0x000100000f0f7824 */ /* 0x000fe200078e00ff */
[----:B------:R-:W-:Y:S01]  /*1b00*/  SHF.L.U32 R9, R9, 0x10, RZ ;  /* 0x0000001009097819 */ /* 0x000fe200000006ff */
[----:B------:R-:W-:Y:S02]  /*1b10*/  IMAD.U32 R10, R19, 0x10000, RZ ;  /* 0x00010000130a7824 */ /* 0x000fe400078e00ff */
[C---:B------:R-:W-:Y:S02]  /*1b20*/  FADD.FTZ R15, -R14.reuse, R15 ;  /* 0x0000000f0e0f7221 */ /* 0x040fe40000010100 */
[----:B------:R-:W-:Y:S01]  /*1b30*/  FADD.FTZ R11, -R14, R9 ;  /* 0x000000090e0b7221 */ /* 0x000fe20000010100 */
[----:B------:R-:W-:Y:S01]  /*1b40*/  SHF.L.U32 R9, R18, 0x10, RZ ;  /* 0x0000001012097819 */ /* 0x000fe200000006ff */
[----:B------:R-:W-:Y:S01]  /*1b50*/  FMUL.FTZ R15, R15, R8 ;  /* 0x000000080f0f7220 */ /* 0x000fe20000410000 */
[----:B------:R-:W-:Y:S01]  /*1b60*/  FMUL.FTZ R17, R10, R12 ;  /* 0x0000000c0a117220 */ /* 0x000fe20000410000 */
[----:B------:R-:W-:Y:S01]  /*1b70*/  FMUL.FTZ R11, R11, R8 ;  /* 0x000000080b0b7220 */ /* 0x000fe20000410000 */
[----:B------:R-:W-:Y:S01]  /*1b80*/  FADD.FTZ R3, R3, R10 ;  /* 0x0000000a03037221 */ /* 0x000fe20000010000 */
[----:B------:R-:W-:Y:S01]  /*1b90*/  FMUL.FTZ R8, R9, R13 ;  /* 0x0000000d09087220 */ /* 0x000fe20000410000 */
[----:B------:R-:W-:Y:S01]  /*1ba0*/  FADD.FTZ R13, R0, R17 ;  /* 0x00000011000d7221 */ /* 0x000fe20000010000 */
[----:B------:R-:W-:Y:S01]  /*1bb0*/  FFMA.FTZ R2, R15, R17, R2 ;  /* 0x000000110f027223 */ /* 0x000fe20000010002 */
[----:B------:R-:W-:Y:S01]  /*1bc0*/  FFMA.FTZ R5, R10, R15, R5 ;  /* 0x0000000f0a057223 */ /* 0x000fe20000010005 */
[----:B------:R-:W-:Y:S01]  /*1bd0*/  FADD.FTZ R4, R4, R9 ;  /* 0x0000000904047221 */ /* 0x000fe20000010000 */
[----:B------:R-:W-:Y:S01]  /*1be0*/  FFMA.FTZ R6, R9, R11, R6 ;  /* 0x0000000b09067223 */ /* 0x000fe20000010006 */
[----:B------:R-:W-:Y:S01]  /*1bf0*/  FADD.FTZ R0, R8, R13 ;  /* 0x0000000d08007221 */ /* 0x000fe20000010000 */
[----:B------:R-:W-:Y:S01]  /*1c00*/  FFMA.FTZ R2, R11, R8, R2 ;  /* 0x000000080b027223 */ /* 0x000fe20000010002 */
[----:B------:R-:W-:Y:S06]  /*1c10*/  BRA `(.L_x_2465) ;  /* 0x0000000c00287947 */ /* 0x000fec0003800000 */
.L_x_2466:
[C---:B------:R-:W-:Y:S01]  /*1c20*/  IMAD.IADD R0, R20.reuse, 0x1, -R15 ;  /* 0x0000000114007824 */ /* 0x040fe200078e0a0f */
[----:B------:R-:W-:Y:S01]  /*1c30*/  IADD3 R2, PT, PT, R20, -0x1, RZ ;  /* 0xffffffff14027810 */ /* 0x000fe20007ffe0ff */
[----:B------:R-:W-:Y:S01]  /*1c40*/  HFMA2 R6, -RZ, RZ, 0, 0 ;  /* 0x00000000ff067431 */ /* 0x000fe200000001ff */
[----:B------:R-:W-:Y:S02]  /*1c50*/  CS2R R4, SRZ ;  /* 0x0000000000047805 */ /* 0x000fe4000001ff00 */
[----:B------:R-:W-:Y:S02]  /*1c60*/  LOP3.LUT R0, R0, 0x1, RZ, 0xc0, !PT ;  /* 0x0000000100007812 */ /* 0x000fe400078ec0ff */
[----:B------:R-:W-:Y:S02]  /*1c70*/  ISETP.NE.AND P2, PT, R15, R2, PT ;  /* 0x000000020f00720c */ /* 0x000fe40003f45270 */
[----:B------:R-:W-:Y:S02]  /*1c80*/  CS2R R2, SRZ ;  /* 0x0000000000027805 */ /* 0x000fe4000001ff00 */
[----:B------:R-:W-:Y:S01]  /*1c90*/  ISETP.NE.U32.AND P1, PT, R0, 0x1, PT ;  /* 0x000000010000780c */ /* 0x000fe20003f25070 */
[----:B------:R-:W-:-:S12]  /*1ca0*/  IMAD.MOV.U32 R0, RZ, RZ, RZ ;  /* 0x000000ffff007224 */ /* 0x000fd800078e00ff */
[----:B------:R-:W-:Y:S05]  /*1cb0*/  @P1 BRA `(.L_x_2472) ;  /* 0x0000000000f41947 */ /* 0x000fea0003800000 */
[----:B------:R-:W0:Y:S01]  /*1cc0*/  @!P0 LDC.64 R2, c[0x0][0x3a0] ;  /* 0x0000e800ff028b82 */ /* 0x000e220000000a00 */
[----:B------:R-:W-:Y:S01]  /*1cd0*/  @!P0 MOV R5, R9 ;  /* 0x0000000900058202 */ /* 0x000fe20000000f00 */
[----:B------:R-:W-:Y:S02]  /*1ce0*/  @!P0 IMAD R16, R16, UR8, RZ ;  /* 0x0000000810108c24 */ /* 0x000fe4000f8e02ff */
[----:B------:R-:W-:Y:S02]  /*1cf0*/  @!P0 IMAD.MOV.U32 R4, RZ, RZ, R22 ;  /* 0x000000ffff048224 */ /* 0x000fe400078e0016 */
[C---:B------:R-:W-:Y:S02]  /*1d00*/  @!P0 IMAD R19, R17.reuse, UR9, R16 ;  /* 0x0000000911138c24 */ /* 0x040fe4000f8e0210 */
[----:B------:R-:W-:-:S04]  /*1d10*/  @!P0 IMAD.WIDE.U32 R4, R17, UR8, R4 ;  /* 0x0000000811048c25 */ /* 0x000fc8000f8e0004 */
[----:B------:R-:W-:Y:S01]  /*1d20*/  @!P0 IMAD.IADD R5, R5, 0x1, R19 ;  /* 0x0000000105058824 */ /* 0x000fe200078e0213 */
[C---:B------:R-:W-:Y:S01]  /*1d30*/  @!P0 SHF.L.U32 R17, R4.reuse, 0x1, RZ ;  /* 0x0000000104118819 */ /* 0x040fe200000006ff */
[----:B------:R-:W1:Y:S03]  /*1d40*/  @!P0 LDC.64 R18, c[0x0][0x398] ;  /* 0x0000e600ff128b82 */ /* 0x000e660000000a00 */
[----:B------:R-:W-:Y:S02]  /*1d50*/  @!P0 SHF.L.U64.HI R4, R4, 0x1, R5 ;  /* 0x0000000104048819 */ /* 0x000fe40000010205 */
[----:B0-----:R-:W-:-:S05]  /*1d60*/  @!P0 IADD3 R2, P1, PT, R17, R2, RZ ;  /* 0x0000000211028210 */ /* 0x001fca0007f3e0ff */
[----:B------:R-:W-:-:S05]  /*1d70*/  @!P0 IMAD.X R3, R4, 0x1, R3, P1 ;  /* 0x0000000104038824 */ /* 0x000fca00008e0603 */
[----:B------:R-:W2:Y:S01]  /*1d80*/  @!P0 LDG.E R2, desc[UR6][R2.64] ;  /* 0x0000000602028981 */ /* 0x000ea2000c1e1900 */
[----:B-1----:R-:W-:-:S04]  /*1d90*/  @!P0 IADD3 R16, P1, PT, R17, R18, RZ ;  /* 0x0000001211108210 */ /* 0x002fc80007f3e0ff */
[----:B------:R-:W-:-:S05]  /*1da0*/  @!P0 IADD3.X R17, PT, PT, R4, R19, RZ, P1, !PT ;  /* 0x0000001304118210 */ /* 0x000fca0000ffe4ff */
[----:B------:R0:W3:Y:S01]  /*1db0*/  @!P0 LDG.E R0, desc[UR6][R16.64] ;  /* 0x0000000610008981 */ /* 0x0000e2000c1e1900 */
[----:B------:R-:W-:Y:S01]  /*1dc0*/  PRMT R5, RZ, 0x7610, R5 ;  /* 0x00007610ff057816 */ /* 0x000fe20000000005 */
[----:B------:R-:W-:Y:S01]  /*1dd0*/  VIADD R15, R15, 0x1 ;  /* 0x000000010f0f7836 */ /* 0x000fe20000000000 */
[----:B------:R-:W-:Y:S02]  /*1de0*/  PRMT R4, RZ, 0x7610, R4 ;  /* 0x00007610ff047816 */ /* 0x000fe40000000004 */
[----:B0-----:R-:W-:Y:S02]  /*1df0*/  PRMT R16, RZ, 0x7610, R16 ;  /* 0x00007610ff107816 */ /* 0x001fe40000000010 */
[C---:B--2---:R-:W-:Y:S02]  /*1e00*/  @!P0 PRMT R5, R2.reuse, 0x7610, R5 ;  /* 0x0000761002058816 */ /* 0x044fe40000000005 */
[----:B------:R-:W-:-:S03]  /*1e10*/  @!P0 PRMT R4, R2, 0x7632, R4 ;  /* 0x0000763202048816 */ /* 0x000fc60000000004 */
[----:B------:R-:W-:Y:S01]  /*1e20*/  IMAD.U32 R5, R5, 0x10000, RZ ;  /* 0x0001000005057824 */ /* 0x000fe200078e00ff */
[----:B------:R-:W-:Y:S02]  /*1e30*/  SHF.L.U32 R19, R4, 0x10, RZ ;  /* 0x0000001004137819 */ /* 0x000fe400000006ff */
[----:B------:R-:W-:Y:S01]  /*1e40*/  PRMT R4, RZ, 0x7610, R4 ;  /* 0x00007610ff047816 */ /* 0x000fe20000000004 */
[C---:B------:R-:W-:Y:S02]  /*1e50*/  FADD.FTZ R5, -R14.reuse, R5 ;  /* 0x000000050e057221 */ /* 0x040fe40000010100 */
[----:B------:R-:W-:Y:S02]  /*1e60*/  FADD.FTZ R19, -R14, R19 ;  /* 0x000000130e137221 */ /* 0x000fe40000010100 */
[-C--:B------:R-:W-:Y:S01]  /*1e70*/  FMUL.FTZ R5, R5, R8.reuse ;  /* 0x0000000805057220 */ /* 0x080fe20000410000 */
[C---:B---3--:R-:W-:Y:S01]  /*1e80*/  @!P0 PRMT R16, R0.reuse, 0x7610, R16 ;  /* 0x0000761000108816 */ /* 0x048fe20000000010 */
[----:B------:R-:W-:Y:S01]  /*1e90*/  FMUL.FTZ R6, R19, R8 ;  /* 0x0000000813067220 */ /* 0x000fe20000410000 */
[----:B------:R-:W-:Y:S01]  /*1ea0*/  @!P0 PRMT R4, R0, 0x7632, R4 ;  /* 0x0000763200048816 */ /* 0x000fe20000000004 */
[----:B-----5:R-:W-:-:S02]  /*1eb0*/  FFMA.FTZ R2, R5, R12, R10 ;  /* 0x0000000c05027223 */ /* 0x020fc4000001000a */
[----:B------:R-:W-:Y:S01]  /*1ec0*/  FFMA.FTZ R3, R6, R13, R11 ;  /* 0x0000000d06037223 */ /* 0x000fe2000001000b */
[----:B------:R-:W-:Y:S02]  /*1ed0*/  IMAD.U32 R16, R16, 0x10000, RZ ;  /* 0x0001000010107824 */ /* 0x000fe400078e00ff */
[----:B------:R-:W-:Y:S01]  /*1ee0*/  FMUL.FTZ R17, R2, -1.4426950216293334961 ;  /* 0xbfb8aa3b02117820 */ /* 0x000fe20000410000 */
[----:B------:R-:W-:Y:S01]  /*1ef0*/  SHF.L.U32 R4, R4, 0x10, RZ ;  /* 0x0000001004047819 */ /* 0x000fe200000006ff */
[----:B------:R-:W-:-:S04]  /*1f00*/  FMUL.FTZ R21, R3, -1.4426950216293334961 ;  /* 0xbfb8aa3b03157820 */ /* 0x000fc80000410000 */
[----:B------:R-:W0:Y:S08]  /*1f10*/  MUFU.EX2 R17, R17 ;  /* 0x0000001100117308 */ /* 0x000e300000000800 */
[----:B------:R-:W1:Y:S01]  /*1f20*/  MUFU.EX2 R21, R21 ;  /* 0x0000001500157308 */ /* 0x000e620000000800 */
[----:B0-----:R-:W-:-:S07]  /*1f30*/  FADD.FTZ R18, R17, 1 ;  /* 0x3f80000011127421 */ /* 0x001fce0000010000 */
        /* <DEDUP_REMOVED lines=9> */
[----:B------:R-:W-:-:S03]  /*1fd0*/  FFMA.FTZ R3, R3, R0, 1 ;  /* 0x3f80000003037423 */ /* 0x000fc60000010000 */
[----:B------:R-:W-:Y:S01]  /*1fe0*/  FMUL.FTZ R0, R16, R12 ;  /* 0x0000000c10007220 */ /* 0x000fe20000410000 */
[----:B------:R-:W-:-:S03]  /*1ff0*/  FMUL.FTZ R4, R4, R3 ;  /* 0x0000000304047220 */ /* 0x000fc60000410000 */
[C---:B------:R-:W-:Y:S01]  /*2000*/  FFMA.FTZ R17, R5.reuse, R0, RZ ;  /* 0x0000000005117223 */ /* 0x040fe200000100ff */
[----:B------:R-:W-:Y:S01]  /*2010*/  FADD.FTZ R0, RZ, R0 ;  /* 0x00000000ff007221 */ /* 0x000fe20000010000 */
[----:B------:R-:W-:Y:S01]  /*2020*/  FMUL.FTZ R3, R4, R13 ;  /* 0x0000000d04037220 */ /* 0x000fe20000410000 */
[----:B------:R-:W-:-:S03]  /*2030*/  FFMA.FTZ R5, R5, R16, RZ ;  /* 0x0000001005057223 */ /* 0x000fc600000100ff */
[C---:B------:R-:W-:Y:S01]  /*2040*/  FFMA.FTZ R2, R6.reuse, R3, R17 ;  /* 0x0000000306027223 */ /* 0x040fe20000010011 */
[----:B------:R-:W-:Y:S01]  /*2050*/  FADD.FTZ R0, R3, R0 ;  /* 0x0000000003007221 */ /* 0x000fe20000010000 */
[----:B------:R-:W-:Y:S01]  /*2060*/  FFMA.FTZ R6, R6, R4, RZ ;  /* 0x0000000406067223 */ /* 0x000fe200000100ff */
[----:B------:R-:W-:Y:S01]  /*2070*/  FADD.FTZ R3, RZ, R16 ;  /* 0x00000010ff037221 */ /* 0x000fe20000010000 */
[----:B------:R-:W-:-:S07]  /*2080*/  FADD.FTZ R4, RZ, R4 ;  /* 0x00000004ff047221 */ /* 0x000fce0000010000 */
.L_x_2472:
[----:B------:R-:W-:Y:S05]  /*2090*/  @!P2 BRA `(.L_x_2465) ;  /* 0x000000080008a947 */ /* 0x000fea0003800000 */
[----:B------:R-:W-:-:S07]  /*20a0*/  IADD3 R20, PT, PT, R15, -R20, RZ ;  /* 0x800000140f147210 */ /* 0x000fce0007ffe0ff */
.L_x_2473:
[----:B------:R-:W0:Y:S01]  /*20b0*/  @!P0 LDC.64 R16, c[0x0][0x3f8] ;  /* 0x0000fe00ff108b82 */ /* 0x000e220000000a00 */
[----:B------:R-:W-:Y:S01]  /*20c0*/  @!P0 SHF.R.S32.HI R21, RZ, 0x1f, R15 ;  /* 0x0000001fff158819 */ /* 0x000fe2000001140f */
[----:B------:R-:W-:Y:S01]  /*20d0*/  @!P0 IMAD.MOV.U32 R24, RZ, RZ, R22 ;  /* 0x000000ffff188224 */ /* 0x000fe200078e0016 */
[----:B------:R-:W-:-:S05]  /*20e0*/  @!P0 MOV R25, R9 ;  /* 0x0000000900198202 */ /* 0x000fca0000000f00 */
[----:B------:R-:W1:Y:S01]  /*20f0*/  @!P0 LDC.64 R18, c[0x0][0x3a0] ;  /* 0x0000e800ff128b82 */ /* 0x000e620000000a00 */
[-C--:B0-----:R-:W-:Y:S02]  /*2100*/  @!P0 IMAD R26, R21, R16.reuse, RZ ;  /* 0x00000010151a8224 */ /* 0x081fe400078e02ff */
[----:B------:R-:W-:-:S04]  /*2110*/  @!P0 IMAD.WIDE.U32 R24, R15, R16, R24 ;  /* 0x000000100f188225 */ /* 0x000fc800078e0018 */
[----:B------:R-:W-:Y:S02]  /*2120*/  @!P0 IMAD R17, R15, R17, R26 ;  /* 0x000000110f118224 */ /* 0x000fe400078e021a */
[----:B------:R-:W-:-:S03]  /*2130*/  @!P0 IMAD.SHL.U32 R21, R24, 0x2, RZ ;  /* 0x0000000218158824 */ /* 0x000fc600078e00ff */
[----:B------:R-:W-:Y:S02]  /*2140*/  @!P0 IADD3 R17, PT, PT, R25, R17, RZ ;  /* 0x0000001119118210 */ /* 0x000fe40007ffe0ff */
[----:B-1----:R-:W-:Y:S02]  /*2150*/  @!P0 IADD3 R26, P1, PT, R21, R18, RZ ;  /* 0x00000012151a8210 */ /* 0x002fe40007f3e0ff */
[----:B------:R-:W-:Y:S02]  /*2160*/  @!P0 SHF.L.U64.HI R28, R24, 0x1, R17 ;  /* 0x00000001181c8819 */ /* 0x000fe40000010211 */
[----:B------:R-:W0:Y:S03]  /*2170*/  @!P0 LDC.64 R16, c[0x0][0x398] ;  /* 0x0000e600ff108b82 */ /* 0x000e260000000a00 */
[----:B------:R-:W-:-:S05]  /*2180*/  @!P0 IMAD.X R27, R28, 0x1, R19, P1 ;  /* 0x000000011c1b8824 */ /* 0x000fca00008e0613 */
[----:B------:R-:W2:Y:S01]  /*2190*/  @!P0 LDG.E R18, desc[UR6][R26.64] ;  /* 0x000000061a128981 */ /* 0x000ea2000c1e1900 */
[----:B0-----:R-:W-:-:S04]  /*21a0*/  @!P0 IADD3 R24, P1, PT, R21, R16, RZ ;  /* 0x0000001015188210 */ /* 0x001fc80007f3e0ff */
[----:B------:R-:W-:Y:S02]  /*21b0*/  @!P0 IADD3.X R25, PT, PT, R28, R17, RZ, P1, !PT ;  /* 0x000000111c198210 */ /* 0x000fe40000ffe4ff */
[----:B------:R-:W0:Y:S03]  /*21c0*/  @!P0 LDC.64 R16, c[0x0][0x3f8] ;  /* 0x0000fe00ff108b82 */ /* 0x000e260000000a00 */
[----:B------:R1:W3:Y:S01]  /*21d0*/  @!P0 LDG.E R19, desc[UR6][R24.64] ;  /* 0x0000000618138981 */ /* 0x0002e2000c1e1900 */
[----:B------:R-:W-:-:S05]  /*21e0*/  @!P0 VIADD R21, R15, 0x1 ;  /* 0x000000010f158836 */ /* 0x000fca0000000000 */
[----:B------:R-:W-:Y:S02]  /*21f0*/  @!P0 SHF.R.S32.HI R29, RZ, 0x1f, R21 ;  /* 0x0000001fff1d8819 */ /* 0x000fe40000011415 */
[----:B-1----:R-:W-:Y:S01]  /*2200*/  @!P0 MOV R24, R22 ;  /* 0x0000001600188202 */ /* 0x002fe20000000f00 */
[----:B------:R-:W-:Y:S02]  /*2210*/  @!P0 IMAD.MOV.U32 R25, RZ, RZ, R9 ;  /* 0x000000ffff198224 */ /* 0x000fe400078e0009 */
[-C--:B0-----:R-:W-:Y:S02]  /*2220*/  @!P0 IMAD R28, R29, R16.reuse, RZ ;  /* 0x000000101d1c8224 */ /* 0x081fe400078e02ff */
[----:B------:R-:W-:-:S04]  /*2230*/  @!P0 IMAD.WIDE.U32 R26, R21, R16, R24 ;  /* 0x00000010151a8225 */ /* 0x000fc800078e0018 */
[----:B------:R-:W-:Y:S02]  /*2240*/  @!P0 IMAD R29, R21, R17, R28 ;  /* 0x00000011151d8224 */ /* 0x000fe400078e021c */
[----:B------:R-:W0:Y:S01]  /*2250*/  @!P0 LDC.64 R16, c[0x0][0x3a0] ;  /* 0x0000e800ff108b82 */ /* 0x000e220000000a00 */
[----:B------:R-:W-:Y:S02]  /*2260*/  @!P0 IMAD.SHL.U32 R21, R26, 0x2, RZ ;  /* 0x000000021a158824 */ /* 0x000fe400078e00ff */
[----:B------:R-:W-:-:S04]  /*2270*/  @!P0 IADD3 R27, PT, PT, R27, R29, RZ ;  /* 0x0000001d1b1b8210 */ /* 0x000fc80007ffe0ff */
[----:B------:R-:W-:Y:S02]  /*2280*/  @!P0 SHF.L.U64.HI R26, R26, 0x1, R27 ;  /* 0x000000011a1a8819 */ /* 0x000fe4000001021b */
[----:B0-----:R-:W-:-:S04]  /*2290*/  @!P0 IADD3 R24, P1, PT, R21, R16, RZ ;  /* 0x0000001015188210 */ /* 0x001fc80007f3e0ff */
[----:B------:R-:W-:Y:S02]  /*22a0*/  @!P0 IADD3.X R25, PT, PT, R26, R17, RZ, P1, !PT ;  /* 0x000000111a198210 */ /* 0x000fe40000ffe4ff */
[----:B------:R-:W0:Y:S03]  /*22b0*/  @!P0 LDC.64 R16, c[0x0][0x398] ;  /* 0x0000e600ff108b82 */ /* 0x000e260000000a00 */
[----:B------:R-:W4:Y:S01]  /*22c0*/  @!P0 LDG.E R24, desc[UR6][R24.64] ;  /* 0x0000000618188981 */ /* 0x000f22000c1e1900 */
[----:B0-----:R-:W-:-:S05]  /*22d0*/  @!P0 IADD3 R16, P1, PT, R21, R16, RZ ;  /* 0x0000001015108210 */ /* 0x001fca0007f3e0ff */
[----:B------:R-:W-:-:S05]  /*22e0*/  @!P0 IMAD.X R17, R26, 0x1, R17, P1 ;  /* 0x000000011a118824 */ /* 0x000fca00008e0611 */
[----:B------:R0:W4:Y:S01]  /*22f0*/  @!P0 LDG.E R16, desc[UR6][R16.64] ;  /* 0x0000000610108981 */ /* 0x000122000c1e1900 */
[----:B------:R-:W-:Y:S01]  /*2300*/  PRMT R21, RZ, 0x7610, R21 ;  /* 0x00007610ff157816 */ /* 0x000fe20000000015 */
[----:B------:R-:W-:Y:S01]  /*2310*/  VIADD R15, R15, 0x2 ;  /* 0x000000020f0f7836 */ /* 0x000fe20000000000 */
[----:B------:R-:W-:-:S04]  /*2320*/  IADD3 R20, PT, PT, R20, 0x2, RZ ;  /* 0x0000000214147810 */ /* 0x000fc80007ffe0ff */
[----:B------:R-:W-:Y:S02]  /*2330*/  ISETP.NE.AND P1, PT, R20, RZ, PT ;  /* 0x000000ff1400720c */ /* 0x000fe40003f25270 */
[----:B0-----:R-:W-:Y:S02]  /*2340*/  PRMT R17, RZ, 0x7610, R17 ;  /* 0x00007610ff117816 */ /* 0x001fe40000000011 */
[----:B--2---:R-:W-:Y:S02]  /*2350*/  @!P0 PRMT R21, R18, 0x7610, R21 ;  /* 0x0000761012158816 */ /* 0x004fe40000000015 */
[----:B------:R-:W-:Y:S02]  /*2360*/  PRMT R18, RZ, 0x7610, R18 ;  /* 0x00007610ff127816 */ /* 0x000fe40000000012 */
[----:B------:R-:W-:Y:S02]  /*2370*/  SHF.L.U32 R21, R21, 0x10, RZ ;  /* 0x0000001015157819 */ /* 0x000fe400000006ff */
[----:B------:R-:W-:-:S03]  /*2380*/  @!P0 PRMT R18, R18, 0x7632, R18 ;  /* 0x0000763212128816 */ /* 0x000fc60000000012 */
[----:B------:R-:W-:-:S04]  /*2390*/  FADD.FTZ R21, -R14, R21 ;  /* 0x000000150e157221 */ /* 0x000fc80000010100 */
[----:B------:R-:W-:-:S04]  /*23a0*/  FMUL.FTZ R21, R21, R8 ;  /* 0x0000000815157220 */ /* 0x000fc80000410000 */
[----:B-----5:R-:W-:-:S04]  /*23b0*/  FFMA.FTZ R28, R21, R12, R10 ;  /* 0x0000000c151c7223 */ /* 0x020fc8000001000a */
[----:B------:R-:W-:Y:S01]  /*23c0*/  FMUL.FTZ R25, R28, -1.4426950216293334961 ;  /* 0xbfb8aa3b1c197820 */ /* 0x000fe20000410000 */
[----:B---3--:R-:W-:-:S05]  /*23d0*/  @!P0 PRMT R17, R19, 0x7610, R17 ;  /* 0x0000761013118816 */ /* 0x008fca0000000011 */
[----:B------:R-:W0:Y:S01]  /*23e0*/  MUFU.EX2 R25, R25 ;  /* 0x0000001900197308 */ /* 0x000e220000000800 */
[----:B------:R-:W-:Y:S01]  /*23f0*/  PRMT R19, RZ, 0x7610, R19 ;  /* 0x00007610ff137816 */ /* 0x000fe20000000013 */
[----:B------:R-:W-:-:S03]  /*2400*/  IMAD.U32 R17, R17, 0x10000, RZ ;  /* 0x0001000011117824 */ /* 0x000fc600078e00ff */
[----:B------:R-:W-:-:S05]  /*2410*/  @!P0 PRMT R19, R19, 0x7632, R19 ;  /* 0x0000763213138816 */ /* 0x000fca0000000013 */
[----:B------:R-:W-:Y:S02]  /*2420*/  IMAD.U32 R19, R19, 0x10000, RZ ;  /* 0x0001000013137824 */ /* 0x000fe400078e00ff */
[----:B0-----:R-:W-:Y:S01]  /*2430*/  FADD.FTZ R26, R25, 1 ;  /* 0x3f800000191a7421 */ /* 0x001fe20000010000 */
[----:B------:R-:W-:-:S05]  /*2440*/  SHF.L.U32 R25, R18, 0x10, RZ ;  /* 0x0000001012197819 */ /* 0x000fca00000006ff */
[----:B------:R-:W0:Y:S01]  /*2450*/  MUFU.RCP R26, R26 ;  /* 0x0000001a001a7308 */ /* 0x000e220000001000 */
[----:B------:R-:W-:-:S04]  /*2460*/  FADD.FTZ R25, -R14, R25 ;  /* 0x000000190e197221 */ /* 0x000fc80000010100 */
[----:B------:R-:W-:Y:S01]  /*2470*/  FMUL.FTZ R18, R25, R8 ;  /* 0x0000000819127220 */ /* 0x000fe20000410000 */
[----:B0-----:R-:W-:Y:S01]  /*2480*/  FADD.FTZ R27, -R26, 1 ;  /* 0x3f8000001a1b7421 */ /* 0x001fe20000010100 */
[----:B------:R-:W-:-:S03]  /*2490*/  FMUL.FTZ R17, R17, R26 ;  /* 0x0000001a11117220 */ /* 0x000fc60000410000 */
[----:B------:R-:W-:-:S04]  /*24a0*/  FFMA.FTZ R28, R28, R27, 1 ;  /* 0x3f8000001c1c7423 */ /* 0x000fc8000001001b */
[----:B------:R-:W-:Y:S01]  /*24b0*/  FMUL.FTZ R28, R17, R28 ;  /* 0x0000001c111c7220 */ /* 0x000fe20000410000 */
[----:B------:R-:W-:-:S03]  /*24c0*/  FFMA.FTZ R17, R18, R13, R11 ;  /* 0x0000000d12117223 */ /* 0x000fc6000001000b */
[----:B------:R-:W-:Y:S01]  /*24d0*/  FADD.FTZ R3, R28, R3 ;  /* 0x000000031c037221 */ /* 0x000fe20000010000 */
[----:B------:R-:W-:-:S06]  /*24e0*/  FMUL.FTZ R25, R17, -1.4426950216293334961 ;  /* 0xbfb8aa3b11197820 */ /* 0x000fcc0000410000 */
[----:B------:R-:W0:Y:S02]  /*24f0*/  MUFU.EX2 R25, R25 ;  /* 0x0000001900197308 */ /* 0x000e240000000800 */
[----:B0-----:R-:W-:-:S06]  /*2500*/  FADD.FTZ R26, R25, 1 ;  /* 0x3f800000191a7421 */ /* 0x001fcc0000010000 */
[----:B------:R-:W0:Y:S02]  /*2510*/  MUFU.RCP R26, R26 ;  /* 0x0000001a001a7308 */ /* 0x000e240000001000 */
[----:B0-----:R-:W-:Y:S01]  /*2520*/  FADD.FTZ R27, -R26, 1 ;  /* 0x3f8000001a1b7421 */ /* 0x001fe20000010100 */
[----:B------:R-:W-:Y:S01]  /*2530*/  FMUL.FTZ R19, R19, R26 ;  /* 0x0000001a13137220 */ /* 0x000fe20000410000 */
[----:B------:R-:W-:Y:S01]  /*2540*/  FFMA.FTZ R26, R21, R28, R5 ;  /* 0x0000001c151a7223 */ /* 0x000fe20000010005 */
[----:B------:R-:W-:Y:S01]  /*2550*/  FMUL.FTZ R5, R28, R12 ;  /* 0x0000000c1c057220 */ /* 0x000fe20000410000 */
[----:B------:R-:W-:Y:S01]  /*2560*/  FFMA.FTZ R17, R17, R27, 1 ;  /* 0x3f80000011117423 */ /* 0x000fe2000001001b */
[----:B------:R-:W-:Y:S02]  /*2570*/  PRMT R27, RZ, 0x7610, R27 ;  /* 0x00007610ff1b7816 */ /* 0x000fe4000000001b */
[----:B------:R-:W-:Y:S01]  /*2580*/  FFMA.FTZ R21, R21, R5, R2 ;  /* 0x0000000515157223 */ /* 0x000fe20000010002 */
[----:B------:R-:W-:Y:S01]  /*2590*/  FMUL.FTZ R17, R19, R17 ;  /* 0x0000001113117220 */ /* 0x000fe20000410000 */
[----:B----4-:R-:W-:Y:S01]  /*25a0*/  @!P0 PRMT R27, R24, 0x7610, R27 ;  /* 0x00007610181b8816 */ /* 0x010fe2000000001b */
[----:B------:R-:W-:Y:S01]  /*25b0*/  FADD.FTZ R0, R5, R0 ;  /* 0x0000000005007221 */ /* 0x000fe20000010000 */
[----:B------:R-:W-:Y:S01]  /*25c0*/  PRMT R5, RZ, 0x7610, R5 ;  /* 0x00007610ff057816 */ /* 0x000fe20000000005 */
[----:B------:R-:W-:Y:S01]  /*25d0*/  FADD.FTZ R4, R17, R4 ;  /* 0x0000000411047221 */ /* 0x000fe20000010000 */
[----:B------:R-:W-:-:S02]  /*25e0*/  SHF.L.U32 R27, R27, 0x10, RZ ;  /* 0x000000101b1b7819 */ /* 0x000fc400000006ff */
[----:B------:R-:W-:Y:S02]  /*25f0*/  @!P0 PRMT R5, R16, 0x7610, R5 ;  /* 0x0000761010058816 */ /* 0x000fe40000000005 */
[----:B------:R-:W-:Y:S01]  /*2600*/  PRMT R16, RZ, 0x7610, R16 ;  /* 0x00007610ff107816 */ /* 0x000fe20000000010 */
[----:B------:R-:W-:Y:S02]  /*2610*/  FADD.FTZ R19, -R14, R27 ;  /* 0x0000001b0e137221 */ /* 0x000fe40000010100 */
[----:B------:R-:W-:Y:S01]  /*2620*/  IMAD.U32 R5, R5, 0x10000, RZ ;  /* 0x0001000005057824 */ /* 0x000fe200078e00ff */
[----:B------:R-:W-:Y:S01]  /*2630*/  @!P0 PRMT R16, R16, 0x7632, R16 ;  /* 0x0000763210108816 */ /* 0x000fe20000000010 */
[----:B------:R-:W-:-:S04]  /*2640*/  FMUL.FTZ R19, R19, R8 ;  /* 0x0000000813137220 */ /* 0x000fc80000410000 */
[----:B------:R-:W-:Y:S01]  /*2650*/  FFMA.FTZ R25, R19, R12, R10 ;  /* 0x0000000c13197223 */ /* 0x000fe2000001000a */
[----:B------:R-:W-:-:S03]  /*2660*/  IMAD.U32 R16, R16, 0x10000, RZ ;  /* 0x0001000010107824 */ /* 0x000fc600078e00ff */
        /* <DEDUP_REMOVED lines=8> */
[----:B------:R-:W-:-:S03]  /*26f0*/  @!P0 PRMT R2, R24, 0x7632, R2 ;  /* 0x0000763218028816 */ /* 0x000fc60000000002 */
[----:B------:R-:W-:Y:S01]  /*2700*/  FMUL.FTZ R5, R5, R28 ;  /* 0x0000001c05057220 */ /* 0x000fe20000410000 */
[----:B------:R-:W-:-:S03]  /*2710*/  SHF.L.U32 R25, R2, 0x10, RZ ;  /* 0x0000001002197819 */ /* 0x000fc600000006ff */
[----:B------:R-:W-:Y:S02]  /*2720*/  FADD.FTZ R3, R3, R5 ;  /* 0x0000000503037221 */ /* 0x000fe40000010000 */
[----:B------:R-:W-:-:S04]  /*2730*/  FADD.FTZ R25, -R14, R25 ;  /* 0x000000190e197221 */ /* 0x000fc80000010100 */
[----:B------:R-:W-:Y:S01]  /*2740*/  FMUL.FTZ R2, R25, R8 ;  /* 0x0000000819027220 */ /* 0x000fe20000410000 */
[----:B------:R-:W-:Y:S01]  /*2750*/  FFMA.FTZ R25, R18, R17, R6 ;  /* 0x0000001112197223 */ /* 0x000fe20000010006 */
[-C--:B------:R-:W-:Y:S02]  /*2760*/  FMUL.FTZ R6, R17, R13.reuse ;  /* 0x0000000d11067220 */ /* 0x080fe40000410000 */
[----:B------:R-:W-:Y:S02]  /*2770*/  FFMA.FTZ R24, R2, R13, R11 ;  /* 0x0000000d02187223 */ /* 0x000fe4000001000b */
[----:B------:R-:W-:Y:S01]  /*2780*/  FFMA.FTZ R21, R18, R6, R21 ;  /* 0x0000000612157223 */ /* 0x000fe20000010015 */
[----:B------:R-:W-:Y:S01]  /*2790*/  FADD.FTZ R6, R6, R0 ;  /* 0x0000000006067221 */ /* 0x000fe20000010000 */
[----:B------:R-:W-:Y:S01]  /*27a0*/  FMUL.FTZ R28, R24, -1.4426950216293334961 ;  /* 0xbfb8aa3b181c7820 */ /* 0x000fe20000410000 */
[----:B------:R-:W-:Y:S01]  /*27b0*/  FMUL.FTZ R0, R5, R12 ;  /* 0x0000000c05007220 */ /* 0x000fe20000410000 */
[----:B------:R-:W-:-:S03]  /*27c0*/  FFMA.FTZ R5, R19, R5, R26 ;  /* 0x0000000513057223 */ /* 0x000fc6000001001a */
[----:B------:R-:W-:Y:S01]  /*27d0*/  FFMA.FTZ R18, R19, R0, R21 ;  /* 0x0000000013127223 */ /* 0x000fe20000010015 */
[----:B------:R-:W0:Y:S01]  /*27e0*/  MUFU.EX2 R28, R28 ;  /* 0x0000001c001c7308 */ /* 0x000e220000000800 */
[----:B------:R-:W-:Y:S01]  /*27f0*/  FADD.FTZ R0, R6, R0 ;  /* 0x0000000006007221 */ /* 0x000fe20000010000 */
[----:B0-----:R-:W-:-:S06]  /*2800*/  FADD.FTZ R29, R28, 1 ;  /* 0x3f8000001c1d7421 */ /* 0x001fcc0000010000 */
[----:B------:R-:W0:Y:S02]  /*2810*/  MUFU.RCP R29, R29 ;  /* 0x0000001d001d7308 */ /* 0x000e240000001000 */
[----:B0-----:R-:W-:Y:S01]  /*2820*/  FADD.FTZ R27, -R29, 1 ;  /* 0x3f8000001d1b7421 */ /* 0x001fe20000010100 */
[----:B------:R-:W-:-:S03]  /*2830*/  FMUL.FTZ R16, R16, R29 ;  /* 0x0000001d10107220 */ /* 0x000fc60000410000 */
[----:B------:R-:W-:-:S04]  /*2840*/  FFMA.FTZ R27, R24, R27, 1 ;  /* 0x3f800000181b7423 */ /* 0x000fc8000001001b */
[----:B------:R-:W-:-:S04]  /*2850*/  FMUL.FTZ R16, R16, R27 ;  /* 0x0000001b10107220 */ /* 0x000fc80000410000 */
[----:B------:R-:W-:Y:S01]  /*2860*/  FMUL.FTZ R17, R16, R13 ;  /* 0x0000000d10117220 */ /* 0x000fe20000410000 */
[----:B------:R-:W-:Y:S01]  /*2870*/  FFMA.FTZ R6, R2, R16, R25 ;  /* 0x0000001002067223 */ /* 0x000fe20000010019 */
[----:B------:R-:W-:Y:S02]  /*2880*/  FADD.FTZ R4, R4, R16 ;  /* 0x0000001004047221 */ /* 0x000fe40000010000 */
[----:B------:R-:W-:Y:S01]  /*2890*/  FFMA.FTZ R2, R2, R17, R18 ;  /* 0x0000001102027223 */ /* 0x000fe20000010012 */
[----:B------:R-:W-:Y:S01]  /*28a0*/  FADD.FTZ R0, R17, R0 ;  /* 0x0000000011007221 */ /* 0x000fe20000010000 */
[----:B------:R-:W-:Y:S06]  /*28b0*/  @P1 BRA `(.L_x_2473) ;  /* 0xfffffff400fc1947 */ /* 0x000fec000383ffff */
.L_x_2465:
[----:B------:R-:W0:Y:S01]  /*28c0*/  S2R R18, SR_TID.X ;  /* 0x0000000000127919 */ /* 0x000e220000002100 */
[----:B------:R-:W1:Y:S01]  /*28d0*/  LDCU UR4, c[0x0][0x424] ;  /* 0x00008480ff0477ac */ /* 0x000e620008000800 */
[----:B------:R-:W-:Y:S01]  /*28e0*/  MOV R16, 0x400 ;  /* 0x0000040000107802 */ /* 0x000fe20000000f00 */
[----:B------:R-:W2:Y:S01]  /*28f0*/  S2R R17, SR_CgaCtaId ;  /* 0x0000000000117919 */ /* 0x000ea20000008800 */
[----:B-1----:R-:W-:-:S05]  /*2900*/  IMAD R9, R7, UR4, RZ ;  /* 0x0000000407097c24 */ /* 0x002fca000f8e02ff */
[----:B0-----:R-:W-:-:S04]  /*2910*/  LEA R14, R18, -R9, 0x1 ;  /* 0x80000009120e7211 */ /* 0x001fc800078e08ff */
[----:B------:R-:W-:Y:S02]  /*2920*/  ISETP.NE.AND P0, PT, R14, RZ, PT ;  /* 0x000000ff0e00720c */ /* 0x000fe40003f05270 */
[----:B--2---:R-:W-:Y:S02]  /*2930*/  LEA R15, R17, R16, 0x18 ;  /* 0x00000010110f7211 */ /* 0x004fe400078ec0ff */
[----:B------:R-:W-:Y:S02]  /*2940*/  SEL R8, RZ, 0x1, P0 ;  /* 0x00000001ff087807 */ /* 0x000fe40000000000 */
[C---:B------:R-:W-:Y:S01]  /*2950*/  ISETP.GT.U32.AND P0, PT, R18.reuse, 0x1f, PT ;  /* 0x0000001f1200780c */ /* 0x040fe20003f04070 */
[----:B------:R-:W-:-:S05]  /*2960*/  IMAD R15, R18, 0xc, R15 ;  /* 0x0000000c120f7824 */ /* 0x000fca00078e020f */
[----:B------:R0:W-:Y:S04]  /*2970*/  STS [R15+0x14], R2 ;  /* 0x000014020f007388 */ /* 0x0001e80000000800 */
[----:B------:R0:W-:Y:S04]  /*2980*/  STS [R15+0x18], R0 ;  /* 0x000018000f007388 */ /* 0x0001e80000000800 */
[----:B------:R0:W-:Y:S01]  /*2990*/  STS [R15+0x10], R8 ;  /* 0x000010080f007388 */ /* 0x0001e20000000800 */
[----:B------:R-:W-:Y:S06]  /*29a0*/  BAR.SYNC.DEFER_BLOCKING 0x0 ;  /* 0x0000000000007b1d */ /* 0x000fec0000010000 */
[----:B------:R-:W-:Y:S05]  /*29b0*/  @P0 BRA `(.L_x_2474) ;  /* 0x0000000400580947 */ /* 0x000fea0003800000 */
[C---:B------:R-:W-:Y:S01]  /*29c0*/  IMAD R20, R18.reuse, 0xc, R15 ;  /* 0x0000000c12147824 */ /* 0x040fe200078e020f */
[----:B------:R-:W1:Y:S01]  /*29d0*/  S2R R24, SR_LANEID ;  /* 0x0000000000187919 */ /* 0x000e620000000000 */
[----:B------:R-:W-:Y:S01]  /*29e0*/  UMOV UR5, 0xffffffff ;  /* 0xffffffff00057882 */ /* 0x000fe20000000000 */
[----:B------:R-:W-:Y:S02]  /*29f0*/  VIADD R19, R15, 0x10 ;  /* 0x000000100f137836 */ /* 0x000fe40000000000 */
[----:B-----5:R-:W-:Y:S02]  /*2a00*/  LDS.64 R12, [R20+0x10] ;  /* 0x00001000140c7984 */ /* 0x020fe40000000a00 */
[----:B0-----:R-:W-:Y:S02]  /*2a10*/  IMAD R0, R18, 0xc, R19 ;  /* 0x0000000c12007824 */ /* 0x001fe400078e0213 */
[----:B------:R-:W0:Y:S04]  /*2a20*/  LDS.64 R8, [R20+0x20] ;  /* 0x0000200014087984 */ /* 0x000e280000000a00 */
[----:B------:R-:W2:Y:S01]  /*2a30*/  LDS.64 R10, [R20+0x18] ;  /* 0x00001800140a7984 */ /* 0x000ea20000000a00 */
[----:B0-----:R-:W-:Y:S01]  /*2a40*/  FADD.FTZ R21, R13, R8 ;  /* 0x000000080d157221 */ /* 0x001fe20000010000 */
[----:B--2---:R-:W-:Y:S01]  /*2a50*/  ISETP.NE.AND P1, PT, R11, RZ, PT ;  /* 0x000000ff0b00720c */ /* 0x004fe20003f25270 */
[----:B------:R-:W-:Y:S01]  /*2a60*/  FADD.FTZ R2, R10, R9 ;  /* 0x000000090a027221 */ /* 0x000fe20000010000 */
[----:B------:R-:W-:-:S02]  /*2a70*/  IADD3 R23, PT, PT, R12, R11, RZ ;  /* 0x0000000b0c177210 */ /* 0x000fc40007ffe0ff */
        /* <DEDUP_REMOVED lines=60> */
[----:B------:R2:W3:Y:S02]  /*2e40*/  SHFL.UP PT, R25, R24, 0x1, RZ ;  /* 0x0420000018197989 */ /* 0x0004e400000e00ff */
.L_x_2496:
[----:B------:R-:W-:Y:S02]  /*2e50*/  ISETP.NE.AND P2, PT, R18, RZ, PT ;  /* 0x000000ff1200720c */ /* 0x000fe40003f45270 */
[----:B------:R-:W-:-:S11]  /*2e60*/  PLOP3.LUT P0, PT, PT, PT, PT, 0x80, 0x8 ;  /* 0x000000000008781c */ /* 0x000fd60003f0f070 */
[----:B------:R-:W-:Y:S02]  /*2e70*/  @P2 ISETP.NE.AND P3, PT, R12, RZ, PT ;  /* 0x000000ff0c00220c */ /* 0x000fe40003f65270 */
[----:B---3--:R-:W-:Y:S02]  /*2e80*/  @P2 IADD3 R12, PT, PT, R25, R12, RZ ;  /* 0x0000000c190c2210 */ /* 0x008fe40007ffe0ff */
[----:B------:R-:W-:-:S03]  /*2e90*/  @P2 PLOP3.LUT P0, PT, P3, PT, PT, 0x80, 0x8 ;  /* 0x000000000008281c */ /* 0x000fc60001f0f070 */
[----:B------:R-:W-:-:S10]  /*2ea0*/  IMAD.IADD R11, R11, 0x1, R12 ;  /* 0x000000010b0b7824 */ /* 0x000fd400078e020c */
[----:B0-----:R-:W-:Y:S01]  /*2eb0*/  @!P0 FADD.FTZ R13, R22, R13 ;  /* 0x0000000d160d8221 */ /* 0x001fe20000010000 */
[----:B-1----:R-:W-:-:S03]  /*2ec0*/  @!P0 FADD.FTZ R10, R21, R10 ;  /* 0x0000000a150a8221 */ /* 0x002fc60000010000 */
[----:B------:R-:W-:Y:S01]  /*2ed0*/  @!P1 FADD.FTZ R8, R8, R13 ;  /* 0x0000000d08089221 */ /* 0x000fe20000010000 */
[----:B------:R-:W-:Y:S01]  /*2ee0*/  @!P1 FADD.FTZ R9, R9, R10 ;  /* 0x0000000a09099221 */ /* 0x000fe20000010000 */
[----:B------:R1:W-:Y:S04]  /*2ef0*/  STS.64 [R0], R12 ;  /* 0x0000000c00007388 */ /* 0x0003e80000000a00 */
[----:B------:R1:W-:Y:S04]  /*2f00*/  STS.64 [R0+0x8], R10 ;  /* 0x0000080a00007388 */ /* 0x0003e80000000a00 */
[----:B------:R1:W-:Y:S02]  /*2f10*/  STS.64 [R0+0x10], R8 ;  /* 0x0000100800007388 */ /* 0x0003e40000000a00 */
.L_x_2474:
[----:B------:R-:W-:Y:S05]  /*2f20*/  WARPSYNC.ALL ;  /* 0x0000000000007948 */ /* 0x000fea0003800000 */
[----:B------:R-:W-:Y:S01]  /*2f30*/  BAR.SYNC.DEFER_BLOCKING 0x0 ;  /* 0x0000000000007b1d */ /* 0x000fe20000010000 */
[----:B------:R-:W-:-:S07]  /*2f40*/  UIADD3 UR4, UPT, UPT, UR4, -0x2, URZ ;  /* 0xfffffffe04047890 */ /* 0x000fce000fffe0ff */
[----:B-1---5:R-:W1:Y:S01]  /*2f50*/  LDC R13, c[0x0][0x420] ;  /* 0x00010800ff0d7b82 */ /* 0x022e620000000800 */
[----:B------:R-:W-:Y:S01]  /*2f60*/  ISETP.NE.AND P2, PT, R14, UR4, PT ;  /* 0x000000040e007c0c */ /* 0x000fe2000bf45270 */
[----:B------:R-:W3:Y:S01]  /*2f70*/  LDCU.64 UR10, c[0x0][0x3f8] ;  /* 0x00007f00ff0a77ac */ /* 0x000ee20008000a00 */
[----:B------:R-:W-:Y:S05]  /*2f80*/  BSSY.RECONVERGENT B0, `(.L_x_2476) ;  /* 0x0000021000007945 */ /* 0x000fea0003800200 */
[----:B------:R-:W1:Y:S06]  /*2f90*/  S2UR UR4, SR_CTAID.X ;  /* 0x00000000000479c3 */ /* 0x000e6c0000002500 */
[----:B------:R-:W-:-:S02]  /*2fa0*/  @!P2 IADD3 R12, PT, PT, R16, 0x320, RZ ;  /* 0x00000320100ca810 */ /* 0x000fc40007ffe0ff */
[----:B0-----:R-:W0:Y:S01]  /*2fb0*/  LDC R0, c[0x0][0x410] ;  /* 0x00010400ff007b82 */ /* 0x001e220000000800 */
[----:B------:R-:W-:Y:S01]  /*2fc0*/  @!P2 LDS R9, [R15+0x18] ;  /* 0x000018000f09a984 */ /* 0x000fe20000000800 */
[----:B------:R-:W-:-:S03]  /*2fd0*/  @!P2 LEA R12, R17, R12, 0x18 ;  /* 0x0000000c110ca211 */ /* 0x000fc600078ec0ff */
[----:B------:R-:W4:Y:S03]  /*2fe0*/  @!P2 LDS R8, [R15+0x14] ;  /* 0x000014000f08a984 */ /* 0x000f260000000800 */
[----:B------:R-:W2:Y:S01]  /*2ff0*/  LDC R19, c[0x0][0x428] ;  /* 0x00010a00ff137b82 */ /* 0x000ea20000000800 */
[----:B------:R-:W-:Y:S02]  /*3000*/  @!P2 IMAD R12, R7, 0x8, R12 ;  /* 0x00000008070ca824 */ /* 0x000fe400078e020c */
[----:B-1----:R-:W-:-:S05]  /*3010*/  IMAD R11, R13, UR4, R18 ;  /* 0x000000040d0b7c24 */ /* 0x002fca000f8e0212 */
[----:B0-----:R-:W-:-:S04]  /*3020*/  ISETP.GE.AND P0, PT, R11, R0, PT ;  /* 0x000000000b00720c */ /* 0x001fc80003f06270 */
[----:B------:R-:W-:Y:S01]  /*3030*/  ISETP.GE.U32.OR P0, PT, R18, R13, P0 ;  /* 0x0000000d1200720c */ /* 0x000fe20000706470 */
[----:B--2---:R-:W-:-:S05]  /*3040*/  IMAD R2, R19, UR4, R18 ;  /* 0x0000000413027c24 */ /* 0x004fca000f8e0212 */
[----:B---3--:R-:W-:Y:S02]  /*3050*/  ISETP.GE.U32.AND P1, PT, R2, UR10, PT ;  /* 0x0000000a02007c0c */ /* 0x008fe4000bf26070 */
[----:B------:R-:W-:-:S04]  /*3060*/  SHF.R.S32.HI R10, RZ, 0x1f, R2 ;  /* 0x0000001fff0a7819 */ /* 0x000fc80000011402 */
[----:B------:R-:W-:Y:S01]  /*3070*/  ISETP.GE.AND.EX P1, PT, R10, UR11, PT, P1 ;  /* 0x0000000b0a007c0c */ /* 0x000fe2000bf26310 */
[----:B----4-:R0:W-:Y:S01]  /*3080*/  @!P2 STS.64 [R12], R8 ;  /* 0x000000080c00a388 */ /* 0x0101e20000000a00 */
[----:B------:R-:W-:Y:S06]  /*3090*/  BAR.SYNC.DEFER_BLOCKING 0x0 ;  /* 0x0000000000007b1d */ /* 0x000fec0000010000 */
[----:B------:R-:W-:Y:S05]  /*30a0*/  @P0 BRA `(.L_x_2477) ;  /* 0x0000000000380947 */ /* 0x000fea0003800000 */
[----:B------:R-:W-:Y:S01]  /*30b0*/  IADD3 R16, PT, PT, R16, 0x320, RZ ;  /* 0x0000032010107810 */ /* 0x000fe20007ffe0ff */
[----:B------:R-:W1:Y:S01]  /*30c0*/  S2R R7, SR_CTAID.Z ;  /* 0x0000000000077919 */ /* 0x000e620000002700 */
[----:B0-----:R-:W0:Y:S02]  /*30d0*/  LDC.64 R12, c[0x0][0x3d8] ;  /* 0x0000f600ff0c7b82 */ /* 0x001e240000000a00 */
[----:B------:R-:W-:-:S05]  /*30e0*/  LEA R17, R17, R16, 0x18 ;  /* 0x0000001011117211 */ /* 0x000fca00078ec0ff */
[----:B------:R-:W-:-:S06]  /*30f0*/  IMAD R8, R18, 0x8, R17 ;  /* 0x0000000812087824 */ /* 0x000fcc00078e0211 */
        /* <DEDUP_REMOVED lines=9> */
.L_x_2477:
[----:B------:R-:W-:Y:S05]  /*3190*/  BSYNC.RECONVERGENT B0 ;  /* 0x0000000000007941 */ /* 0x000fea0003800200 */
.L_x_2476:
[----:B------:R-:W-:Y:S05]  /*31a0*/  @P1 EXIT ;  /* 0x000000000000194d */ /* 0x000fea0003800000 */
[----:B------:R-:W2:Y:S01]  /*31b0*/  LDCU UR4, c[0x0][0x3e0] ;  /* 0x00007c00ff0477ac */ /* 0x000ea20008000800 */
[----:B------:R-:W3:Y:S01]  /*31c0*/  LDC R11, c[0x0][0x360] ;  /* 0x0000d800ff0b7b82 */ /* 0x000ee20000000800 */
[----:B------:R-:W0:Y:S01]  /*31d0*/  LDCU.64 UR8, c[0x0][0x3d8] ;  /* 0x00007b00ff0877ac */ /* 0x000e220008000a00 */
[----:B------:R-:W-:Y:S01]  /*31e0*/  USHF.L.U64.HI UR5, UR10, 0x2, UR11 ;  /* 0x000000020a057899 */ /* 0x000fe2000801020b */
[----:B--2---:R-:W-:Y:S01]  /*31f0*/  IMAD R0, R0, UR4, RZ ;  /* 0x0000000400007c24 */ /* 0x004fe2000f8e02ff */
[----:B------:R-:W-:-:S04]  /*3200*/  USHF.L.U32 UR4, UR10, 0x2, URZ ;  /* 0x000000020a047899 */ /* 0x000fc800080006ff */
[----:B------:R-:W-:-:S04]  /*3210*/  SHF.L.U32 R7, R0, 0x1, RZ ;  /* 0x0000000100077819 */ /* 0x000fc800000006ff */
[----:B------:R-:W-:-:S04]  /*3220*/  IADD3 R2, P0, PT, R2, R7, RZ ;  /* 0x0000000702027210 */ /* 0x000fc80007f1e0ff */
[----:B------:R-:W-:Y:S02]  /*3230*/  LEA.HI.X.SX32 R7, R7, R10, 0x1, P0 ;  /* 0x0000000a07077211 */ /* 0x000fe400000f0eff */
[----:B01----:R-:W-:-:S04]  /*3240*/  LEA R8, P0, R2, UR8, 0x2 ;  /* 0x0000000802087c11 */ /* 0x003fc8000f8010ff */
[----:B------:R-:W-:Y:S02]  /*3250*/  LEA.HI.X R9, R2, UR9, R7, 0x2, P0 ;  /* 0x0000000902097c11 */ /* 0x000fe400080f1407 */
[----:B---3--:R-:W-:Y:S02]  /*3260*/  LEA R10, P0, R11, R8, 0x2 ;  /* 0x000000080b0a7211 */ /* 0x008fe400078010ff */
        /* <DEDUP_REMOVED lines=10> */
.L_x_2475:
        /* <DEDUP_REMOVED lines=8> */
.L_x_2478:
[----:B------:R-:W-:Y:S01]  /*3390*/  ISETP.GE.AND P4, PT, R24, 0x8, PT ;  /* 0x000000081800780c */ /* 0x000fe20003f86270 */
[----:B------:R-:W-:-:S05]  /*33a0*/  IMAD.MOV.U32 R25, RZ, RZ, R27 ;  /* 0x000000ffff197224 */ /* 0x000fca00078e001b */
[----:B------:R-:W-:-:S04]  /*33b0*/  SEL R26, R25, RZ, P3 ;  /* 0x000000ff191a7207 */ /* 0x000fc80001800000 */
[----:B------:R-:W-:Y:S01]  /*33c0*/  IADD3 R25, PT, PT, R23, R26, RZ ;  /* 0x0000001a17197210 */ /* 0x000fe20007ffe0ff */
[----:B------:R-:W-:-:S07]  /*33d0*/  IMAD.MOV.U32 R23, RZ, RZ, R22 ;  /* 0x000000ffff177224 */ /* 0x000fce00078e0016 */
[----:B------:R-:W-:Y:S05]  /*33e0*/  WARPSYNC.COLLECTIVE R2, `(.L_x_2479) ;  /* 0x0000000002087348 */ /* 0x000fea0003c00000 */
[----:B------:R0:W1:Y:S02]  /*33f0*/  SHFL.UP P0, R27, R23, R20, R19 ;  /* 0x04000014171b7389 */ /* 0x0000640000000013 */
[----:B01----:R-:W-:Y:S05]  /*3400*/  ENDCOLLECTIVE ;  /* 0x000000000000791b */ /* 0x003fea0003800000 */
.L_x_2479:
[----:B------:R-:W-:Y:S01]  /*3410*/  MOV R23, R21 ;  /* 0x0000001500177202 */ /* 0x000fe20000000f00 */
[----:B------:R-:W-:-:S05]  /*3420*/  FADD.FTZ R27, R22, R27 ;  /* 0x0000001b161b7221 */ /* 0x000fca0000010000 */
[----:B------:R-:W-:-:S07]  /*3430*/  @P3 FSEL R22, R27, R22, !P2 ;  /* 0x000000161b163208 */ /* 0x000fce0005000000 */
[----:B------:R-:W-:Y:S05]  /*3440*/  WARPSYNC.COLLECTIVE R2, `(.L_x_2480) ;  /* 0x0000000002087348 */ /* 0x000fea0003c00000 */
[----:B------:R0:W1:Y:S02]  /*3450*/  SHFL.UP P0, R27, R23, R20, R19 ;  /* 0x04000014171b7389 */ /* 0x0000640000000013 */
[----:B01----:R-:W-:Y:S05]  /*3460*/  ENDCOLLECTIVE ;  /* 0x000000000000791b */ /* 0x003fea0003800000 */
.L_x_2480:
[----:B------:R-:W-:Y:S01]  /*3470*/  HFMA2 R20, -RZ, RZ, 0, 1.1920928955078125e-07 ;  /* 0x00000002ff147431 */ /* 0x000fe200000001ff */
[----:B------:R-:W-:Y:S01]  /*3480*/  MOV R23, R25 ;  /* 0x0000001900177202 */ /* 0x000fe20000000f00 */
[----:B------:R-:W-:-:S07]  /*3490*/  IMAD.MOV.U32 R26, RZ, RZ, R27 ;  /* 0x000000ffff1a7224 */ /* 0x000fce00078e001b */
[----:B------:R-:W-:Y:S05]  /*34a0*/  WARPSYNC.COLLECTIVE R2, `(.L_x_2481) ;  /* 0x0000000002087348 */ /* 0x000fea0003c00000 */
[----:B------:R0:W1:Y:S02]  /*34b0*/  SHFL.UP P0, R27, R23, R20, R19 ;  /* 0x04000014171b7389 */ /* 0x0000640000000013 */
[----:B01----:R-:W-:Y:S05]  /*34c0*/  ENDCOLLECTIVE ;  /* 0x000000000000791b */ /* 0x003fea0003800000 */
.L_x_2481:
[----:B------:R-:W-:-:S05]  /*34d0*/  FADD.FTZ R26, R21, R26 ;  /* 0x0000001a151a7221 */ /* 0x000fca0000010000 */
[----:B------:R-:W-:Y:S02]  /*34e0*/  @P3 FSEL R21, R26, R21, !P2 ;  /* 0x000000151a153208 */ /* 0x000fe40005000000 */
[----:B------:R-:W-:Y:S02]  /*34f0*/  ISETP.GE.AND P3, PT, R24, 0x2, PT ;  /* 0x000000021800780c */ /* 0x000fe40003f66270 */
[----:B------:R-:W-:Y:S02]  /*3500*/  ISETP.NE.AND P2, PT, R25, RZ, PT ;  /* 0x000000ff1900720c */ /* 0x000fe40003f45270 */
[----:B------:R-:W-:Y:S01]  /*3510*/  MOV R23, R22 ;  /* 0x0000001600177202 */ /* 0x000fe20000000f00 */
[----:B------:R-:W-:-:S10]  /*3520*/  IMAD.MOV.U32 R26, RZ, RZ, R27 ;  /* 0x000000ffff1a7224 */ /* 0x000fd400078e001b */
[----:B------:R-:W-:Y:S05]  /*3530*/  WARPSYNC.COLLECTIVE R2, `(.L_x_2482) ;  /* 0x0000000002087348 */ /* 0x000fea0003c00000 */
[----:B------:R0:W1:Y:S02]  /*3540*/  SHFL.UP P0, R27, R23, R20, R19 ;  /* 0x04000014171b7389 */ /* 0x0000640000000013 */
[----:B01----:R-:W-:Y:S05]  /*3550*/  ENDCOLLECTIVE ;  /* 0x000000000000791b */ /* 0x003fea0003800000 */
.L_x_2482:
[----:B------:R-:W-:-:S04]  /*3560*/  SEL R26, R26, RZ, P3 ;  /* 0x000000ff1a1a7207 */ /* 0x000fc80001800000 */
[----:B------:R-:W-:Y:S01]  /*3570*/  IADD3 R26, PT, PT, R25, R26, RZ ;  /* 0x0000001a191a7210 */ /* 0x000fe20007ffe0ff */
[----:B------:R-:W-:Y:S02]  /*3580*/  IMAD.MOV.U32 R23, RZ, RZ, R21 ;  /* 0x000000ffff177224 */ /* 0x000fe400078e0015 */
[----:B------:R-:W-:-:S05]  /*3590*/  FADD.FTZ R27, R22, R27 ;  /* 0x0000001b161b7221 */ /* 0x000fca0000010000 */
[----:B------:R-:W-:-:S07]  /*35a0*/  @P3 FSEL R22, R27, R22, !P2 ;  /* 0x000000161b163208 */ /* 0x000fce0005000000 */
[----:B------:R-:W-:Y:S05]  /*35b0*/  WARPSYNC.COLLECTIVE R2, `(.L_x_2483) ;  /* 0x0000000002087348 */ /* 0x000fea0003c00000 */
[----:B------:R0:W1:Y:S02]  /*35c0*/  SHFL.UP P0, R27, R23, R20, R19 ;  /* 0x04000014171b7389 */ /* 0x0000640000000013 */
[----:B01----:R-:W-:Y:S05]  /*35d0*/  ENDCOLLECTIVE ;  /* 0x000000000000791b */ /* 0x003fea0003800000 */
.L_x_2483:
[----:B------:R-:W-:Y:S01]  /*35e0*/  MOV R23, R26 ;  /* 0x0000001a00177202 */ /* 0x000fe20000000f00 */
[----:B------:R-:W-:Y:S01]  /*35f0*/  IMAD.MOV.U32 R20, RZ, RZ, 0x4 ;  /* 0x00000004ff147424 */ /* 0x000fe200078e00ff */
[----:B------:R-:W-:-:S07]  /*3600*/  MOV R28, R27 ;  /* 0x0000001b001c7202 */ /* 0x000fce0000000f00 */
[----:B------:R-:W-:Y:S05]  /*3610*/  WARPSYNC.COLLECTIVE R2, `(.L_x_2484) ;  /* 0x0000000002087348 */ /* 0x000fea0003c00000 */
[----:B------:R0:W1:Y:S02]  /*3620*/  SHFL.UP P0, R27, R23, R20, R19 ;  /* 0x04000014171b7389 */ /* 0x0000640000000013 */
[----:B01----:R-:W-:Y:S05]  /*3630*/  ENDCOLLECTIVE ;  /* 0x000000000000791b */ /* 0x003fea0003800000 */
.L_x_2484:
        /* <DEDUP_REMOVED lines=9> */
.L_x_2485:
        /* <DEDUP_REMOVED lines=8> */
.L_x_2486:
[----:B------:R-:W-:Y:S02]  /*3750*/  HFMA2 R20, -RZ, RZ, 0, 4.76837158203125e-07 ;  /* 0x00000008ff147431 */ /* 0x000fe400000001ff */
[----:B------:R-:W-:Y:S01]  /*3760*/  IMAD.MOV.U32 R23, RZ, RZ, R25 ;  /* 0x000000ffff177224 */ /* 0x000fe200078e0019 */
[----:B------:R-:W-:-:S07]  /*3770*/  MOV R28, R27 ;  /* 0x0000001b001c7202 */ /* 0x000fce0000000f00 */
[----:B------:R-:W-:Y:S05]  /*3780*/  WARPSYNC.COLLECTIVE R2, `(.L_x_2487) ;  /* 0x0000000002087348 */ /* 0x000fea0003c00000 */
[----:B------:R0:W1:Y:S02]  /*3790*/  SHFL.UP P0, R27, R23, R20, R19 ;  /* 0x04000014171b7389 */ /* 0x0000640000000013 */
[----:B01----:R-:W-:Y:S05]  /*37a0*/  ENDCOLLECTIVE ;  /* 0x000000000000791b */ /* 0x003fea0003800000 */
.L_x_2487:
[----:B------:R-:W-:-:S05]  /*37b0*/  FADD.FTZ R28, R21, R28 ;  /* 0x0000001c151c7221 */ /* 0x000fca0000010000 */
[----:B------:R-:W-:Y:S02]  /*37c0*/  @P3 FSEL R21, R28, R21, !P2 ;  /* 0x000000151c153208 */ /* 0x000fe40005000000 */
[----:B------:R-:W-:Y:S02]  /*37d0*/  ISETP.NE.AND P3, PT, R25, RZ, PT ;  /* 0x000000ff1900720c */ /* 0x000fe40003f65270 */
[----:B------:R-:W-:Y:S02]  /*37e0*/  ISETP.GE.AND P2, PT, R24, 0x10, PT ;  /* 0x000000101800780c */ /* 0x000fe40003f46270 */
[----:B------:R-:W-:Y:S02]  /*37f0*/  MOV R23, R22 ;  /* 0x0000001600177202 */ /* 0x000fe40000000f00 */
[----:B------:R-:W-:-:S09]  /*3800*/  MOV R26, R27 ;  /* 0x0000001b001a7202 */ /* 0x000fd20000000f00 */
[----:B------:R-:W-:Y:S05]  /*3810*/  WARPSYNC.COLLECTIVE R2, `(.L_x_2488) ;  /* 0x0000000002087348 */ /* 0x000fea0003c00000 */
[----:B------:R0:W1:Y:S02]  /*3820*/  SHFL.UP P0, R27, R23, R20, R19 ;  /* 0x04000014171b7389 */ /* 0x0000640000000013 */
[----:B01----:R-:W-:Y:S05]  /*3830*/  ENDCOLLECTIVE ;  /* 0x000000000000791b */ /* 0x003fea0003800000 */
.L_x_2488:
        /* <DEDUP_REMOVED lines=8> */
.L_x_2489:
[----:B------:R-:W-:Y:S01]  /*38c0*/  HFMA2 R20, -RZ, RZ, 0, 9.5367431640625e-07 ;  /* 0x00000010ff147431 */ /* 0x000fe200000001ff */
[----:B------:R-:W-:Y:S01]  /*38d0*/  MOV R23, R26 ;  /* 0x0000001a00177202 */ /* 0x000fe20000000f00 */
[----:B------:R-:W-:-:S07]  /*38e0*/  IMAD.MOV.U32 R28, RZ, RZ, R27 ;  /* 0x000000ffff1c7224 */ /* 0x000fce00078e001b */
[----:B------:R-:W-:Y:S05]  /*38f0*/  WARPSYNC.COLLECTIVE R2, `(.L_x_2490) ;  /* 0x0000000002087348 */ /* 0x000fea0003c00000 */
[----:B------:R0:W1:Y:S02]  /*3900*/  SHFL.UP P0, R27, R23, R20, R19 ;  /* 0x04000014171b7389 */ /* 0x0000640000000013 */
[----:B01----:R-:W-:Y:S05]  /*3910*/  ENDCOLLECTIVE ;  /* 0x000000000000791b */ /* 0x003fea0003800000 */
.L_x_2490:
[----:B------:R-:W-:-:S05]  /*3920*/  FADD.FTZ R28, R21, R28 ;  /* 0x0000001c151c7221 */ /* 0x000fca0000010000 */
[----:B------:R-:W-:Y:S02]  /*3930*/  @P4 FSEL R21, R28, R21, !P3 ;  /* 0x000000151c154208 */ /* 0x000fe40005800000 */
[----:B------:R-:W-:Y:S02]  /*3940*/  ISETP.NE.AND P3, PT, R26, RZ, PT ;  /* 0x000000ff1a00720c */ /* 0x000fe40003f65270 */
[----:B------:R-:W-:Y:S01]  /*3950*/  MOV R23, R22 ;  /* 0x0000001600177202 */ /* 0x000fe20000000f00 */
[----:B------:R-:W-:-:S10]  /*3960*/  IMAD.MOV.U32 R25, RZ, RZ, R27 ;  /* 0x000000ffff197224 */ /* 0x000fd400078e001b */
[----:B------:R-:W-:Y:S05]  /*3970*/  WARPSYNC.COLLECTIVE R2, `(.L_x_2491) ;  /* 0x0000000002087348 */ /* 0x000fea0003c00000 */
[----:B------:R0:W1:Y:S02]  /*3980*/  SHFL.UP P0, R27, R23, R20, R19 ;  /* 0x04000014171b7389 */ /* 0x0000640000000013 */
[----:B01----:R-:W-:Y:S05]  /*3990*/  ENDCOLLECTIVE ;  /* 0x000000000000791b */ /* 0x003fea0003800000 */
.L_x_2491:
        /* <DEDUP_REMOVED lines=8> */
.L_x_2492:
[----:B------:R-:W-:Y:S01]  /*3a20*/  MOV R23, R24 ;  /* 0x0000001800177202 */ /* 0x000fe20000000f00 */
[----:B------:R-:W-:Y:S01]  /*3a30*/  IMAD.MOV.U32 R20, RZ, RZ, 0x1 ;  /* 0x00000001ff147424 */ /* 0x000fe200078e00ff */
[----:B------:R-:W-:-:S07]  /*3a40*/  MOV R28, R27 ;  /* 0x0000001b001c7202 */ /* 0x000fce0000000f00 */
[----:B------:R-:W-:Y:S05]  /*3a50*/  WARPSYNC.COLLECTIVE R2, `(.L_x_2493) ;  /* 0x0000000002087348 */ /* 0x000fea0003c00000 */
[----:B------:R0:W1:Y:S02]  /*3a60*/  SHFL.UP P0, R27, R23, R20, R19 ;  /* 0x04000014171b7389 */ /* 0x0000640000000013 */
[----:B01----:R-:W-:Y:S05]  /*3a70*/  ENDCOLLECTIVE ;  /* 0x000000000000791b */ /* 0x003fea0003800000 */
.L_x_2493:
[----:B------:R-:W-:-:S05]  /*3a80*/  FADD.FTZ R28, R21, R28 ;  /* 0x0000001c151c7221 */ /* 0x000fca0000010000 */
[----:B------:R-:W-:Y:S02]  /*3a90*/  @P2 FSEL R21, R28, R21, !P3 ;  /* 0x000000151c152208 */ /* 0x000fe40005800000 */
[----:B------:R-:W-:Y:S02]  /*3aa0*/  MOV R23, R22 ;  /* 0x0000001600177202 */ /* 0x000fe40000000f00 */
[----:B------:R-:W-:-:S07]  /*3ab0*/  MOV R25, R27 ;  /* 0x0000001b00197202 */ /* 0x000fce0000000f00 */
[----:B------:R-:W-:Y:S05]  /*3ac0*/  WARPSYNC.COLLECTIVE R2, `(.L_x_2494) ;  /* 0x0000000002087348 */ /* 0x000fea0003c00000 */
[----:B------:R0:W1:Y:S02]  /*3ad0*/  SHFL.UP P0, R27, R23, R20, R19 ;  /* 0x04000014171b7389 */ /* 0x0000640000000013 */
[----:B01----:R-:W-:Y:S05]  /*3ae0*/  ENDCOLLECTIVE ;  /* 0x000000000000791b */ /* 0x003fea0003800000 */
.L_x_2494:
[----:B------:R-:W-:Y:S01]  /*3af0*/  MOV R23, R21 ;  /* 0x0000001500177202 */ /* 0x000fe20000000f00 */
[----:B------:R-:W-:-:S07]  /*3b00*/  IMAD.MOV.U32 R22, RZ, RZ, R27 ;  /* 0x000000ffff167224 */ /* 0x000fce00078e001b */
[----:B------:R-:W-:Y:S05]  /*3b10*/  WARPSYNC.COLLECTIVE R2, `(.L_x_2495) ;  /* 0x0000000002087348 */ /* 0x000fea0003c00000 */
[----:B------:R0:W1:Y:S02]  /*3b20*/  SHFL.UP P0, R27, R23, R20, R19 ;  /* 0x04000014171b7389 */ /* 0x0000640000000013 */
[----:B01----:R-:W-:Y:S05]  /*3b30*/  ENDCOLLECTIVE ;  /* 0x000000000000791b */ /* 0x003fea0003800000 */
.L_x_2495:
[----:B------:R-:W-:Y:S01]  /*3b40*/  MOV R21, R27 ;  /* 0x0000001b00157202 */ /* 0x000fe20000000f00 */
[----:B------:R-:W-:Y:S06]  /*3b50*/  BRA `(.L_x_2496) ;  /* 0xfffffff000bc7947 */ /* 0x000fec000383ffff */
.L_x_2497:
        /* <DEDUP_REMOVED lines=10> */
.L_x_4462:


//--------------------- .text._Z30group_norm_nhwc_bwd_sum_kernelI11Bf16IOFp32WLi128EEv26Group_norm_nhwc_bwd_params --------------------------
	.section	.text._Z30group_norm_nhwc_bwd_sum_kernelI11Bf16IOFp32WLi128EEv26Group_norm_nhwc_bwd_params,"ax",@progbits
	.align	128
        .global         _Z30group_norm_nhwc_bwd_sum_kernelI11Bf16IOFp32WLi128EEv26Group_norm_nhwc_bwd_params
        .type           _Z30group_norm_nhwc_bwd_sum_kernelI11Bf16IOFp32WLi128EEv26Group_norm_nhwc_bwd_params,@function
        .size           _Z30group_norm_nhwc_bwd_sum_kernelI11Bf16IOFp32WLi128EEv26Group_norm_nhwc_bwd_params,(.L_x_4463 - _Z30group_norm_nhwc_bwd_sum_kernelI11Bf16IOFp32WLi128EEv26Group_norm_nhwc_bwd_params)
        .other          _Z30group_norm_nhwc_bwd_sum_kernelI11Bf16IOFp32WLi128EEv26Group_norm_nhwc_bwd_params,@"STO_CUDA_ENTRY STV_DEFAULT"
_Z30group_norm_nhwc_bwd_sum_kernelI11Bf16IOFp32WLi128EEv26Group_norm_nhwc_bwd_params:
.text._Z30group_norm_nhwc_bwd_sum_kernelI11Bf16IOFp32WLi128EEv26Group_norm_nhwc_bwd_params:
        /* <DEDUP_REMOVED lines=30> */
[----:B------:R-:W0:Y:S01]  /*01e0*/  LDC R2, c[0x0][0x410] ;  /* 0x00010400ff027b82 */ /* 0x000e220000000800 */
[----:B------:R-:W-:-:S10]  /*01f0*/  LOP3.LUT R7, RZ, R3, RZ, 0x33, !PT ;  /* 0x00000003ff077212 */ /* 0x000fd400078e33ff */
[----:B------:R-:W-:Y:S01]  /*0200*/  @P0 VIADD R5, R5, 0x1 ;  /* 0x0000000105050836 */ /* 0x000fe20000000000 */
[----:B------:R-:W-:-:S04]  /*0210*/  ISETP.NE.AND P0, PT, R3, RZ, PT ;  /* 0x000000ff0300720c */ /* 0x000fc80003f05270 */
[----:B------:R-:W-:-:S04]  /*0220*/  @!P2 IADD3 R5, PT, PT, -R5, RZ, RZ ;  /* 0x000000ff0505a210 */ /* 0x000fc80007ffe1ff */
[----:B------:R-:W-:-:S05]  /*0230*/  SEL R5, R7, R5, !P0 ;  /* 0x0000000507057207 */ /* 0x000fca0004000000 */
[----:B0-----:R-:W-:Y:S01]  /*0240*/  IMAD R5, R2, UR6, R5 ;  /* 0x0000000602057c24 */ /* 0x001fe2000f8e0205 */
[----:B------:R-:W0:Y:S01]  /*0250*/  I2F.U32.RP R6, R3 ;  /* 0x0000000300067306 */ /* 0x000e220000209000 */
[----:B------:R-:W4:Y:S02]  /*0260*/  LDC R2, c[0x0][0x41c] ;  /* 0x00010700ff027b82 */ /* 0x000f240000000800 */
[----:B-1----:R-:W-:-:S06]  /*0270*/  IMAD.WIDE R14, R5, 0x8, R14 ;  /* 0x00000008050e7825 */ /* 0x002fcc00078e020e */
[----:B---3--:R-:W3:Y:S01]  /*0280*/  LDG.E.64 R14, desc[UR4][R14.64] ;  /* 0x000000040e0e7981 */ /* 0x008ee2000c1e1b00 */
[----:B--2---:R-:W-:Y:S01]  /*0290*/  ISETP.GE.U32.AND P0, PT, R18, UR8, PT ;  /* 0x0000000812007c0c */ /* 0x004fe2000bf06070 */
[----:B------:R-:W-:Y:S01]  /*02a0*/  BSSY.RECONVERGENT B0, `(.L_x_2498) ;  /* 0x000001a000007945 */ /* 0x000fe20003800200 */
[----:B------:R-:W-:Y:S02]  /*02b0*/  SHF.R.S32.HI R19, RZ, 0x1f, R18 ;  /* 0x0000001fff137819 */ /* 0x000fe40000011412 */
[----:B------:R-:W-:Y:S02]  /*02c0*/  CS2R R12, SRZ ;  /* 0x00000000000c7805 */ /* 0x000fe4000001ff00 */
[----:B------:R-:W-:Y:S01]  /*02d0*/  CS2R R10, SRZ ;  /* 0x00000000000a7805 */ /* 0x000fe2000001ff00 */
[----:B0-----:R-:W0:Y:S01]  /*02e0*/  MUFU.RCP R6, R6 ;  /* 0x0000000600067308 */ /* 0x001e220000001000 */
[----:B------:R-:W-:Y:S01]  /*02f0*/  ISETP.GE.AND.EX P0, PT, R19, UR9, PT, P0 ;  /* 0x0000000913007c0c */ /* 0x000fe2000bf06300 */
        /* <DEDUP_REMOVED lines=20> */
.L_x_2499:
[----:B------:R-:W-:Y:S05]  /*0440*/  BSYNC.RECONVERGENT B0 ;  /* 0x0000000000007941 */ /* 0x000fea0003800200 */
.L_x_2498:
        /* <DEDUP_REMOVED lines=49> */
.L_x_2503:
        /* <DEDUP_REMOVED lines=184> */
.L_x_2502:
        /* <DEDUP_REMOVED lines=16> */
[----:B------:R-:W-:Y:S01]  /*13e0*/  @!P0 IMAD.WIDE.U32 R20, R15, UR6, R20 ;  /* 0x000000060f148c25 */ /* 0x000fe2000f8e0014 */
[----:B------:R-:W2:Y:S03]  /*13f0*/  LDCU UR6, c[0x0][0x3f8] ;  /* 0x00007f00ff0677ac */ /* 0x000ea60008000800 */
        /* <DEDUP_REMOVED lines=9> */
[----:B------:R1:W3:Y:S01]  /*1490*/  @!P0 LDG.E R26, desc[UR4][R26.64] ;  /* 0x000000041a1a8981 */ /* 0x0002e2000c1e1900 */
[----:B------:R-:W-:-:S03]  /*14a0*/  @!P0 IADD3.X R29, PT, PT, R20, R17, RZ, P2, !PT ;  /* 0x00000011141d8210 */ /* 0x000fc600017fe4ff */
[----:B--2---:R-:W-:Y:S02]  /*14b0*/  @!P0 IMAD R16, R16, UR6, RZ ;  /* 0x0000000610108c24 */ /* 0x004fe4000f8e02ff */
[----:B------:R-:W-:Y:S01]  /*14c0*/  @!P0 IMAD.MOV.U32 R17, RZ, RZ, R9 ;  /* 0x000000ffff118224 */ /* 0x000fe200078e0009 */
[----:B------:R-:W2:Y:S01]  /*14d0*/  @!P0 LDG.E R28, desc[UR4][R28.64] ;  /* 0x000000041c1c8981 */ /* 0x000ea2000c1e1900 */
        /* <DEDUP_REMOVED lines=20> */
[C---:B---3--:R-:W-:Y:S02]  /*1620*/  @!P0 PRMT R24, R26.reuse, 0x7610, R24 ;  /* 0x000076101a188816 */ /* 0x048fe40000000018 */
[----:B------:R-:W-:-:S02]  /*1630*/  @!P0 PRMT R21, R26, 0x7632, R21 ;  /* 0x000076321a158816 */ /* 0x000fc40000000015 */
[----:B------:R-:W-:Y:S02]  /*1640*/  PRMT R26, RZ, 0x7610, R26 ;  /* 0x00007610ff1a7816 */ /* 0x000fe4000000001a */
[----:B------:R-:W-:Y:S02]  /*1650*/  SHF.L.U32 R25, R24, 0x10, RZ ;  /* 0x0000001018197819 */ /* 0x000fe400000006ff */
[----:B--2---:R-:W-:Y:S02]  /*1660*/  @!P0 PRMT R26, R28, 0x7610, R26 ;  /* 0x000076101c1a8816 */ /* 0x004fe4000000001a */
        /* <DEDUP_REMOVED lines=41> */
.L_x_2504:
        /* <DEDUP_REMOVED lines=31> */
.L_x_2506:
[----:B------:R-:W-:Y:S05]  /*1af0*/  BSYNC.RECONVERGENT B0 ;  /* 0x0000000000007941 */ /* 0x000fea0003800200 */
.L_x_2505:
        /* <DEDUP_REMOVED lines=19> */
.L_x_2501:
        /* <DEDUP_REMOVED lines=71> */
.L_x_2507:
[----:B------:R-:W-:Y:S05]  /*20a0*/  @!P2 BRA `(.L_x_2500) ;  /* 0x000000080008a947 */ /* 0x000fea0003800000 */
[----:B------:R-:W-:-:S07]  /*20b0*/  IADD3 R20, PT, PT, R15, -R20, RZ ;  /* 0x800000140f147210 */ /* 0x000fce0007ffe0ff */
.L_x_2508:
        /* <DEDUP_REMOVED lines=129> */
.L_x_2500:
[----:B------:R-:W0:Y:S01]  /*28d0*/  S2R R8, SR_TID.X ;  /* 0x0000000000087919 */ /* 0x000e220000002100 */
[----:B------:R-:W1:Y:S01]  /*28e0*/  LDCU UR6, c[0x0][0x424] ;  /* 0x00008480ff0677ac */ /* 0x000e620008000800 */
[----:B------:R-:W-:Y:S01]  /*28f0*/  IADD3 R9, PT, PT, -R7, RZ, RZ ;  /* 0x000000ff07097210 */ /* 0x000fe20007ffe1ff */
[----:B-----5:R-:W2:Y:S01]  /*2900*/  S2R R11, SR_CgaCtaId ;  /* 0x00000000000b7919 */ /* 0x020ea20000008800 */
        /* <DEDUP_REMOVED lines=34> */
[----:B------:R-:W-:Y:S02]  /*2b30*/  FSEL R2, R25, R16, !P1 ;  /* 0x0000001019027208 */ /* 0x000fe40004800000 */
[----:B-----5:R-:W-:-:S03]  /*2b40*/  ISETP.NE.AND P2, PT, R17, RZ, PT ;  /* 0x000000ff1100720c */ /* 0x020fc60003f45270 */
[----:B0-----:R-:W-:Y:S01]  /*2b50*/  FADD.FTZ R22, R15, R2 ;  /* 0x000000020f167221 */ /* 0x001fe20000010000 */
[----:B------:R-:W-:Y:S02]  /*2b60*/  FSEL R2, R23, R14, !P2 ;  /* 0x0000000e17027208 */ /* 0x000fe40005000000 */
[----:B------:R-:W-:Y:S02]  /*2b70*/  IADD3 R0, PT, PT, R17, R20, R12 ;  /* 0x0000001411007210 */ /* 0x000fe40007ffe00c */
[----:B------:R-:W-:Y:S01]  /*2b80*/  FSEL R23, R22, R15, !P2 ;  /* 0x0000000f16177208 */ /* 0x000fe20005000000 */
[----:B------:R-:W-:-:S04]  /*2b90*/  FADD.FTZ R2, R11, R2 ;  /* 0x000000020b027221 */ /* 0x000fc80000010000 */
[----:B------:R-:W-:Y:S01]  /*2ba0*/  FADD.FTZ R23, R10, R23 ;  /* 0x000000170a177221 */ /* 0x000fe20000010000 */
[C---:B------:R-:W-:Y:S02]  /*2bb0*/  ISETP.NE.AND P3, PT, R13.reuse, RZ, PT ;  /* 0x000000ff0d00720c */ /* 0x040fe40003f65270 */
[----:B------:R-:W-:Y:S02]  /*2bc0*/  IADD3 R25, PT, PT, R13, R0, RZ ;  /* 0x000000000d197210 */ /* 0x000fe40007ffe0ff */
[----:B------:R-:W-:Y:S02]  /*2bd0*/  FSEL R2, R2, R11, !P3 ;  /* 0x0000000b02027208 */ /* 0x000fe40005800000 */
        /* <DEDUP_REMOVED lines=58> */
[----:B------:R1:W2:Y:S04]  /*2f80*/  SHFL.UP PT, R26, R0, 0x1, RZ ;  /* 0x04200000001a7989 */ /* 0x0002a800000e00ff */
[----:B------:R-:W3:Y:S02]  /*2f90*/  SHFL.UP PT, R9, R9, 0x1, RZ ;  /* 0x0420000009097989 */ /* 0x000ee400000e00ff */
.L_x_2531:
[----:B------:R-:W-:Y:S01]  /*2fa0*/  ISETP.NE.AND P4, PT, R8, RZ, PT ;  /* 0x000000ff0800720c */ /* 0x000fe20003f85270 */
[----:B-1----:R-:W1:Y:S01]  /*2fb0*/  S2R R0, SR_CgaCtaId ;  /* 0x0000000000007919 */ /* 0x002e620000008800 */
[----:B------:R-:W-:Y:S02]  /*2fc0*/  PLOP3.LUT P0, PT, PT, PT, PT, 0x80, 0x8 ;  /* 0x000000000008781c */ /* 0x000fe40003f0f070 */
[----:B------:R-:W-:-:S09]  /*2fd0*/  MOV R23, 0x400 ;  /* 0x0000040000177802 */ /* 0x000fd20000000f00 */
[----:B------:R-:W-:Y:S02]  /*2fe0*/  @P4 ISETP.NE.AND P5, PT, R12, RZ, PT ;  /* 0x000000ff0c00420c */ /* 0x000fe40003fa5270 */
[----:B---3--:R-:W-:Y:S02]  /*2ff0*/  @P4 IADD3 R12, PT, PT, R9, R12, RZ ;  /* 0x0000000c090c4210 */ /* 0x008fe40007ffe0ff */
[----:B------:R-:W-:-:S03]  /*3000*/  @P4 PLOP3.LUT P0, PT, P5, PT, PT, 0x80, 0x8 ;  /* 0x000000000008481c */ /* 0x000fc60002f0f070 */
[----:B------:R-:W-:-:S10]  /*3010*/  IMAD.IADD R20, R20, 0x1, R12 ;  /* 0x0000000114147824 */ /* 0x000fd400078e020c */
[----:B0-----:R-:W-:Y:S01]  /*3020*/  @!P0 FADD.FTZ R18, R2, R18 ;  /* 0x0000001202128221 */ /* 0x001fe20000010000 */
[----:B--2---:R-:W-:Y:S01]  /*3030*/  @!P0 FADD.FTZ R19, R26, R19 ;  /* 0x000000131a138221 */ /* 0x004fe20000010000 */
[----:B-1----:R-:W-:Y:S02]  /*3040*/  LEA R23, R0, R23, 0x18 ;  /* 0x0000001700177211 */ /* 0x002fe400078ec0ff */
[----:B------:R-:W-:Y:S01]  /*3050*/  @!P1 FADD.FTZ R21, R21, R18 ;  /* 0x0000001215159221 */ /* 0x000fe20000010000 */
[----:B------:R-:W-:Y:S01]  /*3060*/  @!P1 FADD.FTZ R16, R16, R19 ;  /* 0x0000001310109221 */ /* 0x000fe20000010000 */
[----:B------:R-:W-:Y:S02]  /*3070*/  IADD3 R0, PT, PT, R17, R20, RZ ;  /* 0x0000001411007210 */ /* 0x000fe40007ffe0ff */
[----:B------:R-:W-:Y:S01]  /*3080*/  @!P2 FADD.FTZ R14, R14, R21 ;  /* 0x000000150e0ea221 */ /* 0x000fe20000010000 */
[----:B------:R-:W-:Y:S01]  /*3090*/  @!P2 FADD.FTZ R15, R15, R16 ;  /* 0x000000100f0fa221 */ /* 0x000fe20000010000 */
[----:B------:R-:W-:-:S02]  /*30a0*/  IMAD R23, R8, 0x3c, R23 ;  /* 0x0000003c08177824 */ /* 0x000fc400078e0217 */
[----:B------:R-:W-:Y:S02]  /*30b0*/  IMAD.IADD R13, R13, 0x1, R0 ;  /* 0x000000010d0d7824 */ /* 0x000fe400078e0200 */
        /* <DEDUP_REMOVED lines=14> */
.L_x_2509:
[----:B-1----:R-:W1:Y:S01]  /*31a0*/  S2R R18, SR_CgaCtaId ;  /* 0x0000000000127919 */ /* 0x002e620000008800 */
[----:B0-----:R-:W0:Y:S01]  /*31b0*/  LDC R0, c[0x0][0x424] ;  /* 0x00010900ff007b82 */ /* 0x001e220000000800 */
[----:B------:R-:W-:Y:S01]  /*31c0*/  MOV R16, 0x400 ;  /* 0x0000040000107802 */ /* 0x000fe20000000f00 */
[----:B------:R-:W-:Y:S01]  /*31d0*/  IMAD.MOV R2, RZ, RZ, -R7 ;  /* 0x000000ffff027224 */ /* 0x000fe200078e0a07 */
[C---:B------:R-:W-:Y:S01]  /*31e0*/  SHF.L.U32 R9, R8.reuse, 0x1, RZ ;  /* 0x0000000108097819 */ /* 0x040fe200000006ff */
[----:B------:R-:W-:Y:S05]  /*31f0*/  WARPSYNC.ALL ;  /* 0x0000000000007948 */ /* 0x000fea0003800000 */
[----:B------:R-:W-:Y:S01]  /*3200*/  LEA.HI R10, R8, R8, RZ, 0x1e ;  /* 0x00000008080a7211 */ /* 0x000fe200078ff0ff */
        /* <DEDUP_REMOVED lines=9> */
[----:B------:R-:W0:Y:S08]  /*32a0*/  LDC R15, c[0x0][0x420] ;  /* 0x00010800ff0f7b82 */ /* 0x000e300000000800 */
[----:B------:R-:W2:Y:S01]  /*32b0*/  LDC R9, c[0x0][0x428] ;  /* 0x00010a00ff097b82 */ /* 0x000ea20000000800 */
[----:B------:R-:W-:Y:S04]  /*32c0*/  @!P2 LDS R11, [R17+0x18] ;  /* 0x00001800110ba984 */ /* 0x000fe80000000800 */
[----:B------:R-:W3:Y:S03]  /*32d0*/  @!P2 LDS R10, [R17+0x14] ;  /* 0x00001400110aa984 */ /* 0x000ee60000000800 */
[----:B------:R-:W4:Y:S01]  /*32e0*/  LDC R12, c[0x0][0x410] ;  /* 0x00010400ff0c7b82 */ /* 0x000f220000000800 */
[----:B0-----:R-:W-:-:S02]  /*32f0*/  IMAD R13, R15, UR6, R8 ;  /* 0x000000060f0d7c24 */ /* 0x001fc4000f8e0208 */
[----:B--2---:R-:W-:Y:S02]  /*3300*/  IMAD R2, R9, UR6, R8 ;  /* 0x0000000609027c24 */ /* 0x004fe4000f8e0208 */
[----:B------:R-:W-:-:S03]  /*3310*/  @!P2 VIADD R9, R16, 0x7a0 ;  /* 0x000007a01009a836 */ /* 0x000fc60000000000 */
[----:B-1----:R-:W-:Y:S02]  /*3320*/  ISETP.GE.U32.AND P1, PT, R2, UR10, PT ;  /* 0x0000000a02007c0c */ /* 0x002fe4000bf26070 */
[----:B------:R-:W-:Y:S02]  /*3330*/  @!P2 LEA R14, R18, R9, 0x18 ;  /* 0x00000009120ea211 */ /* 0x000fe400078ec0ff */
[----:B----4-:R-:W-:Y:S02]  /*3340*/  ISETP.GE.AND P0, PT, R13, R12, PT ;  /* 0x0000000c0d00720c */ /* 0x010fe40003f06270 */
[----:B------:R-:W-:Y:S02]  /*3350*/  @!P2 LEA R14, R7, R14, 0x3 ;  /* 0x0000000e070ea211 */ /* 0x000fe400078e18ff */
[----:B------:R-:W-:Y:S02]  /*3360*/  ISETP.GE.U32.OR P0, PT, R8, R15, P0 ;  /* 0x0000000f0800720c */ /* 0x000fe40000706470 */
[----:B------:R-:W-:-:S04]  /*3370*/  SHF.R.S32.HI R0, RZ, 0x1f, R2 ;  /* 0x0000001fff007819 */ /* 0x000fc80000011402 */
[----:B------:R-:W-:Y:S01]  /*3380*/  ISETP.GE.AND.EX P1, PT, R0, UR11, PT, P1 ;  /* 0x0000000b00007c0c */ /* 0x000fe2000bf26310 */
[----:B---3--:R0:W-:Y:S01]  /*3390*/  @!P2 STS.64 [R14], R10 ;  /* 0x0000000a0e00a388 */ /* 0x0081e20000000a00 */
        /* <DEDUP_REMOVED lines=8> */
[----:B0-----:R-:W-:-:S04]  /*3420*/  IMAD.SHL.U32 R7, R14, 0x2, RZ ;  /* 0x000000020e077824 */ /* 0x001fc800078e00ff */
[CC--:B------:R-:W-:Y:S02]  /*3430*/  IMAD R14, R7.reuse, R12.reuse, R12 ;  /* 0x0000000c070e7224 */ /* 0x0c0fe400078e020c */
[----:B------:R-:W-:-:S03]  /*3440*/  IMAD R15, R7, R12, R13 ;  /* 0x0000000c070f7224 */ /* 0x000fc600078e020d */
[----:B------:R-:W-:Y:S01]  /*3450*/  IADD3 R13, PT, PT, R13, R14, RZ ;  /* 0x0000000e0d0d7210 */ /* 0x000fe20007ffe0ff */
[----:B-1----:R-:W-:-:S04]  /*3460*/  IMAD.WIDE R14, R15, 0x4, R10 ;  /* 0x000000040f0e7825 */ /* 0x002fc800078e020a */
[----:B------:R-:W-:Y:S01]  /*3470*/  IMAD.WIDE R10, R13, 0x4, R10 ;  /* 0x000000040d0a7825 */ /* 0x000fe200078e020a */
[----:B--2---:R1:W-:Y:S04]  /*3480*/  REDG.E.ADD.F32.FTZ.RN.STRONG.GPU desc[UR4][R14.64], R8 ;  /* 0x000000080e0079a6 */ /* 0x0043e8000c12f304 */
[----:B------:R1:W-:Y:S02]  /*3490*/  REDG.E.ADD.F32.FTZ.RN.STRONG.GPU desc[UR4][R10.64], R9 ;  /* 0x000000090a0079a6 */ /* 0x0003e4000c12f304 */
.L_x_2512:
[----:B------:R-:W-:Y:S05]  /*34a0*/  BSYNC.RECONVERGENT B0 ;  /* 0x0000000000007941 */ /* 0x000fea0003800200 */
.L_x_2511:
        /* <DEDUP_REMOVED lines=23> */
.L_x_2510:
[----:B------:R-:W-:Y:S02]  /*3620*/  HFMA2 R23, -RZ, RZ, 0, 0 ;  /* 0x00000000ff177431 */ /* 0x000fe400000001ff */
[----:B------:R-:W-:Y:S01]  /*3630*/  IMAD.MOV.U32 R24, RZ, RZ, 0x1 ;  /* 0x00000001ff187424 */ /* 0x000fe200078e00ff */
[----:B------:R-:W-:Y:S01]  /*3640*/  ISETP.GE.AND P5, PT, R9, 0x1, PT ;  /* 0x000000010900780c */ /* 0x000fe20003fa6270 */
[----:B------:R-:W-:Y:S01]  /*3650*/  IMAD.MOV.U32 R22, RZ, RZ, -0x1 ;  /* 0xffffffffff167424 */ /* 0x000fe200078e00ff */
[----:B------:R-:W-:Y:S02]  /*3660*/  ISETP.NE.AND P4, PT, R25, RZ, PT ;  /* 0x000000ff1900720c */ /* 0x000fe40003f85270 */
[----:B------:R-:W-:-:S13]  /*3670*/  ISETP.GE.AND P6, PT, R9, 0x8, PT ;  /* 0x000000080900780c */ /* 0x000fda0003fc6270 */
[----:B------:R-:W-:Y:S05]  /*3680*/  WARPSYNC.COLLECTIVE R22, `(.L_x_2513) ;  /* 0x0000000016087348 */ /* 0x000fea0003c00000 */
[----:B------:R0:W1:Y:S02]  /*3690*/  SHFL.UP P0, R26, R25, R24, R23 ;  /* 0x04000018191a7389 */ /* 0x0000640000000017 */
[----:B01----:R-:W-:Y:S05]  /*36a0*/  ENDCOLLECTIVE ;  /* 0x000000000000791b */ /* 0x003fea0003800000 */
.L_x_2513:
[----:B------:R-:W-:-:S04]  /*36b0*/  SEL R26, R26, RZ, P5 ;  /* 0x000000ff1a1a7207 */ /* 0x000fc80002800000 */
[----:B------:R-:W-:Y:S01]  /*36c0*/  IADD3 R27, PT, PT, R25, R26, RZ ;  /* 0x0000001a191b7210 */ /* 0x000fe20007ffe0ff */
[----:B------:R-:W-:-:S07]  /*36d0*/  IMAD.MOV.U32 R25, RZ, RZ, R2 ;  /* 0x000000ffff197224 */ /* 0x000fce00078e0002 */
[----:B------:R-:W-:Y:S05]  /*36e0*/  WARPSYNC.COLLECTIVE R22, `(.L_x_2514) ;  /* 0x0000000016087348 */ /* 0x000fea0003c00000 */
[----:B------:R0:W1:Y:S02]  /*36f0*/  SHFL.UP P0, R26, R25, R24, R23 ;  /* 0x04000018191a7389 */ /* 0x0000640000000017 */
[----:B01----:R-:W-:Y:S05]  /*3700*/  ENDCOLLECTIVE ;  /* 0x000000000000791b */ /* 0x003fea0003800000 */
.L_x_2514:
[----:B------:R-:W-:Y:S01]  /*3710*/  IMAD.MOV.U32 R25, RZ, RZ, R0 ;  /* 0x000000ffff197224 */ /* 0x000fe200078e0000 */
[----:B------:R-:W-:-:S07]  /*3720*/  MOV R29, R26 ;  /* 0x0000001a001d7202 */ /* 0x000fce0000000f00 */
[----:B------:R-:W-:Y:S05]  /*3730*/  WARPSYNC.COLLECTIVE R22, `(.L_x_2515) ;  /* 0x0000000016087348 */ /* 0x000fea0003c00000 */
[----:B------:R0:W1:Y:S02]  /*3740*/  SHFL.UP P0, R26, R25, R24, R23 ;  /* 0x04000018191a7389 */ /* 0x0000640000000017 */
[----:B01----:R-:W-:Y:S05]  /*3750*/  ENDCOLLECTIVE ;  /* 0x000000000000791b */ /* 0x003fea0003800000 */
.L_x_2515:
[----:B------:R-:W-:-:S05]  /*3760*/  FADD.FTZ R29, R2, R29 ;  /* 0x0000001d021d7221 */ /* 0x000fca0000010000 */
[----:B------:R-:W-:Y:S01]  /*3770*/  @P5 FSEL R2, R29, R2, !P4 ;  /* 0x000000021d025208 */ /* 0x000fe20006000000 */
[----:B------:R-:W-:Y:S02]  /*3780*/  HFMA2 R24, -RZ, RZ, 0, 1.1920928955078125e-07 ;  /* 0x00000002ff187431 */ /* 0x000fe400000001ff */
[----:B------:R-:W-:Y:S01]  /*3790*/  IMAD.MOV.U32 R25, RZ, RZ, R27 ;  /* 0x000000ffff197224 */ /* 0x000fe200078e001b */
[----:B------:R-:W-:-:S07]  /*37a0*/  MOV R28, R26 ;  /* 0x0000001a001c7202 */ /* 0x000fce0000000f00 */
[----:B------:R-:W-:Y:S05]  /*37b0*/  WARPSYNC.COLLECTIVE R22, `(.L_x_2516) ;  /* 0x0000000016087348 */ /* 0x000fea0003c00000 */
[----:B------:R0:W1:Y:S02]  /*37c0*/  SHFL.UP P0, R26, R25, R24, R23 ;  /* 0x04000018191a7389 */ /* 0x0000640000000017 */
[----:B01----:R-:W-:Y:S05]  /*37d0*/  ENDCOLLECTIVE ;  /* 0x000000000000791b */ /* 0x003fea0003800000 */
.L_x_2516:
        /* <DEDUP_REMOVED lines=10> */
.L_x_2517:
[----:B------:R-:W-:Y:S01]  /*3880*/  MOV R25, R0 ;  /* 0x0000000000197202 */ /* 0x000fe20000000f00 */
[----:B------:R-:W-:-:S07]  /*3890*/  IMAD.MOV.U32 R29, RZ, RZ, R26 ;  /* 0x000000ffff1d7224 */ /* 0x000fce00078e001a */
[----:B------:R-:W-:Y:S05]  /*38a0*/  WARPSYNC.COLLECTIVE R22, `(.L_x_2518) ;  /* 0x0000000016087348 */ /* 0x000fea0003c00000 */
[----:B------:R0:W1:Y:S02]  /*38b0*/  SHFL.UP P0, R26, R25, R24, R23 ;  /* 0x04000018191a7389 */ /* 0x0000640000000017 */
[----:B01----:R-:W-:Y:S05]  /*38c0*/  ENDCOLLECTIVE ;  /* 0x000000000000791b */ /* 0x003fea0003800000 */
.L_x_2518:
[----:B------:R-:W-:-:S05]  /*38d0*/  FADD.FTZ R29, R2, R29 ;  /* 0x0000001d021d7221 */ /* 0x000fca0000010000 */
[----:B------:R-:W-:Y:S02]  /*38e0*/  @P5 FSEL R2, R29, R2, !P4 ;  /* 0x000000021d025208 */ /* 0x000fe40006000000 */
[----:B------:R-:W-:Y:S01]  /*38f0*/  MOV R25, R28 ;  /* 0x0000001c00197202 */ /* 0x000fe20000000f00 */
[----:B------:R-:W-:Y:S02]  /*3900*/  IMAD.MOV.U32 R24, RZ, RZ, 0x4 ;  /* 0x00000004ff187424 */ /* 0x000fe400078e00ff */
[----:B------:R-:W-:-:S04]  /*3910*/  IMAD.MOV.U32 R23, RZ, RZ, R26 ;  /* 0x000000ffff177224 */ /* 0x000fc800078e001a */
[----:B------:R-:W-:Y:S01]  /*3920*/  FADD.FTZ R27, R0, R23 ;  /* 0x00000017001b7221 */ /* 0x000fe20000010000 */
[----:B------:R-:W-:-:S04]  /*3930*/  HFMA2 R23, -RZ, RZ, 0, 0 ;  /* 0x00000000ff177431 */ /* 0x000fc800000001ff */
[----:B------:R-:W-:Y:S02]  /*3940*/  @P5 FSEL R0, R27, R0, !P4 ;  /* 0x000000001b005208 */ /* 0x000fe40006000000 */
[----:B------:R-:W-:-:S13]  /*3950*/  ISETP.GE.AND P5, PT, R9, 0x4, PT ;  /* 0x000000040900780c */ /* 0x000fda0003fa6270 */
[----:B------:R-:W-:Y:S05]  /*3960*/  WARPSYNC.COLLECTIVE R22, `(.L_x_2519) ;  /* 0x0000000016087348 */ /* 0x000fea0003c00000 */
[----:B------:R0:W1:Y:S02]  /*3970*/  SHFL.UP P0, R26, R25, R24, R23 ;  /* 0x04000018191a7389 */ /* 0x0000640000000017 */
[----:B01----:R-:W-:Y:S05]  /*3980*/  ENDCOLLECTIVE ;  /* 0x000000000000791b */ /* 0x003fea0003800000 */
.L_x_2519:
[----:B------:R-:W-:Y:S02]  /*3990*/  ISETP.NE.AND P4, PT, R28, RZ, PT ;  /* 0x000000ff1c00720c */ /* 0x000fe40003f85270 */
[----:B------:R-:W-:Y:S02]  /*39a0*/  MOV R25, R2 ;  /* 0x0000000200197202 */ /* 0x000fe40000000f00 */
[----:B------:R-:W-:-:S09]  /*39b0*/  SEL R27, R26, RZ, P5 ;  /* 0x000000ff1a1b7207 */ /* 0x000fd20002800000 */
[----:B------:R-:W-:Y:S05]  /*39c0*/  WARPSYNC.COLLECTIVE R22, `(.L_x_2520) ;  /* 0x0000000016087348 */ /* 0x000fea0003c00000 */
[----:B------:R0:W1:Y:S02]  /*39d0*/  SHFL.UP P0, R26, R25, R24, R23 ;  /* 0x04000018191a7389 */ /* 0x0000640000000017 */
[----:B01----:R-:W-:Y:S05]  /*39e0*/  ENDCOLLECTIVE ;  /* 0x000000000000791b */ /* 0x003fea0003800000 */
.L_x_2520:
[----:B------:R-:W-:Y:S02]  /*39f0*/  IMAD.IADD R27, R28, 0x1, R27 ;  /* 0x000000011c1b7824 */ /* 0x000fe400078e021b */
[----:B------:R-:W-:Y:S01]  /*3a00*/  IMAD.MOV.U32 R25, RZ, RZ, R0 ;  /* 0x000000ffff197224 */ /* 0x000fe200078e0000 */
[----:B------:R-:W-:-:S07]  /*3a10*/  MOV R29, R26 ;  /* 0x0000001a001d7202 */ /* 0x000fce0000000f00 */
[----:B------:R-:W-:Y:S05]  /*3a20*/  WARPSYNC.COLLECTIVE R22, `(.L_x_2521) ;  /* 0x0000000016087348 */ /* 0x000fea0003c00000 */
[----:B------:R0:W1:Y:S02]  /*3a30*/  SHFL.UP P0, R26, R25, R24, R23 ;  /* 0x04000018191a7389 */ /* 0x0000640000000017 */
[----:B01----:R-:W-:Y:S05]  /*3a40*/  ENDCOLLECTIVE ;  /* 0x000000000000791b */ /* 0x003fea0003800000 */
.L_x_2521:
        /* <DEDUP_REMOVED lines=12> */
.L_x_2522:
[----:B------:R-:W-:Y:S01]  /*3b10*/  ISETP.NE.AND P5, PT, R27, RZ, PT ;  /* 0x000000ff1b00720c */ /* 0x000fe20003fa5270 */
[----:B------:R-:W-:Y:S01]  /*3b20*/  IMAD.MOV.U32 R25, RZ, RZ, R2 ;  /* 0x000000ffff197224 */ /* 0x000fe200078e0002 */
[----:B------:R-:W-:-:S04]  /*3b30*/  SEL R26, R26, RZ, P6 ;  /* 0x000000ff1a1a7207 */ /* 0x000fc80003000000 */
[----:B------:R-:W-:-:S07]  /*3b40*/  IADD3 R28, PT, PT, R27, R26, RZ ;  /* 0x0000001a1b1c7210 */ /* 0x000fce0007ffe0ff */
[----:B------:R-:W-:Y:S05]  /*3b50*/  WARPSYNC.COLLECTIVE R22, `(.L_x_2523) ;  /* 0x0000000016087348 */ /* 0x000fea0003c00000 */
[----:B------:R0:W1:Y:S02]  /*3b60*/  SHFL.UP P0, R26, R25, R24, R23 ;  /* 0x04000018191a7389 */ /* 0x0000640000000017 */
[----:B01----:R-:W-:Y:S05]  /*3b70*/  ENDCOLLECTIVE ;  /* 0x000000000000791b */ /* 0x003fea0003800000 */
.L_x_2523:
[----:B------:R-:W-:Y:S02]  /*3b80*/  MOV R25, R0 ;  /* 0x0000000000197202 */ /* 0x000fe40000000f00 */
[----:B------:R-:W-:-:S07]  /*3b90*/  MOV R29, R26 ;  /* 0x0000001a001d7202 */ /* 0x000fce0000000f00 */
[----:B------:R-:W-:Y:S05]  /*3ba0*/  WARPSYNC.COLLECTIVE R22, `(.L_x_2524) ;  /* 0x0000000016087348 */ /* 0x000fea0003c00000 */
[----:B------:R0:W1:Y:S02]  /*3bb0*/  SHFL.UP P0, R26, R25, R24, R23 ;  /* 0x04000018191a7389 */ /* 0x0000640000000017 */
[----:B01----:R-:W-:Y:S05]  /*3bc0*/  ENDCOLLECTIVE ;  /* 0x000000000000791b */ /* 0x003fea0003800000 */
.L_x_2524:
[----:B------:R-:W-:-:S05]  /*3bd0*/  FADD.FTZ R29, R2, R29 ;  /* 0x0000001d021d7221 */ /* 0x000fca0000010000 */
[----:B------:R-:W-:Y:S01]  /*3be0*/  @P6 FSEL R2, R29, R2, !P5 ;  /* 0x000000021d026208 */ /* 0x000fe20006800000 */
[----:B------:R-:W-:Y:S01]  /*3bf0*/  HFMA2 R24, -RZ, RZ, 0, 9.5367431640625e-07 ;  /* 0x00000010ff187431 */ /* 0x000fe200000001ff */
        /* <DEDUP_REMOVED lines=8> */
.L_x_2525:
[----:B------:R-:W-:Y:S02]  /*3c80*/  ISETP.NE.AND P5, PT, R28, RZ, PT ;  /* 0x000000ff1c00720c */ /* 0x000fe40003fa5270 */
[----:B------:R-:W-:Y:S02]  /*3c90*/  MOV R25, R2 ;  /* 0x0000000200197202 */ /* 0x000fe40000000f00 */
[----:B------:R-:W-:-:S09]  /*3ca0*/  SEL R9, R26, RZ, P4 ;  /* 0x000000ff1a097207 */ /* 0x000fd20002000000 */
[----:B------:R-:W-:Y:S05]  /*3cb0*/  WARPSYNC.COLLECTIVE R22, `(.L_x_2526) ;  /* 0x0000000016087348 */ /* 0x000fea0003c00000 */
[----:B------:R0:W1:Y:S02]  /*3cc0*/  SHFL.UP P0, R26, R25, R24, R23 ;  /* 0x04000018191a7389 */ /* 0x0000640000000017 */
[----:B01----:R-:W-:Y:S05]  /*3cd0*/  ENDCOLLECTIVE ;  /* 0x000000000000791b */ /* 0x003fea0003800000 */
.L_x_2526:
[----:B------:R-:W-:Y:S02]  /*3ce0*/  IADD3 R9, PT, PT, R28, R9, RZ ;  /* 0x000000091c097210 */ /* 0x000fe40007ffe0ff */
[----:B------:R-:W-:Y:S01]  /*3cf0*/  MOV R25, R0 ;  /* 0x0000000000197202 */ /* 0x000fe20000000f00 */
[----:B------:R-:W-:-:S07]  /*3d00*/  IMAD.MOV.U32 R29, RZ, RZ, R26 ;  /* 0x000000ffff1d7224 */ /* 0x000fce00078e001a */
[----:B------:R-:W-:Y:S05]  /*3d10*/  WARPSYNC.COLLECTIVE R22, `(.L_x_2527) ;  /* 0x0000000016087348 */ /* 0x000fea0003c00000 */
[----:B------:R0:W1:Y:S02]  /*3d20*/  SHFL.UP P0, R26, R25, R24, R23 ;  /* 0x04000018191a7389 */ /* 0x0000640000000017 */
[----:B01----:R-:W-:Y:S05]  /*3d30*/  ENDCOLLECTIVE ;  /* 0x000000000000791b */ /* 0x003fea0003800000 */
.L_x_2527:
[----:B------:R-:W-:-:S05]  /*3d40*/  FADD.FTZ R29, R2, R29 ;  /* 0x0000001d021d7221 */ /* 0x000fca0000010000 */
[----:B------:R-:W-:Y:S01]  /*3d50*/  @P4 FSEL R2, R29, R2, !P5 ;  /* 0x000000021d024208 */ /* 0x000fe20006800000 */
[----:B------:R-:W-:Y:S02]  /*3d60*/  HFMA2 R24, -RZ, RZ, 0, 5.9604644775390625e-08 ;  /* 0x00000001ff187431 */ /* 0x000fe400000001ff */
[----:B------:R-:W-:Y:S01]  /*3d70*/  IMAD.MOV.U32 R25, RZ, RZ, R9 ;  /* 0x000000ffff197224 */ /* 0x000fe200078e0009 */
[----:B------:R-:W-:-:S07]  /*3d80*/  MOV R27, R26 ;  /* 0x0000001a001b7202 */ /* 0x000fce0000000f00 */
[----:B------:R-:W-:Y:S05]  /*3d90*/  WARPSYNC.COLLECTIVE R22, `(.L_x_2528) ;  /* 0x0000000016087348 */ /* 0x000fea0003c00000 */
[----:B------:R0:W1:Y:S02]  /*3da0*/  SHFL.UP P0, R26, R25, R24, R23 ;  /* 0x04000018191a7389 */ /* 0x0000640000000017 */
[----:B01----:R-:W-:Y:S05]  /*3db0*/  ENDCOLLECTIVE ;  /* 0x000000000000791b */ /* 0x003fea0003800000 */
.L_x_2528:
[----:B------:R-:W-:-:S05]  /*3dc0*/  FADD.FTZ R27, R0, R27 ;  /* 0x0000001b001b7221 */ /* 0x000fca0000010000 */
[----:B------:R-:W-:Y:S01]  /*3dd0*/  @P4 FSEL R0, R27, R0, !P5 ;  /* 0x000000001b004208 */ /* 0x000fe20006800000 */
[----:B------:R-:W-:Y:S01]  /*3de0*/  IMAD.MOV.U32 R25, RZ, RZ, R2 ;  /* 0x000000ffff197224 */ /* 0x000fe200078e0002 */
[----:B------:R-:W-:-:S07]  /*3df0*/  MOV R9, R26 ;  /* 0x0000001a00097202 */ /* 0x000fce0000000f00 */
[----:B------:R-:W-:Y:S05]  /*3e00*/  WARPSYNC.COLLECTIVE R22, `(.L_x_2529) ;  /* 0x0000000016087348 */ /* 0x000fea0003c00000 */
[----:B------:R0:W1:Y:S02]  /*3e10*/  SHFL.UP P0, R26, R25, R24, R23 ;  /* 0x04000018191a7389 */ /* 0x0000640000000017 */
[----:B01----:R-:W-:Y:S05]  /*3e20*/  ENDCOLLECTIVE ;  /* 0x000000000000791b */ /* 0x003fea0003800000 */
.L_x_2529:
[----:B------:R-:W-:Y:S02]  /*3e30*/  MOV R25, R0 ;  /* 0x0000000000197202 */ /* 0x000fe40000000f00 */
[----:B------:R-:W-:-:S07]  /*3e40*/  MOV R2, R26 ;  /* 0x0000001a00027202 */ /* 0x000fce0000000f00 */
[----:B------:R-:W-:Y:S05]  /*3e50*/  WARPSYNC.COLLECTIVE R22, `(.L_x_2530) ;  /* 0x0000000016087348 */ /* 0x000fea0003c00000 */
[----:B------:R0:W1:Y:S02]  /*3e60*/  SHFL.UP P0, R26, R25, R24, R23 ;  /* 0x04000018191a7389 */ /* 0x0000640000000017 */
[----:B01----:R-:W-:Y:S05]  /*3e70*/  ENDCOLLECTIVE ;  /* 0x000000000000791b */ /* 0x003fea0003800000 */
.L_x_2530:
[----:B------:R-:W-:Y:S05]  /*3e80*/  BRA `(.L_x_2531) ;  /* 0xfffffff000447947 */ /* 0x000fea000383ffff */
.L_x_2532:
        /* <DEDUP_REMOVED lines=15> */
.L_x_4463:


//--------------------- .text._Z30group_norm_nhwc_bwd_sum_kernelI11Bf16IOFp32WLi192EEv26Group_norm_nhwc_bwd_params --------------------------
	.section	.text._Z30group_norm_nhwc_bwd_sum_kernelI11Bf16IOFp32WLi192EEv26Group_norm_nhwc_bwd_params,"ax",@progbits
	.align	128
        .global         _Z30group_norm_nhwc_bwd_sum_kernelI11Bf16IOFp32WLi192EEv26Group_norm_nhwc_bwd_params
        .type           _Z30group_norm_nhwc_bwd_sum_kernelI11Bf16IOFp32WLi192EEv26Group_norm_nhwc_bwd_params,@function
        .size           _Z30group_norm_nhwc_bwd_sum_kernelI11Bf16IOFp32WLi192EEv26Group_norm_nhwc_bwd_params,(.L_x_4464 - _Z30group_norm_nhwc_bwd_sum_kernelI11Bf16IOFp32WLi192EEv26Group_norm_nhwc_bwd_params)
        .other          _Z30group_norm_nhwc_bwd_sum_kernelI11Bf16IOFp32WLi192EEv26Group_norm_nhwc_bwd_params,@"STO_CUDA_ENTRY STV_DEFAULT"
_Z30group_norm_nhwc_bwd_sum_kernelI11Bf16IOFp32WLi192EEv26Group_norm_nhwc_bwd_params:
.text._Z30group_norm_nhwc_bwd_sum_kernelI11Bf16IOFp32WLi192EEv26Group_norm_nhwc_bwd_params:
        /* <DEDUP_REMOVED lines=32> */
[----:B------:R-:W-:Y:S01]  /*0200*/  @P0 VIADD R5, R5, 0x1 ;  /* 0x0000000105050836 */ /* 0x000fe20000000000 */
[----:B------:R-:W-:-:S05]  /*0210*/  ISETP.NE.AND P0, PT, R3, RZ, PT ;  /* 0x000000ff0300720c */ /* 0x000fca0003f05270 */
[----:B------:R-:W-:-:S04]  /*0220*/  @!P2 IADD3 R5, PT, PT, -R5, RZ, RZ ;  /* 0x000000ff0505a210 */ /* 0x000fc80007ffe1ff */
        /* <DEDUP_REMOVED lines=12> */
[----:B-1----:R-:W-:-:S06]  /*02f0*/  VIADD R6, R5, 0xffffffe ;  /* 0x0ffffffe05067836 */ /* 0x002fcc0000000000 */
[----:B------:R1:W3:Y:S02]  /*0300*/  F2I.FTZ.U32.TRUNC.NTZ R7, R6 ;  /* 0x0000000600077305 */ /* 0x0002e4000021f000 */
[----:B-1----:R-:W-:Y:S01]  /*0310*/  IMAD.MOV.U32 R6, RZ, RZ, RZ ;  /* 0x000000ffff067224 */ /* 0x002fe200078e00ff */
[----:B---3--:R-:W-:-:S05]  /*0320*/  IADD3 R8, PT, PT, RZ, -R7, RZ ;  /* 0x80000007ff087210 */ /* 0x008fca0007ffe0ff */
[----:B------:R-:W-:-:S04]  /*0330*/  IMAD R9, R8, R3, RZ ;  /* 0x0000000308097224 */ /* 0x000fc800078e02ff */
[----:B------:R-:W-:Y:S01]  /*0340*/  IMAD.HI.U32 R5, R7, R9, R6 ;  /* 0x0000000907057227 */ /* 0x000fe200078e0006 */
[----:B------:R-:W-:-:S03]  /*0350*/  CS2R R8, SRZ ;  /* 0x0000000000087805 */ /* 0x000fc6000001ff00 */
[----:B--2---:R-:W-:Y:S01]  /*0360*/  FFMA.FTZ R20, -R16, R16, R17 ;  /* 0x0000001010147223 */ /* 0x004fe20000010111 */
        /* <DEDUP_REMOVED lines=13> */
.L_x_2534:
[----:B------:R-:W-:Y:S05]  /*0440*/  BSYNC.RECONVERGENT B0 ;  /* 0x0000000000007941 */ /* 0x000fea0003800200 */
.L_x_2533:
[----:B------:R-:W1:Y:S01]  /*0450*/  S2UR UR7, SR_CTAID.Y ;  /* 0x00000000000779c3 */ /* 0x000e620000002600 */
[----:B------:R-:W-:Y:S01]  /*0460*/  IMAD.HI.U32 R11, R5, R0, RZ ;  /* 0x00000000050b7227 */ /* 0x000fe200078e00ff */
[----:B------:R-:W-:-:S03]  /*0470*/  FSETP.GTU.FTZ.AND P2, PT, R20, RZ, PT ;  /* 0x000000ff1400720b */ /* 0x000fc60003f5c000 */
[----:B------:R-:W-:Y:S02]  /*0480*/  HFMA2 R26, -RZ, RZ, 0, 0 ;  /* 0x00000000ff1a7431 */ /* 0x000fe400000001ff */
[----:B------:R-:W-:Y:S01]  /*0490*/  IMAD.MOV.U32 R28, RZ, RZ, RZ ;  /* 0x000000ffff1c7224 */ /* 0x000fe200078e00ff */
[----:B------:R-:W-:Y:S01]  /*04a0*/  IADD3 R5, PT, PT, -R11, RZ, RZ ;  /* 0x000000ff0b057210 */ /* 0x000fe20007ffe1ff */
[----:B0-----:R-:W0:Y:S04]  /*04b0*/  LDC.64 R6, c[0x0][0x400] ;  /* 0x00010000ff067b82 */ /* 0x001e280000000a00 */
[----:B------:R-:W-:-:S05]  /*04c0*/  IMAD R0, R3, R5, R0 ;  /* 0x0000000503007224 */ /* 0x000fca00078e0200 */
[----:B------:R-:W-:Y:S01]  /*04d0*/  ISETP.GE.U32.AND P4, PT, R0, R3, PT ;  /* 0x000000030000720c */ /* 0x000fe20003f86070 */
[----:B------:R-:W2:Y:S01]  /*04e0*/  @P2 LDC R13, c[0x0][0x3c0] ;  /* 0x0000f000ff0d2b82 */ /* 0x000ea20000000800 */
[----:B-1----:R-:W-:-:S05]  /*04f0*/  IMAD R5, R4, UR7, RZ ;  /* 0x0000000704057c24 */ /* 0x002fca000f8e02ff */
[----:B------:R-:W-:-:S06]  /*0500*/  SHF.R.S32.HI R12, RZ, 0x1f, R5 ;  /* 0x0000001fff0c7819 */ /* 0x000fcc0000011405 */
[----:B------:R-:W-:Y:S01]  /*0510*/  @P4 IMAD.IADD R0, R0, 0x1, -R3 ;  /* 0x0000000100004824 */ /* 0x000fe200078e0a03 */
[----:B------:R-:W-:Y:S01]  /*0520*/  IADD3 R17, P1, PT, R5, R4, RZ ;  /* 0x0000000405117210 */ /* 0x000fe20007f3e0ff */
[----:B------:R-:W-:Y:S01]  /*0530*/  @P4 VIADD R11, R11, 0x1 ;  /* 0x000000010b0b4836 */ /* 0x000fe20000000000 */
[----:B------:R-:W-:Y:S02]  /*0540*/  ISETP.NE.U32.AND P4, PT, R3, RZ, PT ;  /* 0x000000ff0300720c */ /* 0x000fe40003f85070 */
[----:B------:R-:W-:Y:S02]  /*0550*/  LEA.HI.X.SX32 R4, R4, R12, 0x1, P1 ;  /* 0x0000000c04047211 */ /* 0x000fe400008f0eff */
[----:B0-----:R-:W-:Y:S02]  /*0560*/  ISETP.LT.U32.AND P1, PT, R17, R6, PT ;  /* 0x000000061100720c */ /* 0x001fe40003f21070 */
[----:B------:R-:W-:Y:S01]  /*0570*/  ISETP.GE.U32.AND P3, PT, R0, R3, PT ;  /* 0x000000030000720c */ /* 0x000fe20003f66070 */
[----:B------:R-:W-:Y:S01]  /*0580*/  HFMA2 R0, -RZ, RZ, 1.875, 0 ;  /* 0x3f800000ff007431 */ /* 0x000fe200000001ff */
[----:B------:R-:W-:Y:S01]  /*0590*/  ISETP.LT.AND.EX P1, PT, R4, R7, PT, P1 ;  /* 0x000000070400720c */ /* 0x000fe20003f21310 */
[----:B--2---:R-:W-:Y:S01]  /*05a0*/  @P2 FADD.FTZ R13, R20, R13 ;  /* 0x0000000d140d2221 */ /* 0x004fe20000010000 */
[----:B------:R-:W-:-:S02]  /*05b0*/  MOV R4, RZ ;  /* 0x000000ff00047202 */ /* 0x000fc40000000f00 */
[----:B------:R-:W-:Y:S01]  /*05c0*/  SEL R6, R17, R6, P1 ;  /* 0x0000000611067207 */ /* 0x000fe20000800000 */
[----:B------:R-:W-:-:S03]  /*05d0*/  IMAD.MOV.U32 R17, RZ, RZ, RZ ;  /* 0x000000ffff117224 */ /* 0x000fc600078e00ff */
[----:B------:R-:W-:Y:S01]  /*05e0*/  ISETP.GT.AND P1, PT, R6, R5, PT ;  /* 0x000000050600720c */ /* 0x000fe20003f24270 */
[----:B------:R0:W1:Y:S02]  /*05f0*/  @P2 MUFU.RSQ R0, R13 ;  /* 0x0000000d00002308 */ /* 0x0000640000001400 */
[----:B------:R-:W-:-:S04]  /*0600*/  @P3 IADD3 R11, PT, PT, R11, 0x1, RZ ;  /* 0x000000010b0b3810 */ /* 0x000fc80007ffe0ff */
[----:B------:R-:W-:Y:S02]  /*0610*/  SEL R2, R2, R11, !P4 ;  /* 0x0000000b02027207 */ /* 0x000fe40006000000 */
[----:B------:R-:W-:-:S04]  /*0620*/  CS2R R10, SRZ ;  /* 0x00000000000a7805 */ /* 0x000fc8000001ff00 */
        /* <DEDUP_REMOVED lines=9> */
[----:B------:R-:W-:Y:S01]  /*06c0*/  IMAD.IADD R6, R6, 0x1, -R3 ;  /* 0x0000000106067824 */ /* 0x000fe200078e0a03 */
[----:B------:R-:W-:Y:S01]  /*06d0*/  MOV R26, RZ ;  /* 0x000000ff001a7202 */ /* 0x000fe20000000f00 */
[----:B------:R-:W-:Y:S01]  /*06e0*/  IMAD.MOV.U32 R28, RZ, RZ, RZ ;  /* 0x000000ffff1c7224 */ /* 0x000fe200078e00ff */
[----:B------:R-:W-:Y:S01]  /*06f0*/  ISETP.GT.U32.AND P1, PT, R4, -0x4, PT ;  /* 0xfffffffc0400780c */ /* 0x000fe20003f24070 */
[----:B------:R-:W-:Y:S01]  /*0700*/  HFMA2 R4, -RZ, RZ, 0, 0 ;  /* 0x00000000ff047431 */ /* 0x000fe200000001ff */
[----:B------:R-:W-:Y:S01]  /*0710*/  CS2R R10, SRZ ;  /* 0x00000000000a7805 */ /* 0x000fe2000001ff00 */
[----:B------:R-:W-:Y:S01]  /*0720*/  IMAD.MOV.U32 R17, RZ, RZ, RZ ;  /* 0x000000ffff117224 */ /* 0x000fe200078e00ff */
[----:B-----5:R-:W-:-:S09]  /*0730*/  LOP3.LUT R8, R6, 0x3, RZ, 0xc0, !PT ;  /* 0x0000000306087812 */ /* 0x020fd200078ec0ff */
[----:B------:R-:W-:Y:S05]  /*0740*/  @P1 BRA `(.L_x_2537) ;  /* 0x0000000800f01947 */ /* 0x000fea0003800000 */
[----:B------:R-:W-:Y:S01]  /*0750*/  LOP3.LUT R9, R6, 0xfffffffc, RZ, 0xc0, !PT ;  /* 0xfffffffc06097812 */ /* 0x000fe200078ec0ff */
[----:B------:R-:W-:Y:S01]  /*0760*/  IMAD.MOV.U32 R26, RZ, RZ, RZ ;  /* 0x000000ffff1a7224 */ /* 0x000fe200078e00ff */
[----:B------:R-:W-:Y:S02]  /*0770*/  IADD3 R5, PT, PT, R3, 0x1, RZ ;  /* 0x0000000103057810 */ /* 0x000fe40007ffe0ff */
[----:B------:R-:W-:-:S07]  /*0780*/  IADD3 R3, PT, PT, -R9, RZ, RZ ;  /* 0x000000ff09037210 */ /* 0x000fce0007ffe1ff */
.L_x_2538:
[----:B------:R-:W0:Y:S01]  /*0790*/  @!P0 LDC.64 R12, c[0x0][0x3f8] ;  /* 0x0000fe00ff0c8b82 */ /* 0x000e220000000a00 */
[----:B------:R-:W-:Y:S01]  /*07a0*/  @!P0 VIADD R9, R5, 0xffffffff ;  /* 0xffffffff05098836 */ /* 0x000fe20000000000 */
[----:B------:R-:W-:-:S04]  /*07b0*/  @!P0 MOV R24, R34 ;  /* 0x0000002200188202 */ /* 0x000fc80000000f00 */
[----:B------:R-:W-:Y:S02]  /*07c0*/  @!P0 SHF.R.S32.HI R25, RZ, 0x1f, R9 ;  /* 0x0000001fff198819 */ /* 0x000fe40000011409 */
[----:B------:R-:W2:Y:S08]  /*07d0*/  @!P0 LDC.64 R22, c[0x0][0x398] ;  /* 0x0000e600ff168b82 */ /* 0x000eb00000000a00 */
[----:B------:R-:W3:Y:S01]  /*07e0*/  @!P0 LDC.64 R20, c[0x0][0x3a0] ;  /* 0x0000e800ff148b82 */ /* 0x000ee20000000a00 */
[----:B0-----:R-:W-:-:S02]  /*07f0*/  @!P0 IMAD R32, R25, R12, RZ ;  /* 0x0000000c19208224 */ /* 0x001fc400078e02ff */
[----:B------:R-:W-:Y:S02]  /*0800*/  @!P0 IMAD.MOV.U32 R25, RZ, RZ, R7 ;  /* 0x000000ffff198224 */ /* 0x000fe400078e0007 */
[C---:B------:R-:W-:Y:S02]  /*0810*/  @!P0 IMAD R13, R9.reuse, R13, R32 ;  /* 0x0000000d090d8224 */ /* 0x040fe400078e0220 */
[----:B------:R-:W-:-:S04]  /*0820*/  @!P0 IMAD.WIDE.U32 R24, R9, R12, R24 ;  /* 0x0000000c09188225 */ /* 0x000fc800078e0018 */
[----:B------:R-:W-:Y:S01]  /*0830*/  @!P0 IMAD.IADD R13, R25, 0x1, R13 ;  /* 0x00000001190d8824 */ /* 0x000fe200078e020d */
[----:B------:R-:W-:-:S04]  /*0840*/  @!P0 SHF.L.U32 R9, R24, 0x1, RZ ;  /* 0x0000000118098819 */ /* 0x000fc800000006ff */
[----:B------:R-:W-:Y:S02]  /*0850*/  @!P0 SHF.L.U64.HI R24, R24, 0x1, R13 ;  /* 0x0000000118188819 */ /* 0x000fe4000001020d */
[C---:B--2---:R-:W-:Y:S02]  /*0860*/  @!P0 IADD3 R22, P2, PT, R9.reuse, R22, RZ ;  /* 0x0000001609168210 */ /* 0x044fe40007f5e0ff */
[----:B---3--:R-:W-:-:S03]  /*0870*/  @!P0 IADD3 R32, P1, PT, R9, R20, RZ ;  /* 0x0000001409208210 */ /* 0x008fc60007f3e0ff */
[C---:B------:R-:W-:Y:S01]  /*0880*/  @!P0 IMAD.X R23, R24.reuse, 0x1, R23, P2 ;  /* 0x0000000118178824 */ /* 0x040fe200010e0617 */
[----:B------:R-:W-:Y:S02]  /*0890*/  @!P0 IADD3.X R33, PT, PT, R24, R21, RZ, P1, !PT ;  /* 0x0000001518218210 */ /* 0x000fe40000ffe4ff */
[----:B------:R-:W0:Y:S02]  /*08a0*/  @!P0 LDC.64 R20, c[0x0][0x3f8] ;  /* 0x0000fe00ff148b82 */ /* 0x000e240000000a00 */
[----:B------:R2:W3:Y:S04]  /*08b0*/  @!P0 LDG.E R22, desc[UR4][R22.64] ;  /* 0x0000000416168981 */ /* 0x0004e8000c1e1900 */
[----:B------:R-:W4:Y:S01]  /*08c0*/  @!P0 LDG.E R32, desc[UR4][R32.64] ;  /* 0x0000000420208981 */ /* 0x000f22000c1e1900 */
[----:B------:R-:W-:Y:S01]  /*08d0*/  PRMT R13, RZ, 0x7610, R13 ;  /* 0x00007610ff0d7816 */ /* 0x000fe2000000000d */
[----:B------:R-:W5:Y:S01]  /*08e0*/  @!P0 LDC.64 R24, c[0x0][0x3a0] ;  /* 0x0000e800ff188b82 */ /* 0x000f620000000a00 */
[----:B------:R-:W-:-:S02]  /*08f0*/  PRMT R9, RZ, 0x7610, R9 ;  /* 0x00007610ff097816 */ /* 0x000fc40000000009 */
[----:B------:R-:W-:Y:S02]  /*0900*/  PRMT R27, RZ, 0x7610, R27 ;  /* 0x00007610ff1b7816 */ /* 0x000fe4000000001b */
[----:B------:R-:W-:Y:S02]  /*0910*/  PRMT R12, RZ, 0x7610, R12 ;  /* 0x00007610ff0c7816 */ /* 0x000fe4000000000c */
[----:B------:R-:W-:Y:S02]  /*0920*/  @!P0 SHF.R.S32.HI R29, RZ, 0x1f, R5 ;  /* 0x0000001fff1d8819 */ /* 0x000fe40000011405 */
[----:B--2---:R-:W-:Y:S02]  /*0930*/  @!P0 MOV R23, R7 ;  /* 0x0000000700178202 */ /* 0x004fe40000000f00 */
[C---:B---3--:R-:W-:Y:S02]  /*0940*/  @!P0 PRMT R13, R22.reuse, 0x7610, R13 ;  /* 0x00007610160d8816 */ /* 0x048fe4000000000d */
[----:B------:R-:W-:Y:S01]  /*0950*/  @!P0 PRMT R9, R22, 0x7632, R9 ;  /* 0x0000763216098816 */ /* 0x000fe20000000009 */
[----:B------:R-:W-:Y:S01]  /*0960*/  @!P0 IMAD.MOV.U32 R22, RZ, RZ, R34 ;  /* 0x000000ffff168224 */ /* 0x000fe200078e0022 */
[----:B----4-:R-:W-:-:S02]  /*0970*/  @!P0 PRMT R27, R32, 0x7610, R27 ;  /* 0x00007610201b8816 */ /* 0x010fc4000000001b */
[----:B------:R-:W-:Y:S01]  /*0980*/  @!P0 PRMT R12, R32, 0x7632, R12 ;  /* 0x00007632200c8816 */ /* 0x000fe2000000000c */
[-C--:B0-----:R-:W-:Y:S01]  /*0990*/  @!P0 IMAD R32, R29, R20.reuse, RZ ;  /* 0x000000141d208224 */ /* 0x081fe200078e02ff */
[----:B------:R-:W-:Y:S01]  /*09a0*/  SHF.L.U32 R27, R27, 0x10, RZ ;  /* 0x000000101b1b7819 */ /* 0x000fe200000006ff */
[C---:B------:R-:W-:Y:S02]  /*09b0*/  @!P0 IMAD.WIDE.U32 R36, R5.reuse, R20, R22 ;  /* 0x0000001405248225 */ /* 0x040fe400078e0016 */
[----:B------:R-:W0:Y:S02]  /*09c0*/  @!P0 LDC.64 R22, c[0x0][0x3f8] ;  /* 0x0000fe00ff168b82 */ /* 0x000e240000000a00 */
[----:B------:R-:W-:Y:S02]  /*09d0*/  @!P0 IMAD R21, R5, R21, R32 ;  /* 0x0000001505158224 */ /* 0x000fe400078e0220 */
[----:B------:R-:W-:Y:S01]  /*09e0*/  FADD.FTZ R27, -R16, R27 ;  /* 0x0000001b101b7221 */ /* 0x000fe20000010100 */
[----:B------:R-:W-:-:S02]  /*09f0*/  IMAD.U32 R32, R13, 0x10000, RZ ;  /* 0x000100000d207824 */ /* 0x000fc400078e00ff */
[----:B------:R-:W-:Y:S01]  /*0a00*/  @!P0 IADD3 R33, PT, PT, R37, R21, RZ ;  /* 0x0000001525218210 */ /* 0x000fe20007ffe0ff */
[----:B-1----:R-:W-:Y:S01]  /*0a10*/  FMUL.FTZ R29, R27, R0 ;  /* 0x000000001b1d7220 */ /* 0x002fe20000410000 */
[----:B------:R-:W-:Y:S02]  /*0a20*/  @!P0 IMAD.SHL.U32 R37, R36, 0x2, RZ ;  /* 0x0000000224258824 */ /* 0x000fe400078e00ff */
[C---:B------:R-:W-:Y:S01]  /*0a30*/  FMUL.FTZ R27, R32.reuse, R18 ;  /* 0x00000012201b7220 */ /* 0x040fe20000410000 */
[C---:B------:R-:W-:Y:S01]  /*0a40*/  FADD.FTZ R4, R32.reuse, R4 ;  /* 0x0000000420047221 */ /* 0x040fe20000010000 */
[----:B------:R-:W-:Y:S01]  /*0a50*/  FFMA.FTZ R13, R32, R29, R17 ;  /* 0x0000001d200d7223 */ /* 0x000fe20000010011 */
[----:B------:R-:W-:Y:S01]  /*0a60*/  @!P0 SHF.L.U64.HI R32, R36, 0x1, R33 ;  /* 0x0000000124208819 */ /* 0x000fe20000010221 */
[----:B------:R-:W1:Y:S01]  /*0a70*/  @!P0 LDC.64 R20, c[0x0][0x398] ;  /* 0x0000e600ff148b82 */ /* 0x000e620000000a00 */
[----:B-----5:R-:W-:Y:S01]  /*0a80*/  @!P0 IADD3 R24, P1, PT, R37, R24, RZ ;  /* 0x0000001825188210 */ /* 0x020fe20007f3e0ff */
[----:B------:R-:W-:Y:S01]  /*0a90*/  FFMA.FTZ R17, R29, R27, R28 ;  /* 0x0000001b1d117223 */ /* 0x000fe2000001001c */
[----:B------:R-:W-:-:S03]  /*0aa0*/  @!P0 IADD3 R29, PT, PT, R5, 0x1, RZ ;  /* 0x00000001051d8810 */ /* 0x000fc60007ffe0ff */
[----:B------:R-:W-:Y:S01]  /*0ab0*/  @!P0 IMAD.X R25, R32, 0x1, R25, P1 ;  /* 0x0000000120198824 */ /* 0x000fe200008e0619 */
[----:B------:R-:W-:-:S04]  /*0ac0*/  @!P0 SHF.R.S32.HI R33, RZ, 0x1f, R29 ;  /* 0x0000001fff218819 */ /* 0x000fc8000001141d */
[----:B------:R2:W3:Y:S01]  /*0ad0*/  @!P0 LDG.E R28, desc[UR4][R24.64] ;  /* 0x00000004181c8981 */ /* 0x0004e2000c1e1900 */
[----:B0-----:R-:W-:-:S04]  /*0ae0*/  @!P0 IMAD R36, R33, R22, RZ ;  /* 0x0000001621248224 */ /* 0x001fc800078e02ff */
[----:B------:R-:W-:Y:S01]  /*0af0*/  @!P0 IMAD R23, R29, R23, R36 ;  /* 0x000000171d178224 */ /* 0x000fe200078e0224 */
[----:B--2---:R-:W-:Y:S01]  /*0b00*/  @!P0 MOV R24, R34 ;  /* 0x0000002200188202 */ /* 0x004fe20000000f00 */
[----:B------:R-:W-:-:S04]  /*0b10*/  @!P0 IMAD.MOV.U32 R25, RZ, RZ, R7 ;  /* 0x000000ffff198224 */ /* 0x000fc800078e0007 */
[----:B------:R-:W-:-:S05]  /*0b20*/  @!P0 IMAD.WIDE.U32 R24, R29, R22, R24 ;  /* 0x000000161d188225 */ /* 0x000fca00078e0018 */
[----:B------:R-:W-:Y:S01]  /*0b30*/  @!P0 IADD3 R23, PT, PT, R25, R23, RZ ;  /* 0x0000001719178210 */ /* 0x000fe20007ffe0ff */
[----:B------:R-:W-:-:S03]  /*0b40*/  @!P0 IMAD.SHL.U32 R33, R24, 0x2, RZ ;  /* 0x0000000218218824 */ /* 0x000fc600078e00ff */
[----:B------:R-:W-:Y:S02]  /*0b50*/  @!P0 SHF.L.U64.HI R29, R24, 0x1, R23 ;  /* 0x00000001181d8819 */ /* 0x000fe40000010217 */
[----:B------:R-:W0:Y:S08]  /*0b60*/  @!P0 LDC.64 R22, c[0x0][0x3a0] ;  /* 0x0000e800ff168b82 */ /* 0x000e300000000a00 */
[----:B------:R-:W2:Y:S01]  /*0b70*/  @!P0 LDC.64 R24, c[0x0][0x398] ;  /* 0x0000e600ff188b82 */ /* 0x000ea20000000a00 */
[----:B-1----:R-:W-:-:S04]  /*0b80*/  @!P0 IADD3 R36, P1, PT, R37, R20, RZ ;  /* 0x0000001425248210 */ /* 0x002fc80007f3e0ff */
[----:B------:R-:W-:-:S03]  /*0b90*/  @!P0 IADD3.X R37, PT, PT, R32, R21, RZ, P1, !PT ;  /* 0x0000001520258210 */ /* 0x000fc60000ffe4ff */
[----:B------:R-:W1:Y:S02]  /*0ba0*/  @!P0 LDC.64 R20, c[0x0][0x3f8] ;  /* 0x0000fe00ff148b82 */ /* 0x000e640000000a00 */
[----:B------:R-:W4:Y:S01]  /*0bb0*/  @!P0 LDG.E R36, desc[UR4][R36.64] ;  /* 0x0000000424248981 */ /* 0x000f22000c1e1900 */
[C---:B0-----:R-:W-:Y:S02]  /*0bc0*/  @!P0 IADD3 R22, P1, PT, R33.reuse, R22, RZ ;  /* 0x0000001621168210 */ /* 0x041fe40007f3e0ff */
[----:B--2---:R-:W-:-:S03]  /*0bd0*/  @!P0 IADD3 R32, P2, PT, R33, R24, RZ ;  /* 0x0000001821208210 */ /* 0x004fc60007f5e0ff */
[C---:B------:R-:W-:Y:S01]  /*0be0*/  @!P0 IMAD.X R23, R29.reuse, 0x1, R23, P1 ;  /* 0x000000011d178824 */ /* 0x040fe200008e0617 */
[----:B------:R-:W-:Y:S01]  /*0bf0*/  @!P0 IADD3.X R33, PT, PT, R29, R25, RZ, P2, !PT ;  /* 0x000000191d218210 */ /* 0x000fe200017fe4ff */
[----:B------:R-:W-:-:S03]  /*0c00*/  @!P0 VIADD R29, R5, 0x2 ;  /* 0x00000002051d8836 */ /* 0x000fc60000000000 */
[----:B------:R0:W2:Y:S02]  /*0c10*/  @!P0 LDG.E R24, desc[UR4][R22.64] ;  /* 0x0000000416188981 */ /* 0x0000a4000c1e1900 */
[----:B------:R-:W-:Y:S02]  /*0c20*/  @!P0 SHF.R.S32.HI R25, RZ, 0x1f, R29 ;  /* 0x0000001fff198819 */ /* 0x000fe4000001141d */
[----:B------:R-:W5:Y:S03]  /*0c30*/  @!P0 LDG.E R32, desc[UR4][R32.64] ;  /* 0x0000000420208981 */ /* 0x000f66000c1e1900 */
[----:B-1----:R-:W-:Y:S01]  /*0c40*/  @!P0 IMAD R25, R25, R20, RZ ;  /* 0x0000001419198224 */ /* 0x002fe200078e02ff */
[----:B0-----:R-:W-:Y:S01]  /*0c50*/  @!P0 MOV R22, R34 ;  /* 0x0000002200168202 */ /* 0x001fe20000000f00 */
[----:B------:R-:W-:Y:S02]  /*0c60*/  @!P0 IMAD.MOV.U32 R23, RZ, RZ, R7 ;  /* 0x000000ffff178224 */ /* 0x000fe400078e0007 */
[----:B------:R-:W-:-:S02]  /*0c70*/  @!P0 IMAD R25, R29, R21, R25 ;  /* 0x000000151d198224 */ /* 0x000fc400078e0219 */
[----:B------:R-:W-:Y:S02]  /*0c80*/  @!P0 IMAD.WIDE.U32 R22, R29, R20, R22 ;  /* 0x000000141d168225 */ /* 0x000fe400078e0016 */
[----:B------:R-:W0:Y:S03]  /*0c90*/  @!P0 LDC.64 R20, c[0x0][0x3a0] ;  /* 0x0000e800ff148b82 */ /* 0x000e260000000a00 */
[----:B------:R-:W-:Y:S01]  /*0ca0*/  @!P0 IADD3 R25, PT, PT, R23, R25, RZ ;  /* 0x0000001917198210 */ /* 0x000fe20007ffe0ff */
[----:B------:R-:W-:-:S03]  /*0cb0*/  @!P0 IMAD.SHL.U32 R29, R22, 0x2, RZ ;  /* 0x00000002161d8824 */ /* 0x000fc600078e00ff */
[----:B------:R-:W-:Y:S02]  /*0cc0*/  @!P0 SHF.L.U64.HI R25, R22, 0x1, R25 ;  /* 0x0000000116198819 */ /* 0x000fe40000010219 */
[----:B------:R-:W1:Y:S01]  /*0cd0*/  @!P0 LDC.64 R22, c[0x0][0x398] ;  /* 0x0000e600ff168b82 */ /* 0x000e620000000a00 */
[----:B0-----:R-:W-:-:S04]  /*0ce0*/  @!P0 IADD3 R20, P1, PT, R29, R20, RZ ;  /* 0x000000141d148210 */ /* 0x001fc80007f3e0ff */
[----:B------:R-:W-:Y:S02]  /*0cf0*/  @!P0 IADD3.X R21, PT, PT, R25, R21, RZ, P1, !PT ;  /* 0x0000001519158210 */ /* 0x000fe40000ffe4ff */
[----:B-1----:R-:W-:-:S03]  /*0d00*/  @!P0 IADD3 R22, P1, PT, R29, R22, RZ ;  /* 0x000000161d168210 */ /* 0x002fc60007f3e0ff */
[----:B------:R-:W5:Y:S02]  /*0d10*/  @!P0 LDG.E R20, desc[UR4][R20.64] ;  /* 0x0000000414148981 */ /* 0x000f64000c1e1900 */
[----:B------:R-:W-:-:S05]  /*0d20*/  @!P0 IMAD.X R23, R25, 0x1, R23, P1 ;  /* 0x0000000119178824 */ /* 0x000fca00008e0617 */
[----:B------:R0:W5:Y:S01]  /*0d30*/  @!P0 LDG.E R22, desc[UR4][R22.64] ;  /* 0x0000000416168981 */ /* 0x000162000c1e1900 */
[----:B------:R-:W-:-:S05]  /*0d40*/  SHF.L.U32 R25, R12, 0x10, RZ ;  /* 0x000000100c197819 */ /* 0x000fca00000006ff */
[----:B------:R-:W-:Y:S01]  /*0d50*/  FADD.FTZ R29, -R16, R25 ;  /* 0x00000019101d7221 */ /* 0x000fe20000010100 */
[----:B------:R-:W-:Y:S01]  /*0d60*/  IMAD.U32 R25, R9, 0x10000, RZ ;  /* 0x0001000009197824 */ /* 0x000fe200078e00ff */
[----:B------:R-:W-:Y:S02]  /*0d70*/  PRMT R9, RZ, 0x7610, R9 ;  /* 0x00007610ff097816 */ /* 0x000fe40000000009 */
[----:B------:R-:W-:Y:S01]  /*0d80*/  FMUL.FTZ R29, R29, R0 ;  /* 0x000000001d1d7220 */ /* 0x000fe20000410000 */
[----:B------:R-:W-:Y:S01]  /*0d90*/  FADD.FTZ R27, R27, R26 ;  /* 0x0000001a1b1b7221 */ /* 0x000fe20000010000 */
[----:B0-----:R-:W-:Y:S01]  /*0da0*/  PRMT R23, RZ, 0x7610, R23 ;  /* 0x00007610ff177816 */ /* 0x001fe20000000017 */
[C---:B------:R-:W-:Y:S01]  /*0db0*/  FADD.FTZ R11, R25.reuse, R11 ;  /* 0x0000000b190b7221 */ /* 0x040fe20000010000 */
[C---:B------:R-:W-:Y:S01]  /*0dc0*/  FFMA.FTZ R10, R25.reuse, R29, R10 ;  /* 0x0000001d190a7223 */ /* 0x040fe2000001000a */
[----:B------:R-:W-:Y:S01]  /*0dd0*/  FMUL.FTZ R26, R25, R19 ;  /* 0x00000013191a7220 */ /* 0x000fe20000410000 */
[----:B------:R-:W-:-:S03]  /*0de0*/  PRMT R21, RZ, 0x7610, R21 ;  /* 0x00007610ff157816 */ /* 0x000fc60000000015 */
[----:B------:R-:W-:Y:S01]  /*0df0*/  FADD.FTZ R12, R26, R27 ;  /* 0x0000001b1a0c7221 */ /* 0x000fe20000010000 */
[----:B------:R-:W-:Y:S01]  /*0e00*/  FFMA.FTZ R17, R29, R26, R17 ;  /* 0x0000001a1d117223 */ /* 0x000fe20000010011 */
[----:B------:R-:W-:-:S05]  /*0e10*/  VIADD R3, R3, 0x4 ;  /* 0x0000000403037836 */ /* 0x000fca0000000000 */
[----:B------:R-:W-:Y:S01]  /*0e20*/  ISETP.NE.AND P1, PT, R3, RZ, PT ;  /* 0x000000ff0300720c */ /* 0x000fe20003f25270 */
[----:B------:R-:W-:Y:S01]  /*0e30*/  VIADD R5, R5, 0x4 ;  /* 0x0000000405057836 */ /* 0x000fe20000000000 */
[----:B---3--:R-:W-:-:S04]  /*0e40*/  @!P0 PRMT R9, R28, 0x7610, R9 ;  /* 0x000076101c098816 */ /* 0x008fc80000000009 */
[----:B------:R-:W-:Y:S02]  /*0e50*/  SHF.L.U32 R25, R9, 0x10, RZ ;  /* 0x0000001009197819 */ /* 0x000fe400000006ff */
[----:B------:R-:W-:-:S03]  /*0e60*/  @!P0 PRMT R21, R28, 0x7632, R21 ;  /* 0x000076321c158816 */ /* 0x000fc60000000015 */
[----:B------:R-:W-:-:S04]  /*0e70*/  FADD.FTZ R25, -R16, R25 ;  /* 0x0000001910197221 */ /* 0x000fc80000010100 */
[----:B------:R-:W-:Y:S01]  /*0e80*/  FMUL.FTZ R28, R25, R0 ;  /* 0x00000000191c7220 */ /* 0x000fe20000410000 */
[----:B------:R-:W-:Y:S02]  /*0e90*/  SHF.L.U32 R25, R21, 0x10, RZ ;  /* 0x0000001015197819 */ /* 0x000fe400000006ff */
[----:B------:R-:W-:-:S03]  /*0ea0*/  PRMT R9, RZ, 0x7610, R9 ;  /* 0x00007610ff097816 */ /* 0x000fc60000000009 */
[----:B------:R-:W-:Y:S01]  /*0eb0*/  FADD.FTZ R25, -R16, R25 ;  /* 0x0000001910197221 */ /* 0x000fe20000010100 */
[----:B----4-:R-:W-:-:S05]  /*0ec0*/  @!P0 PRMT R23, R36, 0x7610, R23 ;  /* 0x0000761024178816 */ /* 0x010fca0000000017 */
[----:B------:R-:W-:-:S04]  /*0ed0*/  IMAD.U32 R26, R23, 0x10000, RZ ;  /* 0x00010000171a7824 */ /* 0x000fc800078e00ff */
[----:B------:R-:W-:Y:S01]  /*0ee0*/  FMUL.FTZ R23, R26, R18 ;  /* 0x000000121a177220 */ /* 0x000fe20000410000 */
[--C-:B------:R-:W-:Y:S01]  /*0ef0*/  FADD.FTZ R4, R4, R26.reuse ;  /* 0x0000001a04047221 */ /* 0x100fe20000010000 */
[----:B------:R-:W-:Y:S01]  /*0f00*/  FFMA.FTZ R13, R26, R28, R13 ;  /* 0x0000001c1a0d7223 */ /* 0x000fe2000001000d */
[----:B------:R-:W-:Y:S01]  /*0f10*/  PRMT R26, RZ, 0x7610, R26 ;  /* 0x00007610ff1a7816 */ /* 0x000fe2000000001a */
[----:B------:R-:W-:Y:S01]  /*0f20*/  FADD.FTZ R21, R12, R23 ;  /* 0x000000170c157221 */ /* 0x000fe20000010000 */
[----:B------:R-:W-:Y:S02]  /*0f30*/  PRMT R12, RZ, 0x7610, R12 ;  /* 0x00007610ff0c7816 */ /* 0x000fe4000000000c */
[----:B------:R-:W-:Y:S01]  /*0f40*/  @!P0 PRMT R9, R36, 0x7632, R9 ;  /* 0x0000763224098816 */ /* 0x000fe20000000009 */
[----:B------:R-:W-:Y:S01]  /*0f50*/  FFMA.FTZ R17, R28, R23, R17 ;  /* 0x000000171c117223 */ /* 0x000fe20000010011 */
[C---:B--2---:R-:W-:Y:S02]  /*0f60*/  @!P0 PRMT R26, R24.reuse, 0x7610, R26 ;  /* 0x00007610181a8816 */ /* 0x044fe4000000001a */
[----:B------:R-:W-:Y:S01]  /*0f70*/  @!P0 PRMT R12, R24, 0x7632, R12 ;  /* 0x00007632180c8816 */ /* 0x000fe2000000000c */
[----:B------:R-:W-:Y:S01]  /*0f80*/  FMUL.FTZ R24, R25, R0 ;  /* 0x0000000019187220 */ /* 0x000fe20000410000 */
[----:B------:R-:W-:Y:S01]  /*0f90*/  PRMT R23, RZ, 0x7610, R23 ;  /* 0x00007610ff177816 */ /* 0x000fe20000000017 */
[----:B------:R-:W-:Y:S01]  /*0fa0*/  IMAD.U32 R9, R9, 0x10000, RZ ;  /* 0x0001000009097824 */ /* 0x000fe200078e00ff */
[----:B------:R-:W-:-:S02]  /*0fb0*/  SHF.L.U32 R25, R26, 0x10, RZ ;  /* 0x000000101a197819 */ /* 0x000fc400000006ff */
[----:B-----5:R-:W-:Y:S01]  /*0fc0*/  @!P0 PRMT R23, R32, 0x7610, R23 ;  /* 0x0000761020178816 */ /* 0x020fe20000000017 */
[C---:B------:R-:W-:Y:S02]  /*0fd0*/  FMUL.FTZ R26, R9.reuse, R19 ;  /* 0x00000013091a7220 */ /* 0x040fe40000410000 */
[----:B------:R-:W-:Y:S01]  /*0fe0*/  FADD.FTZ R25, -R16, R25 ;  /* 0x0000001910197221 */ /* 0x000fe20000010100 */
[----:B------:R-:W-:Y:S01]  /*0ff0*/  FFMA.FTZ R10, R9, R24, R10 ;  /* 0x00000018090a7223 */ /* 0x000fe2000001000a */
[----:B------:R-:W-:Y:S01]  /*1000*/  FFMA.FTZ R17, R24, R26, R17 ;  /* 0x0000001a18117223 */ /* 0x000fe20000010011 */
[----:B------:R-:W-:Y:S02]  /*1010*/  IMAD.U32 R28, R23, 0x10000, RZ ;  /* 0x00010000171c7824 */ /* 0x000fe400078e00ff */
[----:B------:R-:W-:Y:S01]  /*1020*/  FMUL.FTZ R24, R25, R0 ;  /* 0x0000000019187220 */ /* 0x000fe20000410000 */
[----:B------:R-:W-:Y:S01]  /*1030*/  SHF.L.U32 R23, R12, 0x10, RZ ;  /* 0x000000100c177819 */ /* 0x000fe200000006ff */
[----:B------:R-:W-:Y:S01]  /*1040*/  FADD.FTZ R21, R26, R21 ;  /* 0x000000151a157221 */ /* 0x000fe20000010000 */
[----:B------:R-:W-:Y:S01]  /*1050*/  FADD.FTZ R4, R4, R28 ;  /* 0x0000001c04047221 */ /* 0x000fe20000010000 */
[C---:B------:R-:W-:Y:S01]  /*1060*/  FFMA.FTZ R13, R28.reuse, R24, R13 ;  /* 0x000000181c0d7223 */ /* 0x040fe2000001000d */
[----:B------:R-:W-:Y:S01]  /*1070*/  PRMT R12, RZ, 0x7610, R12 ;  /* 0x00007610ff0c7816 */ /* 0x000fe2000000000c */
[----:B------:R-:W-:Y:S01]  /*1080*/  FMUL.FTZ R28, R28, R18 ;  /* 0x000000121c1c7220 */ /* 0x000fe20000410000 */
[--C-:B------:R-:W-:Y:S01]  /*1090*/  FADD.FTZ R11, R11, R9.reuse ;  /* 0x000000090b0b7221 */ /* 0x100fe20000010000 */
[----:B------:R-:W-:-:S02]  /*10a0*/  PRMT R9, RZ, 0x7610, R9 ;  /* 0x00007610ff097816 */ /* 0x000fc40000000009 */
[----:B------:R-:W-:Y:S01]  /*10b0*/  FADD.FTZ R21, R21, R28 ;  /* 0x0000001c15157221 */ /* 0x000fe20000010000 */
[----:B------:R-:W-:Y:S01]  /*10c0*/  FFMA.FTZ R28, R24, R28, R17 ;  /* 0x0000001c181c7223 */ /* 0x000fe20000010011 */
[----:B------:R-:W-:Y:S02]  /*10d0*/  @!P0 PRMT R9, R32, 0x7632, R9 ;  /* 0x0000763220098816 */ /* 0x000fe40000000009 */
[----:B------:R-:W-:Y:S02]  /*10e0*/  PRMT R17, RZ, 0x7610, R17 ;  /* 0x00007610ff117816 */ /* 0x000fe40000000011 */
[----:B------:R-:W-:Y:S01]  /*10f0*/  PRMT R25, RZ, 0x7610, R25 ;  /* 0x00007610ff197816 */ /* 0x000fe20000000019 */
[----:B------:R-:W-:Y:S01]  /*1100*/  FADD.FTZ R23, -R16, R23 ;  /* 0x0000001710177221 */ /* 0x000fe20000010100 */
[----:B------:R-:W-:-:S03]  /*1110*/  IMAD.U32 R9, R9, 0x10000, RZ ;  /* 0x0001000009097824 */ /* 0x000fc600078e00ff */
[-C--:B------:R-:W-:Y:S01]  /*1120*/  FMUL.FTZ R23, R23, R0.reuse ;  /* 0x0000000017177220 */ /* 0x080fe20000410000 */
[----:B------:R-:W-:Y:S01]  /*1130*/  FMUL.FTZ R24, R9, R19 ;  /* 0x0000001309187220 */ /* 0x000fe20000410000 */
[----:B------:R-:W-:Y:S02]  /*1140*/  @!P0 PRMT R12, R20, 0x7610, R12 ;  /* 0x00007610140c8816 */ /* 0x000fe4000000000c */
[----:B------:R-:W-:Y:S02]  /*1150*/  PRMT R20, RZ, 0x7610, R20 ;  /* 0x00007610ff147816 */ /* 0x000fe40000000014 */
[----:B------:R-:W-:Y:S02]  /*1160*/  SHF.L.U32 R27, R12, 0x10, RZ ;  /* 0x000000100c1b7819 */ /* 0x000fe400000006ff */
[----:B------:R-:W-:Y:S02]  /*1170*/  @!P0 PRMT R17, R20, 0x7632, R17 ;  /* 0x0000763214118816 */ /* 0x000fe40000000011 */
[----:B------:R-:W-:Y:S01]  /*1180*/  @!P0 PRMT R25, R22, 0x7610, R25 ;  /* 0x0000761016198816 */ /* 0x000fe20000000019 */
[----:B------:R-:W-:Y:S01]  /*1190*/  FADD.FTZ R27, -R16, R27 ;  /* 0x0000001b101b7221 */ /* 0x000fe20000010100 */
[----:B------:R-:W-:Y:S01]  /*11a0*/  @!P0 PRMT R20, R22, 0x7632, R20 ;  /* 0x0000763216148816 */ /* 0x000fe20000000014 */
[----:B------:R-:W-:Y:S01]  /*11b0*/  IMAD.U32 R17, R17, 0x10000, RZ ;  /* 0x0001000011117824 */ /* 0x000fe200078e00ff */
[----:B------:R-:W-:Y:S01]  /*11c0*/  SHF.L.U32 R12, R25, 0x10, RZ ;  /* 0x00000010190c7819 */ /* 0x000fe200000006ff */
[----:B------:R-:W-:Y:S01]  /*11d0*/  FMUL.FTZ R22, R27, R0 ;  /* 0x000000001b167220 */ /* 0x000fe20000410000 */
[----:B------:R-:W-:Y:S01]  /*11e0*/  FADD.FTZ R11, R11, R9 ;  /* 0x000000090b0b7221 */ /* 0x000fe20000010000 */
[----:B------:R-:W-:Y:S01]  /*11f0*/  FFMA.FTZ R10, R9, R23, R10 ;  /* 0x00000017090a7223 */ /* 0x000fe2000001000a */
[----:B------:R-:W-:Y:S01]  /*1200*/  FFMA.FTZ R9, R23, R24, R28 ;  /* 0x0000001817097223 */ /* 0x000fe2000001001c */
[----:B------:R-:W-:Y:S01]  /*1210*/  FADD.FTZ R25, -R16, R17 ;  /* 0x0000001110197221 */ /* 0x000fe20000010100 */
[----:B------:R-:W-:Y:S01]  /*1220*/  SHF.L.U32 R23, R20, 0x10, RZ ;  /* 0x0000001014177819 */ /* 0x000fe200000006ff */
[----:B------:R-:W-:Y:S01]  /*1230*/  FADD.FTZ R4, R4, R12 ;  /* 0x0000000c04047221 */ /* 0x000fe20000010000 */
[----:B------:R-:W-:Y:S01]  /*1240*/  FFMA.FTZ R17, R12, R22, R13 ;  /* 0x000000160c117223 */ /* 0x000fe2000001000d */
[----:B------:R-:W-:Y:S01]  /*1250*/  FADD.FTZ R21, R24, R21 ;  /* 0x0000001518157221 */ /* 0x000fe20000010000 */
[----:B------:R-:W-:Y:S01]  /*1260*/  FMUL.FTZ R12, R12, R18 ;  /* 0x000000120c0c7220 */ /* 0x000fe20000410000 */
[----:B------:R-:W-:Y:S01]  /*1270*/  FMUL.FTZ R28, R23, R19 ;  /* 0x00000013171c7220 */ /* 0x000fe20000410000 */
[----:B------:R-:W-:-:S02]  /*1280*/  FMUL.FTZ R25, R25, R0 ;  /* 0x0000000019197220 */ /* 0x000fc40000410000 */
[----:B------:R-:W-:Y:S01]  /*1290*/  FADD.FTZ R21, R21, R12 ;  /* 0x0000000c15157221 */ /* 0x000fe20000010000 */
[----:B------:R-:W-:Y:S01]  /*12a0*/  FFMA.FTZ R12, R22, R12, R9 ;  /* 0x0000000c160c7223 */ /* 0x000fe20000010009 */
[----:B------:R-:W-:Y:S01]  /*12b0*/  FADD.FTZ R11, R11, R23 ;  /* 0x000000170b0b7221 */ /* 0x000fe20000010000 */
[----:B------:R-:W-:Y:S01]  /*12c0*/  FFMA.FTZ R10, R23, R25, R10 ;  /* 0x00000019170a7223 */ /* 0x000fe2000001000a */
[----:B------:R-:W-:Y:S01]  /*12d0*/  FADD.FTZ R26, R28, R21 ;  /* 0x000000151c1a7221 */ /* 0x000fe20000010000 */
[----:B------:R-:W-:Y:S01]  /*12e0*/  FFMA.FTZ R28, R25, R28, R12 ;  /* 0x0000001c191c7223 */ /* 0x000fe2000001000c */
[----:B------:R-:W-:Y:S06]  /*12f0*/  @P1 BRA `(.L_x_2538) ;  /* 0xfffffff400241947 */ /* 0x000fec000383ffff */
[----:B------:R-:W-:-:S07]  /*1300*/  IADD3 R3, PT, PT, R5, -0x1, RZ ;  /* 0xffffffff05037810 */ /* 0x000fce0007ffe0ff */
.L_x_2537:
        /* <DEDUP_REMOVED lines=11> */
[----:B------:R-:W-:-:S04]  /*13c0*/  @!P0 IMAD.MOV.U32 R6, RZ, RZ, R34 ;  /* 0x000000ffff068224 */ /* 0x000fc800078e0022 */
[----:B------:R-:W-:Y:S02]  /*13d0*/  @!P0 IMAD R22, R5, UR6, RZ ;  /* 0x0000000605168c24 */ /* 0x000fe4000f8e02ff */
[----:B------:R-:W2:Y:S01]  /*13e0*/  @!P0 LDC.64 R8, c[0x0][0x398] ;  /* 0x0000e600ff088b82 */ /* 0x000ea20000000a00 */
[----:B------:R-:W-:-:S04]  /*13f0*/  @!P0 IMAD.WIDE.U32 R12, R3, UR6, R6 ;  /* 0x00000006030c8c25 */ /* 0x000fc8000f8e0006 */
[----:B------:R-:W-:Y:S01]  /*1400*/  @!P0 IMAD R23, R3, UR7, R22 ;  /* 0x0000000703178c24 */ /* 0x000fe2000f8e0216 */
[----:B------:R-:W-:-:S03]  /*1410*/  @!P0 SHF.L.U32 R5, R12, 0x1, RZ ;  /* 0x000000010c058819 */ /* 0x000fc600000006ff */
[----:B------:R-:W-:-:S05]  /*1420*/  @!P0 IMAD.IADD R13, R13, 0x1, R23 ;  /* 0x000000010d0d8824 */ /* 0x000fca00078e0217 */
[----:B------:R-:W-:Y:S02]  /*1430*/  @!P0 SHF.L.U64.HI R6, R12, 0x1, R13 ;  /* 0x000000010c068819 */ /* 0x000fe4000001020d */
[C---:B0-----:R-:W-:Y:S01]  /*1440*/  @!P0 IADD3 R22, P2, PT, R5.reuse, R20, RZ ;  /* 0x0000001405168210 */ /* 0x041fe20007f5e0ff */
[----:B------:R-:W0:Y:S03]  /*1450*/  @!P0 LDC.64 R12, c[0x0][0x3a0] ;  /* 0x0000e800ff0c8b82 */ /* 0x000e260000000a00 */
[C---:B------:R-:W-:Y:S02]  /*1460*/  @!P0 IADD3.X R23, PT, PT, R6.reuse, R21, RZ, P2, !PT ;  /* 0x0000001506178210 */ /* 0x040fe400017fe4ff */
[----:B--2---:R-:W-:Y:S01]  /*1470*/  @!P0 IADD3 R8, P3, PT, R5, R8, RZ ;  /* 0x0000000805088210 */ /* 0x004fe20007f7e0ff */
[----:B------:R-:W-:Y:S02]  /*1480*/  @!P0 VIADD R5, R3, 0x1 ;  /* 0x0000000103058836 */ /* 0x000fe40000000000 */
[----:B------:R-:W2:Y:S01]  /*1490*/  @!P0 LDC.64 R20, c[0x0][0x398] ;  /* 0x0000e600ff148b82 */ /* 0x000ea20000000a00 */
[----:B------:R-:W3:Y:S01]  /*14a0*/  @!P0 LDG.E R22, desc[UR4][R22.64] ;  /* 0x0000000416168981 */ /* 0x000ee2000c1e1900 */
[----:B------:R-:W-:-:S02]  /*14b0*/  @!P0 IADD3.X R9, PT, PT, R6, R9, RZ, P3, !PT ;  /* 0x0000000906098210 */ /* 0x000fc40001ffe4ff */
[----:B------:R-:W-:-:S03]  /*14c0*/  @!P0 SHF.R.S32.HI R6, RZ, 0x1f, R5 ;  /* 0x0000001fff068819 */ /* 0x000fc60000011405 */
[----:B------:R-:W4:Y:S02]  /*14d0*/  @!P0 LDG.E R8, desc[UR4][R8.64] ;  /* 0x0000000408088981 */ /* 0x000f24000c1e1900 */
[----:B------:R-:W-:Y:S02]  /*14e0*/  @!P0 IMAD R32, R6, UR6, RZ ;  /* 0x0000000606208c24 */ /* 0x000fe4000f8e02ff */
[----:B------:R-:W-:-:S04]  /*14f0*/  @!P0 IMAD.MOV.U32 R6, RZ, RZ, R34 ;  /* 0x000000ffff068224 */ /* 0x000fc800078e0022 */
[----:B------:R-:W-:-:S04]  /*1500*/  @!P0 IMAD.WIDE.U32 R24, R5, UR6, R6 ;  /* 0x0000000605188c25 */ /* 0x000fc8000f8e0006 */
[----:B------:R-:W-:-:S05]  /*1510*/  @!P0 IMAD R5, R5, UR7, R32 ;  /* 0x0000000705058c24 */ /* 0x000fca000f8e0220 */
[----:B------:R-:W-:Y:S01]  /*1520*/  @!P0 IADD3 R25, PT, PT, R25, R5, RZ ;  /* 0x0000000519198210 */ /* 0x000fe20007ffe0ff */
[----:B------:R-:W-:-:S03]  /*1530*/  @!P0 IMAD.SHL.U32 R5, R24, 0x2, RZ ;  /* 0x0000000218058824 */ /* 0x000fc600078e00ff */
[----:B------:R-:W-:Y:S02]  /*1540*/  @!P0 SHF.L.U64.HI R24, R24, 0x1, R25 ;  /* 0x0000000118188819 */ /* 0x000fe40000010219 */
[C---:B0-----:R-:W-:Y:S02]  /*1550*/  @!P0 IADD3 R12, P2, PT, R5.reuse, R12, RZ ;  /* 0x0000000c050c8210 */ /* 0x041fe40007f5e0ff */
[----:B--2---:R-:W-:Y:S02]  /*1560*/  @!P0 IADD3 R20, P3, PT, R5, R20, RZ ;  /* 0x0000001405148210 */ /* 0x004fe40007f7e0ff */
[----:B------:R-:W-:-:S03]  /*1570*/  @!P0 IADD3.X R13, PT, PT, R24, R13, RZ, P2, !PT ;  /* 0x0000000d180d8210 */ /* 0x000fc600017fe4ff */
[----:B------:R-:W-:Y:S02]  /*1580*/  @!P0 IMAD.X R21, R24, 0x1, R21, P3 ;  /* 0x0000000118158824 */ /* 0x000fe400018e0615 */
[----:B------:R-:W2:Y:S04]  /*1590*/  @!P0 LDG.E R12, desc[UR4][R12.64] ;  /* 0x000000040c0c8981 */ /* 0x000ea8000c1e1900 */
[----:B------:R0:W5:Y:S01]  /*15a0*/  @!P0 LDG.E R20, desc[UR4][R20.64] ;  /* 0x0000000414148981 */ /* 0x000162000c1e1900 */
[----:B------:R-:W-:Y:S02]  /*15b0*/  PRMT R5, RZ, 0x7610, R5 ;  /* 0x00007610ff057816 */ /* 0x000fe40000000005 */
[----:B------:R-:W-:Y:S02]  /*15c0*/  PRMT R6, RZ, 0x7610, R6 ;  /* 0x00007610ff067816 */ /* 0x000fe40000000006 */
[----:B0-----:R-:W-:-:S02]  /*15d0*/  PRMT R21, RZ, 0x7610, R21 ;  /* 0x00007610ff157816 */ /* 0x001fc40000000015 */
[----:B------:R-:W-:Y:S02]  /*15e0*/  IADD3 R3, PT, PT, R3, 0x2, RZ ;  /* 0x0000000203037810 */ /* 0x000fe40007ffe0ff */
[----:B---3--:R-:W-:-:S04]  /*15f0*/  @!P0 PRMT R5, R22, 0x7610, R5 ;  /* 0x0000761016058816 */ /* 0x008fc80000000005 */
[----:B------:R-:W-:Y:S02]  /*1600*/  SHF.L.U32 R9, R5, 0x10, RZ ;  /* 0x0000001005097819 */ /* 0x000fe400000006ff */
[----:B----4-:R-:W-:Y:S02]  /*1610*/  @!P0 PRMT R6, R8, 0x7610, R6 ;  /* 0x0000761008068816 */ /* 0x010fe40000000006 */
[----:B------:R-:W-:Y:S01]  /*1620*/  PRMT R5, RZ, 0x7610, R5 ;  /* 0x00007610ff057816 */ /* 0x000fe20000000005 */
[----:B------:R-:W-:Y:S02]  /*1630*/  FADD.FTZ R9, -R16, R9 ;  /* 0x0000000910097221 */ /* 0x000fe40000010100 */
[----:B------:R-:W-:Y:S01]  /*1640*/  IMAD.U32 R24, R6, 0x10000, RZ ;  /* 0x0001000006187824 */ /* 0x000fe200078e00ff */
[----:B------:R-:W-:Y:S01]  /*1650*/  @!P0 PRMT R5, R22, 0x7632, R5 ;  /* 0x0000763216058816 */ /* 0x000fe20000000005 */
[----:B-1----:R-:W-:Y:S02]  /*1660*/  FMUL.FTZ R9, R9, R0 ;  /* 0x0000000009097220 */ /* 0x002fe40000410000 */
[C---:B------:R-:W-:Y:S01]  /*1670*/  FMUL.FTZ R13, R24.reuse, R18 ;  /* 0x00000012180d7220 */ /* 0x040fe20000410000 */
[----:B------:R-:W-:Y:S01]  /*1680*/  PRMT R6, RZ, 0x7610, R6 ;  /* 0x00007610ff067816 */ /* 0x000fe20000000006 */
[----:B------:R-:W-:-:S02]  /*1690*/  FFMA.FTZ R17, R24, R9, R17 ;  /* 0x0000000918117223 */ /* 0x000fc40000010011 */
[----:B------:R-:W-:Y:S01]  /*16a0*/  FFMA.FTZ R28, R9, R13, R28 ;  /* 0x0000000d091c7223 */ /* 0x000fe2000001001c */
[----:B------:R-:W-:Y:S02]  /*16b0*/  SHF.L.U32 R9, R5, 0x10, RZ ;  /* 0x0000001005097819 */ /* 0x000fe400000006ff */
[----:B------:R-:W-:Y:S02]  /*16c0*/  @!P0 PRMT R6, R8, 0x7632, R6 ;  /* 0x0000763208068816 */ /* 0x000fe40000000006 */
[----:B------:R-:W-:Y:S01]  /*16d0*/  PRMT R22, RZ, 0x7610, R22 ;  /* 0x00007610ff167816 */ /* 0x000fe20000000016 */
[----:B------:R-:W-:Y:S01]  /*16e0*/  FADD.FTZ R9, -R16, R9 ;  /* 0x0000000910097221 */ /* 0x000fe20000010100 */
[----:B------:R-:W-:Y:S01]  /*16f0*/  PRMT R8, RZ, 0x7610, R8 ;  /* 0x00007610ff087816 */ /* 0x000fe20000000008 */
[----:B------:R-:W-:Y:S01]  /*1700*/  FADD.FTZ R26, R26, R13 ;  /* 0x0000000d1a1a7221 */ /* 0x000fe20000010000 */
[----:B------:R-:W-:Y:S01]  /*1710*/  PRMT R5, RZ, 0x7610, R5 ;  /* 0x00007610ff057816 */ /* 0x000fe20000000005 */
[----:B------:R-:W-:-:S02]  /*1720*/  IMAD.U32 R13, R6, 0x10000, RZ ;  /* 0x00010000060d7824 */ /* 0x000fc400078e00ff */
[----:B------:R-:W-:Y:S01]  /*1730*/  FMUL.FTZ R9, R9, R0 ;  /* 0x0000000009097220 */ /* 0x000fe20000410000 */
[C---:B--2---:R-:W-:Y:S02]  /*1740*/  @!P0 PRMT R21, R12.reuse, 0x7610, R21 ;  /* 0x000076100c158816 */ /* 0x044fe40000000015 */
[----:B------:R-:W-:Y:S02]  /*1750*/  @!P0 PRMT R8, R12, 0x7632, R8 ;  /* 0x000076320c088816 */ /* 0x000fe40000000008 */
[C---:B-----5:R-:W-:Y:S02]  /*1760*/  @!P0 PRMT R22, R20.reuse, 0x7610, R22 ;  /* 0x0000761014168816 */ /* 0x060fe40000000016 */
[----:B------:R-:W-:Y:S01]  /*1770*/  SHF.L.U32 R21, R21, 0x10, RZ ;  /* 0x0000001015157819 */ /* 0x000fe200000006ff */
[----:B------:R-:W-:Y:S01]  /*1780*/  FADD.FTZ R11, R11, R13 ;  /* 0x0000000d0b0b7221 */ /* 0x000fe20000010000 */
[----:B------:R-:W-:Y:S01]  /*1790*/  @!P0 PRMT R5, R20, 0x7632, R5 ;  /* 0x0000763214058816 */ /* 0x000fe20000000005 */
[C---:B------:R-:W-:Y:S01]  /*17a0*/  FFMA.FTZ R10, R13.reuse, R9, R10 ;  /* 0x000000090d0a7223 */ /* 0x040fe2000001000a */
[----:B------:R-:W-:Y:S01]  /*17b0*/  SHF.L.U32 R22, R22, 0x10, RZ ;  /* 0x0000001016167819 */ /* 0x000fe200000006ff */
[----:B------:R-:W-:Y:S01]  /*17c0*/  FMUL.FTZ R13, R13, R19 ;  /* 0x000000130d0d7220 */ /* 0x000fe20000410000 */
[----:B------:R-:W-:-:S02]  /*17d0*/  IMAD.U32 R23, R8, 0x10000, RZ ;  /* 0x0001000008177824 */ /* 0x000fc400078e00ff */
[----:B------:R-:W-:Y:S01]  /*17e0*/  FADD.FTZ R21, -R16, R21 ;  /* 0x0000001510157221 */ /* 0x000fe20000010100 */
[----:B------:R-:W-:Y:S02]  /*17f0*/  IMAD.U32 R5, R5, 0x10000, RZ ;  /* 0x0001000005057824 */ /* 0x000fe400078e00ff */
[----:B------:R-:W-:Y:S01]  /*1800*/  FADD.FTZ R25, R13, R26 ;  /* 0x0000001a0d197221 */ /* 0x000fe20000010000 */
[----:B------:R-:W-:Y:S01]  /*1810*/  FMUL.FTZ R6, R22, R18 ;  /* 0x0000001216067220 */ /* 0x000fe20000410000 */
[----:B------:R-:W-:Y:S01]  /*1820*/  FFMA.FTZ R8, R9, R13, R28 ;  /* 0x0000000d09087223 */ /* 0x000fe2000001001c */
[-C--:B------:R-:W-:Y:S01]  /*1830*/  FMUL.FTZ R21, R21, R0.reuse ;  /* 0x0000000015157220 */ /* 0x080fe20000410000 */
[----:B------:R-:W-:Y:S01]  /*1840*/  FADD.FTZ R23, -R16, R23 ;  /* 0x0000001710177221 */ /* 0x000fe20000010100 */
[----:B------:R-:W-:Y:S01]  /*1850*/  FMUL.FTZ R28, R5, R19 ;  /* 0x00000013051c7220 */ /* 0x000fe20000410000 */
[----:B------:R-:W-:Y:S01]  /*1860*/  FADD.FTZ R9, R25, R6 ;  /* 0x0000000619097221 */ /* 0x000fe20000010000 */
[----:B------:R-:W-:Y:S01]  /*1870*/  FADD.FTZ R4, R4, R24 ;  /* 0x0000001804047221 */ /* 0x000fe20000010000 */
[----:B------:R-:W-:Y:S01]  /*1880*/  FMUL.FTZ R23, R23, R0 ;  /* 0x0000000017177220 */ /* 0x000fe20000410000 */
[----:B------:R-:W-:Y:S01]  /*1890*/  FFMA.FTZ R6, R21, R6, R8 ;  /* 0x0000000615067223 */ /* 0x000fe20000010008 */
[----:B------:R-:W-:Y:S01]  /*18a0*/  FADD.FTZ R26, R28, R9 ;  /* 0x000000091c1a7221 */ /* 0x000fe20000010000 */
[----:B------:R-:W-:Y:S01]  /*18b0*/  FADD.FTZ R4, R4, R22 ;  /* 0x0000001604047221 */ /* 0x000fe20000010000 */
[----:B------:R-:W-:Y:S01]  /*18c0*/  FFMA.FTZ R17, R22, R21, R17 ;  /* 0x0000001516117223 */ /* 0x000fe20000010011 */
[----:B------:R-:W-:Y:S01]  /*18d0*/  FADD.FTZ R11, R11, R5 ;  /* 0x000000050b0b7221 */ /* 0x000fe20000010000 */
[----:B------:R-:W-:Y:S01]  /*18e0*/  FFMA.FTZ R10, R5, R23, R10 ;  /* 0x00000017050a7223 */ /* 0x000fe2000001000a */
[----:B------:R-:W-:-:S07]  /*18f0*/  FFMA.FTZ R28, R23, R28, R6 ;  /* 0x0000001c171c7223 */ /* 0x000fce0000010006 */
.L_x_2539:
[----:B------:R-:W-:Y:S05]  /*1900*/  @P1 BRA `(.L_x_2535) ;  /* 0x0000000c00e41947 */ /* 0x000fea0003800000 */
[----:B------:R-:W0:Y:S01]  /*1910*/  LDCU.64 UR6, c[0x0][0x3f8] ;  /* 0x00007f00ff0677ac */ /* 0x000e220008000a00 */
[----:B------:R-:W-:Y:S01]  /*1920*/  SHF.R.S32.HI R5, RZ, 0x1f, R3 ;  /* 0x0000001fff057819 */ /* 0x000fe20000011403 */
[----:B------:R-:W-:Y:S01]  /*1930*/  IMAD.MOV.U32 R6, RZ, RZ, R34 ;  /* 0x000000ffff067224 */ /* 0x000fe200078e0022 */
[----:B------:R-:W-:Y:S01]  /*1940*/  BSSY.RECONVERGENT B0, `(.L_x_2540) ;  /* 0x000001a000007945 */ /* 0x000fe20003800200 */
[----:B------:R-:W-:Y:S02]  /*1950*/  PRMT R12, RZ, 0x7610, R12 ;  /* 0x00007610ff0c7816 */ /* 0x000fe4000000000c */
[----:B------:R-:W-:Y:S02]  /*1960*/  PRMT R13, RZ, 0x7610, R13 ;  /* 0x00007610ff0d7816 */ /* 0x000fe4000000000d */
[----:B0-----:R-:W-:Y:S01]  /*1970*/  ISETP.GE.U32.AND P0, PT, R30, UR6, PT ;  /* 0x000000061e007c0c */ /* 0x001fe2000bf06070 */
[----:B------:R-:W-:Y:S01]  /*1980*/  IMAD R8, R5, UR6, RZ ;  /* 0x0000000605087c24 */ /* 0x000fe2000f8e02ff */
[----:B------:R-:W-:Y:S01]  /*1990*/  PRMT R5, RZ, 0x7610, R5 ;  /* 0x00007610ff057816 */ /* 0x000fe20000000005 */
[----:B------:R-:W-:Y:S01]  /*19a0*/  IMAD.WIDE.U32 R6, R3, UR6, R6 ;  /* 0x0000000603067c25 */ /* 0x000fe2000f8e0006 */
[----:B------:R-:W-:-:S03]  /*19b0*/  ISETP.GE.AND.EX P0, PT, R31, UR7, PT, P0 ;  /* 0x000000071f007c0c */ /* 0x000fc6000bf06300 */
[----:B------:R-:W-:Y:S01]  /*19c0*/  IMAD R9, R3, UR7, R8 ;  /* 0x0000000703097c24 */ /* 0x000fe2000f8e0208 */
[----:B------:R-:W-:-:S09]  /*19d0*/  PRMT R3, RZ, 0x7610, R3 ;  /* 0x00007610ff037816 */ /* 0x000fd20000000003 */
        /* <DEDUP_REMOVED lines=16> */
.L_x_2541:
[----:B------:R-:W-:Y:S05]  /*1ae0*/  BSYNC.RECONVERGENT B0 ;  /* 0x0000000000007941 */ /* 0x000fea0003800200 */
.L_x_2540:
[----:B------:R-:W-:Y:S01]  /*1af0*/  SHF.L.U32 R5, R5, 0x10, RZ ;  /* 0x0000001005057819 */ /* 0x000fe200000006ff */
[----:B------:R-:W-:Y:S01]  /*1b00*/  IMAD.U32 R3, R3, 0x10000, RZ ;  /* 0x0001000003037824 */ /* 0x000fe200078e00ff */
[----:B------:R-:W-:-:S03]  /*1b10*/  SHF.L.U32 R6, R13, 0x10, RZ ;  /* 0x000000100d067819 */ /* 0x000fc600000006ff */
[C---:B------:R-:W-:Y:S01]  /*1b20*/  FADD.FTZ R5, -R16.reuse, R5 ;  /* 0x0000000510057221 */ /* 0x040fe20000010100 */
[----:B------:R-:W-:Y:S01]  /*1b30*/  FADD.FTZ R7, -R16, R3 ;  /* 0x0000000310077221 */ /* 0x000fe20000010100 */
[----:B------:R-:W-:Y:S02]  /*1b40*/  IMAD.U32 R3, R12, 0x10000, RZ ;  /* 0x000100000c037824 */ /* 0x000fe400078e00ff */
[----:B------:R-:W-:Y:S01]  /*1b50*/  FMUL.FTZ R9, R6, R18 ;  /* 0x0000001206097220 */ /* 0x000fe20000410000 */
[-C--:B-1----:R-:W-:Y:S01]  /*1b60*/  FMUL.FTZ R5, R5, R0.reuse ;  /* 0x0000000005057220 */ /* 0x082fe20000410000 */
[----:B------:R-:W-:Y:S01]  /*1b70*/  FMUL.FTZ R7, R7, R0 ;  /* 0x0000000007077220 */ /* 0x000fe20000410000 */
[----:B------:R-:W-:Y:S01]  /*1b80*/  FMUL.FTZ R0, R3, R19 ;  /* 0x0000001303007220 */ /* 0x000fe20000410000 */
[----:B------:R-:W-:Y:S01]  /*1b90*/  FADD.FTZ R13, R26, R9 ;  /* 0x000000091a0d7221 */ /* 0x000fe20000010000 */
[----:B------:R-:W-:Y:S01]  /*1ba0*/  FFMA.FTZ R28, R5, R9, R28 ;  /* 0x00000009051c7223 */ /* 0x000fe2000001001c */
[----:B------:R-:W-:Y:S01]  /*1bb0*/  FADD.FTZ R4, R4, R6 ;  /* 0x0000000604047221 */ /* 0x000fe20000010000 */
[----:B------:R-:W-:Y:S01]  /*1bc0*/  FFMA.FTZ R17, R6, R5, R17 ;  /* 0x0000000506117223 */ /* 0x000fe20000010011 */
[----:B------:R-:W-:Y:S01]  /*1bd0*/  FADD.FTZ R11, R11, R3 ;  /* 0x000000030b0b7221 */ /* 0x000fe20000010000 */
[----:B------:R-:W-:Y:S01]  /*1be0*/  FFMA.FTZ R10, R3, R7, R10 ;  /* 0x00000007030a7223 */ /* 0x000fe2000001000a */
[----:B------:R-:W-:Y:S01]  /*1bf0*/  FADD.FTZ R26, R0, R13 ;  /* 0x0000000d001a7221 */ /* 0x000fe20000010000 */
[----:B------:R-:W-:Y:S01]  /*1c00*/  FFMA.FTZ R28, R7, R0, R28 ;  /* 0x00000000071c7223 */ /* 0x000fe2000001001c */
[----:B------:R-:W-:Y:S06]  /*1c10*/  BRA `(.L_x_2535) ;  /* 0x0000000c00207947 */ /* 0x000fec0003800000 */
.L_x_2536:
[C---:B------:R-:W-:Y:S01]  /*1c20*/  IADD3 R4, PT, PT, -R3.reuse, R6, RZ ;  /* 0x0000000603047210 */ /* 0x040fe20007ffe1ff */
[----:B------:R-:W-:Y:S02]  /*1c30*/  VIADD R10, R6, 0xffffffff ;  /* 0xffffffff060a7836 */ /* 0x000fe40000000000 */
[----:B------:R-:W-:Y:S02]  /*1c40*/  HFMA2 R26, -RZ, RZ, 0, 0 ;  /* 0x00000000ff1a7431 */ /* 0x000fe400000001ff */
[----:B------:R-:W-:Y:S01]  /*1c50*/  IMAD.MOV.U32 R28, RZ, RZ, RZ ;  /* 0x000000ffff1c7224 */ /* 0x000fe200078e00ff */
[----:B------:R-:W-:Y:S01]  /*1c60*/  LOP3.LUT R4, R4, 0x1, RZ, 0xc0, !PT ;  /* 0x0000000104047812 */ /* 0x000fe200078ec0ff */
[----:B------:R-:W-:Y:S01]  /*1c70*/  IMAD.MOV.U32 R17, RZ, RZ, RZ ;  /* 0x000000ffff117224 */ /* 0x000fe200078e00ff */
[----:B------:R-:W-:Y:S02]  /*1c80*/  ISETP.NE.AND P2, PT, R3, R10, PT ;  /* 0x0000000a0300720c */ /* 0x000fe40003f45270 */
[----:B------:R-:W-:-:S02]  /*1c90*/  CS2R R10, SRZ ;  /* 0x00000000000a7805 */ /* 0x000fc4000001ff00 */
[----:B------:R-:W-:Y:S02]  /*1ca0*/  ISETP.NE.U32.AND P1, PT, R4, 0x1, PT ;  /* 0x000000010400780c */ /* 0x000fe40003f25070 */
        /* <DEDUP_REMOVED lines=9> */
[----:B------:R-:W-:Y:S01]  /*1d40*/  @!P0 IADD3 R13, PT, PT, R5, R17, RZ ;  /* 0x00000011050d8210 */ /* 0x000fe20007ffe0ff */
[----:B------:R-:W-:-:S03]  /*1d50*/  @!P0 IMAD.SHL.U32 R5, R4, 0x2, RZ ;  /* 0x0000000204058824 */ /* 0x000fc600078e00ff */
[----:B------:R-:W-:Y:S02]  /*1d60*/  @!P0 SHF.L.U64.HI R12, R4, 0x1, R13 ;  /* 0x00000001040c8819 */ /* 0x000fe4000001020d */
[----:B0-----:R-:W-:-:S04]  /*1d70*/  @!P0 IADD3 R10, P1, PT, R5, R10, RZ ;  /* 0x0000000a050a8210 */ /* 0x001fc80007f3e0ff */
[----:B------:R-:W-:-:S05]  /*1d80*/  @!P0 IADD3.X R11, PT, PT, R12, R11, RZ, P1, !PT ;  /* 0x0000000b0c0b8210 */ /* 0x000fca0000ffe4ff */
[----:B------:R-:W3:Y:S01]  /*1d90*/  @!P0 LDG.E R10, desc[UR4][R10.64] ;  /* 0x000000040a0a8981 */ /* 0x000ee2000c1e1900 */
[----:B--2---:R-:W-:-:S05]  /*1da0*/  @!P0 IADD3 R4, P1, PT, R5, R20, RZ ;  /* 0x0000001405048210 */ /* 0x004fca0007f3e0ff */
[----:B------:R-:W-:-:S05]  /*1db0*/  @!P0 IMAD.X R5, R12, 0x1, R21, P1 ;  /* 0x000000010c058824 */ /* 0x000fca00008e0615 */
[----:B------:R0:W2:Y:S01]  /*1dc0*/  @!P0 LDG.E R20, desc[UR4][R4.64] ;  /* 0x0000000404148981 */ /* 0x0000a2000c1e1900 */
[----:B------:R-:W-:Y:S02]  /*1dd0*/  PRMT R13, RZ, 0x7610, R13 ;  /* 0x00007610ff0d7816 */ /* 0x000fe4000000000d */
[----:B------:R-:W-:Y:S02]  /*1de0*/  PRMT R12, RZ, 0x7610, R12 ;  /* 0x00007610ff0c7816 */ /* 0x000fe4000000000c */
[----:B------:R-:W-:Y:S02]  /*1df0*/  IADD3 R3, PT, PT, R3, 0x1, RZ ;  /* 0x0000000103037810 */ /* 0x000fe40007ffe0ff */
[----:B0-----:R-:W-:Y:S02]  /*1e00*/  PRMT R5, RZ, 0x7610, R5 ;  /* 0x00007610ff057816 */ /* 0x001fe40000000005 */
[----:B------:R-:W-:Y:S02]  /*1e10*/  PRMT R4, RZ, 0x7610, R4 ;  /* 0x00007610ff047816 */ /* 0x000fe40000000004 */
[----:B---3--:R-:W-:-:S02]  /*1e20*/  @!P0 PRMT R13, R10, 0x7610, R13 ;  /* 0x000076100a0d8816 */ /* 0x008fc4000000000d */
[----:B------:R-:W-:Y:S02]  /*1e30*/  @!P0 PRMT R12, R10, 0x7632, R12 ;  /* 0x000076320a0c8816 */ /* 0x000fe4000000000c */
[----:B------:R-:W-:-:S03]  /*1e40*/  SHF.L.U32 R13, R13, 0x10, RZ ;  /* 0x000000100d0d7819 */ /* 0x000fc600000006ff */
[----:B------:R-:W-:Y:S02]  /*1e50*/  IMAD.U32 R21, R12, 0x10000, RZ ;  /* 0x000100000c157824 */ /* 0x000fe400078e00ff */
[C---:B------:R-:W-:Y:S02]  /*1e60*/  FADD.FTZ R13, -R16.reuse, R13 ;  /* 0x0000000d100d7221 */ /* 0x040fe40000010100 */
[----:B------:R-:W-:Y:S01]  /*1e70*/  FADD.FTZ R21, -R16, R21 ;  /* 0x0000001510157221 */ /* 0x000fe20000010100 */
[C---:B--2---:R-:W-:Y:S01]  /*1e80*/  @!P0 PRMT R5, R20.reuse, 0x7610, R5 ;  /* 0x0000761014058816 */ /* 0x044fe20000000005 */
[-C--:B-1----:R-:W-:Y:S01]  /*1e90*/  FMUL.FTZ R17, R13, R0.reuse ;  /* 0x000000000d117220 */ /* 0x082fe20000410000 */
[----:B------:R-:W-:Y:S01]  /*1ea0*/  @!P0 PRMT R4, R20, 0x7632, R4 ;  /* 0x0000763214048816 */ /* 0x000fe20000000004 */
[----:B------:R-:W-:Y:S01]  /*1eb0*/  FMUL.FTZ R10, R21, R0 ;  /* 0x00000000150a7220 */ /* 0x000fe20000410000 */
[----:B------:R-:W-:Y:S01]  /*1ec0*/  SHF.L.U32 R5, R5, 0x10, RZ ;  /* 0x0000001005057819 */ /* 0x000fe200000006ff */
[----:B-----5:R-:W-:-:S02]  /*1ed0*/  FFMA.FTZ R11, R17, R18, R8 ;  /* 0x00000012110b7223 */ /* 0x020fc40000010008 */
[----:B------:R-:W-:Y:S01]  /*1ee0*/  FFMA.FTZ R12, R10, R19, R9 ;  /* 0x000000130a0c7223 */ /* 0x000fe20000010009 */
[----:B------:R-:W-:Y:S02]  /*1ef0*/  IMAD.U32 R4, R4, 0x10000, RZ ;  /* 0x0001000004047824 */ /* 0x000fe400078e00ff */
        /* <DEDUP_REMOVED lines=14> */
[----:B------:R-:W-:-:S04]  /*1fe0*/  FFMA.FTZ R13, R12, R13, 1 ;  /* 0x3f8000000c0d7423 */ /* 0x000fc8000001000d */
[----:B------:R-:W-:Y:S01]  /*1ff0*/  FMUL.FTZ R13, R4, R13 ;  /* 0x0000000d040d7220 */ /* 0x000fe20000410000 */
[----:B------:R-:W-:-:S03]  /*2000*/  FMUL.FTZ R4, R5, R18 ;  /* 0x0000001205047220 */ /* 0x000fc60000410000 */
[----:B------:R-:W-:Y:S01]  /*2010*/  FMUL.FTZ R11, R13, R19 ;  /* 0x000000130d0b7220 */ /* 0x000fe20000410000 */
[C---:B------:R-:W-:Y:S01]  /*2020*/  FFMA.FTZ R21, R17.reuse, R4, RZ ;  /* 0x0000000411157223 */ /* 0x040fe200000100ff */
[----:B------:R-:W-:Y:S01]  /*2030*/  FADD.FTZ R4, RZ, R4 ;  /* 0x00000004ff047221 */ /* 0x000fe20000010000 */
[----:B------:R-:W-:Y:S02]  /*2040*/  FFMA.FTZ R17, R17, R5, RZ ;  /* 0x0000000511117223 */ /* 0x000fe400000100ff */
[C---:B------:R-:W-:Y:S01]  /*2050*/  FFMA.FTZ R28, R10.reuse, R11, R21 ;  /* 0x0000000b0a1c7223 */ /* 0x040fe20000010015 */
[----:B------:R-:W-:Y:S01]  /*2060*/  FADD.FTZ R26, R11, R4 ;  /* 0x000000040b1a7221 */ /* 0x000fe20000010000 */
[----:B------:R-:W-:Y:S01]  /*2070*/  FADD.FTZ R4, RZ, R5 ;  /* 0x00000005ff047221 */ /* 0x000fe20000010000 */
[----:B------:R-:W-:Y:S01]  /*2080*/  FFMA.FTZ R10, R10, R13, RZ ;  /* 0x0000000d0a0a7223 */ /* 0x000fe200000100ff */
[----:B------:R-:W-:-:S07]  /*2090*/  FADD.FTZ R11, RZ, R13 ;  /* 0x0000000dff0b7221 */ /* 0x000fce0000010000 */
.L_x_2542:
[----:B------:R-:W-:Y:S05]  /*20a0*/  @!P2 BRA `(.L_x_2535) ;  /* 0x0000000400fca947 */ /* 0x000fea0003800000 */
[----:B------:R-:W-:-:S07]  /*20b0*/  IMAD.IADD R5, R3, 0x1, -R6 ;  /* 0x0000000103057824 */ /* 0x000fce00078e0a06 */
.L_x_2543:
[----:B------:R-:W0:Y:S01]  /*20c0*/  @!P0 LDC.64 R22, c[0x0][0x3f8] ;  /* 0x0000fe00ff168b82 */ /* 0x000e220000000a00 */
[----:B------:R-:W-:Y:S02]  /*20d0*/  @!P0 SHF.R.S32.HI R21, RZ, 0x1f, R3 ;  /* 0x0000001fff158819 */ /* 0x000fe40000011403 */
[----:B------:R-:W-:-:S05]  /*20e0*/  @!P0 MOV R6, R34 ;  /* 0x0000002200068202 */ /* 0x000fca0000000f00 */
[----:B------:R-:W2:Y:S01]  /*20f0*/  @!P0 LDC.64 R12, c[0x0][0x3a0] ;  /* 0x0000e800ff0c8b82 */ /* 0x000ea20000000a00 */
[-C--:B0-----:R-:W-:Y:S02]  /*2100*/  @!P0 IMAD R24, R21, R22.reuse, RZ ;  /* 0x0000001615188224 */ /* 0x081fe400078e02ff */
[----:B------:R-:W-:-:S04]  /*2110*/  @!P0 IMAD.WIDE.U32 R20, R3, R22, R6 ;  /* 0x0000001603148225 */ /* 0x000fc800078e0006 */
[----:B------:R-:W-:Y:S02]  /*2120*/  @!P0 IMAD R23, R3, R23, R24 ;  /* 0x0000001703178224 */ /* 0x000fe400078e0218 */
[----:B------:R-:W-:-:S03]  /*2130*/  @!P0 IMAD.SHL.U32 R27, R20, 0x2, RZ ;  /* 0x00000002141b8824 */ /* 0x000fc600078e00ff */
[----:B------:R-:W-:Y:S02]  /*2140*/  @!P0 IADD3 R21, PT, PT, R21, R23, RZ ;  /* 0x0000001715158210 */ /* 0x000fe40007ffe0ff */
[----:B--2---:R-:W-:Y:S01]  /*2150*/  @!P0 IADD3 R12, P1, PT, R27, R12, RZ ;  /* 0x0000000c1b0c8210 */ /* 0x004fe20007f3e0ff */
[----:B------:R-:W0:Y:S01]  /*2160*/  @!P0 LDC.64 R22, c[0x0][0x3f8] ;  /* 0x0000fe00ff168b82 */ /* 0x000e220000000a00 */
[----:B------:R-:W-:-:S05]  /*2170*/  @!P0 SHF.L.U64.HI R30, R20, 0x1, R21 ;  /* 0x00000001141e8819 */ /* 0x000fca0000010215 */
[----:B------:R-:W-:Y:S02]  /*2180*/  @!P0 IMAD.X R13, R30, 0x1, R13, P1 ;  /* 0x000000011e0d8824 */ /* 0x000fe400008e060d */
[----:B------:R-:W2:Y:S03]  /*2190*/  @!P0 LDC.64 R20, c[0x0][0x3a0] ;  /* 0x0000e800ff148b82 */ /* 0x000ea60000000a00 */
[----:B------:R-:W3:Y:S01]  /*21a0*/  @!P0 LDG.E R12, desc[UR4][R12.64] ;  /* 0x000000040c0c8981 */ /* 0x000ee2000c1e1900 */
[----:B------:R-:W-:-:S04]  /*21b0*/  @!P0 IADD3 R29, PT, PT, R3, 0x1, RZ ;  /* 0x00000001031d8810 */ /* 0x000fc80007ffe0ff */
[----:B------:R-:W-:-:S05]  /*21c0*/  @!P0 SHF.R.S32.HI R25, RZ, 0x1f, R29 ;  /* 0x0000001fff198819 */ /* 0x000fca000001141d */
[-C--:B0-----:R-:W-:Y:S02]  /*21d0*/  @!P0 IMAD R32, R25, R22.reuse, RZ ;  /* 0x0000001619208224 */ /* 0x081fe400078e02ff */
[----:B------:R-:W-:-:S04]  /*21e0*/  @!P0 IMAD.WIDE.U32 R24, R29, R22, R6 ;  /* 0x000000161d188225 */ /* 0x000fc800078e0006 */
[----:B------:R-:W-:Y:S02]  /*21f0*/  @!P0 IMAD R29, R29, R23, R32 ;  /* 0x000000171d1d8224 */ /* 0x000fe400078e0220 */
[----:B------:R-:W0:Y:S02]  /*2200*/  @!P0 LDC.64 R22, c[0x0][0x398] ;  /* 0x0000e600ff168b82 */ /* 0x000e240000000a00 */
[----:B------:R-:W-:Y:S01]  /*2210*/  @!P0 IMAD.IADD R25, R25, 0x1, R29 ;  /* 0x0000000119198824 */ /* 0x000fe200078e021d */
[----:B------:R-:W-:-:S04]  /*2220*/  @!P0 SHF.L.U32 R29, R24, 0x1, RZ ;  /* 0x00000001181d8819 */ /* 0x000fc800000006ff */
[----:B------:R-:W-:Y:S02]  /*2230*/  @!P0 SHF.L.U64.HI R6, R24, 0x1, R25 ;  /* 0x0000000118068819 */ /* 0x000fe40000010219 */
[----:B--2---:R-:W-:Y:S01]  /*2240*/  @!P0 IADD3 R20, P1, PT, R29, R20, RZ ;  /* 0x000000141d148210 */ /* 0x004fe20007f3e0ff */
[----:B------:R-:W2:Y:S04]  /*2250*/  @!P0 LDC.64 R24, c[0x0][0x398] ;  /* 0x0000e600ff188b82 */ /* 0x000ea80000000a00 */
[----:B------:R-:W-:-:S05]  /*2260*/  @!P0 IMAD.X R21, R6, 0x1, R21, P1 ;  /* 0x0000000106158824 */ /* 0x000fca00008e0615 */
[----:B------:R4:W4:Y:S01]  /*2270*/  @!P0 LDG.E R20, desc[UR4][R20.64] ;  /* 0x0000000414148981 */ /* 0x000922000c1e1900 */
[----:B0-----:R-:W-:-:S04]  /*2280*/  @!P0 IADD3 R22, P1, PT, R27, R22, RZ ;  /* 0x000000161b168210 */ /* 0x001fc80007f3e0ff */
[----:B------:R-:W-:-:S05]  /*2290*/  @!P0 IADD3.X R23, PT, PT, R30, R23, RZ, P1, !PT ;  /* 0x000000171e178210 */ /* 0x000fca0000ffe4ff */
[----:B------:R0:W4:Y:S01]  /*22a0*/  @!P0 LDG.E R22, desc[UR4][R22.64] ;  /* 0x0000000416168981 */ /* 0x000122000c1e1900 */
[----:B--2---:R-:W-:-:S05]  /*22b0*/  @!P0 IADD3 R24, P1, PT, R29, R24, RZ ;  /* 0x000000181d188210 */ /* 0x004fca0007f3e0ff */
[----:B------:R-:W-:-:S05]  /*22c0*/  @!P0 IMAD.X R25, R6, 0x1, R25, P1 ;  /* 0x0000000106198824 */ /* 0x000fca00008e0619 */
[----:B------:R2:W2:Y:S01]  /*22d0*/  @!P0 LDG.E R24, desc[UR4][R24.64] ;  /* 0x0000000418188981 */ /* 0x0004a2000c1e1900 */
[----:B------:R-:W-:Y:S01]  /*22e0*/  PRMT R6, RZ, 0x7610, R6 ;  /* 0x00007610ff067816 */ /* 0x000fe20000000006 */
[----:B------:R-:W-:Y:S01]  /*22f0*/  VIADD R3, R3, 0x2 ;  /* 0x0000000203037836 */ /* 0x000fe20000000000 */
[----:B------:R-:W-:Y:S02]  /*2300*/  PRMT R29, RZ, 0x7610, R29 ;  /* 0x00007610ff1d7816 */ /* 0x000fe4000000001d */
[----:B------:R-:W-:Y:S02]  /*2310*/  PRMT R27, RZ, 0x7610, R27 ;  /* 0x00007610ff1b7816 */ /* 0x000fe4000000001b */
[----:B------:R-:W-:-:S04]  /*2320*/  IADD3 R5, PT, PT, R5, 0x2, RZ ;  /* 0x0000000205057810 */ /* 0x000fc80007ffe0ff */
[----:B------:R-:W-:Y:S02]  /*2330*/  ISETP.NE.AND P1, PT, R5, RZ, PT ;  /* 0x000000ff0500720c */ /* 0x000fe40003f25270 */
[----:B---3--:R-:W-:-:S04]  /*2340*/  @!P0 PRMT R6, R12, 0x7610, R6 ;  /* 0x000076100c068816 */ /* 0x008fc80000000006 */
[----:B------:R-:W-:Y:S02]  /*2350*/  SHF.L.U32 R13, R6, 0x10, RZ ;  /* 0x00000010060d7819 */ /* 0x000fe400000006ff */
[----:B------:R-:W-:-:S03]  /*2360*/  PRMT R6, RZ, 0x7610, R6 ;  /* 0x00007610ff067816 */ /* 0x000fc60000000006 */
[----:B------:R-:W-:Y:S01]  /*2370*/  FADD.FTZ R13, -R16, R13 ;  /* 0x0000000d100d7221 */ /* 0x000fe20000010100 */
[----:B------:R-:W-:-:S03]  /*2380*/  @!P0 PRMT R6, R12, 0x7632, R6 ;  /* 0x000076320c068816 */ /* 0x000fc60000000006 */
[----:B-1----:R-:W-:Y:S02]  /*2390*/  FMUL.FTZ R13, R13, R0 ;  /* 0x000000000d0d7220 */ /* 0x002fe40000410000 */
[----:B----4-:R-:W-:Y:S02]  /*23a0*/  IMAD.U32 R21, R6, 0x10000, RZ ;  /* 0x0001000006157824 */ /* 0x010fe400078e00ff */
[----:B-----5:R-:W-:Y:S02]  /*23b0*/  FFMA.FTZ R32, R13, R18, R8 ;  /* 0x000000120d207223 */ /* 0x020fe40000010008 */
[----:B------:R-:W-:Y:S02]  /*23c0*/  FADD.FTZ R21, -R16, R21 ;  /* 0x0000001510157221 */ /* 0x000fe40000010100 */
[----:B------:R-:W-:Y:S02]  /*23d0*/  FMUL.FTZ R12, R32, -1.4426950216293334961 ;  /* 0xbfb8aa3b200c7820 */ /* 0x000fe40000410000 */
[----:B------:R-:W-:Y:S01]  /*23e0*/  FMUL.FTZ R6, R21, R0 ;  /* 0x0000000015067220 */ /* 0x000fe20000410000 */
[----:B------:R-:W-:-:S03]  /*23f0*/  PRMT R21, RZ, 0x7610, R21 ;  /* 0x00007610ff157816 */ /* 0x000fc60000000015 */
[----:B------:R-:W2:Y:S01]  /*2400*/  MUFU.EX2 R12, R12 ;  /* 0x0000000c000c7308 */ /* 0x000ea20000000800 */
[----:B0-----:R-:W-:-:S04]  /*2410*/  FFMA.FTZ R23, R6, R19, R9 ;  /* 0x0000001306177223 */ /* 0x001fc80000010009 */
[----:B------:R-:W-:-:S06]  /*2420*/  FMUL.FTZ R31, R23, -1.4426950216293334961 ;  /* 0xbfb8aa3b171f7820 */ /* 0x000fcc0000410000 */
[----:B------:R-:W0:Y:S01]  /*2430*/  MUFU.EX2 R31, R31 ;  /* 0x0000001f001f7308 */ /* 0x000e220000000800 */
[----:B------:R-:W-:Y:S02]  /*2440*/  @!P0 PRMT R21, R20, 0x7610, R21 ;  /* 0x0000761014158816 */ /* 0x000fe40000000015 */
[----:B------:R-:W-:Y:S01]  /*2450*/  PRMT R20, RZ, 0x7610, R20 ;  /* 0x00007610ff147816 */ /* 0x000fe20000000014 */
[----:B--2---:R-:W-:Y:S01]  /*2460*/  FADD.FTZ R25, R12, 1 ;  /* 0x3f8000000c197421 */ /* 0x004fe20000010000 */
[----:B------:R-:W-:Y:S02]  /*2470*/  SHF.L.U32 R21, R21, 0x10, RZ ;  /* 0x0000001015157819 */ /* 0x000fe400000006ff */
[----:B------:R-:W-:-:S03]  /*2480*/  @!P0 PRMT R20, R20, 0x7632, R20 ;  /* 0x0000763214148816 */ /* 0x000fc60000000014 */
[----:B------:R-:W1:Y:S01]  /*2490*/  MUFU.RCP R25, R25 ;  /* 0x0000001900197308 */ /* 0x000e620000001000 */
[----:B------:R-:W-:Y:S01]  /*24a0*/  FADD.FTZ R21, -R16, R21 ;  /* 0x0000001510157221 */ /* 0x000fe20000010100 */
[----:B------:R-:W-:Y:S01]  /*24b0*/  IMAD.U32 R33, R20, 0x10000, RZ ;  /* 0x0001000014217824 */ /* 0x000fe200078e00ff */
[----:B------:R-:W-:Y:S02]  /*24c0*/  @!P0 PRMT R29, R22, 0x7610, R29 ;  /* 0x00007610161d8816 */ /* 0x000fe4000000001d */
[----:B------:R-:W-:Y:S01]  /*24d0*/  FMUL.FTZ R21, R21, R0 ;  /* 0x0000000015157220 */ /* 0x000fe20000410000 */
[----:B------:R-:W-:Y:S01]  /*24e0*/  FADD.FTZ R37, -R16, R33 ;  /* 0x0000002110257221 */ /* 0x000fe20000010100 */
[----:B0-----:R-:W-:Y:S01]  /*24f0*/  FADD.FTZ R33, R31, 1 ;  /* 0x3f8000001f217421 */ /* 0x001fe20000010000 */
[----:B------:R-:W-:Y:S01]  /*2500*/  @!P0 PRMT R27, R22, 0x7632, R27 ;  /* 0x00007632161b8816 */ /* 0x000fe2000000001b */
[----:B------:R-:W-:Y:S01]  /*2510*/  FFMA.FTZ R12, R21, R18, R8 ;  /* 0x00000012150c7223 */ /* 0x000fe20000010008 */
[----:B------:R-:W-:Y:S01]  /*2520*/  FMUL.FTZ R20, R37, R0 ;  /* 0x0000000025147220 */ /* 0x000fe20000410000 */
[----:B------:R-:W-:-:S02]  /*2530*/  SHF.L.U32 R36, R29, 0x10, RZ ;  /* 0x000000101d247819 */ /* 0x000fc400000006ff */
[----:B------:R-:W-:Y:S01]  /*2540*/  FMUL.FTZ R30, R12, -1.4426950216293334961 ;  /* 0xbfb8aa3b0c1e7820 */ /* 0x000fe20000410000 */
[----:B------:R-:W-:Y:S01]  /*2550*/  FFMA.FTZ R22, R20, R19, R9 ;  /* 0x0000001314167223 */ /* 0x000fe20000010009 */
[----:B------:R-:W0:Y:S01]  /*2560*/  MUFU.RCP R33, R33 ;  /* 0x0000002100217308 */ /* 0x000e220000001000 */
[----:B------:R-:W-:Y:S01]  /*2570*/  PRMT R29, RZ, 0x7610, R29 ;  /* 0x00007610ff1d7816 */ /* 0x000fe2000000001d */
[----:B-1----:R-:W-:Y:S01]  /*2580*/  FADD.FTZ R31, -R25, 1 ;  /* 0x3f800000191f7421 */ /* 0x002fe20000010100 */
[----:B------:R-:W-:Y:S01]  /*2590*/  FMUL.FTZ R25, R36, R25 ;  /* 0x0000001924197220 */ /* 0x000fe20000410000 */
[----:B------:R-:W-:Y:S01]  /*25a0*/  IMAD.U32 R36, R27, 0x10000, RZ ;  /* 0x000100001b247824 */ /* 0x000fe200078e00ff */
[----:B------:R-:W-:Y:S01]  /*25b0*/  @!P0 PRMT R29, R24, 0x7610, R29 ;  /* 0x00007610181d8816 */ /* 0x000fe2000000001d */
[----:B------:R-:W-:Y:S01]  /*25c0*/  FFMA.FTZ R32, R32, R31, 1 ;  /* 0x3f80000020207423 */ /* 0x000fe2000001001f */
[----:B------:R-:W-:Y:S01]  /*25d0*/  FMUL.FTZ R31, R22, -1.4426950216293334961 ;  /* 0xbfb8aa3b161f7820 */ /* 0x000fe20000410000 */
[----:B------:R-:W1:Y:S01]  /*25e0*/  MUFU.EX2 R30, R30 ;  /* 0x0000001e001e7308 */ /* 0x000e620000000800 */
[----:B------:R-:W-:Y:S01]  /*25f0*/  PRMT R24, RZ, 0x7610, R24 ;  /* 0x00007610ff187816 */ /* 0x000fe20000000018 */
[----:B------:R-:W-:-:S03]  /*2600*/  FMUL.FTZ R32, R25, R32 ;  /* 0x0000002019207220 */ /* 0x000fc60000410000 */
[----:B------:R-:W-:Y:S01]  /*2610*/  @!P0 PRMT R24, R24, 0x7632, R24 ;  /* 0x0000763218188816 */ /* 0x000fe20000000018 */
[----:B------:R-:W-:Y:S02]  /*2620*/  FADD.FTZ R4, R32, R4 ;  /* 0x0000000420047221 */ /* 0x000fe40000010000 */
[----:B------:R-:W2:Y:S01]  /*2630*/  MUFU.EX2 R31, R31 ;  /* 0x0000001f001f7308 */ /* 0x000ea20000000800 */
[----:B0-----:R-:W-:Y:S01]  /*2640*/  FADD.FTZ R27, -R33, 1 ;  /* 0x3f800000211b7421 */ /* 0x001fe20000010100 */
[----:B------:R-:W-:Y:S01]  /*2650*/  FMUL.FTZ R36, R36, R33 ;  /* 0x0000002124247220 */ /* 0x000fe20000410000 */
[----:B------:R-:W-:Y:S02]  /*2660*/  IMAD.U32 R24, R24, 0x10000, RZ ;  /* 0x0001000018187824 */ /* 0x000fe400078e00ff */
[----:B------:R-:W-:Y:S01]  /*2670*/  FFMA.FTZ R27, R23, R27, 1 ;  /* 0x3f800000171b7423 */ /* 0x000fe2000001001b */
[----:B-1----:R-:W-:Y:S01]  /*2680*/  FADD.FTZ R37, R30, 1 ;  /* 0x3f8000001e257421 */ /* 0x002fe20000010000 */
[C---:B------:R-:W-:Y:S01]  /*2690*/  FFMA.FTZ R30, R13.reuse, R32, R17 ;  /* 0x000000200d1e7223 */ /* 0x040fe20000010011 */
[----:B------:R-:W-:Y:S01]  /*26a0*/  FMUL.FTZ R17, R32, R18 ;  /* 0x0000001220117220 */ /* 0x000fe20000410000 */
[----:B------:R-:W-:Y:S01]  /*26b0*/  FMUL.FTZ R27, R36, R27 ;  /* 0x0000001b241b7220 */ /* 0x000fe20000410000 */
[----:B------:R-:W0:Y:S02]  /*26c0*/  MUFU.RCP R23, R37 ;  /* 0x0000002500177308 */ /* 0x000e240000001000 */
[----:B------:R-:W-:Y:S01]  /*26d0*/  FFMA.FTZ R13, R13, R17, R28 ;  /* 0x000000110d0d7223 */ /* 0x000fe2000001001c */
[----:B------:R-:W-:Y:S01]  /*26e0*/  SHF.L.U32 R28, R29, 0x10, RZ ;  /* 0x000000101d1c7819 */ /* 0x000fe200000006ff */
[----:B--2---:R-:W-:Y:S01]  /*26f0*/  FADD.FTZ R25, R31, 1 ;  /* 0x3f8000001f197421 */ /* 0x004fe20000010000 */
[----:B------:R-:W-:Y:S01]  /*2700*/  FADD.FTZ R26, R17, R26 ;  /* 0x0000001a111a7221 */ /* 0x000fe20000010000 */
[----:B------:R-:W-:-:S04]  /*2710*/  FADD.FTZ R11, R27, R11 ;  /* 0x0000000b1b0b7221 */ /* 0x000fc80000010000 */
[----:B------:R-:W1:Y:S01]  /*2720*/  MUFU.RCP R25, R25 ;  /* 0x0000001900197308 */ /* 0x000e620000001000 */
[----:B0-----:R-:W-:Y:S01]  /*2730*/  FADD.FTZ R29, -R23, 1 ;  /* 0x3f800000171d7421 */ /* 0x001fe20000010100 */
[----:B------:R-:W-:Y:S01]  /*2740*/  FMUL.FTZ R17, R28, R23 ;  /* 0x000000171c117220 */ /* 0x000fe20000410000 */
[----:B------:R-:W-:Y:S01]  /*2750*/  FFMA.FTZ R23, R6, R27, R10 ;  /* 0x0000001b06177223 */ /* 0x000fe2000001000a */
[----:B------:R-:W-:Y:S01]  /*2760*/  FMUL.FTZ R27, R27, R19 ;  /* 0x000000131b1b7220 */ /* 0x000fe20000410000 */
[----:B------:R-:W-:-:S03]  /*2770*/  FFMA.FTZ R12, R12, R29, 1 ;  /* 0x3f8000000c0c7423 */ /* 0x000fc6000001001d */
[----:B------:R-:W-:Y:S01]  /*2780*/  FFMA.FTZ R13, R6, R27, R13 ;  /* 0x0000001b060d7223 */ /* 0x000fe2000001000d */
[----:B------:R-:W-:Y:S01]  /*2790*/  FMUL.FTZ R17, R17, R12 ;  /* 0x0000000c11117220 */ /* 0x000fe20000410000 */
[----:B------:R-:W-:Y:S01]  /*27a0*/  FADD.FTZ R27, R27, R26 ;  /* 0x0000001a1b1b7221 */ /* 0x000fe20000010000 */
[----:B-1----:R-:W-:Y:S01]  /*27b0*/  FADD.FTZ R29, -R25, 1 ;  /* 0x3f800000191d7421 */ /* 0x002fe20000010100 */
[----:B------:R-:W-:Y:S01]  /*27c0*/  FMUL.FTZ R24, R24, R25 ;  /* 0x0000001918187220 */ /* 0x000fe20000410000 */
[----:B------:R-:W-:Y:S01]  /*27d0*/  FMUL.FTZ R6, R17, R18 ;  /* 0x0000001211067220 */ /* 0x000fe20000410000 */
[----:B------:R-:W-:Y:S01]  /*27e0*/  FADD.FTZ R4, R4, R17 ;  /* 0x0000001104047221 */ /* 0x000fe20000010000 */
[----:B------:R-:W-:Y:S01]  /*27f0*/  FFMA.FTZ R29, R22, R29, 1 ;  /* 0x3f800000161d7423 */ /* 0x000fe2000001001d */
[C---:B------:R-:W-:Y:S01]  /*2800*/  FFMA.FTZ R17, R21.reuse, R17, R30 ;  /* 0x0000001115117223 */ /* 0x040fe2000001001e */
[----:B------:R-:W-:Y:S01]  /*2810*/  FFMA.FTZ R28, R21, R6, R13 ;  /* 0x00000006151c7223 */ /* 0x000fe2000001000d */
[----:B------:R-:W-:Y:S01]  /*2820*/  FADD.FTZ R6, R27, R6 ;  /* 0x000000061b067221 */ /* 0x000fe20000010000 */
[----:B------:R-:W-:-:S04]  /*2830*/  FMUL.FTZ R24, R24, R29 ;  /* 0x0000001d18187220 */ /* 0x000fc80000410000 */
[----:B------:R-:W-:Y:S01]  /*2840*/  FMUL.FTZ R13, R24, R19 ;  /* 0x00000013180d7220 */ /* 0x000fe20000410000 */
[----:B------:R-:W-:Y:S01]  /*2850*/  FADD.FTZ R11, R11, R24 ;  /* 0x000000180b0b7221 */ /* 0x000fe20000010000 */
[C---:B------:R-:W-:Y:S02]  /*2860*/  FFMA.FTZ R10, R20.reuse, R24, R23 ;  /* 0x00000018140a7223 */ /* 0x040fe40000010017 */
[----:B------:R-:W-:Y:S01]  /*2870*/  FFMA.FTZ R28, R20, R13, R28 ;  /* 0x0000000d141c7223 */ /* 0x000fe2000001001c */
[----:B------:R-:W-:Y:S01]  /*2880*/  FADD.FTZ R26, R13, R6 ;  /* 0x000000060d1a7221 */ /* 0x000fe20000010000 */
[----:B------:R-:W-:Y:S06]  /*2890*/  @P1 BRA `(.L_x_2543) ;  /* 0xfffffff800081947 */ /* 0x000fec000383ffff */
.L_x_2535:
[----:B------:R-:W0:Y:S01]  /*28a0*/  S2R R5, SR_CgaCtaId ;  /* 0x0000000000057919 */ /* 0x000e220000008800 */
[----:B------:R-:W2:Y:S01]  /*28b0*/  LDCU UR6, c[0x0][0x424] ;  /* 0x00008480ff0677ac */ /* 0x000ea20008000800 */
[----:B-1----:R-:W-:Y:S02]  /*28c0*/  MOV R0, 0x400 ;  /* 0x0000040000007802 */ /* 0x002fe40000000f00 */
[----:B------:R-:W-:Y:S01]  /*28d0*/  MOV R14, RZ ;  /* 0x000000ff000e7202 */ /* 0x000fe20000000f00 */
[----:B--2---:R-:W-:-:S04]  /*28e0*/  IMAD R3, R2, UR6, RZ ;  /* 0x0000000602037c24 */ /* 0x004fc8000f8e02ff */
[----:B------:R-:W-:-:S05]  /*28f0*/  IMAD R3, R15, 0x2, -R3 ;  /* 0x000000020f037824 */ /* 0x000fca00078e0a03 */
        /* <DEDUP_REMOVED lines=11> */
[----:B0-----:R-:W0:Y:S01]  /*29b0*/  S2R R0, SR_TID.X ;  /* 0x0000000000007919 */ /* 0x001e220000002100 */
[----:B------:R-:W-:Y:S01]  /*29c0*/  UMOV UR6, 0xffffffff ;  /* 0xffffffff00067882 */ /* 0x000fe20000000000 */
[----:B------:R-:W1:Y:S01]  /*29d0*/  S2R R32, SR_TID.X ;  /* 0x0000000000207919 */ /* 0x000e620000002100 */
[----:B------:R-:W2:Y:S01]  /*29e0*/  S2R R33, SR_LANEID ;  /* 0x0000000000217919 */ /* 0x000ea20000000000 */
[----:B0-----:R-:W-:-:S05]  /*29f0*/  IMAD R0, R0, 0x54, R5 ;  /* 0x0000005400007824 */ /* 0x001fca00078e0205 */
[----:B------:R-:W-:Y:S04]  /*2a00*/  LDS R25, [R0+0x14] ;  /* 0x0000140000197984 */ /* 0x000fe80000000800 */
[----:B------:R-:W0:Y:S04]  /*2a10*/  LDS R22, [R0+0x20] ;  /* 0x0000200000167984 */ /* 0x000e280000000800 */
[----:B------:R-:W3:Y:S04]  /*2a20*/  LDS R24, [R0+0x1c] ;  /* 0x00001c0000187984 */ /* 0x000ee80000000800 */
[----:B------:R-:W-:Y:S04]  /*2a30*/  LDS R20, [R0+0x18] ;  /* 0x0000180000147984 */ /* 0x000fe80000000800 */
[----:B------:R-:W4:Y:S04]  /*2a40*/  LDS R23, [R0+0x24] ;  /* 0x0000240000177984 */ /* 0x000f280000000800 */
[----:B-----5:R-:W1:Y:S04]  /*2a50*/  LDS R19, [R0+0x2c] ;  /* 0x00002c0000137984 */ /* 0x020e680000000800 */
[----:B------:R-:W2:Y:S04]  /*2a60*/  LDS R21, [R0+0x28] ;  /* 0x0000280000157984 */ /* 0x000ea80000000800 */
[----:B------:R-:W2:Y:S04]  /*2a70*/  LDS R18, [R0+0x30] ;  /* 0x0000300000127984 */ /* 0x000ea80000000800 */
[----:B------:R-:W2:Y:S04]  /*2a80*/  LDS R14, [R0+0x38] ;  /* 0x00003800000e7984 */ /* 0x000ea80000000800 */
[----:B------:R-:W2:Y:S04]  /*2a90*/  LDS R16, [R0+0x34] ;  /* 0x0000340000107984 */ /* 0x000ea80000000800 */
[----:B------:R-:W2:Y:S04]  /*2aa0*/  LDS R15, [R0+0x3c] ;  /* 0x00003c00000f7984 */ /* 0x000ea80000000800 */
[----:B------:R-:W2:Y:S01]  /*2ab0*/  LDS R9, [R0+0x44] ;  /* 0x0000440000097984 */ /* 0x000ea20000000800 */
[----:B0-----:R-:W-:-:S03]  /*2ac0*/  FADD.FTZ R3, R25, R22 ;  /* 0x0000001619037221 */ /* 0x001fc60000010000 */
[----:B------:R-:W0:Y:S01]  /*2ad0*/  LDS R13, [R0+0x40] ;  /* 0x00004000000d7984 */ /* 0x000e220000000800 */
[----:B---3--:R-:W-:-:S03]  /*2ae0*/  ISETP.NE.AND P5, PT, R24, RZ, PT ;  /* 0x000000ff1800720c */ /* 0x008fc60003fa5270 */
[----:B------:R-:W3:Y:S01]  /*2af0*/  LDS R12, [R0+0x48] ;  /* 0x00004800000c7984 */ /* 0x000ee20000000800 */
[----:B------:R-:W-:-:S03]  /*2b00*/  FSEL R26, R3, R22, !P5 ;  /* 0x00000016031a7208 */ /* 0x000fc60006800000 */
[----:B------:R-:W3:Y:S01]  /*2b10*/  LDS R8, [R0+0x10] ;  /* 0x0000100000087984 */ /* 0x000ee20000000800 */
[----:B----4-:R-:W-:-:S03]  /*2b20*/  FADD.FTZ R28, R20, R23 ;  /* 0x00000017141c7221 */ /* 0x010fc60000010000 */
[----:B------:R-:W4:Y:S01]  /*2b30*/  LDS R6, [R0+0x50] ;  /* 0x0000500000067984 */ /* 0x000f220000000800 */
[----:B-1----:R-:W-:Y:S01]  /*2b40*/  FADD.FTZ R26, R19, R26 ;  /* 0x0000001a131a7221 */ /* 0x002fe20000010000 */
[----:B------:R-:W-:Y:S02]  /*2b50*/  FSEL R3, R28, R23, !P5 ;  /* 0x000000171c037208 */ /* 0x000fe40006800000 */
[----:B------:R-:W1:Y:S01]  /*2b60*/  LDS R7, [R0+0x4c] ;  /* 0x00004c0000077984 */ /* 0x000e620000000800 */
[----:B--2---:R-:W-:-:S03]  /*2b70*/  ISETP.NE.AND P4, PT, R21, RZ, PT ;  /* 0x000000ff1500720c */ /* 0x004fc60003f85270 */
[----:B------:R2:W1:Y:S01]  /*2b80*/  LDS R5, [R0+0x54] ;  /* 0x0000540000057984 */ /* 0x0004620000000800 */
[----:B------:R-:W-:Y:S01]  /*2b90*/  FADD.FTZ R27, R18, R3 ;  /* 0x00000003121b7221 */ /* 0x000fe20000010000 */
        /* <DEDUP_REMOVED lines=8> */
[----:B0-----:R-:W-:-:S03]  /*2c20*/  ISETP.NE.AND P2, PT, R13, RZ, PT ;  /* 0x000000ff0d00720c */ /* 0x001fc60003f45270 */
[----:B---3--:R-:W-:Y:S01]  /*2c30*/  FADD.FTZ R27, R12, R3 ;  /* 0x000000030c1b7221 */ /* 0x008fe20000010000 */
[----:B------:R-:W-:Y:S02]  /*2c40*/  FSEL R3, R26, R9, !P2 ;  /* 0x000000091a037208 */ /* 0x000fe40005000000 */
[----:B------:R-:W-:Y:S02]  /*2c50*/  IADD3 R0, PT, PT, R21, R24, R8 ;  /* 0x0000001815007210 */ /* 0x000fe40007ffe008 */
[----:B------:R-:W-:Y:S01]  /*2c60*/  FSEL R26, R27, R12, !P2 ;  /* 0x0000000c1b1a7208 */ /* 0x000fe20005000000 */
[----:B----4-:R-:W-:Y:S01]  /*2c70*/  FADD.FTZ R3, R6, R3 ;  /* 0x0000000306037221 */ /* 0x010fe20000010000 */
[----:B------:R-:W-:Y:S02]  /*2c80*/  IADD3 R0, PT, PT, R13, R0, R16 ;  /* 0x000000000d007210 */ /* 0x000fe40007ffe010 */
[C---:B-1----:R-:W-:Y:S02]  /*2c90*/  ISETP.NE.AND P1, PT, R7.reuse, RZ, PT ;  /* 0x000000ff0700720c */ /* 0x042fe40003f25270 */
[----:B------:R-:W-:Y:S01]  /*2ca0*/  IADD3 R29, PT, PT, R7, R0, RZ ;  /* 0x00000000071d7210 */ /* 0x000fe20007ffe0ff */
        /* <DEDUP_REMOVED lines=62> */
.L_x_2566:
        /* <DEDUP_REMOVED lines=13> */
[----:B--2---:R-:W-:Y:S01]  /*3160*/  @P6 IADD3 R8, PT, PT, R30, R8, RZ ;  /* 0x000000081e086210 */ /* 0x004fe20007ffe0ff */
[----:B------:R-:W-:Y:S02]  /*3170*/  @!P5 FADD.FTZ R23, R23, R20 ;  /* 0x000000141717d221 */ /* 0x000fe40000010000 */
[----:B------:R-:W-:Y:S02]  /*3180*/  @!P4 FADD.FTZ R19, R19, R22 ;  /* 0x000000161313c221 */ /* 0x000fe40000010000 */
[----:B------:R-:W-:Y:S02]  /*3190*/  IMAD.IADD R24, R24, 0x1, R8 ;  /* 0x0000000118187824 */ /* 0x000fe400078e0208 */
        /* <DEDUP_REMOVED lines=12> */
[----:B------:R1:W-:Y:S01]  /*3260*/  STS [R29+0x10], R8 ;  /* 0x000010081d007388 */ /* 0x0003e20000000800 */
[----:B------:R-:W-:-:S03]  /*3270*/  IMAD.IADD R7, R7, 0x1, R0 ;  /* 0x0000000107077824 */ /* 0x000fc600078e0200 */
        /* <DEDUP_REMOVED lines=17> */
.L_x_2544:
[----:B-1----:R-:W0:Y:S01]  /*3390*/  S2R R12, SR_CgaCtaId ;  /* 0x00000000000c7919 */ /* 0x002e220000008800 */
[----:B------:R-:W1:Y:S01]  /*33a0*/  LDC R5, c[0x0][0x424] ;  /* 0x00010900ff057b82 */ /* 0x000e620000000800 */
[----:B------:R-:W-:Y:S01]  /*33b0*/  HFMA2 R6, -RZ, RZ, 0, 0 ;  /* 0x00000000ff067431 */ /* 0x000fe200000001ff */
[----:B------:R-:W-:Y:S01]  /*33c0*/  MOV R15, 0x400 ;  /* 0x00000400000f7802 */ /* 0x000fe20000000f00 */
[----:B------:R-:W2:Y:S01]  /*33d0*/  S2R R7, SR_TID.X ;  /* 0x0000000000077919 */ /* 0x000ea20000002100 */
[----:B------:R-:W-:Y:S05]  /*33e0*/  WARPSYNC.ALL ;  /* 0x0000000000007948 */ /* 0x000fea0003800000 */
[----:B-1---5:R-:W-:Y:S01]  /*33f0*/  IMAD R9, R2, R5, RZ ;  /* 0x0000000502097224 */ /* 0x022fe200078e02ff */
[----:B0-----:R-:W-:Y:S01]  /*3400*/  LEA R3, R12, R15, 0x18 ;  /* 0x0000000f0c037211 */ /* 0x001fe200078ec0ff */
[----:B--2---:R-:W-:-:S04]  /*3410*/  IMAD.HI.U32 R0, R7, 0x2aaaaaab, R6 ;  /* 0x2aaaaaab07007827 */ /* 0x004fc800078e0006 */
[----:B------:R-:W-:Y:S02]  /*3420*/  IMAD R9, R7, 0x2, -R9 ;  /* 0x0000000207097824 */ /* 0x000fe400078e0a09 */
        /* <DEDUP_REMOVED lines=40> */
.L_x_2547:
[----:B------:R-:W-:Y:S05]  /*36b0*/  BSYNC.RECONVERGENT B0 ;  /* 0x0000000000007941 */ /* 0x000fea0003800200 */
.L_x_2546:
        /* <DEDUP_REMOVED lines=23> */
.L_x_2545:
[----:B------:R-:W-:Y:S01]  /*3830*/  IMAD.MOV.U32 R0, RZ, RZ, 0x1 ;  /* 0x00000001ff007424 */ /* 0x000fe200078e00ff */
[----:B------:R-:W-:Y:S01]  /*3840*/  MOV R27, RZ ;  /* 0x000000ff001b7202 */ /* 0x000fe20000000f00 */
[----:B------:R-:W-:Y:S01]  /*3850*/  IMAD.MOV.U32 R26, RZ, RZ, -0x1 ;  /* 0xffffffffff1a7424 */ /* 0x000fe200078e00ff */
[----:B------:R-:W-:-:S13]  /*3860*/  ISETP.GE.AND P6, PT, R33, 0x1, PT ;  /* 0x000000012100780c */ /* 0x000fda0003fc6270 */
[----:B------:R-:W-:Y:S05]  /*3870*/  WARPSYNC.COLLECTIVE R26, `(.L_x_2548) ;  /* 0x000000001a087348 */ /* 0x000fea0003c00000 */
[----:B------:R0:W1:Y:S02]  /*3880*/  SHFL.UP P0, R34, R29, R0, R27 ;  /* 0x040000001d227389 */ /* 0x000064000000001b */
[----:B01----:R-:W-:Y:S05]  /*3890*/  ENDCOLLECTIVE ;  /* 0x000000000000791b */ /* 0x003fea0003800000 */
.L_x_2548:
        /* <DEDUP_REMOVED lines=8> */
.L_x_2549:
        /* <DEDUP_REMOVED lines=8> */
.L_x_2550:
[----:B------:R-:W-:Y:S02]  /*39a0*/  HFMA2 R0, -RZ, RZ, 0, 1.1920928955078125e-07 ;  /* 0x00000002ff007431 */ /* 0x000fe400000001ff */
[----:B------:R-:W-:Y:S01]  /*39b0*/  IMAD.MOV.U32 R29, RZ, RZ, R30 ;  /* 0x000000ffff1d7224 */ /* 0x000fe200078e001e */
[----:B------:R-:W-:Y:S01]  /*39c0*/  ISETP.GE.AND P0, PT, R33, 0x1, PT ;  /* 0x000000012100780c */ /* 0x000fe20003f06270 */
[----:B------:R-:W-:-:S12]  /*39d0*/  FADD.FTZ R34, R3, R34 ;  /* 0x0000002203227221 */ /* 0x000fd80000010000 */
[----:B------:R-:W-:-:S07]  /*39e0*/  @P0 FSEL R3, R34, R3, !P6 ;  /* 0x0000000322030208 */ /* 0x000fce0007000000 */
[----:B------:R-:W-:Y:S05]  /*39f0*/  WARPSYNC.COLLECTIVE R26, `(.L_x_2551) ;  /* 0x000000001a087348 */ /* 0x000fea0003c00000 */
[----:B------:R0:W1:Y:S02]  /*3a00*/  SHFL.UP P0, R34, R29, R0, R27 ;  /* 0x040000001d227389 */ /* 0x000064000000001b */
[----:B01----:R-:W-:Y:S05]  /*3a10*/  ENDCOLLECTIVE ;  /* 0x000000000000791b */ /* 0x003fea0003800000 */
.L_x_2551:
[----:B------:R-:W-:Y:S01]  /*3a20*/  ISETP.GE.AND P6, PT, R33, 0x2, PT ;  /* 0x000000022100780c */ /* 0x000fe20003fc6270 */
[----:B------:R-:W-:Y:S02]  /*3a30*/  IMAD.MOV.U32 R29, RZ, RZ, R28 ;  /* 0x000000ffff1d7224 */ /* 0x000fe400078e001c */
[----:B------:R-:W-:-:S10]  /*3a40*/  IMAD.MOV.U32 R31, RZ, RZ, R34 ;  /* 0x000000ffff1f7224 */ /* 0x000fd400078e0022 */
[----:B------:R-:W-:Y:S05]  /*3a50*/  WARPSYNC.COLLECTIVE R26, `(.L_x_2552) ;  /* 0x000000001a087348 */ /* 0x000fea0003c00000 */
[----:B------:R0:W1:Y:S02]  /*3a60*/  SHFL.UP P0, R34, R29, R0, R27 ;  /* 0x040000001d227389 */ /* 0x000064000000001b */
[----:B01----:R-:W-:Y:S05]  /*3a70*/  ENDCOLLECTIVE ;  /* 0x000000000000791b */ /* 0x003fea0003800000 */
.L_x_2552:
        /* <DEDUP_REMOVED lines=11> */
.L_x_2553:
        /* <DEDUP_REMOVED lines=8> */
.L_x_2554:
[----:B------:R-:W-:Y:S02]  /*3bb0*/  ISETP.GE.AND P6, PT, R33, 0x4, PT ;  /* 0x000000042100780c */ /* 0x000fe40003fc6270 */
[----:B------:R-:W-:Y:S02]  /*3bc0*/  MOV R29, R28 ;  /* 0x0000001c001d7202 */ /* 0x000fe40000000f00 */
[----:B------:R-:W-:-:S09]  /*3bd0*/  MOV R30, R34 ;  /* 0x00000022001e7202 */ /* 0x000fd20000000f00 */
[----:B------:R-:W-:Y:S05]  /*3be0*/  WARPSYNC.COLLECTIVE R26, `(.L_x_2555) ;  /* 0x000000001a087348 */ /* 0x000fea0003c00000 */
[----:B------:R0:W1:Y:S02]  /*3bf0*/  SHFL.UP P0, R34, R29, R0, R27 ;  /* 0x040000001d227389 */ /* 0x000064000000001b */
[----:B01----:R-:W-:Y:S05]  /*3c00*/  ENDCOLLECTIVE ;  /* 0x000000000000791b */ /* 0x003fea0003800000 */
.L_x_2555:
[----:B------:R-:W-:Y:S02]  /*3c10*/  SEL R30, R30, RZ, P6 ;  /* 0x000000ff1e1e7207 */ /* 0x000fe40003000000 */
[----:B------:R-:W-:-:S03]  /*3c20*/  ISETP.NE.AND P6, PT, R31, RZ, PT ;  /* 0x000000ff1f00720c */ /* 0x000fc60003fc5270 */
[----:B------:R-:W-:Y:S01]  /*3c30*/  IMAD.IADD R30, R31, 0x1, R30 ;  /* 0x000000011f1e7824 */ /* 0x000fe200078e021e */
        /* <DEDUP_REMOVED lines=8> */
.L_x_2556:
[----:B------:R-:W-:Y:S02]  /*3cc0*/  HFMA2 R0, -RZ, RZ, 0, 4.76837158203125e-07 ;  /* 0x00000008ff007431 */ /* 0x000fe400000001ff */
[----:B------:R-:W-:Y:S01]  /*3cd0*/  IMAD.MOV.U32 R29, RZ, RZ, R30 ;  /* 0x000000ffff1d7224 */ /* 0x000fe200078e001e */
[----:B------:R-:W-:Y:S01]  /*3ce0*/  ISETP.GE.AND P0, PT, R33, 0x4, PT ;  /* 0x000000042100780c */ /* 0x000fe20003f06270 */
[----:B------:R-:W-:-:S12]  /*3cf0*/  FADD.FTZ R34, R3, R34 ;  /* 0x0000002203227221 */ /* 0x000fd80000010000 */
[----:B------:R-:W-:-:S07]  /*3d00*/  @P0 FSEL R3, R34, R3, !P6 ;  /* 0x0000000322030208 */ /* 0x000fce0007000000 */
[----:B------:R-:W-:Y:S05]  /*3d10*/  WARPSYNC.COLLECTIVE R26, `(.L_x_2557) ;  /* 0x000000001a087348 */ /* 0x000fea0003c00000 */
[----:B------:R0:W1:Y:S02]  /*3d20*/  SHFL.UP P0, R34, R29, R0, R27 ;  /* 0x040000001d227389 */ /* 0x000064000000001b */
[----:B01----:R-:W-:Y:S05]  /*3d30*/  ENDCOLLECTIVE ;  /* 0x000000000000791b */ /* 0x003fea0003800000 */
.L_x_2557:
[----:B------:R-:W-:Y:S01]  /*3d40*/  ISETP.GE.AND P6, PT, R33, 0x8, PT ;  /* 0x000000082100780c */ /* 0x000fe20003fc6270 */
[----:B------:R-:W-:Y:S02]  /*3d50*/  IMAD.MOV.U32 R29, RZ, RZ, R28 ;  /* 0x000000ffff1d7224 */ /* 0x000fe400078e001c */
[----:B------:R-:W-:-:S10]  /*3d60*/  IMAD.MOV.U32 R31, RZ, RZ, R34 ;  /* 0x000000ffff1f7224 */ /* 0x000fd400078e0022 */
[----:B------:R-:W-:Y:S05]  /*3d70*/  WARPSYNC.COLLECTIVE R26, `(.L_x_2558) ;  /* 0x000000001a087348 */ /* 0x000fea0003c00000 */
[----:B------:R0:W1:Y:S02]  /*3d80*/  SHFL.UP P0, R34, R29, R0, R27 ;  /* 0x040000001d227389 */ /* 0x000064000000001b */
[----:B01----:R-:W-:Y:S05]  /*3d90*/  ENDCOLLECTIVE ;  /* 0x000000000000791b */ /* 0x003fea0003800000 */
.L_x_2558:
        /* <DEDUP_REMOVED lines=11> */
.L_x_2559:
        /* <DEDUP_REMOVED lines=8> */
.L_x_2560:
[----:B------:R-:W-:Y:S02]  /*3ed0*/  ISETP.GE.AND P6, PT, R33, 0x10, PT ;  /* 0x000000102100780c */ /* 0x000fe40003fc6270 */
[----:B------:R-:W-:Y:S02]  /*3ee0*/  MOV R29, R28 ;  /* 0x0000001c001d7202 */ /* 0x000fe40000000f00 */
[----:B------:R-:W-:-:S09]  /*3ef0*/  MOV R30, R34 ;  /* 0x00000022001e7202 */ /* 0x000fd20000000f00 */
[----:B------:R-:W-:Y:S05]  /*3f00*/  WARPSYNC.COLLECTIVE R26, `(.L_x_2561) ;  /* 0x000000001a087348 */ /* 0x000fea0003c00000 */
[----:B------:R0:W1:Y:S02]  /*3f10*/  SHFL.UP P0, R34, R29, R0, R27 ;  /* 0x040000001d227389 */ /* 0x000064000000001b */
[----:B01----:R-:W-:Y:S05]  /*3f20*/  ENDCOLLECTIVE ;  /* 0x000000000000791b */ /* 0x003fea0003800000 */
.L_x_2561:
        /* <DEDUP_REMOVED lines=11> */
.L_x_2562:
        /* <DEDUP_REMOVED lines=8> */
.L_x_2563:
[----:B------:R-:W-:Y:S02]  /*4060*/  MOV R29, R28 ;  /* 0x0000001c001d7202 */ /* 0x000fe40000000f00 */
[----:B------:R-:W-:-:S07]  /*4070*/  MOV R30, R34 ;  /* 0x00000022001e7202 */ /* 0x000fce0000000f00 */
[----:B------:R-:W-:Y:S05]  /*4080*/  WARPSYNC.COLLECTIVE R26, `(.L_x_2564) ;  /* 0x000000001a087348 */ /* 0x000fea0003c00000 */
[----:B------:R0:W1:Y:S02]  /*4090*/  SHFL.UP P0, R34, R29, R0, R27 ;  /* 0x040000001d227389 */ /* 0x000064000000001b */
[----:B01----:R-:W-:Y:S05]  /*40a0*/  ENDCOLLECTIVE ;  /* 0x000000000000791b */ /* 0x003fea0003800000 */
.L_x_2564:
[----:B------:R-:W-:Y:S01]  /*40b0*/  MOV R29, R3 ;  /* 0x00000003001d7202 */ /* 0x000fe20000000f00 */
[----:B------:R-:W-:-:S07]  /*40c0*/  IMAD.MOV.U32 R28, RZ, RZ, R34 ;  /* 0x000000ffff1c7224 */ /* 0x000fce00078e0022 */
[----:B------:R-:W-:Y:S05]  /*40d0*/  WARPSYNC.COLLECTIVE R26, `(.L_x_2565) ;  /* 0x000000001a087348 */ /* 0x000fea0003c00000 */
[----:B------:R0:W1:Y:S02]  /*40e0*/  SHFL.UP P0, R34, R29, R0, R27 ;  /* 0x040000001d227389 */ /* 0x000064000000001b */
[----:B01----:R-:W-:Y:S05]  /*40f0*/  ENDCOLLECTIVE ;  /* 0x000000000000791b */ /* 0x003fea0003800000 */
.L_x_2565:
[----:B------:R-:W-:Y:S01]  /*4100*/  MOV R3, R34 ;  /* 0x0000002200037202 */ /* 0x000fe20000000f00 */
[----:B------:R-:W-:Y:S06]  /*4110*/  BRA `(.L_x_2566) ;  /* 0xffffffec00dc7947 */ /* 0x000fec000383ffff */
.L_x_2567:
        /* <DEDUP_REMOVED lines=14> */
.L_x_4464:


//--------------------- .text._Z30group_norm_nhwc_bwd_sum_kernelI11Bf16IOFp32WLi448EEv26Group_norm_nhwc_bwd_params --------------------------
	.section	.text._Z30group_norm_nhwc_bwd_sum_kernelI11Bf16IOFp32WLi448EEv26Group_norm_nhwc_bwd_params,"ax",@progbits
	.align	128
        .global         _Z30group_norm_nhwc_bwd_sum_kernelI11Bf16IOFp32WLi448EEv26Group_norm_nhwc_bwd_params
        .type           _Z30group_norm_nhwc_bwd_sum_kernelI11Bf16IOFp32WLi448EEv26Group_norm_nhwc_bwd_params,@function
        .size           _Z30group_norm_nhwc_bwd_sum_kernelI11Bf16IOFp32WLi448EEv26Group_norm_nhwc_bwd_params,(.L_x_4465 - _Z30group_norm_nhwc_bwd_sum_kernelI11Bf16IOFp32WLi448EEv26Group_norm_nhwc_bwd_params)
        .other          _Z30group_norm_nhwc_bwd_sum_kernelI11Bf16IOFp32WLi448EEv26Group_norm_nhwc_bwd_params,@"STO_CUDA_ENTRY STV_DEFAULT"
_Z30group_norm_nhwc_bwd_sum_kernelI11Bf16IOFp32WLi448EEv26Group_norm_nhwc_bwd_params:
.text._Z30group_norm_nhwc_bwd_sum_kernelI11Bf16IOFp32WLi448EEv26Group_norm_nhwc_bwd_params:
        /* <DEDUP_REMOVED lines=14> */
[----:B--2---:R-:W-:Y:S01]  /*00e0*/  VIADD R4, R0, 0xffffffe ;  /* 0x0ffffffe00047836 */ /* 0x004fe20000000000 */
[----:B------:R-:W-:-:S05]  /*00f0*/  IABS R0, R10 ;  /* 0x0000000a00007213 */ /* 0x000fca0000000000 */
[----:B------:R2:W4:Y:S02]  /*0100*/  F2I.FTZ.U32.TRUNC.NTZ R5, R4 ;  /* 0x0000000400057305 */ /* 0x000524000021f000 */
[----:B--2---:R-:W-:Y:S01]  /*0110*/  IMAD.MOV.U32 R4, RZ, RZ, RZ ;  /* 0x000000ffff047224 */ /* 0x004fe200078e00ff */
[----:B----4-:R-:W-:-:S05]  /*0120*/  IADD3 R2, PT, PT, RZ, -R5, RZ ;  /* 0x80000005ff027210 */ /* 0x010fca0007ffe0ff */
[----:B------:R-:W-:-:S04]  /*0130*/  IMAD R9, R2, R7, RZ ;  /* 0x0000000702097224 */ /* 0x000fc800078e02ff */
[----:B------:R-:W-:Y:S02]  /*0140*/  IMAD.HI.U32 R5, R5, R9, R4 ;  /* 0x0000000905057227 */ /* 0x000fe400078e0004 */
[----:B------:R-:W2:Y:S04]  /*0150*/  LDC.64 R8, c[0x0][0x3b8] ;  /* 0x0000ee00ff087b82 */ /* 0x000ea80000000a00 */
        /* <DEDUP_REMOVED lines=10> */
[----:B------:R-:W1:Y:S11]  /*0200*/  LDC R0, c[0x0][0x410] ;  /* 0x00010400ff007b82 */ /* 0x000e760000000800 */
        /* <DEDUP_REMOVED lines=16> */
[----:B-1----:R-:W-:Y:S02]  /*0310*/  HFMA2 R4, -RZ, RZ, 0, 0 ;  /* 0x00000000ff047431 */ /* 0x002fe400000001ff */
[----:B--2---:R-:W-:-:S04]  /*0320*/  IMAD.MOV R6, RZ, RZ, -R5 ;  /* 0x000000ffff067224 */ /* 0x004fc800078e0a05 */
[----:B------:R-:W-:-:S04]  /*0330*/  IMAD R7, R6, R3, RZ ;  /* 0x0000000306077224 */ /* 0x000fc800078e02ff */
[----:B------:R-:W-:Y:S01]  /*0340*/  IMAD.HI.U32 R5, R5, R7, R4 ;  /* 0x0000000705057227 */ /* 0x000fe200078e0004 */
[----:B------:R-:W-:-:S05]  /*0350*/  CS2R R6, SRZ ;  /* 0x0000000000067805 */ /* 0x000fca000001ff00 */
[----:B------:R-:W-:-:S04]  /*0360*/  IMAD.HI.U32 R15, R5, R16, RZ ;  /* 0x00000010050f7227 */ /* 0x000fc800078e00ff */
[----:B------:R-:W-:Y:S01]  /*0370*/  IMAD.MOV R14, RZ, RZ, -R15 ;  /* 0x000000ffff0e7224 */ /* 0x000fe200078e0a0f */
        /* <DEDUP_REMOVED lines=13> */
.L_x_2569:
[----:B------:R-:W-:Y:S05]  /*0450*/  BSYNC.RECONVERGENT B0 ;  /* 0x0000000000007941 */ /* 0x000fea0003800200 */
.L_x_2568:
[----:B-----5:R-:W-:Y:S01]  /*0460*/  FFMA.FTZ R9, -R8, R8, R9 ;  /* 0x0000000808097223 */ /* 0x020fe20000010109 */
[----:B------:R-:W1:Y:S01]  /*0470*/  S2UR UR5, SR_CTAID.Y ;  /* 0x00000000000579c3 */ /* 0x000e620000002600 */
[C---:B------:R-:W-:Y:S01]  /*0480*/  IMAD R0, R3.reuse, R14, R16 ;  /* 0x0000000e03007224 */ /* 0x040fe200078e0210 */
[----:B------:R-:W-:Y:S01]  /*0490*/  ISETP.NE.U32.AND P4, PT, R3, RZ, PT ;  /* 0x000000ff0300720c */ /* 0x000fe20003f85070 */
[----:B------:R-:W-:Y:S01]  /*04a0*/  HFMA2 R18, -RZ, RZ, 0, 0 ;  /* 0x00000000ff127431 */ /* 0x000fe200000001ff */
[----:B------:R-:W-:Y:S02]  /*04b0*/  FSETP.GTU.FTZ.AND P2, PT, R9, RZ, PT ;  /* 0x000000ff0900720b */ /* 0x000fe40003f5c000 */
[C---:B------:R-:W-:Y:S02]  /*04c0*/  ISETP.GE.U32.AND P1, PT, R0.reuse, R3, PT ;  /* 0x000000030000720c */ /* 0x040fe40003f26070 */
[----:B0-----:R-:W0:Y:S09]  /*04d0*/  LDC.64 R4, c[0x0][0x400] ;  /* 0x00010000ff047b82 */ /* 0x001e320000000a00 */
[----:B------:R-:W2:Y:S02]  /*04e0*/  @P2 LDC R14, c[0x0][0x3c0] ;  /* 0x0000f000ff0e2b82 */ /* 0x000ea40000000800 */
[----:B------:R-:W-:-:S02]  /*04f0*/  @P1 IMAD.IADD R0, R0, 0x1, -R3 ;  /* 0x0000000100001824 */ /* 0x000fc400078e0a03 */
[----:B------:R-:W-:Y:S02]  /*0500*/  @P1 VIADD R15, R15, 0x1 ;  /* 0x000000010f0f1836 */ /* 0x000fe40000000000 */
[----:B-1----:R-:W-:Y:S01]  /*0510*/  IMAD R24, R17, UR5, RZ ;  /* 0x0000000511187c24 */ /* 0x002fe2000f8e02ff */
[----:B------:R-:W-:-:S04]  /*0520*/  ISETP.GE.U32.AND P3, PT, R0, R3, PT ;  /* 0x000000030000720c */ /* 0x000fc80003f66070 */
[----:B------:R-:W-:Y:S02]  /*0530*/  SHF.R.S32.HI R25, RZ, 0x1f, R24 ;  /* 0x0000001fff197819 */ /* 0x000fe40000011418 */
[----:B------:R-:W-:-:S04]  /*0540*/  IADD3 R23, P5, PT, R24, R17, RZ ;  /* 0x0000001118177210 */ /* 0x000fc80007fbe0ff */
[----:B------:R-:W-:Y:S01]  /*0550*/  LEA.HI.X.SX32 R0, R17, R25, 0x1, P5 ;  /* 0x0000001911007211 */ /* 0x000fe200028f0eff */
[----:B------:R-:W-:Y:S01]  /*0560*/  IMAD.MOV.U32 R17, RZ, RZ, RZ ;  /* 0x000000ffff117224 */ /* 0x000fe200078e00ff */
[-C--:B0-----:R-:W-:Y:S02]  /*0570*/  ISETP.LT.U32.AND P1, PT, R23, R4.reuse, PT ;  /* 0x000000041700720c */ /* 0x081fe40003f21070 */
[----:B------:R-:W-:Y:S02]  /*0580*/  @P3 IADD3 R15, PT, PT, R15, 0x1, RZ ;  /* 0x000000010f0f3810 */ /* 0x000fe40007ffe0ff */
[----:B------:R-:W-:Y:S01]  /*0590*/  ISETP.LT.AND.EX P1, PT, R0, R5, PT, P1 ;  /* 0x000000050000720c */ /* 0x000fe20003f21310 */
[----:B--2---:R-:W-:Y:S01]  /*05a0*/  @P2 FADD.FTZ R14, R9, R14 ;  /* 0x0000000e090e2221 */ /* 0x004fe20000010000 */
[----:B------:R-:W-:Y:S01]  /*05b0*/  IMAD.MOV.U32 R9, RZ, RZ, 0x3f800000 ;  /* 0x3f800000ff097424 */ /* 0x000fe200078e00ff */
[----:B------:R-:W-:Y:S02]  /*05c0*/  SEL R2, R2, R15, !P4 ;  /* 0x0000000f02027207 */ /* 0x000fe40006000000 */
[----:B------:R-:W-:-:S02]  /*05d0*/  SEL R23, R23, R4, P1 ;  /* 0x0000000417177207 */ /* 0x000fc40000800000 */
[----:B------:R-:W-:Y:S01]  /*05e0*/  CS2R R4, SRZ ;  /* 0x0000000000047805 */ /* 0x000fe2000001ff00 */
[----:B------:R0:W1:Y:S01]  /*05f0*/  @P2 MUFU.RSQ R9, R14 ;  /* 0x0000000e00092308 */ /* 0x0000620000001400 */
[----:B------:R-:W-:Y:S01]  /*0600*/  ISETP.GT.AND P1, PT, R23, R24, PT ;  /* 0x000000181700720c */ /* 0x000fe20003f24270 */
[----:B------:R-:W-:-:S04]  /*0610*/  IMAD.MOV R0, RZ, RZ, -R2 ;  /* 0x000000ffff007224 */ /* 0x000fc800078e0a02 */
[----:B------:R-:W-:Y:S01]  /*0620*/  IMAD R16, R3, R0, R16 ;  /* 0x0000000003107224 */ /* 0x000fe200078e0210 */
[----:B------:R-:W-:Y:S01]  /*0630*/  MOV R0, RZ ;  /* 0x000000ff00007202 */ /* 0x000fe20000000f00 */
[----:B------:R-:W-:-:S06]  /*0640*/  IMAD.MOV.U32 R3, RZ, RZ, RZ ;  /* 0x000000ffff037224 */ /* 0x000fcc00078e00ff */
        /* <DEDUP_REMOVED lines=8> */
[C---:B------:R-:W-:Y:S01]  /*06d0*/  IMAD.IADD R0, R22.reuse, 0x1, -R23 ;  /* 0x0000000116007824 */ /* 0x040fe200078e0a17 */
[----:B------:R-:W-:Y:S01]  /*06e0*/  IADD3 R20, PT, PT, -R22, R23, RZ ;  /* 0x0000001716147210 */ /* 0x000fe20007ffe1ff */
[----:B------:R-:W-:Y:S01]  /*06f0*/  IMAD.MOV.U32 R18, RZ, RZ, RZ ;  /* 0x000000ffff127224 */ /* 0x000fe200078e00ff */
[----:B------:R-:W-:Y:S01]  /*0700*/  MOV R3, RZ ;  /* 0x000000ff00037202 */ /* 0x000fe20000000f00 */
[----:B------:R-:W-:Y:S01]  /*0710*/  IMAD.MOV.U32 R17, RZ, RZ, RZ ;  /* 0x000000ffff117224 */ /* 0x000fe200078e00ff */
[----:B------:R-:W-:Y:S01]  /*0720*/  ISETP.GT.U32.AND P1, PT, R0, -0x4, PT ;  /* 0xfffffffc0000780c */ /* 0x000fe20003f24070 */
[----:B------:R-:W-:Y:S01]  /*0730*/  IMAD.MOV.U32 R0, RZ, RZ, RZ ;  /* 0x000000ffff007224 */ /* 0x000fe200078e00ff */
[----:B------:R-:W-:Y:S02]  /*0740*/  CS2R R4, SRZ ;  /* 0x0000000000047805 */ /* 0x000fe4000001ff00 */
[----:B------:R-:W-:-:S09]  /*0750*/  LOP3.LUT R40, R20, 0x3, RZ, 0xc0, !PT ;  /* 0x0000000314287812 */ /* 0x000fd200078ec0ff */
[----:B------:R-:W-:Y:S05]  /*0760*/  @P1 BRA `(.L_x_2572) ;  /* 0x0000000800fc1947 */ /* 0x000fea0003800000 */
[----:B------:R-:W-:Y:S01]  /*0770*/  LOP3.LUT R21, R20, 0xfffffffc, RZ, 0xc0, !PT ;  /* 0xfffffffc14157812 */ /* 0x000fe200078ec0ff */
[----:B------:R-:W-:Y:S02]  /*0780*/  HFMA2 R18, -RZ, RZ, 0, 0 ;  /* 0x00000000ff127431 */ /* 0x000fe400000001ff */
[----:B------:R-:W-:Y:S01]  /*0790*/  VIADD R22, R22, 0x1 ;  /* 0x0000000116167836 */ /* 0x000fe20000000000 */
[----:B------:R-:W0:Y:S01]  /*07a0*/  LDCU.64 UR6, c[0x0][0x3f8] ;  /* 0x00007f00ff0677ac */ /* 0x000e220008000a00 */
[----:B------:R-:W-:-:S07]  /*07b0*/  IMAD.MOV R21, RZ, RZ, -R21 ;  /* 0x000000ffff157224 */ /* 0x000fce00078e0a15 */
.L_x_2573:
        /* <DEDUP_REMOVED lines=9> */
[----:B------:R-:W-:Y:S01]  /*0850*/  @!P0 IMAD.SHL.U32 R23, R26, 0x2, RZ ;  /* 0x000000021a178824 */ /* 0x000fe200078e00ff */
[----:B------:R-:W-:-:S04]  /*0860*/  @!P0 IADD3 R27, PT, PT, R27, R29, RZ ;  /* 0x0000001d1b1b8210 */ /* 0x000fc80007ffe0ff */
[----:B--2---:R-:W-:Y:S02]  /*0870*/  @!P0 IADD3 R28, P1, PT, R23, R30, RZ ;  /* 0x0000001e171c8210 */ /* 0x004fe40007f3e0ff */
[----:B------:R-:W-:-:S05]  /*0880*/  @!P0 SHF.L.U64.HI R30, R26, 0x1, R27 ;  /* 0x000000011a1e8819 */ /* 0x000fca000001021b */
[----:B------:R-:W-:Y:S01]  /*0890*/  @!P0 IMAD.X R29, R30, 0x1, R31, P1 ;  /* 0x000000011e1d8824 */ /* 0x000fe200008e061f */
[----:B---3--:R-:W-:-:S04]  /*08a0*/  @!P0 IADD3 R24, P1, PT, R23, R24, RZ ;  /* 0x0000001817188210 */ /* 0x008fc80007f3e0ff */
[----:B------:R0:W2:Y:S01]  /*08b0*/  @!P0 LDG.E R26, desc[UR8][R28.64] ;  /* 0x000000081c1a8981 */ /* 0x0000a2000c1e1900 */
[----:B------:R-:W-:Y:S01]  /*08c0*/  @!P0 IMAD.X R25, R30, 0x1, R25, P1 ;  /* 0x000000011e198824 */ /* 0x000fe200008e0619 */
[----:B0-----:R-:W-:-:S03]  /*08d0*/  @!P0 MOV R28, R24 ;  /* 0x00000018001c8202 */ /* 0x001fc60000000f00 */
[----:B------:R-:W-:-:S05]  /*08e0*/  @!P0 IMAD.MOV.U32 R29, RZ, RZ, R25 ;  /* 0x000000ffff1d8224 */ /* 0x000fca00078e0019 */
[----:B------:R-:W3:Y:S01]  /*08f0*/  @!P0 LDG.E R27, desc[UR8][R28.64] ;  /* 0x000000081c1b8981 */ /* 0x000ee2000c1e1900 */
[----:B------:R-:W-:Y:S02]  /*0900*/  PRMT R23, RZ, 0x7610, R23 ;  /* 0x00007610ff177816 */ /* 0x000fe40000000017 */
[----:B------:R-:W-:Y:S02]  /*0910*/  PRMT R24, RZ, 0x7610, R24 ;  /* 0x00007610ff187816 */ /* 0x000fe40000000018 */
[----:B------:R-:W-:Y:S02]  /*0920*/  PRMT R25, RZ, 0x7610, R25 ;  /* 0x00007610ff197816 */ /* 0x000fe40000000019 */
[----:B------:R-:W-:Y:S02]  /*0930*/  ISETP.GE.U32.AND P1, PT, R10, UR6, PT ;  /* 0x000000060a007c0c */ /* 0x000fe4000bf26070 */
[C---:B--2---:R-:W-:Y:S02]  /*0940*/  @!P0 PRMT R23, R26.reuse, 0x7610, R23 ;  /* 0x000076101a178816 */ /* 0x044fe40000000017 */
[----:B------:R-:W-:-:S02]  /*0950*/  @!P0 PRMT R24, R26, 0x7632, R24 ;  /* 0x000076321a188816 */ /* 0x000fc40000000018 */
[----:B------:R-:W-:Y:S02]  /*0960*/  PRMT R26, RZ, 0x7610, R26 ;  /* 0x00007610ff1a7816 */ /* 0x000fe4000000001a */
[C---:B---3--:R-:W-:Y:S02]  /*0970*/  @!P0 PRMT R25, R27.reuse, 0x7610, R25 ;  /* 0x000076101b198816 */ /* 0x048fe40000000019 */
[----:B------:R-:W-:Y:S02]  /*0980*/  @!P0 PRMT R26, R27, 0x7632, R26 ;  /* 0x000076321b1a8816 */ /* 0x000fe4000000001a */
[----:B------:R-:W-:-:S13]  /*0990*/  ISETP.GE.AND.EX P0, PT, R11, UR7, PT, P1 ;  /* 0x000000070b007c0c */ /* 0x000fda000bf06310 */
[----:B------:R-:W0:Y:S01]  /*09a0*/  @!P0 LDC.64 R30, c[0x0][0x3a0] ;  /* 0x0000e800ff1e8b82 */ /* 0x000e220000000a00 */
[----:B------:R-:W-:Y:S01]  /*09b0*/  @!P0 SHF.R.S32.HI R27, RZ, 0x1f, R22 ;  /* 0x0000001fff1b8819 */ /* 0x000fe20000011416 */
[----:B------:R-:W-:Y:S01]  /*09c0*/  @!P0 IMAD.MOV.U32 R32, RZ, RZ, R14 ;  /* 0x000000ffff208224 */ /* 0x000fe200078e000e */
[----:B------:R-:W-:Y:S02]  /*09d0*/  @!P0 MOV R33, R19 ;  /* 0x0000001300218202 */ /* 0x000fe40000000f00 */
[C---:B------:R-:W-:Y:S01]  /*09e0*/  @!P0 IADD3 R39, PT, PT, R22.reuse, 0x1, RZ ;  /* 0x0000000116278810 */ /* 0x040fe20007ffe0ff */
[----:B------:R-:W-:Y:S02]  /*09f0*/  @!P0 IMAD R27, R27, UR6, RZ ;  /* 0x000000061b1b8c24 */ /* 0x000fe4000f8e02ff */
[----:B------:R-:W2:Y:S01]  /*0a00*/  @!P0 LDC.64 R28, c[0x0][0x398] ;  /* 0x0000e600ff1c8b82 */ /* 0x000ea20000000a00 */
[----:B------:R-:W-:Y:S01]  /*0a10*/  @!P0 IMAD.WIDE.U32 R32, R22, UR6, R32 ;  /* 0x0000000616208c25 */ /* 0x000fe2000f8e0020 */
[----:B------:R-:W-:-:S03]  /*0a20*/  @!P0 SHF.R.S32.HI R34, RZ, 0x1f, R39 ;  /* 0x0000001fff228819 */ /* 0x000fc60000011427 */
[----:B------:R-:W-:Y:S02]  /*0a30*/  @!P0 IMAD R35, R22, UR7, R27 ;  /* 0x0000000716238c24 */ /* 0x000fe4000f8e021b */
[----:B------:R-:W-:Y:S02]  /*0a40*/  @!P0 IMAD.SHL.U32 R27, R32, 0x2, RZ ;  /* 0x00000002201b8824 */ /* 0x000fe400078e00ff */
[----:B------:R-:W-:-:S05]  /*0a50*/  @!P0 IMAD.IADD R33, R33, 0x1, R35 ;  /* 0x0000000121218824 */ /* 0x000fca00078e0223 */
[----:B------:R-:W-:Y:S02]  /*0a60*/  @!P0 SHF.L.U64.HI R42, R32, 0x1, R33 ;  /* 0x00000001202a8819 */ /* 0x000fe40000010221 */
[C---:B0-----:R-:W-:Y:S01]  /*0a70*/  @!P0 IADD3 R36, P1, PT, R27.reuse, R30, RZ ;  /* 0x0000001e1b248210 */ /* 0x041fe20007f3e0ff */
[----:B------:R-:W0:Y:S04]  /*0a80*/  @!P0 LDC.64 R32, c[0x0][0x3a0] ;  /* 0x0000e800ff208b82 */ /* 0x000e280000000a00 */
[----:B------:R-:W-:Y:S01]  /*0a90*/  @!P0 IMAD.X R37, R42, 0x1, R31, P1 ;  /* 0x000000012a258824 */ /* 0x000fe200008e061f */
[----:B--2---:R-:W-:-:S03]  /*0aa0*/  @!P0 IADD3 R38, P1, PT, R27, R28, RZ ;  /* 0x0000001c1b268210 */ /* 0x004fc60007f3e0ff */
[----:B------:R-:W2:Y:S01]  /*0ab0*/  @!P0 LDC.64 R30, c[0x0][0x398] ;  /* 0x0000e600ff1e8b82 */ /* 0x000ea20000000a00 */
[----:B------:R-:W-:Y:S01]  /*0ac0*/  @!P0 MOV R28, R14 ;  /* 0x0000000e001c8202 */ /* 0x000fe20000000f00 */
[----:B------:R-:W-:Y:S01]  /*0ad0*/  @!P0 IMAD R44, R34, UR6, RZ ;  /* 0x00000006222c8c24 */ /* 0x000fe2000f8e02ff */
[----:B------:R3:W4:Y:S01]  /*0ae0*/  @!P0 LDG.E R27, desc[UR8][R36.64] ;  /* 0x00000008241b8981 */ /* 0x000722000c1e1900 */
[----:B------:R-:W-:Y:S02]  /*0af0*/  @!P0 IMAD.X R41, R42, 0x1, R29, P1 ;  /* 0x000000012a298824 */ /* 0x000fe400008e061d */
[----:B------:R-:W-:Y:S02]  /*0b00*/  @!P0 IMAD.MOV.U32 R29, RZ, RZ, R19 ;  /* 0x000000ffff1d8224 */ /* 0x000fe400078e0013 */
[----:B------:R-:W-:Y:S01]  /*0b10*/  @!P0 IMAD.WIDE.U32 R34, R39, UR6, R28 ;  /* 0x0000000627228c25 */ /* 0x000fe2000f8e001c */
[----:B------:R-:W-:-:S03]  /*0b20*/  @!P0 MOV R28, R38 ;  /* 0x00000026001c8202 */ /* 0x000fc60000000f00 */
[----:B------:R-:W-:Y:S02]  /*0b30*/  @!P0 IMAD R39, R39, UR7, R44 ;  /* 0x0000000727278c24 */ /* 0x000fe4000f8e022c */
[----:B------:R-:W-:-:S03]  /*0b40*/  @!P0 IMAD.MOV.U32 R29, RZ, RZ, R41 ;  /* 0x000000ffff1d8224 */ /* 0x000fc600078e0029 */
[----:B------:R-:W-:Y:S01]  /*0b50*/  @!P0 IADD3 R39, PT, PT, R35, R39, RZ ;  /* 0x0000002723278210 */ /* 0x000fe20007ffe0ff */
[----:B------:R-:W-:Y:S01]  /*0b60*/  @!P0 IMAD.SHL.U32 R35, R34, 0x2, RZ ;  /* 0x0000000222238824 */ /* 0x000fe200078e00ff */
[----:B------:R-:W5:Y:S01]  /*0b70*/  @!P0 LDG.E R28, desc[UR8][R28.64] ;  /* 0x000000081c1c8981 */ /* 0x000f62000c1e1900 */
[----:B------:R-:W-:Y:S01]  /*0b80*/  @!P0 VIADD R41, R22, 0x2 ;  /* 0x0000000216298836 */ /* 0x000fe20000000000 */
[----:B------:R-:W-:Y:S02]  /*0b90*/  @!P0 SHF.L.U64.HI R34, R34, 0x1, R39 ;  /* 0x0000000122228819 */ /* 0x000fe40000010227 */
[C---:B0-----:R-:W-:Y:S02]  /*0ba0*/  @!P0 IADD3 R38, P1, PT, R35.reuse, R32, RZ ;  /* 0x0000002023268210 */ /* 0x041fe40007f3e0ff */
[----:B--2---:R-:W-:Y:S02]  /*0bb0*/  @!P0 IADD3 R30, P2, PT, R35, R30, RZ ;  /* 0x0000001e231e8210 */ /* 0x004fe40007f5e0ff */
[----:B------:R-:W-:-:S02]  /*0bc0*/  @!P0 IADD3.X R39, PT, PT, R34, R33, RZ, P1, !PT ;  /* 0x0000002122278210 */ /* 0x000fc40000ffe4ff */
[----:B------:R-:W0:Y:S01]  /*0bd0*/  @!P0 LDC.64 R32, c[0x0][0x3a0] ;  /* 0x0000e800ff208b82 */ /* 0x000e220000000a00 */
[----:B------:R-:W-:Y:S02]  /*0be0*/  @!P0 IADD3.X R31, PT, PT, R34, R31, RZ, P2, !PT ;  /* 0x0000001f221f8210 */ /* 0x000fe400017fe4ff */
[----:B------:R-:W-:Y:S01]  /*0bf0*/  @!P0 SHF.R.S32.HI R34, RZ, 0x1f, R41 ;  /* 0x0000001fff228819 */ /* 0x000fe20000011429 */
[----:B------:R2:W5:Y:S01]  /*0c00*/  @!P0 LDG.E R29, desc[UR8][R38.64] ;  /* 0x00000008261d8981 */ /* 0x000562000c1e1900 */
[----:B---3--:R-:W-:Y:S01]  /*0c10*/  @!P0 MOV R37, R19 ;  /* 0x0000001300258202 */ /* 0x008fe20000000f00 */
[----:B------:R-:W-:Y:S02]  /*0c20*/  @!P0 IMAD.MOV.U32 R36, RZ, RZ, R14 ;  /* 0x000000ffff248224 */ /* 0x000fe400078e000e */
[----:B------:R-:W-:Y:S01]  /*0c30*/  @!P0 IMAD R42, R34, UR6, RZ ;  /* 0x00000006222a8c24 */ /* 0x000fe2000f8e02ff */
[----:B------:R-:W3:Y:S01]  /*0c40*/  @!P0 LDG.E R30, desc[UR8][R30.64] ;  /* 0x000000081e1e8981 */ /* 0x000ee2000c1e1900 */
[----:B------:R-:W1:Y:S01]  /*0c50*/  @!P0 LDC.64 R34, c[0x0][0x398] ;  /* 0x0000e600ff228b82 */ /* 0x000e620000000a00 */
[----:B------:R-:W-:-:S04]  /*0c60*/  @!P0 IMAD.WIDE.U32 R36, R41, UR6, R36 ;  /* 0x0000000629248c25 */ /* 0x000fc8000f8e0024 */
[----:B------:R-:W-:-:S04]  /*0c70*/  @!P0 IMAD R41, R41, UR7, R42 ;  /* 0x0000000729298c24 */ /* 0x000fc8000f8e022a */
[----:B------:R-:W-:Y:S01]  /*0c80*/  @!P0 IMAD.IADD R37, R37, 0x1, R41 ;  /* 0x0000000125258824 */ /* 0x000fe200078e0229 */
[----:B------:R-:W-:-:S04]  /*0c90*/  @!P0 SHF.L.U32 R41, R36, 0x1, RZ ;  /* 0x0000000124298819 */ /* 0x000fc800000006ff */
[----:B------:R-:W-:Y:S02]  /*0ca0*/  @!P0 SHF.L.U64.HI R42, R36, 0x1, R37 ;  /* 0x00000001242a8819 */ /* 0x000fe40000010225 */
[----:B0-----:R-:W-:-:S05]  /*0cb0*/  @!P0 IADD3 R36, P1, PT, R41, R32, RZ ;  /* 0x0000002029248210 */ /* 0x001fca0007f3e0ff */
[----:B------:R-:W-:Y:S01]  /*0cc0*/  @!P0 IMAD.X R37, R42, 0x1, R33, P1 ;  /* 0x000000012a258824 */ /* 0x000fe200008e0621 */
[----:B-1----:R-:W-:-:S04]  /*0cd0*/  @!P0 IADD3 R32, P1, PT, R41, R34, RZ ;  /* 0x0000002229208210 */ /* 0x002fc80007f3e0ff */
[----:B------:R-:W3:Y:S01]  /*0ce0*/  @!P0 LDG.E R31, desc[UR8][R36.64] ;  /* 0x00000008241f8981 */ /* 0x000ee2000c1e1900 */
[----:B------:R-:W-:-:S05]  /*0cf0*/  @!P0 IADD3.X R33, PT, PT, R42, R35, RZ, P1, !PT ;  /* 0x000000232a218210 */ /* 0x000fca0000ffe4ff */
[----:B------:R0:W3:Y:S01]  /*0d00*/  @!P0 LDG.E R32, desc[UR8][R32.64] ;  /* 0x0000000820208981 */ /* 0x0000e2000c1e1900 */
[----:B------:R-:W-:Y:S01]  /*0d10*/  IMAD.U32 R23, R23, 0x10000, RZ ;  /* 0x0001000017177824 */ /* 0x000fe200078e00ff */
[----:B------:R-:W-:Y:S02]  /*0d20*/  SHF.L.U32 R25, R25, 0x10, RZ ;  /* 0x0000001019197819 */ /* 0x000fe400000006ff */
[----:B------:R-:W-:Y:S01]  /*0d30*/  SHF.L.U32 R26, R26, 0x10, RZ ;  /* 0x000000101a1a7819 */ /* 0x000fe200000006ff */
[----:B------:R-:W-:Y:S01]  /*0d40*/  FADD.FTZ R34, -R8, R23 ;  /* 0x0000001708227221 */ /* 0x000fe20000010100 */
[----:B------:R-:W-:Y:S01]  /*0d50*/  IMAD.U32 R23, R24, 0x10000, RZ ;  /* 0x0001000018177824 */ /* 0x000fe200078e00ff */
[----:B------:R-:W-:Y:S01]  /*0d60*/  PRMT R24, RZ, 0x7610, R24 ;  /* 0x00007610ff187816 */ /* 0x000fe20000000018 */
[C---:B--2---:R-:W-:Y:S01]  /*0d70*/  FADD.FTZ R38, R25.reuse, R3 ;  /* 0x0000000319267221 */ /* 0x044fe20000010000 */
[----:B------:R-:W-:Y:S01]  /*0d80*/  FMUL.FTZ R34, R34, R9 ;  /* 0x0000000922227220 */ /* 0x000fe20000410000 */
[C---:B------:R-:W-:Y:S01]  /*0d90*/  FMUL.FTZ R3, R26.reuse, R7 ;  /* 0x000000071a037220 */ /* 0x040fe20000410000 */
[--C-:B0-----:R-:W-:Y:S01]  /*0da0*/  FADD.FTZ R33, R26, R0.reuse ;  /* 0x000000001a217221 */ /* 0x101fe20000010000 */
[----:B------:R-:W-:Y:S01]  /*0db0*/  PRMT R0, RZ, 0x7610, R0 ;  /* 0x00007610ff007816 */ /* 0x000fe20000000000 */
[C---:B------:R-:W-:Y:S01]  /*0dc0*/  FFMA.FTZ R36, R25.reuse, R34, R4 ;  /* 0x0000002219247223 */ /* 0x040fe20000010004 */
[----:B------:R-:W-:Y:S01]  /*0dd0*/  FMUL.FTZ R25, R25, R6 ;  /* 0x0000000619197220 */ /* 0x000fe20000410000 */
[--C-:B------:R-:W-:Y:S01]  /*0de0*/  FADD.FTZ R4, -R8, R23.reuse ;  /* 0x0000001708047221 */ /* 0x100fe20000010100 */
[----:B------:R-:W-:-:S02]  /*0df0*/  PRMT R23, RZ, 0x7610, R23 ;  /* 0x00007610ff177816 */ /* 0x000fc40000000017 */
[----:B------:R-:W-:Y:S01]  /*0e00*/  FADD.FTZ R18, R25, R18 ;  /* 0x0000001219127221 */ /* 0x000fe20000010000 */
[----:B------:R-:W-:Y:S01]  /*0e10*/  FFMA.FTZ R17, R34, R25, R17 ;  /* 0x0000001922117223 */ /* 0x000fe20000010011 */
[----:B------:R-:W-:Y:S01]  /*0e20*/  FMUL.FTZ R4, R4, R9 ;  /* 0x0000000904047220 */ /* 0x000fe20000410000 */
[----:B------:R-:W-:Y:S02]  /*0e30*/  IADD3 R21, PT, PT, R21, 0x4, RZ ;  /* 0x0000000415157810 */ /* 0x000fe40007ffe0ff */
[----:B------:R-:W-:Y:S01]  /*0e40*/  IADD3 R22, PT, PT, R22, 0x4, RZ ;  /* 0x0000000416167810 */ /* 0x000fe20007ffe0ff */
[--C-:B------:R-:W-:Y:S01]  /*0e50*/  FFMA.FTZ R35, R26, R4, R5.reuse ;  /* 0x000000041a237223 */ /* 0x100fe20000010005 */
[----:B------:R-:W-:Y:S02]  /*0e60*/  PRMT R5, RZ, 0x7610, R5 ;  /* 0x00007610ff057816 */ /* 0x000fe40000000005 */
[----:B------:R-:W-:Y:S02]  /*0e70*/  ISETP.NE.AND P1, PT, R21, RZ, PT ;  /* 0x000000ff1500720c */ /* 0x000fe40003f25270 */
[----:B----4-:R-:W-:-:S02]  /*0e80*/  @!P0 PRMT R24, R27, 0x7610, R24 ;  /* 0x000076101b188816 */ /* 0x010fc40000000018 */
[----:B------:R-:W-:-:S03]  /*0e90*/  @!P0 PRMT R0, R27, 0x7632, R0 ;  /* 0x000076321b008816 */ /* 0x000fc60000000000 */
[----:B------:R-:W-:Y:S02]  /*0ea0*/  IMAD.U32 R25, R24, 0x10000, RZ ;  /* 0x0001000018197824 */ /* 0x000fe400078e00ff */
[----:B------:R-:W-:Y:S02]  /*0eb0*/  FADD.FTZ R24, R3, R18 ;  /* 0x0000001203187221 */ /* 0x000fe40000010000 */
[----:B------:R-:W-:Y:S01]  /*0ec0*/  FADD.FTZ R18, -R8, R25 ;  /* 0x0000001908127221 */ /* 0x000fe20000010100 */
[----:B------:R-:W-:Y:S01]  /*0ed0*/  FFMA.FTZ R25, R4, R3, R17 ;  /* 0x0000000304197223 */ /* 0x000fe20000010011 */
[----:B------:R-:W-:Y:S02]  /*0ee0*/  IMAD.U32 R3, R0, 0x10000, RZ ;  /* 0x0001000000037824 */ /* 0x000fe400078e00ff */
[----:B------:R-:W-:Y:S02]  /*0ef0*/  FMUL.FTZ R18, R18, R9 ;  /* 0x0000000912127220 */ /* 0x000fe40000410000 */
[----:B------:R-:W-:Y:S01]  /*0f00*/  FADD.FTZ R4, -R8, R3 ;  /* 0x0000000308047221 */ /* 0x000fe20000010100 */
[----:B-----5:R-:W-:-:S03]  /*0f10*/  @!P0 PRMT R23, R28, 0x7610, R23 ;  /* 0x000076101c178816 */ /* 0x020fc60000000017 */
[----:B------:R-:W-:Y:S01]  /*0f20*/  FMUL.FTZ R3, R4, R9 ;  /* 0x0000000904037220 */ /* 0x000fe20000410000 */
[----:B------:R-:W-:Y:S02]  /*0f30*/  @!P0 PRMT R5, R28, 0x7632, R5 ;  /* 0x000076321c058816 */ /* 0x000fe40000000005 */
[----:B------:R-:W-:Y:S02]  /*0f40*/  SHF.L.U32 R23, R23, 0x10, RZ ;  /* 0x0000001017177819 */ /* 0x000fe400000006ff */
[----:B------:R-:W-:Y:S02]  /*0f50*/  SHF.L.U32 R0, R5, 0x10, RZ ;  /* 0x0000001005007819 */ /* 0x000fe400000006ff */
[----:B------:R-:W-:Y:S01]  /*0f60*/  PRMT R4, RZ, 0x7610, R4 ;  /* 0x00007610ff047816 */ /* 0x000fe20000000004 */
[C---:B------:R-:W-:Y:S01]  /*0f70*/  FMUL.FTZ R17, R23.reuse, R6 ;  /* 0x0000000617117220 */ /* 0x040fe20000410000 */
[----:B------:R-:W-:Y:S01]  /*0f80*/  FADD.FTZ R38, R38, R23 ;  /* 0x0000001726267221 */ /* 0x000fe20000010000 */
[----:B------:R-:W-:Y:S01]  /*0f90*/  FFMA.FTZ R36, R23, R18, R36 ;  /* 0x0000001217247223 */ /* 0x000fe20000010024 */
[----:B------:R-:W-:Y:S01]  /*0fa0*/  FADD.FTZ R33, R33, R0 ;  /* 0x0000000021217221 */ /* 0x000fe20000010000 */
[----:B------:R-:W-:Y:S01]  /*0fb0*/  FADD.FTZ R23, R24, R17 ;  /* 0x0000001118177221 */ /* 0x000fe20000010000 */
[----:B------:R-:W-:Y:S01]  /*0fc0*/  PRMT R24, RZ, 0x7610, R24 ;  /* 0x00007610ff187816 */ /* 0x000fe20000000018 */
[--C-:B------:R-:W-:Y:S01]  /*0fd0*/  FFMA.FTZ R18, R18, R17, R25.reuse ;  /* 0x0000001112127223 */ /* 0x100fe20000010019 */
[----:B------:R-:W-:Y:S01]  /*0fe0*/  PRMT R25, RZ, 0x7610, R25 ;  /* 0x00007610ff197816 */ /* 0x000fe20000000019 */
[C---:B------:R-:W-:Y:S01]  /*0ff0*/  FFMA.FTZ R35, R0.reuse, R3, R35 ;  /* 0x0000000300237223 */ /* 0x040fe20000010023 */
[----:B------:R-:W-:Y:S01]  /*1000*/  @!P0 PRMT R24, R29, 0x7610, R24 ;  /* 0x000076101d188816 */ /* 0x000fe20000000018 */
[----:B------:R-:W-:Y:S01]  /*1010*/  FMUL.FTZ R0, R0, R7 ;  /* 0x0000000700007220 */ /* 0x000fe20000410000 */
[----:B------:R-:W-:-:S02]  /*1020*/  PRMT R17, RZ, 0x7610, R17 ;  /* 0x00007610ff117816 */ /* 0x000fc40000000011 */
[----:B---3--:R-:W-:Y:S01]  /*1030*/  @!P0 PRMT R25, R30, 0x7610, R25 ;  /* 0x000076101e198816 */ /* 0x008fe20000000019 */
[----:B------:R-:W-:Y:S01]  /*1040*/  IMAD.U32 R5, R24, 0x10000, RZ ;  /* 0x0001000018057824 */ /* 0x000fe200078e00ff */
[----:B------:R-:W-:Y:S01]  /*1050*/  @!P0 PRMT R17, R29, 0x7632, R17 ;  /* 0x000076321d118816 */ /* 0x000fe20000000011 */
[----:B------:R-:W-:Y:S01]  /*1060*/  FADD.FTZ R26, R0, R23 ;  /* 0x00000017001a7221 */ /* 0x000fe20000010000 */
[----:B------:R-:W-:Y:S01]  /*1070*/  SHF.L.U32 R25, R25, 0x10, RZ ;  /* 0x0000001019197819 */ /* 0x000fe200000006ff */
[----:B------:R-:W-:Y:S01]  /*1080*/  FADD.FTZ R24, -R8, R5 ;  /* 0x0000000508187221 */ /* 0x000fe20000010100 */
[----:B------:R-:W-:Y:S01]  /*1090*/  FFMA.FTZ R3, R3, R0, R18 ;  /* 0x0000000003037223 */ /* 0x000fe20000010012 */
[----:B------:R-:W-:Y:S01]  /*10a0*/  IMAD.U32 R17, R17, 0x10000, RZ ;  /* 0x0001000011117824 */ /* 0x000fe200078e00ff */
[----:B------:R-:W-:Y:S01]  /*10b0*/  @!P0 PRMT R4, R30, 0x7632, R4 ;  /* 0x000076321e048816 */ /* 0x000fe20000000004 */
[----:B------:R-:W-:Y:S01]  /*10c0*/  FMUL.FTZ R24, R24, R9 ;  /* 0x0000000918187220 */ /* 0x000fe20000410000 */
[----:B------:R-:W-:Y:S01]  /*10d0*/  FADD.FTZ R38, R38, R25 ;  /* 0x0000001926267221 */ /* 0x000fe20000010000 */
[----:B------:R-:W-:Y:S01]  /*10e0*/  FADD.FTZ R0, -R8, R17 ;  /* 0x0000001108007221 */ /* 0x000fe20000010100 */
[----:B------:R-:W-:Y:S01]  /*10f0*/  PRMT R18, RZ, 0x7610, R18 ;  /* 0x00007610ff127816 */ /* 0x000fe20000000012 */
[C---:B------:R-:W-:Y:S01]  /*1100*/  FFMA.FTZ R36, R25.reuse, R24, R36 ;  /* 0x0000001819247223 */ /* 0x040fe20000010024 */
[----:B------:R-:W-:Y:S01]  /*1110*/  FMUL.FTZ R25, R25, R6 ;  /* 0x0000000619197220 */ /* 0x000fe20000410000 */
[----:B------:R-:W-:-:S02]  /*1120*/  SHF.L.U32 R4, R4, 0x10, RZ ;  /* 0x0000001004047819 */ /* 0x000fc400000006ff */
[----:B------:R-:W-:Y:S01]  /*1130*/  PRMT R23, RZ, 0x7610, R23 ;  /* 0x00007610ff177816 */ /* 0x000fe20000000017 */
[----:B------:R-:W-:Y:S01]  /*1140*/  FFMA.FTZ R24, R24, R25, R3 ;  /* 0x0000001918187223 */ /* 0x000fe20000010003 */
[----:B------:R-:W-:Y:S01]  /*1150*/  FMUL.FTZ R3, R0, R9 ;  /* 0x0000000900037220 */ /* 0x000fe20000410000 */
[----:B------:R-:W-:Y:S01]  /*1160*/  FADD.FTZ R33, R33, R4 ;  /* 0x0000000421217221 */ /* 0x000fe20000010000 */
[----:B------:R-:W-:Y:S01]  /*1170*/  FADD.FTZ R5, R26, R25 ;  /* 0x000000191a057221 */ /* 0x000fe20000010000 */
[----:B------:R-:W-:Y:S01]  /*1180*/  PRMT R0, RZ, 0x7610, R0 ;  /* 0x00007610ff007816 */ /* 0x000fe20000000000 */
[C---:B------:R-:W-:Y:S01]  /*1190*/  FFMA.FTZ R35, R4.reuse, R3, R35 ;  /* 0x0000000304237223 */ /* 0x040fe20000010023 */
[C---:B------:R-:W-:Y:S01]  /*11a0*/  @!P0 PRMT R18, R31.reuse, 0x7610, R18 ;  /* 0x000076101f128816 */ /* 0x040fe20000000012 */
[----:B------:R-:W-:Y:S01]  /*11b0*/  FMUL.FTZ R4, R4, R7 ;  /* 0x0000000704047220 */ /* 0x000fe20000410000 */
[----:B------:R-:W-:Y:S02]  /*11c0*/  @!P0 PRMT R0, R31, 0x7632, R0 ;  /* 0x000076321f008816 */ /* 0x000fe40000000000 */
[----:B------:R-:W-:Y:S01]  /*11d0*/  PRMT R17, RZ, 0x7610, R17 ;  /* 0x00007610ff117816 */ /* 0x000fe20000000011 */
[----:B------:R-:W-:-:S02]  /*11e0*/  IMAD.U32 R25, R18, 0x10000, RZ ;  /* 0x0001000012197824 */ /* 0x000fc400078e00ff */
[----:B------:R-:W-:Y:S01]  /*11f0*/  FADD.FTZ R28, R4, R5 ;  /* 0x00000005041c7221 */ /* 0x000fe20000010000 */
[----:B------:R-:W-:Y:S01]  /*1200*/  FFMA.FTZ R5, R3, R4, R24 ;  /* 0x0000000403057223 */ /* 0x000fe20000010018 */
[----:B------:R-:W-:Y:S01]  /*1210*/  @!P0 PRMT R23, R32, 0x7610, R23 ;  /* 0x0000761020178816 */ /* 0x000fe20000000017 */
[----:B------:R-:W-:Y:S01]  /*1220*/  FADD.FTZ R4, -R8, R25 ;  /* 0x0000001908047221 */ /* 0x000fe20000010100 */
[----:B------:R-:W-:Y:S02]  /*1230*/  SHF.L.U32 R3, R0, 0x10, RZ ;  /* 0x0000001000037819 */ /* 0x000fe400000006ff */
[----:B------:R-:W-:Y:S01]  /*1240*/  @!P0 PRMT R17, R32, 0x7632, R17 ;  /* 0x0000763220118816 */ /* 0x000fe20000000011 */
[----:B------:R-:W-:Y:S02]  /*1250*/  IMAD.U32 R23, R23, 0x10000, RZ ;  /* 0x0001000017177824 */ /* 0x000fe400078e00ff */
[----:B------:R-:W-:Y:S01]  /*1260*/  FMUL.FTZ R24, R4, R9 ;  /* 0x0000000904187220 */ /* 0x000fe20000410000 */
[----:B------:R-:W-:Y:S01]  /*1270*/  FADD.FTZ R0, -R8, R3 ;  /* 0x0000000308007221 */ /* 0x000fe20000010100 */
[----:B------:R-:W-:-:S02]  /*1280*/  FADD.FTZ R3, R38, R23 ;  /* 0x0000001726037221 */ /* 0x000fc40000010000 */
[----:B------:R-:W-:Y:S01]  /*1290*/  FFMA.FTZ R4, R23, R24, R36 ;  /* 0x0000001817047223 */ /* 0x000fe20000010024 */
[----:B------:R-:W-:Y:S02]  /*12a0*/  IMAD.U32 R18, R17, 0x10000, RZ ;  /* 0x0001000011127824 */ /* 0x000fe400078e00ff */
[----:B------:R-:W-:Y:S01]  /*12b0*/  FMUL.FTZ R23, R23, R6 ;  /* 0x0000000617177220 */ /* 0x000fe20000410000 */
[----:B------:R-:W-:Y:S01]  /*12c0*/  FMUL.FTZ R17, R0, R9 ;  /* 0x0000000900117220 */ /* 0x000fe20000410000 */
[----:B------:R-:W-:Y:S02]  /*12d0*/  FMUL.FTZ R26, R18, R7 ;  /* 0x00000007121a7220 */ /* 0x000fe40000410000 */
[----:B------:R-:W-:Y:S01]  /*12e0*/  FADD.FTZ R25, R28, R23 ;  /* 0x000000171c197221 */ /* 0x000fe20000010000 */
[----:B------:R-:W-:Y:S01]  /*12f0*/  FFMA.FTZ R24, R24, R23, R5 ;  /* 0x0000001718187223 */ /* 0x000fe20000010005 */
[----:B------:R-:W-:Y:S01]  /*1300*/  FADD.FTZ R0, R33, R18 ;  /* 0x0000001221007221 */ /* 0x000fe20000010000 */
[----:B------:R-:W-:Y:S01]  /*1310*/  FFMA.FTZ R5, R18, R17, R35 ;  /* 0x0000001112057223 */ /* 0x000fe20000010023 */
[----:B------:R-:W-:Y:S01]  /*1320*/  FADD.FTZ R18, R26, R25 ;  /* 0x000000191a127221 */ /* 0x000fe20000010000 */
[----:B------:R-:W-:Y:S01]  /*1330*/  FFMA.FTZ R17, R17, R26, R24 ;  /* 0x0000001a11117223 */ /* 0x000fe20000010018 */
[----:B------:R-:W-:Y:S06]  /*1340*/  @P1 BRA `(.L_x_2573) ;  /* 0xfffffff4001c1947 */ /* 0x000fec000383ffff */
[----:B------:R-:W-:-:S07]  /*1350*/  VIADD R22, R22, 0xffffffff ;  /* 0xffffffff16167836 */ /* 0x000fce0000000000 */
.L_x_2572:
        /* <DEDUP_REMOVED lines=8> */
[----:B------:R-:W-:-:S04]  /*13e0*/  @!P0 IMAD.MOV.U32 R11, RZ, RZ, R19 ;  /* 0x000000ffff0b8224 */ /* 0x000fc800078e0013 */
[----:B------:R-:W-:Y:S01]  /*13f0*/  @!P0 IMAD R21, R10, UR6, RZ ;  /* 0x000000060a158c24 */ /* 0x000fe2000f8e02ff */
[----:B------:R-:W-:Y:S01]  /*1400*/  @!P0 MOV R10, R14 ;  /* 0x0000000e000a8202 */ /* 0x000fe20000000f00 */
[----:B------:R-:W2:Y:S02]  /*1410*/  @!P0 LDC.64 R30, c[0x0][0x398] ;  /* 0x0000e600ff1e8b82 */ /* 0x000ea40000000a00 */
[C---:B------:R-:W-:Y:S02]  /*1420*/  @!P0 IMAD R21, R22.reuse, UR7, R21 ;  /* 0x0000000716158c24 */ /* 0x040fe4000f8e0215 */
[----:B------:R-:W-:-:S04]  /*1430*/  @!P0 IMAD.WIDE.U32 R10, R22, UR6, R10 ;  /* 0x00000006160a8c25 */ /* 0x000fc8000f8e000a */
[----:B------:R-:W-:Y:S01]  /*1440*/  @!P0 IMAD.IADD R11, R11, 0x1, R21 ;  /* 0x000000010b0b8824 */ /* 0x000fe200078e0215 */
[C---:B------:R-:W-:Y:S01]  /*1450*/  @!P0 SHF.L.U32 R27, R10.reuse, 0x1, RZ ;  /* 0x000000010a1b8819 */ /* 0x040fe200000006ff */
[----:B------:R-:W3:Y:S03]  /*1460*/  @!P0 LDC.64 R20, c[0x0][0x3a0] ;  /* 0x0000e800ff148b82 */ /* 0x000ee60000000a00 */
[----:B------:R-:W-:Y:S02]  /*1470*/  @!P0 SHF.L.U64.HI R28, R10, 0x1, R11 ;  /* 0x000000010a1c8819 */ /* 0x000fe4000001020b */
[----:B0-----:R-:W-:-:S03]  /*1480*/  @!P0 IADD3 R24, P1, PT, R27, R24, RZ ;  /* 0x000000181b188210 */ /* 0x001fc60007f3e0ff */
[----:B------:R-:W0:Y:S01]  /*1490*/  @!P0 LDC.64 R10, c[0x0][0x398] ;  /* 0x0000e600ff0a8b82 */ /* 0x000e220000000a00 */
[----:B------:R-:W-:Y:S02]  /*14a0*/  @!P0 IADD3.X R25, PT, PT, R28, R25, RZ, P1, !PT ;  /* 0x000000191c198210 */ /* 0x000fe40000ffe4ff */
[----:B--2---:R-:W-:Y:S01]  /*14b0*/  @!P0 IADD3 R27, P3, PT, R27, R30, RZ ;  /* 0x0000001e1b1b8210 */ /* 0x004fe20007f7e0ff */
[----:B------:R-:W-:Y:S02]  /*14c0*/  @!P0 VIADD R30, R22, 0x1 ;  /* 0x00000001161e8836 */ /* 0x000fe40000000000 */
[----:B------:R2:W4:Y:S01]  /*14d0*/  @!P0 LDG.E R23, desc[UR8][R24.64] ;  /* 0x0000000818178981 */ /* 0x000522000c1e1900 */
[----:B------:R-:W-:Y:S02]  /*14e0*/  @!P0 IADD3.X R28, PT, PT, R28, R31, RZ, P3, !PT ;  /* 0x0000001f1c1c8210 */ /* 0x000fe40001ffe4ff */
[----:B------:R-:W-:Y:S01]  /*14f0*/  @!P0 SHF.R.S32.HI R26, RZ, 0x1f, R30 ;  /* 0x0000001fff1a8819 */ /* 0x000fe2000001141e */
[----:B--2---:R-:W-:Y:S01]  /*1500*/  @!P0 IMAD.MOV.U32 R24, RZ, RZ, R27 ;  /* 0x000000ffff188224 */ /* 0x004fe200078e001b */
[----:B------:R-:W-:-:S03]  /*1510*/  @!P0 MOV R25, R28 ;  /* 0x0000001c00198202 */ /* 0x000fc60000000f00 */
[----:B------:R-:W-:Y:S02]  /*1520*/  @!P0 IMAD R29, R26, UR6, RZ ;  /* 0x000000061a1d8c24 */ /* 0x000fe4000f8e02ff */
[----:B------:R2:W5:Y:S02]  /*1530*/  @!P0 LDG.E R28, desc[UR8][R24.64] ;  /* 0x00000008181c8981 */ /* 0x000564000c1e1900 */
[----:B------:R-:W-:Y:S01]  /*1540*/  @!P0 IMAD R29, R30, UR7, R29 ;  /* 0x000000071e1d8c24 */ /* 0x000fe2000f8e021d */
[----:B--2---:R-:W-:Y:S01]  /*1550*/  @!P0 MOV R25, R19 ;  /* 0x0000001300198202 */ /* 0x004fe20000000f00 */
[----:B------:R-:W-:-:S04]  /*1560*/  @!P0 IMAD.MOV.U32 R24, RZ, RZ, R14 ;  /* 0x000000ffff188224 */ /* 0x000fc800078e000e */
[----:B------:R-:W-:-:S04]  /*1570*/  @!P0 IMAD.WIDE.U32 R26, R30, UR6, R24 ;  /* 0x000000061e1a8c25 */ /* 0x000fc8000f8e0018 */
[----:B------:R-:W-:Y:S01]  /*1580*/  @!P0 IMAD.IADD R29, R27, 0x1, R29 ;  /* 0x000000011b1d8824 */ /* 0x000fe200078e021d */
[----:B------:R-:W-:-:S04]  /*1590*/  @!P0 SHF.L.U32 R27, R26, 0x1, RZ ;  /* 0x000000011a1b8819 */ /* 0x000fc800000006ff */
[----:B------:R-:W-:Y:S02]  /*15a0*/  @!P0 SHF.L.U64.HI R30, R26, 0x1, R29 ;  /* 0x000000011a1e8819 */ /* 0x000fe4000001021d */
[C---:B---3--:R-:W-:Y:S02]  /*15b0*/  @!P0 IADD3 R26, P1, PT, R27.reuse, R20, RZ ;  /* 0x000000141b1a8210 */ /* 0x048fe40007f3e0ff */
[----:B0-----:R-:W-:-:S03]  /*15c0*/  @!P0 IADD3 R20, P3, PT, R27, R10, RZ ;  /* 0x0000000a1b148210 */ /* 0x001fc60007f7e0ff */
[C---:B------:R-:W-:Y:S01]  /*15d0*/  @!P0 IMAD.X R27, R30.reuse, 0x1, R21, P1 ;  /* 0x000000011e1b8824 */ /* 0x040fe200008e0615 */
[----:B------:R-:W-:Y:S01]  /*15e0*/  @!P0 IADD3.X R21, PT, PT, R30, R11, RZ, P3, !PT ;  /* 0x0000000b1e158210 */ /* 0x000fe20001ffe4ff */
[----:B------:R-:W-:-:S03]  /*15f0*/  @!P0 IMAD.MOV.U32 R10, RZ, RZ, R26 ;  /* 0x000000ffff0a8224 */ /* 0x000fc600078e001a */
[----:B------:R-:W-:-:S05]  /*1600*/  @!P0 MOV R11, R27 ;  /* 0x0000001b000b8202 */ /* 0x000fca0000000f00 */
[----:B------:R0:W2:Y:S02]  /*1610*/  @!P0 LDG.E R26, desc[UR8][R10.64] ;  /* 0x000000080a1a8981 */ /* 0x0000a4000c1e1900 */
[----:B0-----:R-:W-:Y:S01]  /*1620*/  @!P0 IMAD.MOV.U32 R10, RZ, RZ, R20 ;  /* 0x000000ffff0a8224 */ /* 0x001fe200078e0014 */
[----:B------:R-:W-:-:S05]  /*1630*/  @!P0 MOV R11, R21 ;  /* 0x00000015000b8202 */ /* 0x000fca0000000f00 */
[----:B------:R0:W3:Y:S01]  /*1640*/  @!P0 LDG.E R29, desc[UR8][R10.64] ;  /* 0x000000080a1d8981 */ /* 0x0000e2000c1e1900 */
[----:B------:R-:W-:Y:S02]  /*1650*/  PRMT R20, RZ, 0x7610, R20 ;  /* 0x00007610ff147816 */ /* 0x000fe40000000014 */
[----:B------:R-:W-:Y:S01]  /*1660*/  PRMT R21, RZ, 0x7610, R21 ;  /* 0x00007610ff157816 */ /* 0x000fe20000000015 */
[----:B------:R-:W-:Y:S01]  /*1670*/  VIADD R22, R22, 0x2 ;  /* 0x0000000216167836 */ /* 0x000fe20000000000 */
[----:B----4-:R-:W-:-:S05]  /*1680*/  @!P0 PRMT R20, R23, 0x7610, R20 ;  /* 0x0000761017148816 */ /* 0x010fca0000000014 */
[----:B------:R-:W-:Y:S01]  /*1690*/  IMAD.U32 R25, R20, 0x10000, RZ ;  /* 0x0001000014197824 */ /* 0x000fe200078e00ff */
[----:B------:R-:W-:-:S03]  /*16a0*/  PRMT R20, RZ, 0x7610, R20 ;  /* 0x00007610ff147816 */ /* 0x000fc60000000014 */
[----:B------:R-:W-:Y:S01]  /*16b0*/  FADD.FTZ R24, -R8, R25 ;  /* 0x0000001908187221 */ /* 0x000fe20000010100 */
[----:B-----5:R-:W-:-:S04]  /*16c0*/  @!P0 PRMT R21, R28, 0x7610, R21 ;  /* 0x000076101c158816 */ /* 0x020fc80000000015 */
[----:B------:R-:W-:Y:S02]  /*16d0*/  SHF.L.U32 R27, R21, 0x10, RZ ;  /* 0x00000010151b7819 */ /* 0x000fe400000006ff */
[----:B------:R-:W-:Y:S02]  /*16e0*/  PRMT R21, RZ, 0x7610, R21 ;  /* 0x00007610ff157816 */ /* 0x000fe40000000015 */
[----:B------:R-:W-:Y:S01]  /*16f0*/  @!P0 PRMT R20, R23, 0x7632, R20 ;  /* 0x0000763217148816 */ /* 0x000fe20000000014 */
[----:B0-----:R-:W-:Y:S01]  /*1700*/  FMUL.FTZ R11, R27, R6 ;  /* 0x000000061b0b7220 */ /* 0x001fe20000410000 */
[----:B-1----:R-:W-:Y:S01]  /*1710*/  FMUL.FTZ R24, R24, R9 ;  /* 0x0000000918187220 */ /* 0x002fe20000410000 */
[----:B------:R-:W-:Y:S01]  /*1720*/  @!P0 PRMT R21, R28, 0x7632, R21 ;  /* 0x000076321c158816 */ /* 0x000fe20000000015 */
[----:B------:R-:W-:Y:S01]  /*1730*/  FADD.FTZ R28, R3, R27 ;  /* 0x0000001b031c7221 */ /* 0x000fe20000010000 */
[----:B------:R-:W-:Y:S01]  /*1740*/  PRMT R23, RZ, 0x7610, R23 ;  /* 0x00007610ff177816 */ /* 0x000fe20000000017 */
[----:B------:R-:W-:-:S02]  /*1750*/  IMAD.U32 R3, R20, 0x10000, RZ ;  /* 0x0001000014037824 */ /* 0x000fc400078e00ff */
[----:B------:R-:W-:Y:S01]  /*1760*/  FADD.FTZ R18, R18, R11 ;  /* 0x0000000b12127221 */ /* 0x000fe20000010000 */
[--C-:B------:R-:W-:Y:S01]  /*1770*/  FFMA.FTZ R11, R24, R11, R17.reuse ;  /* 0x0000000b180b7223 */ /* 0x100fe20000010011 */
[----:B------:R-:W-:Y:S01]  /*1780*/  FFMA.FTZ R30, R27, R24, R4 ;  /* 0x000000181b1e7223 */ /* 0x000fe20000010004 */
[----:B------:R-:W-:Y:S01]  /*1790*/  PRMT R17, RZ, 0x7610, R17 ;  /* 0x00007610ff117816 */ /* 0x000fe20000000011 */
[----:B------:R-:W-:Y:S01]  /*17a0*/  FADD.FTZ R10, -R8, R3 ;  /* 0x00000003080a7221 */ /* 0x000fe20000010100 */
[----:B------:R-:W-:Y:S02]  /*17b0*/  PRMT R24, RZ, 0x7610, R24 ;  /* 0x00007610ff187816 */ /* 0x000fe40000000018 */
[----:B------:R-:W-:Y:S01]  /*17c0*/  SHF.L.U32 R4, R21, 0x10, RZ ;  /* 0x0000001015047819 */ /* 0x000fe200000006ff */
[----:B------:R-:W-:Y:S01]  /*17d0*/  FMUL.FTZ R10, R10, R9 ;  /* 0x000000090a0a7220 */ /* 0x000fe20000410000 */
[----:B------:R-:W-:-:S03]  /*17e0*/  PRMT R20, RZ, 0x7610, R20 ;  /* 0x00007610ff147816 */ /* 0x000fc60000000014 */
[----:B------:R-:W-:Y:S01]  /*17f0*/  FADD.FTZ R25, R0, R4 ;  /* 0x0000000400197221 */ /* 0x000fe20000010000 */
[C---:B------:R-:W-:Y:S01]  /*1800*/  FMUL.FTZ R3, R4.reuse, R7 ;  /* 0x0000000704037220 */ /* 0x040fe20000410000 */
[----:B------:R-:W-:Y:S01]  /*1810*/  FFMA.FTZ R27, R4, R10, R5 ;  /* 0x0000000a041b7223 */ /* 0x000fe20000010005 */
[C---:B--2---:R-:W-:Y:S02]  /*1820*/  @!P0 PRMT R23, R26.reuse, 0x7610, R23 ;  /* 0x000076101a178816 */ /* 0x044fe40000000017 */
[----:B------:R-:W-:-:S03]  /*1830*/  @!P0 PRMT R17, R26, 0x7632, R17 ;  /* 0x000076321a118816 */ /* 0x000fc60000000011 */
[----:B------:R-:W-:Y:S01]  /*1840*/  IMAD.U32 R23, R23, 0x10000, RZ ;  /* 0x0001000017177824 */ /* 0x000fe200078e00ff */
[----:B------:R-:W-:-:S03]  /*1850*/  SHF.L.U32 R17, R17, 0x10, RZ ;  /* 0x0000001011117819 */ /* 0x000fc600000006ff */
[----:B------:R-:W-:Y:S01]  /*1860*/  FADD.FTZ R0, -R8, R23 ;  /* 0x0000001708007221 */ /* 0x000fe20000010100 */
[----:B------:R-:W-:Y:S01]  /*1870*/  FFMA.FTZ R23, R10, R3, R11 ;  /* 0x000000030a177223 */ /* 0x000fe2000001000b */
[C---:B---3--:R-:W-:Y:S02]  /*1880*/  @!P0 PRMT R24, R29.reuse, 0x7610, R24 ;  /* 0x000076101d188816 */ /* 0x048fe40000000018 */
[----:B------:R-:W-:Y:S01]  /*1890*/  @!P0 PRMT R20, R29, 0x7632, R20 ;  /* 0x000076321d148816 */ /* 0x000fe20000000014 */
[-C--:B------:R-:W-:Y:S02]  /*18a0*/  FMUL.FTZ R10, R0, R9.reuse ;  /* 0x00000009000a7220 */ /* 0x080fe40000410000 */
[----:B------:R-:W-:Y:S01]  /*18b0*/  IMAD.U32 R5, R24, 0x10000, RZ ;  /* 0x0001000018057824 */ /* 0x000fe200078e00ff */
[----:B------:R-:W-:Y:S01]  /*18c0*/  SHF.L.U32 R20, R20, 0x10, RZ ;  /* 0x0000001014147819 */ /* 0x000fe200000006ff */
[----:B------:R-:W-:Y:S01]  /*18d0*/  FADD.FTZ R0, -R8, R17 ;  /* 0x0000001108007221 */ /* 0x000fe20000010100 */
[----:B------:R-:W-:Y:S01]  /*18e0*/  FADD.FTZ R18, R3, R18 ;  /* 0x0000001203127221 */ /* 0x000fe20000010000 */
[C---:B------:R-:W-:Y:S01]  /*18f0*/  FMUL.FTZ R11, R5.reuse, R6 ;  /* 0x00000006050b7220 */ /* 0x040fe20000410000 */
[----:B------:R-:W-:Y:S01]  /*1900*/  FFMA.FTZ R4, R5, R10, R30 ;  /* 0x0000000a05047223 */ /* 0x000fe2000001001e */
[----:B------:R-:W-:Y:S01]  /*1910*/  FMUL.FTZ R17, R0, R9 ;  /* 0x0000000900117220 */ /* 0x000fe20000410000 */
[----:B------:R-:W-:Y:S01]  /*1920*/  FMUL.FTZ R24, R20, R7 ;  /* 0x0000000714187220 */ /* 0x000fe20000410000 */
[----:B------:R-:W-:Y:S01]  /*1930*/  FADD.FTZ R21, R18, R11 ;  /* 0x0000000b12157221 */ /* 0x000fe20000010000 */
[----:B------:R-:W-:Y:S01]  /*1940*/  FFMA.FTZ R10, R10, R11, R23 ;  /* 0x0000000b0a0a7223 */ /* 0x000fe20000010017 */
[----:B------:R-:W-:Y:S01]  /*1950*/  FADD.FTZ R3, R28, R5 ;  /* 0x000000051c037221 */ /* 0x000fe20000010000 */
[----:B------:R-:W-:Y:S01]  /*1960*/  FFMA.FTZ R5, R20, R17, R27 ;  /* 0x0000001114057223 */ /* 0x000fe2000001001b */
[----:B------:R-:W-:Y:S01]  /*1970*/  FADD.FTZ R0, R25, R20 ;  /* 0x0000001419007221 */ /* 0x000fe20000010000 */
[----:B------:R-:W-:Y:S01]  /*1980*/  FADD.FTZ R18, R24, R21 ;  /* 0x0000001518127221 */ /* 0x000fe20000010000 */
[----:B------:R-:W-:-:S07]  /*1990*/  FFMA.FTZ R17, R17, R24, R10 ;  /* 0x0000001811117223 */ /* 0x000fce000001000a */
.L_x_2574:
[----:B------:R-:W-:Y:S05]  /*19a0*/  @P2 BRA `(.L_x_2570) ;  /* 0x0000000c00f02947 */ /* 0x000fea0003800000 */
[----:B------:R-:W-:Y:S01]  /*19b0*/  SHF.R.S32.HI R10, RZ, 0x1f, R22 ;  /* 0x0000001fff0a7819 */ /* 0x000fe20000011416 */
[--C-:B------:R-:W-:Y:S01]  /*19c0*/  IMAD.MOV.U32 R11, RZ, RZ, R19.reuse ;  /* 0x000000ffff0b7224 */ /* 0x100fe200078e0013 */
[----:B------:R-:W-:Y:S01]  /*19d0*/  BSSY.RECONVERGENT B0, `(.L_x_2575) ;  /* 0x0000019000007945 */ /* 0x000fe20003800200 */
[----:B------:R-:W-:Y:S02]  /*19e0*/  PRMT R19, RZ, 0x7610, R19 ;  /* 0x00007610ff137816 */ /* 0x000fe40000000013 */
[----:B------:R-:W-:Y:S01]  /*19f0*/  IMAD R15, R10, UR6, RZ ;  /* 0x000000060a0f7c24 */ /* 0x000fe2000f8e02ff */
[----:B------:R-:W-:Y:S02]  /*1a00*/  MOV R10, R14 ;  /* 0x0000000e000a7202 */ /* 0x000fe40000000f00 */
[----:B------:R-:W-:Y:S01]  /*1a10*/  PRMT R20, RZ, 0x7610, R20 ;  /* 0x00007610ff147816 */ /* 0x000fe20000000014 */
[C---:B------:R-:W-:Y:S01]  /*1a20*/  IMAD R15, R22.reuse, UR7, R15 ;  /* 0x00000007160f7c24 */ /* 0x040fe2000f8e020f */
[----:B------:R-:W-:Y:S01]  /*1a30*/  PRMT R21, RZ, 0x7610, R21 ;  /* 0x00007610ff157816 */ /* 0x000fe20000000015 */
[----:B------:R-:W-:Y:S01]  /*1a40*/  IMAD.WIDE.U32 R10, R22, UR6, R10 ;  /* 0x00000006160a7c25 */ /* 0x000fe2000f8e000a */
[----:B------:R-:W-:Y:S01]  /*1a50*/  PRMT R22, RZ, 0x7610, R22 ;  /* 0x00007610ff167816 */ /* 0x000fe20000000016 */
[----:B------:R-:W-:Y:S06]  /*1a60*/  @P0 BRA `(.L_x_2576) ;  /* 0x00000000003c0947 */ /* 0x000fec0003800000 */
        /* <DEDUP_REMOVED lines=15> */
.L_x_2576:
[----:B------:R-:W-:Y:S05]  /*1b60*/  BSYNC.RECONVERGENT B0 ;  /* 0x0000000000007941 */ /* 0x000fea0003800200 */
.L_x_2575:
[----:B------:R-:W-:Y:S01]  /*1b70*/  SHF.L.U32 R11, R20, 0x10, RZ ;  /* 0x00000010140b7819 */ /* 0x000fe200000006ff */
[----:B------:R-:W-:Y:S01]  /*1b80*/  IMAD.U32 R19, R19, 0x10000, RZ ;  /* 0x0001000013137824 */ /* 0x000fe200078e00ff */
[----:B------:R-:W-:-:S03]  /*1b90*/  SHF.L.U32 R15, R22, 0x10, RZ ;  /* 0x00000010160f7819 */ /* 0x000fc600000006ff */
[C---:B------:R-:W-:Y:S01]  /*1ba0*/  FADD.FTZ R10, -R8.reuse, R11 ;  /* 0x0000000b080a7221 */ /* 0x040fe20000010100 */
[----:B------:R-:W-:Y:S01]  /*1bb0*/  FADD.FTZ R14, -R8, R19 ;  /* 0x00000013080e7221 */ /* 0x000fe20000010100 */
[----:B------:R-:W-:Y:S02]  /*1bc0*/  IMAD.U32 R8, R21, 0x10000, RZ ;  /* 0x0001000015087824 */ /* 0x000fe400078e00ff */
[----:B------:R-:W-:Y:S01]  /*1bd0*/  FADD.FTZ R3, R3, R15 ;  /* 0x0000000f03037221 */ /* 0x000fe20000010000 */
[-C--:B-1----:R-:W-:Y:S01]  /*1be0*/  FMUL.FTZ R10, R10, R9.reuse ;  /* 0x000000090a0a7220 */ /* 0x082fe20000410000 */
[----:B------:R-:W-:Y:S01]  /*1bf0*/  FMUL.FTZ R14, R14, R9 ;  /* 0x000000090e0e7220 */ /* 0x000fe20000410000 */
[C---:B------:R-:W-:Y:S01]  /*1c00*/  FMUL.FTZ R9, R15.reuse, R6 ;  /* 0x000000060f097220 */ /* 0x040fe20000410000 */
[----:B------:R-:W-:Y:S01]  /*1c10*/  FMUL.FTZ R7, R8, R7 ;  /* 0x0000000708077220 */ /* 0x000fe20000410000 */
[----:B------:R-:W-:Y:S01]  /*1c20*/  FFMA.FTZ R4, R15, R10, R4 ;  /* 0x0000000a0f047223 */ /* 0x000fe20000010004 */
[----:B------:R-:W-:Y:S01]  /*1c30*/  FADD.FTZ R0, R0, R8 ;  /* 0x0000000800007221 */ /* 0x000fe20000010000 */
[----:B------:R-:W-:Y:S01]  /*1c40*/  FADD.FTZ R18, R18, R9 ;  /* 0x0000000912127221 */ /* 0x000fe20000010000 */
[----:B------:R-:W-:Y:S01]  /*1c50*/  FFMA.FTZ R17, R10, R9, R17 ;  /* 0x000000090a117223 */ /* 0x000fe20000010011 */
[----:B------:R-:W-:-:S02]  /*1c60*/  FFMA.FTZ R5, R8, R14, R5 ;  /* 0x0000000e08057223 */ /* 0x000fc40000010005 */
[----:B------:R-:W-:Y:S01]  /*1c70*/  FADD.FTZ R18, R7, R18 ;  /* 0x0000001207127221 */ /* 0x000fe20000010000 */
[----:B------:R-:W-:Y:S01]  /*1c80*/  FFMA.FTZ R17, R14, R7, R17 ;  /* 0x000000070e117223 */ /* 0x000fe20000010011 */
[----:B------:R-:W-:Y:S06]  /*1c90*/  BRA `(.L_x_2570) ;  /* 0x0000000c00347947 */ /* 0x000fec0003800000 */
.L_x_2571:
[----:B------:R-:W-:Y:S01]  /*1ca0*/  IADD3 R0, PT, PT, -R22, R23, RZ ;  /* 0x0000001716007210 */ /* 0x000fe20007ffe1ff */
[----:B------:R-:W-:Y:S02]  /*1cb0*/  VIADD R3, R23, 0xffffffff ;  /* 0xffffffff17037836 */ /* 0x000fe40000000000 */
[----:B------:R-:W-:Y:S02]  /*1cc0*/  HFMA2 R18, -RZ, RZ, 0, 0 ;  /* 0x00000000ff127431 */ /* 0x000fe400000001ff */
[----:B------:R-:W-:Y:S01]  /*1cd0*/  IMAD.MOV.U32 R17, RZ, RZ, RZ ;  /* 0x000000ffff117224 */ /* 0x000fe200078e00ff */
[----:B------:R-:W-:Y:S02]  /*1ce0*/  LOP3.LUT R0, R0, 0x1, RZ, 0xc0, !PT ;  /* 0x0000000100007812 */ /* 0x000fe400078ec0ff */
[----:B------:R-:W-:Y:S02]  /*1cf0*/  CS2R R4, SRZ ;  /* 0x0000000000047805 */ /* 0x000fe4000001ff00 */
[----:B------:R-:W-:-:S02]  /*1d00*/  ISETP.NE.AND P2, PT, R22, R3, PT ;  /* 0x000000031600720c */ /* 0x000fc40003f45270 */
        /* <DEDUP_REMOVED lines=8> */
[----:B------:R-:W-:-:S04]  /*1d90*/  @!P0 IMAD.WIDE.U32 R4, R24, UR6, R18 ;  /* 0x0000000618048c25 */ /* 0x000fc8000f8e0012 */
[----:B------:R-:W-:Y:S01]  /*1da0*/  @!P0 IMAD.IADD R5, R5, 0x1, R25 ;  /* 0x0000000105058824 */ /* 0x000fe200078e0219 */
[C---:B------:R-:W-:Y:S01]  /*1db0*/  @!P0 SHF.L.U32 R3, R4.reuse, 0x1, RZ ;  /* 0x0000000104038819 */ /* 0x040fe200000006ff */
[----:B------:R-:W2:Y:S03]  /*1dc0*/  @!P0 LDC.64 R24, c[0x0][0x398] ;  /* 0x0000e600ff188b82 */ /* 0x000ea60000000a00 */
[----:B------:R-:W-:Y:S02]  /*1dd0*/  @!P0 SHF.L.U64.HI R0, R4, 0x1, R5 ;  /* 0x0000000104008819 */ /* 0x000fe40000010205 */
[----:B0-----:R-:W-:-:S05]  /*1de0*/  @!P0 IADD3 R4, P1, PT, R3, R26, RZ ;  /* 0x0000001a03048210 */ /* 0x001fca0007f3e0ff */
[----:B------:R-:W-:-:S05]  /*1df0*/  @!P0 IMAD.X R5, R0, 0x1, R27, P1 ;  /* 0x0000000100058824 */ /* 0x000fca00008e061b */
[----:B------:R2:W3:Y:S02]  /*1e00*/  @!P0 LDG.E R17, desc[UR8][R4.64] ;  /* 0x0000000804118981 */ /* 0x0004e4000c1e1900 */
[----:B--2---:R-:W-:-:S04]  /*1e10*/  @!P0 IADD3 R4, P1, PT, R3, R24, RZ ;  /* 0x0000001803048210 */ /* 0x004fc80007f3e0ff */
[----:B------:R-:W-:-:S05]  /*1e20*/  @!P0 IADD3.X R5, PT, PT, R0, R25, RZ, P1, !PT ;  /* 0x0000001900058210 */ /* 0x000fca0000ffe4ff */
[----:B------:R0:W2:Y:S01]  /*1e30*/  @!P0 LDG.E R18, desc[UR8][R4.64] ;  /* 0x0000000804128981 */ /* 0x0000a2000c1e1900 */
[----:B------:R-:W-:Y:S01]  /*1e40*/  PRMT R3, RZ, 0x7610, R3 ;  /* 0x00007610ff037816 */ /* 0x000fe20000000003 */
[----:B------:R-:W-:Y:S01]  /*1e50*/  VIADD R22, R22, 0x1 ;  /* 0x0000000116167836 */ /* 0x000fe20000000000 */
[----:B------:R-:W-:Y:S02]  /*1e60*/  PRMT R0, RZ, 0x7610, R0 ;  /* 0x00007610ff007816 */ /* 0x000fe40000000000 */
[----:B0-----:R-:W-:Y:S02]  /*1e70*/  PRMT R5, RZ, 0x7610, R5 ;  /* 0x00007610ff057816 */ /* 0x001fe40000000005 */
[----:B------:R-:W-:Y:S02]  /*1e80*/  PRMT R4, RZ, 0x7610, R4 ;  /* 0x00007610ff047816 */ /* 0x000fe40000000004 */
[C---:B---3--:R-:W-:Y:S02]  /*1e90*/  @!P0 PRMT R3, R17.reuse, 0x7610, R3 ;  /* 0x0000761011038816 */ /* 0x048fe40000000003 */
[----:B------:R-:W-:-:S03]  /*1ea0*/  @!P0 PRMT R0, R17, 0x7632, R0 ;  /* 0x0000763211008816 */ /* 0x000fc60000000000 */
[----:B------:R-:W-:Y:S01]  /*1eb0*/  IMAD.U32 R3, R3, 0x10000, RZ ;  /* 0x0001000003037824 */ /* 0x000fe200078e00ff */
[----:B------:R-:W-:-:S03]  /*1ec0*/  SHF.L.U32 R17, R0, 0x10, RZ ;  /* 0x0000001000117819 */ /* 0x000fc600000006ff */
[----:B------:R-:W-:-:S04]  /*1ed0*/  FADD.FTZ R0, -R8, R3 ;  /* 0x0000000308007221 */ /* 0x000fc80000010100 */
[----:B-1----:R-:W-:Y:S01]  /*1ee0*/  FMUL.FTZ R3, R0, R9 ;  /* 0x0000000900037220 */ /* 0x002fe20000410000 */
[----:B------:R-:W-:-:S03]  /*1ef0*/  FADD.FTZ R0, -R8, R17 ;  /* 0x0000001108007221 */ /* 0x000fc60000010100 */
[----:B------:R-:W-:Y:S01]  /*1f00*/  FFMA.FTZ R17, R3, R6, R20 ;  /* 0x0000000603117223 */ /* 0x000fe20000010014 */
[----:B------:R-:W-:Y:S01]  /*1f10*/  FMUL.FTZ R0, R0, R9 ;  /* 0x0000000900007220 */ /* 0x000fe20000410000 */
[----:B--2---:R-:W-:Y:S02]  /*1f20*/  @!P0 PRMT R5, R18, 0x7610, R5 ;  /* 0x0000761012058816 */ /* 0x004fe40000000005 */
[----:B------:R-:W-:Y:S01]  /*1f30*/  FMUL.FTZ R25, R17, -1.4426950216293334961 ;  /* 0xbfb8aa3b11197820 */ /* 0x000fe20000410000 */
[----:B------:R-:W-:Y:S01]  /*1f40*/  FFMA.FTZ R24, R0, R7, R21 ;  /* 0x0000000700187223 */ /* 0x000fe20000010015 */
[----:B------:R-:W-:Y:S01]  /*1f50*/  @!P0 PRMT R4, R18, 0x7632, R4 ;  /* 0x0000763212048816 */ /* 0x000fe20000000004 */
[----:B------:R-:W-:Y:S02]  /*1f60*/  IMAD.U32 R5, R5, 0x10000, RZ ;  /* 0x0001000005057824 */ /* 0x000fe400078e00ff */
[----:B------:R-:W-:Y:S01]  /*1f70*/  FMUL.FTZ R27, R24, -1.4426950216293334961 ;  /* 0xbfb8aa3b181b7820 */ /* 0x000fe20000410000 */
[----:B------:R-:W0:Y:S01]  /*1f80*/  MUFU.EX2 R25, R25 ;  /* 0x0000001900197308 */ /* 0x000e220000000800 */
[----:B------:R-:W-:-:S07]  /*1f90*/  SHF.L.U32 R4, R4, 0x10, RZ ;  /* 0x0000001004047819 */ /* 0x000fce00000006ff */
        /* <DEDUP_REMOVED lines=23> */
.L_x_2577:
[----:B------:R-:W-:Y:S05]  /*2110*/  @!P2 BRA `(.L_x_2570) ;  /* 0x000000080014a947 */ /* 0x000fea0003800000 */
[----:B------:R-:W-:Y:S01]  /*2120*/  IADD3 R23, PT, PT, R22, -R23, RZ ;  /* 0x8000001716177210 */ /* 0x000fe20007ffe0ff */
[----:B------:R-:W0:Y:S06]  /*2130*/  LDCU.64 UR6, c[0x0][0x3f8] ;  /* 0x00007f00ff0677ac */ /* 0x000e2c0008000a00 */
.L_x_2578:
[----:B------:R-:W2:Y:S01]  /*2140*/  @!P0 LDC.64 R30, c[0x0][0x3a0] ;  /* 0x0000e800ff1e8b82 */ /* 0x000ea20000000a00 */
[----:B------:R-:W-:Y:S02]  /*2150*/  @!P0 SHF.R.S32.HI R24, RZ, 0x1f, R22 ;  /* 0x0000001fff188819 */ /* 0x000fe40000011416 */
[----:B------:R-:W-:-:S03]  /*2160*/  @!P0 MOV R25, R19 ;  /* 0x0000001300198202 */ /* 0x000fc60000000f00 */
[----:B0-----:R-:W-:Y:S02]  /*2170*/  @!P0 IMAD R27, R24, UR6, RZ ;  /* 0x00000006181b8c24 */ /* 0x001fe4000f8e02ff */
[----:B------:R-:W0:Y:S01]  /*2180*/  @!P0 LDC.64 R32, c[0x0][0x398] ;  /* 0x0000e600ff208b82 */ /* 0x000e220000000a00 */
[----:B------:R-:W-:Y:S02]  /*2190*/  @!P0 IMAD.MOV.U32 R24, RZ, RZ, R14 ;  /* 0x000000ffff188224 */ /* 0x000fe400078e000e */
[C---:B------:R-:W-:Y:S02]  /*21a0*/  @!P0 IMAD R27, R22.reuse, UR7, R27 ;  /* 0x00000007161b8c24 */ /* 0x040fe4000f8e021b */
[----:B------:R-:W-:-:S04]  /*21b0*/  @!P0 IMAD.WIDE.U32 R24, R22, UR6, R24 ;  /* 0x0000000616188c25 */ /* 0x000fc8000f8e0018 */
[----:B------:R-:W-:Y:S01]  /*21c0*/  @!P0 IMAD.SHL.U32 R29, R24, 0x2, RZ ;  /* 0x00000002181d8824 */ /* 0x000fe200078e00ff */
[----:B------:R-:W-:-:S04]  /*21d0*/  @!P0 IADD3 R25, PT, PT, R25, R27, RZ ;  /* 0x0000001b19198210 */ /* 0x000fc80007ffe0ff */
[----:B------:R-:W-:Y:S02]  /*21e0*/  @!P0 SHF.L.U64.HI R28, R24, 0x1, R25 ;  /* 0x00000001181c8819 */ /* 0x000fe40000010219 */
[----:B--2---:R-:W-:-:S05]  /*21f0*/  @!P0 IADD3 R26, P1, PT, R29, R30, RZ ;  /* 0x0000001e1d1a8210 */ /* 0x004fca0007f3e0ff */
[----:B------:R-:W-:Y:S01]  /*2200*/  @!P0 IMAD.X R27, R28, 0x1, R31, P1 ;  /* 0x000000011c1b8824 */ /* 0x000fe200008e061f */
[----:B0-----:R-:W-:-:S04]  /*2210*/  @!P0 IADD3 R25, P1, PT, R29, R32, RZ ;  /* 0x000000201d198210 */ /* 0x001fc80007f3e0ff */
[----:B------:R0:W2:Y:S01]  /*2220*/  @!P0 LDG.E R24, desc[UR8][R26.64] ;  /* 0x000000081a188981 */ /* 0x0000a2000c1e1900 */
[----:B------:R-:W-:Y:S01]  /*2230*/  @!P0 IADD3.X R28, PT, PT, R28, R33, RZ, P1, !PT ;  /* 0x000000211c1c8210 */ /* 0x000fe20000ffe4ff */
[----:B0-----:R-:W-:-:S03]  /*2240*/  @!P0 IMAD.MOV.U32 R26, RZ, RZ, R25 ;  /* 0x000000ffff1a8224 */ /* 0x001fc600078e0019 */
[----:B------:R-:W-:-:S05]  /*2250*/  @!P0 MOV R27, R28 ;  /* 0x0000001c001b8202 */ /* 0x000fca0000000f00 */
[----:B------:R-:W3:Y:S01]  /*2260*/  @!P0 LDG.E R30, desc[UR8][R26.64] ;  /* 0x000000081a1e8981 */ /* 0x000ee2000c1e1900 */
[----:B------:R-:W-:Y:S02]  /*2270*/  PRMT R32, RZ, 0x7610, R32 ;  /* 0x00007610ff207816 */ /* 0x000fe40000000020 */
[----:B------:R-:W-:Y:S02]  /*2280*/  PRMT R29, RZ, 0x7610, R29 ;  /* 0x00007610ff1d7816 */ /* 0x000fe4000000001d */
[----:B------:R-:W-:Y:S02]  /*2290*/  PRMT R28, RZ, 0x7610, R28 ;  /* 0x00007610ff1c7816 */ /* 0x000fe4000000001c */
[----:B------:R-:W-:Y:S02]  /*22a0*/  PRMT R25, RZ, 0x7610, R25 ;  /* 0x00007610ff197816 */ /* 0x000fe40000000019 */
[----:B------:R-:W-:Y:S02]  /*22b0*/  ISETP.GE.U32.AND P1, PT, R10, UR6, PT ;  /* 0x000000060a007c0c */ /* 0x000fe4000bf26070 */
[----:B--2---:R-:W-:-:S02]  /*22c0*/  @!P0 PRMT R32, R24, 0x7610, R32 ;  /* 0x0000761018208816 */ /* 0x004fc40000000020 */
[----:B------:R-:W-:Y:S02]  /*22d0*/  @!P0 PRMT R29, R24, 0x7632, R29 ;  /* 0x00007632181d8816 */ /* 0x000fe4000000001d */
[C---:B---3--:R-:W-:Y:S02]  /*22e0*/  @!P0 PRMT R28, R30.reuse, 0x7610, R28 ;  /* 0x000076101e1c8816 */ /* 0x048fe4000000001c */
[----:B------:R-:W-:Y:S02]  /*22f0*/  @!P0 PRMT R25, R30, 0x7632, R25 ;  /* 0x000076321e198816 */ /* 0x000fe40000000019 */
[----:B------:R-:W-:-:S13]  /*2300*/  ISETP.GE.AND.EX P0, PT, R11, UR7, PT, P1 ;  /* 0x000000070b007c0c */ /* 0x000fda000bf06310 */
[----:B------:R-:W0:Y:S01]  /*2310*/  @!P0 LDC.64 R34, c[0x0][0x3a0] ;  /* 0x0000e800ff228b82 */ /* 0x000e220000000a00 */
[----:B------:R-:W-:Y:S01]  /*2320*/  @!P0 VIADD R31, R22, 0x1 ;  /* 0x00000001161f8836 */ /* 0x000fe20000000000 */
[----:B------:R-:W-:Y:S01]  /*2330*/  @!P0 MOV R26, R14 ;  /* 0x0000000e001a8202 */ /* 0x000fe20000000f00 */
[----:B------:R-:W-:-:S03]  /*2340*/  @!P0 IMAD.MOV.U32 R27, RZ, RZ, R19 ;  /* 0x000000ffff1b8224 */ /* 0x000fc600078e0013 */
[----:B------:R-:W-:Y:S01]  /*2350*/  @!P0 SHF.R.S32.HI R24, RZ, 0x1f, R31 ;  /* 0x0000001fff188819 */ /* 0x000fe2000001141f */
[----:B------:R-:W-:-:S04]  /*2360*/  @!P0 IMAD.WIDE.U32 R26, R31, UR6, R26 ;  /* 0x000000061f1a8c25 */ /* 0x000fc8000f8e001a */
[----:B------:R-:W-:Y:S01]  /*2370*/  @!P0 IMAD R24, R24, UR6, RZ ;  /* 0x0000000618188c24 */ /* 0x000fe2000f8e02ff */
[----:B------:R-:W-:-:S03]  /*2380*/  @!P0 SHF.L.U32 R33, R26, 0x1, RZ ;  /* 0x000000011a218819 */ /* 0x000fc600000006ff */
[----:B------:R-:W-:-:S04]  /*2390*/  @!P0 IMAD R31, R31, UR7, R24 ;  /* 0x000000071f1f8c24 */ /* 0x000fc8000f8e0218 */
[----:B------:R-:W-:Y:S01]  /*23a0*/  @!P0 IMAD.IADD R27, R27, 0x1, R31 ;  /* 0x000000011b1b8824 */ /* 0x000fe200078e021f */
[----:B0-----:R-:W-:-:S04]  /*23b0*/  @!P0 IADD3 R30, P1, PT, R33, R34, RZ ;  /* 0x00000022211e8210 */ /* 0x001fc80007f3e0ff */
[----:B------:R-:W-:-:S04]  /*23c0*/  @!P0 SHF.L.U64.HI R26, R26, 0x1, R27 ;  /* 0x000000011a1a8819 */ /* 0x000fc8000001021b */
[----:B------:R-:W-:Y:S02]  /*23d0*/  @!P0 IADD3.X R31, PT, PT, R26, R35, RZ, P1, !PT ;  /* 0x000000231a1f8210 */ /* 0x000fe40000ffe4ff */
[----:B------:R-:W0:Y:S03]  /*23e0*/  @!P0 LDC.64 R34, c[0x0][0x398] ;  /* 0x0000e600ff228b82 */ /* 0x000e260000000a00 */
[----:B------:R0:W2:Y:S02]  /*23f0*/  @!P0 LDG.E R36, desc[UR8][R30.64] ;  /* 0x000000081e248981 */ /* 0x0000a4000c1e1900 */
[----:B0-----:R-:W-:-:S05]  /*2400*/  @!P0 IADD3 R30, P1, PT, R33, R34, RZ ;  /* 0x00000022211e8210 */ /* 0x001fca0007f3e0ff */
[----:B------:R-:W-:-:S05]  /*2410*/  @!P0 IMAD.X R31, R26, 0x1, R35, P1 ;  /* 0x000000011a1f8824 */ /* 0x000fca00008e0623 */
[----:B------:R0:W3:Y:S01]  /*2420*/  @!P0 LDG.E R24, desc[UR8][R30.64] ;  /* 0x000000081e188981 */ /* 0x0000e2000c1e1900 */
[----:B------:R-:W-:Y:S01]  /*2430*/  SHF.L.U32 R27, R32, 0x10, RZ ;  /* 0x00000010201b7819 */ /* 0x000fe200000006ff */
[----:B------:R-:W-:Y:S01]  /*2440*/  IMAD.U32 R29, R29, 0x10000, RZ ;  /* 0x000100001d1d7824 */ /* 0x000fe200078e00ff */
[----:B------:R-:W-:Y:S01]  /*2450*/  PRMT R35, RZ, 0x7610, R35 ;  /* 0x00007610ff237816 */ /* 0x000fe20000000023 */
[----:B------:R-:W-:Y:S01]  /*2460*/  IMAD.U32 R25, R25, 0x10000, RZ ;  /* 0x0001000019197824 */ /* 0x000fe200078e00ff */
[----:B------:R-:W-:Y:S01]  /*2470*/  SHF.L.U32 R28, R28, 0x10, RZ ;  /* 0x000000101c1c7819 */ /* 0x000fe200000006ff */
[----:B------:R-:W-:Y:S01]  /*2480*/  FADD.FTZ R26, -R8, R27 ;  /* 0x0000001b081a7221 */ /* 0x000fe20000010100 */
[----:B------:R-:W-:Y:S01]  /*2490*/  IADD3 R23, PT, PT, R23, 0x2, RZ ;  /* 0x0000000217177810 */ /* 0x000fe20007ffe0ff */
[----:B------:R-:W-:Y:S02]  /*24a0*/  VIADD R22, R22, 0x2 ;  /* 0x0000000216167836 */ /* 0x000fe40000000000 */
[----:B-1----:R-:W-:Y:S01]  /*24b0*/  FMUL.FTZ R27, R26, R9 ;  /* 0x000000091a1b7220 */ /* 0x002fe20000410000 */
[----:B------:R-:W-:Y:S01]  /*24c0*/  FADD.FTZ R26, -R8, R29 ;  /* 0x0000001d081a7221 */ /* 0x000fe20000010100 */
[----:B0-----:R-:W-:-:S02]  /*24d0*/  PRMT R31, RZ, 0x7610, R31 ;  /* 0x00007610ff1f7816 */ /* 0x001fc4000000001f */
[----:B------:R-:W-:Y:S01]  /*24e0*/  FFMA.FTZ R32, R27, R6, R20 ;  /* 0x000000061b207223 */ /* 0x000fe20000010014 */
[----:B------:R-:W-:Y:S01]  /*24f0*/  FMUL.FTZ R26, R26, R9 ;  /* 0x000000091a1a7220 */ /* 0x000fe20000410000 */
[----:B------:R-:W-:Y:S02]  /*2500*/  ISETP.NE.AND P1, PT, R23, RZ, PT ;  /* 0x000000ff1700720c */ /* 0x000fe40003f25270 */
[----:B------:R-:W-:Y:S01]  /*2510*/  FMUL.FTZ R29, R32, -1.4426950216293334961 ;  /* 0xbfb8aa3b201d7820 */ /* 0x000fe20000410000 */
[----:B------:R-:W-:-:S04]  /*2520*/  FFMA.FTZ R33, R26, R7, R21 ;  /* 0x000000071a217223 */ /* 0x000fc80000010015 */
[----:B------:R-:W-:Y:S01]  /*2530*/  FMUL.FTZ R30, R33, -1.4426950216293334961 ;  /* 0xbfb8aa3b211e7820 */ /* 0x000fe20000410000 */
[----:B------:R-:W0:Y:S08]  /*2540*/  MUFU.EX2 R29, R29 ;  /* 0x0000001d001d7308 */ /* 0x000e300000000800 */
[----:B------:R-:W1:Y:S01]  /*2550*/  MUFU.EX2 R30, R30 ;  /* 0x0000001e001e7308 */ /* 0x000e620000000800 */
[----:B0-----:R-:W-:Y:S01]  /*2560*/  FADD.FTZ R34, R29, 1 ;  /* 0x3f8000001d227421 */ /* 0x001fe20000010000 */
[----:B--2---:R-:W-:-:S02]  /*2570*/  @!P0 PRMT R35, R36, 0x7610, R35 ;  /* 0x0000761024238816 */ /* 0x004fc40000000023 */
[----:B------:R-:W-:Y:S01]  /*2580*/  @!P0 PRMT R31, R36, 0x7632, R31 ;  /* 0x00007632241f8816 */ /* 0x000fe2000000001f */
[----:B-1----:R-:W-:Y:S01]  /*2590*/  FADD.FTZ R36, R30, 1 ;  /* 0x3f8000001e247421 */ /* 0x002fe20000010000 */
[----:B------:R-:W-:Y:S02]  /*25a0*/  SHF.L.U32 R37, R35, 0x10, RZ ;  /* 0x0000001023257819 */ /* 0x000fe400000006ff */
[----:B------:R-:W0:Y:S01]  /*25b0*/  MUFU.RCP R35, R34 ;  /* 0x0000002200237308 */ /* 0x000e220000001000 */
[----:B------:R-:W-:Y:S02]  /*25c0*/  IMAD.U32 R31, R31, 0x10000, RZ ;  /* 0x000100001f1f7824 */ /* 0x000fe400078e00ff */
[C---:B------:R-:W-:Y:S02]  /*25d0*/  FADD.FTZ R38, -R8.reuse, R37 ;  /* 0x0000002508267221 */ /* 0x040fe40000010100 */
[----:B------:R-:W-:Y:S02]  /*25e0*/  FADD.FTZ R30, -R8, R31 ;  /* 0x0000001f081e7221 */ /* 0x000fe40000010100 */
[-C--:B------:R-:W-:Y:S01]  /*25f0*/  FMUL.FTZ R29, R38, R9.reuse ;  /* 0x00000009261d7220 */ /* 0x080fe20000410000 */
[----:B------:R-:W1:Y:S01]  /*2600*/  MUFU.RCP R36, R36 ;  /* 0x0000002400247308 */ /* 0x000e620000001000 */
[----:B------:R-:W-:-:S02]  /*2610*/  FMUL.FTZ R30, R30, R9 ;  /* 0x000000091e1e7220 */ /* 0x000fc40000410000 */
[----:B------:R-:W-:Y:S02]  /*2620*/  FFMA.FTZ R38, R29, R6, R20 ;  /* 0x000000061d267223 */ /* 0x000fe40000010014 */
[----:B------:R-:W-:Y:S02]  /*2630*/  FFMA.FTZ R31, R30, R7, R21 ;  /* 0x000000071e1f7223 */ /* 0x000fe40000010015 */
[----:B------:R-:W-:Y:S02]  /*2640*/  FMUL.FTZ R39, R38, -1.4426950216293334961 ;  /* 0xbfb8aa3b26277820 */ /* 0x000fe40000410000 */
[----:B------:R-:W-:Y:S01]  /*2650*/  FMUL.FTZ R42, R31, -1.4426950216293334961 ;  /* 0xbfb8aa3b1f2a7820 */ /* 0x000fe20000410000 */
[----:B0-----:R-:W-:Y:S01]  /*2660*/  FADD.FTZ R37, -R35, 1 ;  /* 0x3f80000023257421 */ /* 0x001fe20000010100 */
[----:B------:R-:W-:Y:S02]  /*2670*/  FMUL.FTZ R28, R28, R35 ;  /* 0x000000231c1c7220 */ /* 0x000fe40000410000 */
[----:B------:R-:W0:Y:S01]  /*2680*/  MUFU.EX2 R39, R39 ;  /* 0x0000002700277308 */ /* 0x000e220000000800 */
[----:B------:R-:W-:Y:S01]  /*2690*/  FFMA.FTZ R37, R32, R37, 1 ;  /* 0x3f80000020257423 */ /* 0x000fe20000010025 */
[----:B------:R-:W-:Y:S01]  /*26a0*/  PRMT R32, RZ, 0x7610, R32 ;  /* 0x00007610ff207816 */ /* 0x000fe20000000020 */
[----:B-1----:R-:W-:Y:S01]  /*26b0*/  FADD.FTZ R34, -R36, 1 ;  /* 0x3f80000024227421 */ /* 0x002fe20000010100 */
[----:B------:R-:W-:Y:S01]  /*26c0*/  FMUL.FTZ R25, R25, R36 ;  /* 0x0000002419197220 */ /* 0x000fe20000410000 */
[----:B------:R-:W-:Y:S01]  /*26d0*/  FMUL.FTZ R28, R28, R37 ;  /* 0x000000251c1c7220 */ /* 0x000fe20000410000 */
[----:B---3--:R-:W-:-:S02]  /*26e0*/  @!P0 PRMT R32, R24, 0x7610, R32 ;  /* 0x0000761018208816 */ /* 0x008fc40000000020 */
[----:B------:R-:W1:Y:S01]  /*26f0*/  MUFU.EX2 R42, R42 ;  /* 0x0000002a002a7308 */ /* 0x000e620000000800 */
[----:B------:R-:W-:Y:S01]  /*2700*/  FFMA.FTZ R34, R33, R34, 1 ;  /* 0x3f80000021227423 */ /* 0x000fe20000010022 */
[--C-:B------:R-:W-:Y:S01]  /*2710*/  FADD.FTZ R37, R28, R3.reuse ;  /* 0x000000031c257221 */ /* 0x100fe20000010000 */
[----:B------:R-:W-:Y:S02]  /*2720*/  PRMT R3, RZ, 0x7610, R3 ;  /* 0x00007610ff037816 */ /* 0x000fe40000000003 */
[----:B------:R-:W-:Y:S01]  /*2730*/  SHF.L.U32 R32, R32, 0x10, RZ ;  /* 0x0000001020207819 */ /* 0x000fe200000006ff */
[----:B------:R-:W-:Y:S01]  /*2740*/  FMUL.FTZ R25, R25, R34 ;  /* 0x0000002219197220 */ /* 0x000fe20000410000 */
[----:B------:R-:W-:Y:S01]  /*2750*/  @!P0 PRMT R3, R24, 0x7632, R3 ;  /* 0x0000763218038816 */ /* 0x000fe20000000003 */
[----:B------:R-:W-:Y:S01]  /*2760*/  FFMA.FTZ R34, R27, R28, R4 ;  /* 0x0000001c1b227223 */ /* 0x000fe20000010004 */
[----:B0-----:R-:W-:Y:S01]  /*2770*/  FADD.FTZ R40, R39, 1 ;  /* 0x3f80000027287421 */ /* 0x001fe20000010000 */
[----:B------:R-:W-:-:S02]  /*2780*/  FMUL.FTZ R28, R28, R6 ;  /* 0x000000061c1c7220 */ /* 0x000fc40000410000 */
[----:B------:R-:W-:Y:S01]  /*2790*/  IMAD.U32 R3, R3, 0x10000, RZ ;  /* 0x0001000003037824 */ /* 0x000fe200078e00ff */
[----:B------:R-:W0:Y:S01]  /*27a0*/  MUFU.RCP R41, R40 ;  /* 0x0000002800297308 */ /* 0x000e220000001000 */
[----:B------:R-:W-:Y:S01]  /*27b0*/  FFMA.FTZ R17, R27, R28, R17 ;  /* 0x0000001c1b117223 */ /* 0x000fe20000010011 */
[----:B------:R-:W-:Y:S01]  /*27c0*/  FADD.FTZ R18, R28, R18 ;  /* 0x000000121c127221 */ /* 0x000fe20000010000 */
[C---:B------:R-:W-:Y:S01]  /*27d0*/  FADD.FTZ R28, R25.reuse, R0 ;  /* 0x00000000191c7221 */ /* 0x040fe20000010000 */
[----:B-1----:R-:W-:Y:S01]  /*27e0*/  FADD.FTZ R33, R42, 1 ;  /* 0x3f8000002a217421 */ /* 0x002fe20000010000 */
[C---:B------:R-:W-:Y:S01]  /*27f0*/  FFMA.FTZ R27, R26.reuse, R25, R5 ;  /* 0x000000191a1b7223 */ /* 0x040fe20000010005 */
[----:B------:R-:W-:Y:S02]  /*2800*/  FMUL.FTZ R25, R25, R7 ;  /* 0x0000000719197220 */ /* 0x000fe40000410000 */
[----:B------:R-:W1:Y:S02]  /*2810*/  MUFU.RCP R36, R33 ;  /* 0x0000002100247308 */ /* 0x000e640000001000 */
[----:B------:R-:W-:Y:S01]  /*2820*/  FFMA.FTZ R17, R26, R25, R17 ;  /* 0x000000191a117223 */ /* 0x000fe20000010011 */
[----:B0-----:R-:W-:Y:S01]  /*2830*/  FADD.FTZ R35, -R41, 1 ;  /* 0x3f80000029237421 */ /* 0x001fe20000010100 */
[----:B------:R-:W-:-:S03]  /*2840*/  FMUL.FTZ R32, R32, R41 ;  /* 0x0000002920207220 */ /* 0x000fc60000410000 */
[----:B------:R-:W-:Y:S01]  /*2850*/  FFMA.FTZ R35, R38, R35, 1 ;  /* 0x3f80000026237423 */ /* 0x000fe20000010023 */
[----:B-1----:R-:W-:Y:S01]  /*2860*/  FADD.FTZ R4, -R36, 1 ;  /* 0x3f80000024047421 */ /* 0x002fe20000010100 */
[----:B------:R-:W-:Y:S02]  /*2870*/  FMUL.FTZ R3, R3, R36 ;  /* 0x0000002403037220 */ /* 0x000fe40000410000 */
[----:B------:R-:W-:Y:S01]  /*2880*/  FMUL.FTZ R32, R32, R35 ;  /* 0x0000002320207220 */ /* 0x000fe20000410000 */
[----:B------:R-:W-:Y:S01]  /*2890*/  FFMA.FTZ R4, R31, R4, 1 ;  /* 0x3f8000001f047423 */ /* 0x000fe20000010004 */
[----:B------:R-:W-:Y:S02]  /*28a0*/  FADD.FTZ R31, R25, R18 ;  /* 0x00000012191f7221 */ /* 0x000fe40000010000 */
[----:B------:R-:W-:Y:S01]  /*28b0*/  FMUL.FTZ R0, R32, R6 ;  /* 0x0000000620007220 */ /* 0x000fe20000410000 */
[----:B------:R-:W-:Y:S01]  /*28c0*/  FMUL.FTZ R5, R3, R4 ;  /* 0x0000000403057220 */ /* 0x000fe20000410000 */
[----:B------:R-:W-:-:S02]  /*28d0*/  FADD.FTZ R3, R37, R32 ;  /* 0x0000002025037221 */ /* 0x000fc40000010000 */
[----:B------:R-:W-:Y:S01]  /*28e0*/  FFMA.FTZ R18, R29, R0, R17 ;  /* 0x000000001d127223 */ /* 0x000fe20000010011 */
[----:B------:R-:W-:Y:S01]  /*28f0*/  FADD.FTZ R24, R31, R0 ;  /* 0x000000001f187221 */ /* 0x000fe20000010000 */
[----:B------:R-:W-:Y:S01]  /*2900*/  FMUL.FTZ R25, R5, R7 ;  /* 0x0000000705197220 */ /* 0x000fe20000410000 */
[----:B------:R-:W-:Y:S01]  /*2910*/  FADD.FTZ R0, R28, R5 ;  /* 0x000000051c007221 */ /* 0x000fe20000010000 */
[----:B------:R-:W-:Y:S01]  /*2920*/  FFMA.FTZ R4, R29, R32, R34 ;  /* 0x000000201d047223 */ /* 0x000fe20000010022 */
[C---:B------:R-:W-:Y:S01]  /*2930*/  FFMA.FTZ R5, R30.reuse, R5, R27 ;  /* 0x000000051e057223 */ /* 0x040fe2000001001b */
[----:B------:R-:W-:Y:S01]  /*2940*/  FFMA.FTZ R17, R30, R25, R18 ;  /* 0x000000191e117223 */ /* 0x000fe20000010012 */
[----:B------:R-:W-:Y:S01]  /*2950*/  FADD.FTZ R18, R25, R24 ;  /* 0x0000001819127221 */ /* 0x000fe20000010000 */
[----:B------:R-:W-:Y:S06]  /*2960*/  @P1 BRA `(.L_x_2578) ;  /* 0xfffffff400f41947 */ /* 0x000fec000383ffff */
.L_x_2570:
        /* <DEDUP_REMOVED lines=22> */
[----:B------:R-:W1:Y:S04]  /*2ad0*/  LDS R46, [R49+0x24] ;  /* 0x00002400312e7984 */ /* 0x000e680000000800 */
[----:B------:R-:W4:Y:S04]  /*2ae0*/  LDS R44, [R49+0x2c] ;  /* 0x00002c00312c7984 */ /* 0x000f280000000800 */
[----:B------:R-:W5:Y:S04]  /*2af0*/  LDS R43, [R49+0x28] ;  /* 0x00002800312b7984 */ /* 0x000f680000000800 */
        /* <DEDUP_REMOVED lines=12> */
[----:B-1----:R-:W-:-:S03]  /*2bc0*/  FADD.FTZ R9, R45, R46 ;  /* 0x0000002e2d097221 */ /* 0x002fc60000010000 */
[----:B------:R-:W1:Y:S01]  /*2bd0*/  LDS R36, [R49+0x4c] ;  /* 0x00004c0031247984 */ /* 0x000e620000000800 */
[----:B----4-:R-:W-:Y:S01]  /*2be0*/  FADD.FTZ R7, R44, R7 ;  /* 0x000000072c077221 */ /* 0x010fe20000010000 */
[----:B------:R-:W-:Y:S02]  /*2bf0*/  FSEL R6, R9, R46, !P0 ;  /* 0x0000002e09067208 */ /* 0x000fe40004000000 */
[----:B------:R-:W4:Y:S01]  /*2c00*/  LDS R34, [R49+0x54] ;  /* 0x0000540031227984 */ /* 0x000f220000000800 */
[----:B-----5:R-:W-:-:S03]  /*2c10*/  ISETP.NE.AND P0, PT, R43, RZ, PT ;  /* 0x000000ff2b00720c */ /* 0x020fc60003f05270 */
[----:B------:R-:W5:Y:S01]  /*2c20*/  LDS R32, [R49+0x5c] ;  /* 0x00005c0031207984 */ /* 0x000f620000000800 */
        /* <DEDUP_REMOVED lines=25> */
[----:B-1----:R-:W-:-:S02]  /*2dc0*/  ISETP.NE.AND P0, PT, R36, RZ, PT ;  /* 0x000000ff2400720c */ /* 0x002fc40003f05270 */
[----:B------:R-:W1:Y:S01]  /*2dd0*/  LDS R21, [R49+0x80] ;  /* 0x0000800031157984 */ /* 0x000e620000000800 */
[----:B----4-:R-:W-:Y:S01]  /*2de0*/  FADD.FTZ R9, R34, R7 ;  /* 0x0000000722097221 */ /* 0x010fe20000010000 */
[----:B------:R-:W-:Y:S02]  /*2df0*/  FSEL R7, R6, R33, !P0 ;  /* 0x0000002106077208 */ /* 0x000fe40004000000 */
[----:B------:R-:W-:Y:S01]  /*2e00*/  LDS R22, [R49+0x84] ;  /* 0x0000840031167984 */ /* 0x000fe20000000800 */
[----:B------:R-:W-:Y:S02]  /*2e10*/  P2R R64, PR, RZ, 0x1 ;  /* 0x00000001ff407803 */ /* 0x000fe40000000000 */
[----:B------:R-:W-:Y:S01]  /*2e20*/  FSEL R6, R9, R34, !P0 ;  /* 0x0000002209067208 */ /* 0x000fe20004000000 */
[----:B------:R-:W4:Y:S01]  /*2e30*/  LDS R20, [R49+0x7c] ;  /* 0x00007c0031147984 */ /* 0x000f220000000800 */
[----:B-----5:R-:W-:Y:S01]  /*2e40*/  FADD.FTZ R7, R32, R7 ;  /* 0x0000000720077221 */ /* 0x020fe20000010000 */
[----:B---3--:R-:W-:-:S02]  /*2e50*/  ISETP.NE.AND P0, PT, R31, RZ, PT ;  /* 0x000000ff1f00720c */ /* 0x008fc40003f05270 */
[----:B------:R-:W-:Y:S01]  /*2e60*/  LDS R18, [R49+0x8c] ;  /* 0x00008c0031127984 */ /* 0x000fe20000000800 */
[----:B------:R-:W-:Y:S01]  /*2e70*/  FADD.FTZ R8, R29, R6 ;  /* 0x000000061d087221 */ /* 0x000fe20000010000 */
[----:B------:R-:W-:Y:S02]  /*2e80*/  FSEL R6, R7, R32, !P0 ;  /* 0x0000002007067208 */ /* 0x000fe40004000000 */
[----:B------:R-:W3:Y:S01]  /*2e90*/  LDS R19, [R49+0x88] ;  /* 0x0000880031137984 */ /* 0x000ee20000000800 */
[----:B------:R-:W-:Y:S02]  /*2ea0*/  P2R R65, PR, RZ, 0x1 ;  /* 0x00000001ff417803 */ /* 0x000fe40000000000 */
[----:B------:R-:W-:Y:S01]  /*2eb0*/  FSEL R7, R8, R29, !P0 ;  /* 0x0000001d08077208 */ /* 0x000fe20004000000 */
[----:B------:R-:W5:Y:S01]  /*2ec0*/  LDS R17, [R49+0x90] ;  /* 0x0000900031117984 */ /* 0x000f620000000800 */
[----:B------:R-:W-:Y:S01]  /*2ed0*/  FADD.FTZ R8, R27, R6 ;  /* 0x000000061b087221 */ /* 0x000fe20000010000 */
[----:B------:R-:W-:-:S02]  /*2ee0*/  ISETP.NE.AND P0, PT, R30, RZ, PT ;  /* 0x000000ff1e00720c */ /* 0x000fc40003f05270 */
[----:B------:R-:W5:Y:S01]  /*2ef0*/  LDS R26, [R49+0x10] ;  /* 0x00001000311a7984 */ /* 0x000f620000000800 */
[----:B------:R-:W-:Y:S01]  /*2f00*/  FADD.FTZ R9, R28, R7 ;  /* 0x000000071c097221 */ /* 0x000fe20000010000 */
[----:B------:R-:W-:Y:S02]  /*2f10*/  FSEL R7, R8, R27, !P0 ;  /* 0x0000001b08077208 */ /* 0x000fe40004000000 */
[----:B------:R-:W5:Y:S01]  /*2f20*/  LDS R15, [R49+0x98] ;  /* 0x00009800310f7984 */ /* 0x000f620000000800 */
[----:B------:R-:W-:Y:S02]  /*2f30*/  P2R R66, PR, RZ, 0x1 ;  /* 0x00000001ff427803 */ /* 0x000fe40000000000 */
[----:B------:R-:W-:Y:S01]  /*2f40*/  FSEL R8, R9, R28, !P0 ;  /* 0x0000001c09087208 */ /* 0x000fe20004000000 */
[----:B------:R-:W5:Y:S01]  /*2f50*/  LDS R16, [R49+0x94] ;  /* 0x0000940031107984 */ /* 0x000f620000000800 */
        /* <DEDUP_REMOVED lines=8> */
[----:B-1----:R-:W-:Y:S01]  /*2fe0*/  FADD.FTZ R52, R21, R52 ;  /* 0x0000003415347221 */ /* 0x002fe20000010000 */
[----:B------:R-:W1:Y:S01]  /*2ff0*/  LDS R11, [R49+0xa8] ;  /* 0x0000a800310b7984 */ /* 0x000e620000000800 */
[----:B----4-:R-:W-:Y:S01]  /*3000*/  ISETP.NE.AND P1, PT, R20, RZ, PT ;  /* 0x000000ff1400720c */ /* 0x010fe20003f25270 */
[----:B------:R-:W-:-:S02]  /*3010*/  FADD.FTZ R53, R22, R7 ;  /* 0x0000000716357221 */ /* 0x000fc40000010000 */
[----:B------:R-:W4:Y:S01]  /*3020*/  LDS R9, [R49+0xb0] ;  /* 0x0000b00031097984 */ /* 0x000f220000000800 */
[----:B------:R-:W-:Y:S02]  /*3030*/  FSEL R7, R52, R21, !P1 ;  /* 0x0000001534077208 */ /* 0x000fe40004800000 */
[----:B------:R-:W-:Y:S01]  /*3040*/  FSEL R52, R53, R22, !P1 ;  /* 0x0000001635347208 */ /* 0x000fe20004800000 */
[----:B------:R-:W4:Y:S01]  /*3050*/  LDS R10, [R49+0xac] ;  /* 0x0000ac00310a7984 */ /* 0x000f220000000800 */
[----:B---3--:R-:W-:Y:S01]  /*3060*/  ISETP.NE.AND P2, PT, R19, RZ, PT ;  /* 0x000000ff1300720c */ /* 0x008fe20003f45270 */
[----:B------:R-:W-:Y:S02]  /*3070*/  FADD.FTZ R7, R18, R7 ;  /* 0x0000000712077221 */ /* 0x000fe40000010000 */
[----:B------:R-:W3:Y:S01]  /*3080*/  LDS R8, [R49+0xb4] ;  /* 0x0000b40031087984 */ /* 0x000ee20000000800 */
[----:B-----5:R-:W-:Y:S02]  /*3090*/  FADD.FTZ R54, R17, R52 ;  /* 0x0000003411367221 */ /* 0x020fe40000010000 */
        /* <DEDUP_REMOVED lines=15> */
[----:B-1----:R-:W-:Y:S01]  /*3190*/  FADD.FTZ R52, R11, R52 ;  /* 0x000000340b347221 */ /* 0x002fe20000010000 */
[----:B------:R-:W-:-:S04]  /*31a0*/  FSEL R6, R7, R12, !P4 ;  /* 0x0000000c07067208 */ /* 0x000fc80006000000 */
[----:B------:R-:W-:Y:S01]  /*31b0*/  FSEL R7, R52, R11, !P4 ;  /* 0x0000000b34077208 */ /* 0x000fe20006000000 */
[----:B----4-:R-:W-:Y:S01]  /*31c0*/  FADD.FTZ R6, R9, R6 ;  /* 0x0000000609067221 */ /* 0x010fe20000010000 */
[C---:B------:R-:W-:Y:S01]  /*31d0*/  ISETP.NE.AND P5, PT, R10.reuse, RZ, PT ;  /* 0x000000ff0a00720c */ /* 0x040fe20003fa5270 */
[----:B------:R-:W-:Y:S02]  /*31e0*/  IMAD.IADD R55, R10, 0x1, R55 ;  /* 0x000000010a377824 */ /* 0x000fe400078e0237 */
[----:B---3--:R-:W-:Y:S01]  /*31f0*/  FADD.FTZ R53, R8, R7 ;  /* 0x0000000708357221 */ /* 0x008fe20000010000 */
        /* <DEDUP_REMOVED lines=27> */
[----:B------:R-:W-:-:S03]  /*33b0*/  ISETP.GE.AND P0, PT, R59, 0x4, PT ;  /* 0x000000043b00780c */ /* 0x000fc60003f06270 */
[----:B------:R-:W-:-:S05]  /*33c0*/  IMAD.IADD R58, R57, 0x1, R56 ;  /* 0x00000001393a7824 */ /* 0x000fca00078e0238 */
[----:B------:R-:W0:Y:S01]  /*33d0*/  SHFL.UP PT, R56, R58, 0x4, RZ ;  /* 0x048000003a387989 */ /* 0x000e2200000e00ff */
[----:B-1----:R-:W-:Y:S01]  /*33e0*/  FADD.FTZ R54, R7, R69 ;  /* 0x0000004507367221 */ /* 0x002fe20000010000 */
[----:B------:R-:W-:Y:S01]  /*33f0*/  ISETP.NE.AND P6, PT, R58, RZ, PT ;  /* 0x000000ff3a00720c */ /* 0x000fe20003fc5270 */
[----:B--2---:R-:W-:-:S03]  /*3400*/  FADD.FTZ R53, R6, R53 ;  /* 0x0000003506357221 */ /* 0x004fc60000010000 */
[----:B------:R-:W-:Y:S02]  /*3410*/  @P0 FSEL R7, R54, R7, !P6 ;  /* 0x0000000736070208 */ /* 0x000fe40007000000 */
[----:B------:R-:W-:-:S05]  /*3420*/  @P0 FSEL R6, R53, R6, !P6 ;  /* 0x0000000635060208 */ /* 0x000fca0007000000 */
[----:B------:R-:W1:Y:S01]  /*3430*/  SHFL.UP PT, R69, R6, 0x8, RZ ;  /* 0x0500000006457989 */ /* 0x000e6200000e00ff */
[----:B0-----:R-:W-:-:S03]  /*3440*/  SEL R57, R56, RZ, P0 ;  /* 0x000000ff38397207 */ /* 0x001fc60000000000 */
[----:B------:R-:W0:Y:S01]  /*3450*/  SHFL.UP PT, R56, R7, 0x8, RZ ;  /* 0x0500000007387989 */ /* 0x000e2200000e00ff */
[----:B------:R-:W-:Y:S02]  /*3460*/  ISETP.GE.AND P0, PT, R59, 0x8, PT ;  /* 0x000000083b00780c */ /* 0x000fe40003f06270 */
[----:B------:R-:W-:-:S04]  /*3470*/  IADD3 R57, PT, PT, R58, R57, RZ ;  /* 0x000000393a397210 */ /* 0x000fc80007ffe0ff */
[----:B------:R-:W-:Y:S01]  /*3480*/  ISETP.NE.AND P6, PT, R57, RZ, PT ;  /* 0x000000ff3900720c */ /* 0x000fe20003fc5270 */
[----:B-1----:R-:W-:-:S06]  /*3490*/  FADD.FTZ R69, R6, R69 ;  /* 0x0000004506457221 */ /* 0x002fcc0000010000 */
[----:B------:R-:W-:-:S05]  /*34a0*/  @P0 FSEL R6, R69, R6, !P6 ;  /* 0x0000000645060208 */ /* 0x000fca0007000000 */
[----:B------:R-:W1:Y:S01]  /*34b0*/  SHFL.UP PT, R69, R6, 0x10, RZ ;  /* 0x0600000006457989 */ /* 0x000e6200000e00ff */
[----:B0-----:R-:W-:-:S05]  /*34c0*/  FADD.FTZ R56, R7, R56 ;  /* 0x0000003807387221 */ /* 0x001fca0000010000 */
[----:B------:R-:W-:Y:S02]  /*34d0*/  @P0 FSEL R7, R56, R7, !P6 ;  /* 0x0000000738070208 */ /* 0x000fe40007000000 */
[----:B------:R-:W0:Y:S04]  /*34e0*/  SHFL.UP PT, R56, R57, 0x8, RZ ;  /* 0x0500000039387989 */ /* 0x000e2800000e00ff */
[----:B------:R-:W2:Y:S01]  /*34f0*/  SHFL.UP PT, R67, R7, 0x10, RZ ;  /* 0x0600000007437989 */ /* 0x000ea200000e00ff */
[----:B-1----:R-:W-:Y:S01]  /*3500*/  FADD.FTZ R69, R6, R69 ;  /* 0x0000004506457221 */ /* 0x002fe20000010000 */
[----:B0-----:R-:W-:Y:S02]  /*3510*/  SEL R56, R56, RZ, P0 ;  /* 0x000000ff38387207 */ /* 0x001fe40000000000 */
[----:B------:R-:W-:Y:S01]  /*3520*/  ISETP.GE.AND P0, PT, R59, 0x10, PT ;  /* 0x000000103b00780c */ /* 0x000fe20003f06270 */
[----:B--2---:R-:W-:-:S02]  /*3530*/  FADD.FTZ R54, R7, R67 ;  /* 0x0000004307367221 */ /* 0x004fc40000010000 */
[----:B------:R-:W-:-:S05]  /*3540*/  IMAD.IADD R58, R57, 0x1, R56 ;  /* 0x00000001393a7824 */ /* 0x000fca00078e0238 */
[----:B------:R-:W0:Y:S01]  /*3550*/  SHFL.UP PT, R56, R58, 0x10, RZ ;  /* 0x060000003a387989 */ /* 0x000e2200000e00ff */
[----:B------:R-:W-:-:S04]  /*3560*/  ISETP.NE.AND P6, PT, R58, RZ, PT ;  /* 0x000000ff3a00720c */ /* 0x000fc80003fc5270 */
[----:B------:R-:W-:Y:S02]  /*3570*/  @P0 FSEL R7, R54, R7, !P6 ;  /* 0x0000000736070208 */ /* 0x000fe40007000000 */
[----:B------:R-:W-:Y:S02]  /*3580*/  @P0 FSEL R6, R69, R6, !P6 ;  /* 0x0000000645060208 */ /* 0x000fe40007000000 */
[----:B------:R-:W-:Y:S02]  /*3590*/  ISETP.GE.AND P6, PT, R59, 0x10, PT ;  /* 0x000000103b00780c */ /* 0x000fe40003fc6270 */
[----:B------:R-:W1:Y:S01]  /*35a0*/  SHFL.UP PT, R7, R7, 0x1, RZ ;  /* 0x0420000007077989 */ /* 0x000e6200000e00ff */
[----:B------:R-:W-:Y:S02]  /*35b0*/  ISETP.NE.AND P0, PT, R52, RZ, PT ;  /* 0x000000ff3400720c */ /* 0x000fe40003f05270 */
[----:B0-----:R-:W-:Y:S02]  /*35c0*/  SEL R57, R56, RZ, P6 ;  /* 0x000000ff38397207 */ /* 0x001fe40003000000 */
[----:B------:R0:W2:Y:S02]  /*35d0*/  SHFL.UP PT, R56, R6, 0x1, RZ ;  /* 0x0420000006387989 */ /* 0x0000a400000e00ff */
[----:B------:R-:W-:-:S06]  /*35e0*/  IADD3 R57, PT, PT, R58, R57, RZ ;  /* 0x000000393a397210 */ /* 0x000fcc0007ffe0ff */
[----:B0-----:R-:W3:Y:S02]  /*35f0*/  SHFL.UP PT, R57, R57, 0x1, RZ ;  /* 0x0420000039397989 */ /* 0x001ee400000e00ff */
.L_x_2601:
        /* <DEDUP_REMOVED lines=48> */
[----:B------:R-:W-:Y:S01]  /*3900*/  ISETP.NE.AND P5, PT, R60, RZ, PT ;  /* 0x000000ff3c00720c */ /* 0x000fe20003fa5270 */
[----:B------:R2:W-:Y:S01]  /*3910*/  STS [R49+0x1c], R48 ;  /* 0x00001c3031007388 */ /* 0x0005e20000000800 */
[----:B------:R-:W-:Y:S01]  /*3920*/  IADD3 R42, PT, PT, R42, R43, RZ ;  /* 0x0000002b2a2a7210 */ /* 0x000fe20007ffe0ff */
[----:B------:R-:W-:Y:S01]  /*3930*/  @!P6 FADD.FTZ R27, R27, R32 ;  /* 0x000000201b1be221 */ /* 0x000fe20000010000 */
[----:B------:R-:W-:Y:S01]  /*3940*/  @!P6 FADD.FTZ R28, R28, R29 ;  /* 0x0000001d1c1ce221 */ /* 0x000fe20000010000 */
[----:B------:R2:W-:Y:S02]  /*3950*/  STS [R49+0x28], R43 ;  /* 0x0000282b31007388 */ /* 0x0005e40000000800 */
[----:B------:R-:W-:Y:S02]  /*3960*/  IMAD.IADD R37, R37, 0x1, R42 ;  /* 0x0000000125257824 */ /* 0x000fe400078e022a */
        /* <DEDUP_REMOVED lines=24> */
[----:B------:R2:W-:Y:S03]  /*3af0*/  STS [R49+0x3c], R40 ;  /* 0x00003c2831007388 */ /* 0x0005e60000000800 */
[----:B------:R-:W-:Y:S01]  /*3b00*/  IADD3 R16, PT, PT, R16, R19, RZ ;  /* 0x0000001310107210 */ /* 0x000fe20007ffe0ff */
[----:B------:R2:W-:Y:S04]  /*3b10*/  STS [R49+0x4c], R36 ;  /* 0x00004c2431007388 */ /* 0x0005e80000000800 */
[----:B------:R-:W-:Y:S01]  /*3b20*/  IMAD.IADD R13, R13, 0x1, R16 ;  /* 0x000000010d0d7824 */ /* 0x000fe200078e0210 */
        /* <DEDUP_REMOVED lines=29> */
.L_x_2579:
[----:B--2---:R-:W1:Y:S01]  /*3d00*/  S2R R13, SR_CgaCtaId ;  /* 0x00000000000d7919 */ /* 0x004e620000008800 */
[----:B0-----:R-:W-:Y:S01]  /*3d10*/  MOV R18, 0x400 ;  /* 0x0000040000127802 */ /* 0x001fe20000000f00 */
[----:B------:R-:W-:Y:S01]  /*3d20*/  IMAD.MOV.U32 R6, RZ, RZ, RZ ;  /* 0x000000ffff067224 */ /* 0x000fe200078e00ff */
[----:B------:R-:W-:Y:S05]  /*3d30*/  WARPSYNC.ALL ;  /* 0x0000000000007948 */ /* 0x000fea0003800000 */
[----:B------:R-:W0:Y:S01]  /*3d40*/  S2R R7, SR_TID.X ;  /* 0x0000000000077919 */ /* 0x000e220000002100 */
[----:B-1----:R-:W-:Y:S01]  /*3d50*/  LEA R9, R13, R18, 0x18 ;  /* 0x000000120d097211 */ /* 0x002fe200078ec0ff */
[----:B0-----:R-:W-:-:S04]  /*3d60*/  IMAD.HI.U32 R6, R7, 0x12492493, R6 ;  /* 0x1249249307067827 */ /* 0x001fc800078e0006 */
        /* <DEDUP_REMOVED lines=8> */
[----:B------:R-:W-:-:S04]  /*3df0*/  UIADD3 UR4, UPT, UPT, UR4, -0x2, URZ ;  /* 0xfffffffe04047890 */ /* 0x000fc8000fffe0ff */
[----:B0-----:R-:W-:Y:S02]  /*3e00*/  LEA R6, R12, -R6, 0x1 ;  /* 0x800000060c067211 */ /* 0x001fe400078e08ff */
[----:B------:R-:W-:Y:S02]  /*3e10*/  BAR.SYNC.DEFER_BLOCKING 0x0 ;  /* 0x0000000000007b1d */ /* 0x000fe40000010000 */
[----:B------:R-:W-:-:S06]  /*3e20*/  ISETP.NE.AND P2, PT, R6, UR4, PT ;  /* 0x0000000406007c0c */ /* 0x000fcc000bf45270 */
[----:B------:R-:W2:Y:S07]  /*3e30*/  S2UR UR4, SR_CTAID.X ;  /* 0x00000000000479c3 */ /* 0x000eae0000002500 */
[----:B------:R-:W-:Y:S01]  /*3e40*/  @!P2 VIADD R8, R18, 0x16a0 ;  /* 0x000016a01208a836 */ /* 0x000fe20000000000 */
        /* <DEDUP_REMOVED lines=28> */
.L_x_2582:
[----:B------:R-:W-:Y:S05]  /*4010*/  BSYNC.RECONVERGENT B0 ;  /* 0x0000000000007941 */ /* 0x000fea0003800200 */
.L_x_2581:
        /* <DEDUP_REMOVED lines=23> */
.L_x_2580:
[----:B------:R-:W-:Y:S02]  /*4190*/  HFMA2 R53, -RZ, RZ, 0, 0 ;  /* 0x00000000ff357431 */ /* 0x000fe400000001ff */
[----:B------:R-:W-:Y:S01]  /*41a0*/  IMAD.MOV.U32 R52, RZ, RZ, 0x1 ;  /* 0x00000001ff347424 */ /* 0x000fe200078e00ff */
[----:B------:R-:W-:Y:S01]  /*41b0*/  P2R R68, PR, RZ, 0x1 ;  /* 0x00000001ff447803 */ /* 0x000fe20000000000 */
[----:B------:R-:W-:Y:S01]  /*41c0*/  IMAD.MOV.U32 R54, RZ, RZ, -0x1 ;  /* 0xffffffffff367424 */ /* 0x000fe200078e00ff */
[----:B------:R-:W-:Y:S02]  /*41d0*/  ISETP.GE.AND P0, PT, R59, 0x1, PT ;  /* 0x000000013b00780c */ /* 0x000fe40003f06270 */
[----:B------:R-:W-:-:S11]  /*41e0*/  P2R R67, PR, RZ, 0x2 ;  /* 0x00000002ff437803 */ /* 0x000fd60000000000 */
[----:B------:R-:W-:Y:S05]  /*41f0*/  WARPSYNC.COLLECTIVE R54, `(.L_x_2583) ;  /* 0x0000000036087348 */ /* 0x000fea0003c00000 */
[----:B------:R0:W1:Y:S02]  /*4200*/  SHFL.UP P6, R56, R55, R52, R53 ;  /* 0x0400003437387389 */ /* 0x00006400000c0035 */
[----:B01----:R-:W-:Y:S05]  /*4210*/  ENDCOLLECTIVE ;  /* 0x000000000000791b */ /* 0x003fea0003800000 */
.L_x_2583:
[----:B------:R-:W-:Y:S02]  /*4220*/  ISETP.NE.AND P1, PT, R55, RZ, PT ;  /* 0x000000ff3700720c */ /* 0x000fe40003f25270 */
[----:B------:R-:W-:-:S04]  /*4230*/  SEL R56, R56, RZ, P0 ;  /* 0x000000ff38387207 */ /* 0x000fc80000000000 */
[----:B------:R-:W-:Y:S01]  /*4240*/  IADD3 R57, PT, PT, R55, R56, RZ ;  /* 0x0000003837397210 */ /* 0x000fe20007ffe0ff */
[----:B------:R-:W-:-:S07]  /*4250*/  IMAD.MOV.U32 R55, RZ, RZ, R7 ;  /* 0x000000ffff377224 */ /* 0x000fce00078e0007 */
[----:B------:R-:W-:Y:S05]  /*4260*/  WARPSYNC.COLLECTIVE R54, `(.L_x_2584) ;  /* 0x0000000036087348 */ /* 0x000fea0003c00000 */
[----:B------:R0:W1:Y:S02]  /*4270*/  SHFL.UP P6, R56, R55, R52, R53 ;  /* 0x0400003437387389 */ /* 0x00006400000c0035 */
[----:B01----:R-:W-:Y:S05]  /*4280*/  ENDCOLLECTIVE ;  /* 0x000000000000791b */ /* 0x003fea0003800000 */
.L_x_2584:
[----:B------:R-:W-:Y:S01]  /*4290*/  MOV R55, R6 ;  /* 0x0000000600377202 */ /* 0x000fe20000000f00 */
[----:B------:R-:W-:-:S05]  /*42a0*/  FADD.FTZ R56, R7, R56 ;  /* 0x0000003807387221 */ /* 0x000fca0000010000 */
[----:B------:R-:W-:-:S07]  /*42b0*/  @P0 FSEL R7, R56, R7, !P1 ;  /* 0x0000000738070208 */ /* 0x000fce0004800000 */
[----:B------:R-:W-:Y:S05]  /*42c0*/  WARPSYNC.COLLECTIVE R54, `(.L_x_2585) ;  /* 0x0000000036087348 */ /* 0x000fea0003c00000 */
[----:B------:R0:W1:Y:S02]  /*42d0*/  SHFL.UP P6, R56, R55, R52, R53 ;  /* 0x0400003437387389 */ /* 0x00006400000c0035 */
[----:B01----:R-:W-:Y:S05]  /*42e0*/  ENDCOLLECTIVE ;  /* 0x000000000000791b */ /* 0x003fea0003800000 */
.L_x_2585:
[----:B------:R-:W-:Y:S01]  /*42f0*/  MOV R55, R57 ;  /* 0x0000003900377202 */ /* 0x000fe20000000f00 */
[----:B------:R-:W-:Y:S02]  /*4300*/  IMAD.MOV.U32 R52, RZ, RZ, 0x2 ;  /* 0x00000002ff347424 */ /* 0x000fe400078e00ff */
[----:B------:R-:W-:-:S07]  /*4310*/  IMAD.MOV.U32 R69, RZ, RZ, R56 ;  /* 0x000000ffff457224 */ /* 0x000fce00078e0038 */
[----:B------:R-:W-:Y:S05]  /*4320*/  WARPSYNC.COLLECTIVE R54, `(.L_x_2586) ;  /* 0x0000000036087348 */ /* 0x000fea0003c00000 */
[----:B------:R0:W1:Y:S02]  /*4330*/  SHFL.UP P6, R56, R55, R52, R53 ;  /* 0x0400003437387389 */ /* 0x00006400000c0035 */
[----:B01----:R-:W-:Y:S05]  /*4340*/  ENDCOLLECTIVE ;  /* 0x000000000000791b */ /* 0x003fea0003800000 */
.L_x_2586:
[----:B------:R-:W-:-:S05]  /*4350*/  FADD.FTZ R69, R6, R69 ;  /* 0x0000004506457221 */ /* 0x000fca0000010000 */
[----:B------:R-:W-:Y:S02]  /*4360*/  @P0 FSEL R6, R69, R6, !P1 ;  /* 0x0000000645060208 */ /* 0x000fe40004800000 */
[----:B------:R-:W-:Y:S02]  /*4370*/  ISETP.GE.AND P1, PT, R59, 0x2, PT ;  /* 0x000000023b00780c */ /* 0x000fe40003f26270 */
[----:B------:R-:W-:Y:S01]  /*4380*/  ISETP.NE.AND P0, PT, R57, RZ, PT ;  /* 0x000000ff3900720c */ /* 0x000fe20003f05270 */
[----:B------:R-:W-:Y:S01]  /*4390*/  IMAD.MOV.U32 R55, RZ, RZ, R7 ;  /* 0x000000ffff377224 */ /* 0x000fe200078e0007 */
[----:B------:R-:W-:-:S04]  /*43a0*/  SEL R56, R56, RZ, P1 ;  /* 0x000000ff38387207 */ /* 0x000fc80000800000 */
[----:B------:R-:W-:-:S07]  /*43b0*/  IADD3 R58, PT, PT, R57, R56, RZ ;  /* 0x00000038393a7210 */ /* 0x000fce0007ffe0ff */
[----:B------:R-:W-:Y:S05]  /*43c0*/  WARPSYNC.COLLECTIVE R54, `(.L_x_2587) ;  /* 0x0000000036087348 */ /* 0x000fea0003c00000 */
[----:B------:R0:W1:Y:S02]  /*43d0*/  SHFL.UP P6, R56, R55, R52, R53 ;  /* 0x0400003437387389 */ /* 0x00006400000c0035 */
[----:B01----:R-:W-:Y:S05]  /*43e0*/  ENDCOLLECTIVE ;  /* 0x000000000000791b */ /* 0x003fea0003800000 */
.L_x_2587:
[----:B------:R-:W-:Y:S01]  /*43f0*/  IMAD.MOV.U32 R55, RZ, RZ, R6 ;  /* 0x000000ffff377224 */ /* 0x000fe200078e0006 */
[----:B------:R-:W-:-:S05]  /*4400*/  MOV R69, R56 ;  /* 0x0000003800457202 */ /* 0x000fca0000000f00 */
[----:B------:R-:W-:-:S05]  /*4410*/  FADD.FTZ R56, R7, R69 ;  /* 0x0000004507387221 */ /* 0x000fca0000010000 */
[----:B------:R-:W-:-:S07]  /*4420*/  @P1 FSEL R7, R56, R7, !P0 ;  /* 0x0000000738071208 */ /* 0x000fce0004000000 */
[----:B------:R-:W-:Y:S05]  /*4430*/  WARPSYNC.COLLECTIVE R54, `(.L_x_2588) ;  /* 0x0000000036087348 */ /* 0x000fea0003c00000 */
[----:B------:R0:W1:Y:S02]  /*4440*/  SHFL.UP P6, R56, R55, R52, R53 ;  /* 0x0400003437387389 */ /* 0x00006400000c0035 */
[----:B01----:R-:W-:Y:S05]  /*4450*/  ENDCOLLECTIVE ;  /* 0x000000000000791b */ /* 0x003fea0003800000 */
.L_x_2588:
[----:B------:R-:W-:Y:S02]  /*4460*/  HFMA2 R52, -RZ, RZ, 0, 2.384185791015625e-07 ;  /* 0x00000004ff347431 */ /* 0x000fe400000001ff */
[----:B------:R-:W-:Y:S01]  /*4470*/  IMAD.MOV.U32 R55, RZ, RZ, R58 ;  /* 0x000000ffff377224 */ /* 0x000fe200078e003a */
[----:B------:R-:W-:-:S05]  /*4480*/  MOV R53, R56 ;  /* 0x0000003800357202 */ /* 0x000fca0000000f00 */
[----:B------:R-:W-:Y:S01]  /*4490*/  FADD.FTZ R57, R6, R53 ;  /* 0x0000003506397221 */ /* 0x000fe20000010000 */
[----:B------:R-:W-:-:S04]  /*44a0*/  IMAD.MOV.U32 R53, RZ, RZ, RZ ;  /* 0x000000ffff357224 */ /* 0x000fc800078e00ff */
[----:B------:R-:W-:-:S07]  /*44b0*/  @P1 FSEL R6, R57, R6, !P0 ;  /* 0x0000000639061208 */ /* 0x000fce0004000000 */
[----:B------:R-:W-:Y:S05]  /*44c0*/  WARPSYNC.COLLECTIVE R54, `(.L_x_2589) ;  /* 0x0000000036087348 */ /* 0x000fea0003c00000 */
[----:B------:R0:W1:Y:S02]  /*44d0*/  SHFL.UP P6, R56, R55, R52, R53 ;  /* 0x0400003437387389 */ /* 0x00006400000c0035 */
[----:B01----:R-:W-:Y:S05]  /*44e0*/  ENDCOLLECTIVE ;  /* 0x000000000000791b */ /* 0x003fea0003800000 */
.L_x_2589:
[----:B------:R-:W-:Y:S02]  /*44f0*/  ISETP.GE.AND P1, PT, R59, 0x4, PT ;  /* 0x000000043b00780c */ /* 0x000fe40003f26270 */
[----:B------:R-:W-:Y:S01]  /*4500*/  ISETP.NE.AND P0, PT, R58, RZ, PT ;  /* 0x000000ff3a00720c */ /* 0x000fe20003f05270 */
[----:B------:R-:W-:Y:S01]  /*4510*/  IMAD.MOV.U32 R55, RZ, RZ, R7 ;  /* 0x000000ffff377224 */ /* 0x000fe200078e0007 */
[----:B------:R-:W-:-:S11]  /*4520*/  SEL R57, R56, RZ, P1 ;  /* 0x000000ff38397207 */ /* 0x000fd60000800000 */
[----:B------:R-:W-:Y:S05]  /*4530*/  WARPSYNC.COLLECTIVE R54, `(.L_x_2590) ;  /* 0x0000000036087348 */ /* 0x000fea0003c00000 */
[----:B------:R0:W1:Y:S02]  /*4540*/  SHFL.UP P6, R56, R55, R52, R53 ;  /* 0x0400003437387389 */ /* 0x00006400000c0035 */
[----:B01----:R-:W-:Y:S05]  /*4550*/  ENDCOLLECTIVE ;  /* 0x000000000000791b */ /* 0x003fea0003800000 */
.L_x_2590:
        /* <DEDUP_REMOVED lines=8> */
.L_x_2591:
[----:B------:R-:W-:Y:S02]  /*45e0*/  HFMA2 R52, -RZ, RZ, 0, 4.76837158203125e-07 ;  /* 0x00000008ff347431 */ /* 0x000fe400000001ff */
        /* <DEDUP_REMOVED lines=8> */
.L_x_2592:
[----:B------:R-:W-:Y:S02]  /*4670*/  ISETP.GE.AND P0, PT, R59, 0x8, PT ;  /* 0x000000083b00780c */ /* 0x000fe40003f06270 */
[----:B------:R-:W-:Y:S01]  /*4680*/  ISETP.NE.AND P1, PT, R57, RZ, PT ;  /* 0x000000ff3900720c */ /* 0x000fe20003f25270 */
[----:B------:R-:W-:Y:S01]  /*4690*/  IMAD.MOV.U32 R55, RZ, RZ, R7 ;  /* 0x000000ffff377224 */ /* 0x000fe200078e0007 */
[----:B------:R-:W-:Y:S02]  /*46a0*/  SEL R56, R56, RZ, P0 ;  /* 0x000000ff38387207 */ /* 0x000fe40000000000 */
[----:B------:R-:W-:Y:S02]  /*46b0*/  ISETP.GE.AND P0, PT, R59, 0x10, PT ;  /* 0x000000103b00780c */ /* 0x000fe40003f06270 */
[----:B------:R-:W-:-:S11]  /*46c0*/  IADD3 R58, PT, PT, R57, R56, RZ ;  /* 0x00000038393a7210 */ /* 0x000fd60007ffe0ff */
[----:B------:R-:W-:Y:S05]  /*46d0*/  WARPSYNC.COLLECTIVE R54, `(.L_x_2593) ;  /* 0x0000000036087348 */ /* 0x000fea0003c00000 */
[----:B------:R0:W1:Y:S02]  /*46e0*/  SHFL.UP P6, R56, R55, R52, R53 ;  /* 0x0400003437387389 */ /* 0x00006400000c0035 */
[----:B01----:R-:W-:Y:S05]  /*46f0*/  ENDCOLLECTIVE ;  /* 0x000000000000791b */ /* 0x003fea0003800000 */
.L_x_2593:
[----:B------:R-:W-:Y:S02]  /*4700*/  MOV R55, R6 ;  /* 0x0000000600377202 */ /* 0x000fe40000000f00 */
[----:B------:R-:W-:Y:S01]  /*4710*/  ISETP.GE.AND P6, PT, R59, 0x8, PT ;  /* 0x000000083b00780c */ /* 0x000fe20003fc6270 */
[----:B------:R-:W-:-:S12]  /*4720*/  FADD.FTZ R56, R7, R56 ;  /* 0x0000003807387221 */ /* 0x000fd80000010000 */
[----:B------:R-:W-:-:S07]  /*4730*/  @P6 FSEL R7, R56, R7, !P1 ;  /* 0x0000000738076208 */ /* 0x000fce0004800000 */
[----:B------:R-:W-:Y:S05]  /*4740*/  WARPSYNC.COLLECTIVE R54, `(.L_x_2594) ;  /* 0x0000000036087348 */ /* 0x000fea0003c00000 */
[----:B------:R0:W1:Y:S02]  /*4750*/  SHFL.UP P6, R56, R55, R52, R53 ;  /* 0x0400003437387389 */ /* 0x00006400000c0035 */
[----:B01----:R-:W-:Y:S05]  /*4760*/  ENDCOLLECTIVE ;  /* 0x000000000000791b */ /* 0x003fea0003800000 */
.L_x_2594:
[----:B------:R-:W-:Y:S01]  /*4770*/  MOV R55, R58 ;  /* 0x0000003a00377202 */ /* 0x000fe20000000f00 */
[----:B------:R-:W-:Y:S01]  /*4780*/  IMAD.MOV.U32 R52, RZ, RZ, 0x10 ;  /* 0x00000010ff347424 */ /* 0x000fe200078e00ff */
[----:B------:R-:W-:Y:S01]  /*4790*/  ISETP.GE.AND P6, PT, R59, 0x8, PT ;  /* 0x000000083b00780c */ /* 0x000fe20003fc6270 */
[----:B------:R-:W-:-:S04]  /*47a0*/  IMAD.MOV.U32 R69, RZ, RZ, R56 ;  /* 0x000000ffff457224 */ /* 0x000fc800078e0038 */
[----:B------:R-:W-:-:S08]  /*47b0*/  FADD.FTZ R69, R6, R69 ;  /* 0x0000004506457221 */ /* 0x000fd00000010000 */
[----:B------:R-:W-:-:S07]  /*47c0*/  @P6 FSEL R6, R69, R6, !P1 ;  /* 0x0000000645066208 */ /* 0x000fce0004800000 */
[----:B------:R-:W-:Y:S05]  /*47d0*/  WARPSYNC.COLLECTIVE R54, `(.L_x_2595) ;  /* 0x0000000036087348 */ /* 0x000fea0003c00000 */
[----:B------:R0:W1:Y:S02]  /*47e0*/  SHFL.UP P6, R56, R55, R52, R53 ;  /* 0x0400003437387389 */ /* 0x00006400000c0035 */
[----:B01----:R-:W-:Y:S05]  /*47f0*/  ENDCOLLECTIVE ;  /* 0x000000000000791b */ /* 0x003fea0003800000 */
.L_x_2595:
[----:B------:R-:W-:Y:S01]  /*4800*/  ISETP.NE.AND P1, PT, R67, RZ, PT ;  /* 0x000000ff4300720c */ /* 0x000fe20003f25270 */
[----:B------:R-:W-:Y:S01]  /*4810*/  IMAD.MOV.U32 R55, RZ, RZ, R7 ;  /* 0x000000ffff377224 */ /* 0x000fe200078e0007 */
[----:B------:R-:W-:-:S11]  /*4820*/  SEL R57, R56, RZ, P0 ;  /* 0x000000ff38397207 */ /* 0x000fd60000000000 */
[----:B------:R-:W-:Y:S05]  /*4830*/  WARPSYNC.COLLECTIVE R54, `(.L_x_2596) ;  /* 0x0000000036087348 */ /* 0x000fea0003c00000 */
[----:B------:R0:W1:Y:S02]  /*4840*/  SHFL.UP P6, R56, R55, R52, R53 ;  /* 0x0400003437387389 */ /* 0x00006400000c0035 */
[----:B01----:R-:W-:Y:S05]  /*4850*/  ENDCOLLECTIVE ;  /* 0x000000000000791b */ /* 0x003fea0003800000 */
.L_x_2596:
        /* <DEDUP_REMOVED lines=10> */
.L_x_2597:
        /* <DEDUP_REMOVED lines=9> */
.L_x_2598:
[----:B------:R-:W-:Y:S02]  /*4990*/  ISETP.NE.AND P0, PT, R68, RZ, PT ;  /* 0x000000ff4400720c */ /* 0x000fe40003f05270 */
[----:B------:R-:W-:Y:S01]  /*49a0*/  MOV R55, R7 ;  /* 0x0000000700377202 */ /* 0x000fe20000000f00 */
[----:B------:R-:W-:-:S10]  /*49b0*/  IMAD.MOV.U32 R57, RZ, RZ, R56 ;  /* 0x000000ffff397224 */ /* 0x000fd400078e0038 */
[----:B------:R-:W-:Y:S05]  /*49c0*/  WARPSYNC.COLLECTIVE R54, `(.L_x_2599) ;  /* 0x0000000036087348 */ /* 0x000fea0003c00000 */
[----:B------:R0:W1:Y:S02]  /*49d0*/  SHFL.UP P6, R56, R55, R52, R53 ;  /* 0x0400003437387389 */ /* 0x00006400000c0035 */
[----:B01----:R-:W-:Y:S05]  /*49e0*/  ENDCOLLECTIVE ;  /* 0x000000000000791b */ /* 0x003fea0003800000 */
.L_x_2599:
[----:B------:R-:W-:Y:S01]  /*49f0*/  MOV R55, R6 ;  /* 0x0000000600377202 */ /* 0x000fe20000000f00 */
[----:B------:R-:W-:-:S07]  /*4a00*/  IMAD.MOV.U32 R7, RZ, RZ, R56 ;  /* 0x000000ffff077224 */ /* 0x000fce00078e0038 */
[----:B------:R-:W-:Y:S05]  /*4a10*/  WARPSYNC.COLLECTIVE R54, `(.L_x_2600) ;  /* 0x0000000036087348 */ /* 0x000fea0003c00000 */
[----:B------:R0:W1:Y:S02]  /*4a20*/  SHFL.UP P6, R56, R55, R52, R53 ;  /* 0x0400003437387389 */ /* 0x00006400000c0035 */
[----:B01----:R-:W-:Y:S05]  /*4a30*/  ENDCOLLECTIVE ;  /* 0x000000000000791b */ /* 0x003fea0003800000 */
.L_x_2600:
[----:B------:R-:W-:Y:S05]  /*4a40*/  BRA `(.L_x_2601) ;  /* 0xffffffe800ec7947 */ /* 0x000fea000383ffff */
.L_x_2602:
        /* <DEDUP_REMOVED lines=11> */
.L_x_4465:


//--------------------- .text._Z30group_norm_nhwc_bwd_sum_kernelI11Bf16IOFp32WLi256EEv26Group_norm_nhwc_bwd_params --------------------------
	.section	.text._Z30group_norm_nhwc_bwd_sum_kernelI11Bf16IOFp32WLi256EEv26Group_norm_nhwc_bwd_params,"ax",@progbits
	.align	128
        .global         _Z30group_norm_nhwc_bwd_sum_kernelI11Bf16IOFp32WLi256EEv26Group_norm_nhwc_bwd_params
        .type           _Z30group_norm_nhwc_bwd_sum_kernelI11Bf16IOFp32WLi256EEv26Group_norm_nhwc_bwd_params,@function
        .size           _Z30group_norm_nhwc_bwd_sum_kernelI11Bf16IOFp32WLi256EEv26Group_norm_nhwc_bwd_params,(.L_x_4466 - _Z30group_norm_nhwc_bwd_sum_kernelI11Bf16IOFp32WLi256EEv26Group_norm_nhwc_bwd_params)
        .other          _Z30group_norm_nhwc_bwd_sum_kernelI11Bf16IOFp32WLi256EEv26Group_norm_nhwc_bwd_params,@"STO_CUDA_ENTRY STV_DEFAULT"
_Z30group_norm_nhwc_bwd_sum_kernelI11Bf16IOFp32WLi256EEv26Group_norm_nhwc_bwd_params:
.text._Z30group_norm_nhwc_bwd_sum_kernelI11Bf16IOFp32WLi256EEv26Group_norm_nhwc_bwd_params:
        /* <DEDUP_REMOVED lines=10> */
[----:B-1----:R-:W-:-:S06]  /*00a0*/  IMAD.SHL.U32 R4, R0, 0x2, RZ ;  /* 0x0000000200047824 */ /* 0x002fcc00078e00ff */
[----:B------:R-:W1:Y:S01]  /*00b0*/  LDC R20, c[0x0][0x41c] ;  /* 0x00010700ff147b82 */ /* 0x000e620000000800 */
[----:B----4-:R-:W-:-:S07]  /*00c0*/  IMAD R14, R15, UR4, R4 ;  /* 0x000000040f0e7c24 */ /* 0x010fce000f8e0204 */
[----:B------:R-:W4:Y:S01]  /*00d0*/  S2UR UR4, SR_CTAID.Z ;  /* 0x00000000000479c3 */ /* 0x000f220000002700 */
[----:B--2---:R-:W2:Y:S02]  /*00e0*/  MUFU.RCP R6, R6 ;  /* 0x0000000600067308 */ /* 0x004ea40000001000 */
[----:B--2---:R-:W-:Y:S01]  /*00f0*/  VIADD R2, R6, 0xffffffe ;  /* 0x0ffffffe06027836 */ /* 0x004fe20000000000 */
[----:B------:R-:W-:-:S05]  /*0100*/  IABS R6, R14 ;  /* 0x0000000e00067213 */ /* 0x000fca0000000000 */
[----:B------:R2:W3:Y:S02]  /*0110*/  F2I.FTZ.U32.TRUNC.NTZ R3, R2 ;  /* 0x0000000200037305 */ /* 0x0004e4000021f000 */
[----:B--2---:R-:W-:Y:S01]  /*0120*/  IMAD.MOV.U32 R2, RZ, RZ, RZ ;  /* 0x000000ffff027224 */ /* 0x004fe200078e00ff */
[----:B---3--:R-:W-:-:S05]  /*0130*/  IADD3 R8, PT, PT, RZ, -R3, RZ ;  /* 0x80000003ff087210 */ /* 0x008fca0007ffe0ff */
        /* <DEDUP_REMOVED lines=25> */
[----:B------:R-:W-:Y:S02]  /*02d0*/  CS2R R10, SRZ ;  /* 0x00000000000a7805 */ /* 0x000fe4000001ff00 */
[----:B------:R-:W-:Y:S01]  /*02e0*/  ISETP.GE.AND.EX P0, PT, R15, UR9, PT, P0 ;  /* 0x000000090f007c0c */ /* 0x000fe2000bf06300 */
[----:B0-----:R-:W0:Y:S02]  /*02f0*/  MUFU.RCP R3, R3 ;  /* 0x0000000300037308 */ /* 0x001e240000001000 */
[----:B0-----:R-:W-:-:S06]  /*0300*/  VIADD R6, R3, 0xffffffe ;  /* 0x0ffffffe03067836 */ /* 0x001fcc0000000000 */
[----:B------:R0:W2:Y:S02]  /*0310*/  F2I.FTZ.U32.TRUNC.NTZ R7, R6 ;  /* 0x0000000600077305 */ /* 0x0000a4000021f000 */
[----:B0-----:R-:W-:Y:S01]  /*0320*/  IMAD.MOV.U32 R6, RZ, RZ, RZ ;  /* 0x000000ffff067224 */ /* 0x001fe200078e00ff */
[----:B--2---:R-:W-:-:S05]  /*0330*/  IADD3 R8, PT, PT, RZ, -R7, RZ ;  /* 0x80000007ff087210 */ /* 0x004fca0007ffe0ff */
[----:B------:R-:W-:-:S04]  /*0340*/  IMAD R9, R8, R5, RZ ;  /* 0x0000000508097224 */ /* 0x000fc800078e02ff */
[----:B------:R-:W-:-:S06]  /*0350*/  IMAD.HI.U32 R7, R7, R9, R6 ;  /* 0x0000000907077227 */ /* 0x000fcc00078e0006 */
[----:B------:R-:W-:-:S05]  /*0360*/  IMAD.HI.U32 R3, R7, R4, RZ ;  /* 0x0000000407037227 */ /* 0x000fca00078e00ff */
        /* <DEDUP_REMOVED lines=14> */
.L_x_2604:
[----:B------:R-:W-:Y:S05]  /*0450*/  BSYNC.RECONVERGENT B0 ;  /* 0x0000000000007941 */ /* 0x000fea0003800200 */
.L_x_2603:
[C---:B0-----:R-:W-:Y:S02]  /*0460*/  IMAD R6, R5.reuse, R9, R4 ;  /* 0x0000000905067224 */ /* 0x041fe400078e0204 */
[----:B-----5:R-:W-:Y:S01]  /*0470*/  FFMA.FTZ R8, -R16, R16, R17 ;  /* 0x0000001010087223 */ /* 0x020fe20000010111 */
[----:B------:R-:W0:Y:S01]  /*0480*/  S2UR UR5, SR_CTAID.Y ;  /* 0x00000000000579c3 */ /* 0x000e220000002600 */
[----:B------:R-:W-:Y:S02]  /*0490*/  ISETP.NE.U32.AND P4, PT, R5, RZ, PT ;  /* 0x000000ff0500720c */ /* 0x000fe40003f85070 */
[----:B------:R-:W-:Y:S02]  /*04a0*/  CS2R R28, SRZ ;  /* 0x00000000001c7805 */ /* 0x000fe4000001ff00 */
[----:B------:R-:W-:Y:S02]  /*04b0*/  ISETP.GE.U32.AND P1, PT, R6, R5, PT ;  /* 0x000000050600720c */ /* 0x000fe40003f26070 */
[----:B------:R-:W-:-:S02]  /*04c0*/  CS2R R26, SRZ ;  /* 0x00000000001a7805 */ /* 0x000fc4000001ff00 */
[----:B------:R-:W-:Y:S01]  /*04d0*/  FSETP.GTU.FTZ.AND P2, PT, R8, RZ, PT ;  /* 0x000000ff0800720b */ /* 0x000fe20003f5c000 */
[----:B------:R-:W1:Y:S08]  /*04e0*/  LDC.64 R22, c[0x0][0x400] ;  /* 0x00010000ff167b82 */ /* 0x000e700000000a00 */
[----:B------:R-:W-:Y:S01]  /*04f0*/  @P1 IMAD.IADD R6, R6, 0x1, -R5 ;  /* 0x0000000106061824 */ /* 0x000fe200078e0a05 */
[----:B------:R-:W-:-:S03]  /*0500*/  @P1 IADD3 R3, PT, PT, R3, 0x1, RZ ;  /* 0x0000000103031810 */ /* 0x000fc60007ffe0ff */
[----:B------:R-:W2:Y:S01]  /*0510*/  @P2 LDC R9, c[0x0][0x3c0] ;  /* 0x0000f000ff092b82 */ /* 0x000ea20000000800 */
[----:B------:R-:W-:Y:S01]  /*0520*/  ISETP.GE.U32.AND P3, PT, R6, R5, PT ;  /* 0x000000050600720c */ /* 0x000fe20003f66070 */
[----:B0-----:R-:W-:-:S05]  /*0530*/  IMAD R7, R20, UR5, RZ ;  /* 0x0000000514077c24 */ /* 0x001fca000f8e02ff */
[----:B------:R-:W-:Y:S02]  /*0540*/  SHF.R.S32.HI R13, RZ, 0x1f, R7 ;  /* 0x0000001fff0d7819 */ /* 0x000fe40000011407 */
[----:B------:R-:W-:-:S05]  /*0550*/  IADD3 R17, P5, PT, R7, R20, RZ ;  /* 0x0000001407117210 */ /* 0x000fca0007fbe0ff */
[----:B------:R-:W-:Y:S01]  /*0560*/  @P3 VIADD R3, R3, 0x1 ;  /* 0x0000000103033836 */ /* 0x000fe20000000000 */
[----:B------:R-:W-:Y:S02]  /*0570*/  LEA.HI.X.SX32 R6, R20, R13, 0x1, P5 ;  /* 0x0000000d14067211 */ /* 0x000fe400028f0eff */
[CC--:B-1----:R-:W-:Y:S02]  /*0580*/  ISETP.LT.U32.AND P1, PT, R17.reuse, R22.reuse, PT ;  /* 0x000000161100720c */ /* 0x0c2fe40003f21070 */
[----:B------:R-:W-:Y:S01]  /*0590*/  SEL R2, R2, R3, !P4 ;  /* 0x0000000302027207 */ /* 0x000fe20006000000 */
[----:B------:R-:W-:Y:S01]  /*05a0*/  HFMA2 R3, -RZ, RZ, 1.875, 0 ;  /* 0x3f800000ff037431 */ /* 0x000fe200000001ff */
[----:B------:R-:W-:Y:S01]  /*05b0*/  ISETP.LT.AND.EX P1, PT, R6, R23, PT, P1 ;  /* 0x000000170600720c */ /* 0x000fe20003f21310 */
[----:B--2---:R-:W-:Y:S02]  /*05c0*/  @P2 FADD.FTZ R9, R8, R9 ;  /* 0x0000000908092221 */ /* 0x004fe40000010000 */
[----:B------:R-:W-:Y:S01]  /*05d0*/  IMAD.MOV R6, RZ, RZ, -R2 ;  /* 0x000000ffff067224 */ /* 0x000fe200078e0a02 */
[----:B------:R-:W-:Y:S01]  /*05e0*/  SEL R8, R17, R22, P1 ;  /* 0x0000001611087207 */ /* 0x000fe20000800000 */
[----:B------:R-:W-:-:S02]  /*05f0*/  IMAD.MOV.U32 R17, RZ, RZ, RZ ;  /* 0x000000ffff117224 */ /* 0x000fc400078e00ff */
[----:B------:R-:W-:Y:S01]  /*0600*/  IMAD R4, R5, R6, R4 ;  /* 0x0000000605047224 */ /* 0x000fe200078e0204 */
[----:B------:R-:W-:Y:S01]  /*0610*/  ISETP.GT.AND P1, PT, R8, R7, PT ;  /* 0x000000070800720c */ /* 0x000fe20003f24270 */
[----:B------:R0:W1:Y:S01]  /*0620*/  @P2 MUFU.RSQ R3, R9 ;  /* 0x0000000900032308 */ /* 0x0000620000001400 */
[----:B------:R-:W-:-:S11]  /*0630*/  MOV R6, RZ ;  /* 0x000000ff00067202 */ /* 0x000fd60000000f00 */
        /* <DEDUP_REMOVED lines=9> */
[----:B------:R-:W-:Y:S02]  /*06d0*/  IADD3 R10, PT, PT, -R5, R8, RZ ;  /* 0x00000008050a7210 */ /* 0x000fe40007ffe1ff */
[----:B------:R-:W-:Y:S02]  /*06e0*/  CS2R R26, SRZ ;  /* 0x00000000001a7805 */ /* 0x000fe4000001ff00 */
[----:B------:R-:W-:Y:S01]  /*06f0*/  CS2R R28, SRZ ;  /* 0x00000000001c7805 */ /* 0x000fe2000001ff00 */
[----:B------:R-:W-:Y:S01]  /*0700*/  IMAD.MOV.U32 R17, RZ, RZ, RZ ;  /* 0x000000ffff117224 */ /* 0x000fe200078e00ff */
[----:B------:R-:W-:Y:S01]  /*0710*/  ISETP.GT.U32.AND P1, PT, R6, -0x4, PT ;  /* 0xfffffffc0600780c */ /* 0x000fe20003f24070 */
[----:B------:R-:W-:Y:S01]  /*0720*/  HFMA2 R6, -RZ, RZ, 0, 0 ;  /* 0x00000000ff067431 */ /* 0x000fe200000001ff */
[----:B------:R-:W-:-:S11]  /*0730*/  LOP3.LUT R11, R10, 0x3, RZ, 0xc0, !PT ;  /* 0x000000030a0b7812 */ /* 0x000fd600078ec0ff */
[----:B------:R-:W-:Y:S05]  /*0740*/  @P1 BRA `(.L_x_2607) ;  /* 0x0000000800e81947 */ /* 0x000fea0003800000 */
[----:B------:R-:W-:Y:S01]  /*0750*/  LOP3.LUT R8, R10, 0xfffffffc, RZ, 0xc0, !PT ;  /* 0xfffffffc0a087812 */ /* 0x000fe200078ec0ff */
[----:B------:R-:W-:Y:S01]  /*0760*/  VIADD R7, R5, 0x1 ;  /* 0x0000000105077836 */ /* 0x000fe20000000000 */
[----:B------:R-:W-:-:S03]  /*0770*/  MOV R26, RZ ;  /* 0x000000ff001a7202 */ /* 0x000fc60000000f00 */
[----:B------:R-:W-:-:S07]  /*0780*/  IMAD.MOV R5, RZ, RZ, -R8 ;  /* 0x000000ffff057224 */ /* 0x000fce00078e0a08 */
.L_x_2608:
[----:B------:R-:W0:Y:S01]  /*0790*/  @!P0 LDC.64 R30, c[0x0][0x3f8] ;  /* 0x0000fe00ff1e8b82 */ /* 0x000e220000000a00 */
[----:B------:R-:W-:Y:S01]  /*07a0*/  @!P0 IADD3 R33, PT, PT, R7, -0x1, RZ ;  /* 0xffffffff07218810 */ /* 0x000fe20007ffe0ff */
[----:B------:R-:W-:-:S03]  /*07b0*/  @!P0 IMAD.MOV.U32 R8, RZ, RZ, R20 ;  /* 0x000000ffff088224 */ /* 0x000fc600078e0014 */
[----:B------:R-:W-:-:S03]  /*07c0*/  @!P0 SHF.R.S32.HI R13, RZ, 0x1f, R33 ;  /* 0x0000001fff0d8819 */ /* 0x000fc60000011421 */
[----:B------:R-:W2:Y:S08]  /*07d0*/  @!P0 LDC.64 R22, c[0x0][0x3a0] ;  /* 0x0000e800ff168b82 */ /* 0x000eb00000000a00 */
[----:B------:R-:W3:Y:S01]  /*07e0*/  @!P0 LDC.64 R24, c[0x0][0x398] ;  /* 0x0000e600ff188b82 */ /* 0x000ee20000000a00 */
[-C--:B0-----:R-:W-:Y:S02]  /*07f0*/  @!P0 IMAD R32, R13, R30.reuse, RZ ;  /* 0x0000001e0d208224 */ /* 0x081fe400078e02ff */
[----:B------:R-:W-:-:S04]  /*0800*/  @!P0 IMAD.WIDE.U32 R12, R33, R30, R8 ;  /* 0x0000001e210c8225 */ /* 0x000fc800078e0008 */
[----:B------:R-:W-:Y:S01]  /*0810*/  @!P0 IMAD R33, R33, R31, R32 ;  /* 0x0000001f21218224 */ /* 0x000fe200078e0220 */
[----:B------:R-:W-:-:S03]  /*0820*/  @!P0 SHF.L.U32 R31, R12, 0x1, RZ ;  /* 0x000000010c1f8819 */ /* 0x000fc600000006ff */
[----:B------:R-:W-:Y:S01]  /*0830*/  @!P0 IMAD.IADD R13, R13, 0x1, R33 ;  /* 0x000000010d0d8824 */ /* 0x000fe200078e0221 */
[----:B--2---:R-:W-:-:S04]  /*0840*/  @!P0 IADD3 R22, P1, PT, R31, R22, RZ ;  /* 0x000000161f168210 */ /* 0x004fc80007f3e0ff */
[----:B------:R-:W-:-:S04]  /*0850*/  @!P0 SHF.L.U64.HI R12, R12, 0x1, R13 ;  /* 0x000000010c0c8819 */ /* 0x000fc8000001020d */
[C---:B------:R-:W-:Y:S02]  /*0860*/  @!P0 IADD3.X R23, PT, PT, R12.reuse, R23, RZ, P1, !PT ;  /* 0x000000170c178210 */ /* 0x040fe40000ffe4ff */
[----:B---3--:R-:W-:Y:S02]  /*0870*/  @!P0 IADD3 R24, P1, PT, R31, R24, RZ ;  /* 0x000000181f188210 */ /* 0x008fe40007f3e0ff */
[----:B------:R-:W0:Y:S01]  /*0880*/  @!P0 LDC.64 R30, c[0x0][0x3a0] ;  /* 0x0000e800ff1e8b82 */ /* 0x000e220000000a00 */
[----:B------:R2:W3:Y:S02]  /*0890*/  @!P0 LDG.E R22, desc[UR6][R22.64] ;  /* 0x0000000616168981 */ /* 0x0004e4000c1e1900 */
[----:B------:R-:W-:-:S05]  /*08a0*/  @!P0 IMAD.X R25, R12, 0x1, R25, P1 ;  /* 0x000000010c198824 */ /* 0x000fca00008e0619 */
[----:B------:R-:W4:Y:S01]  /*08b0*/  @!P0 LDG.E R24, desc[UR6][R24.64] ;  /* 0x0000000618188981 */ /* 0x000f22000c1e1900 */
[----:B------:R-:W5:Y:S01]  /*08c0*/  @!P0 LDC.64 R12, c[0x0][0x3f8] ;  /* 0x0000fe00ff0c8b82 */ /* 0x000f620000000a00 */
[----:B------:R-:W-:-:S05]  /*08d0*/  @!P0 SHF.R.S32.HI R33, RZ, 0x1f, R7 ;  /* 0x0000001fff218819 */ /* 0x000fca0000011407 */
[----:B-----5:R-:W-:Y:S02]  /*08e0*/  @!P0 IMAD R8, R33, R12, RZ ;  /* 0x0000000c21088224 */ /* 0x020fe400078e02ff */
[----:B------:R-:W5:Y:S02]  /*08f0*/  @!P0 LDC.64 R32, c[0x0][0x398] ;  /* 0x0000e600ff208b82 */ /* 0x000f640000000a00 */
[----:B------:R-:W-:Y:S01]  /*0900*/  @!P0 IMAD R35, R7, R13, R8 ;  /* 0x0000000d07238224 */ /* 0x000fe200078e0208 */
[----:B------:R-:W-:-:S05]  /*0910*/  @!P0 MOV R8, R20 ;  /* 0x0000001400088202 */ /* 0x000fca0000000f00 */
[----:B------:R-:W-:-:S04]  /*0920*/  @!P0 IMAD.WIDE.U32 R12, R7, R12, R8 ;  /* 0x0000000c070c8225 */ /* 0x000fc800078e0008 */
[----:B--2---:R-:W-:Y:S01]  /*0930*/  @!P0 IMAD.IADD R23, R13, 0x1, R35 ;  /* 0x000000010d178824 */ /* 0x004fe200078e0223 */
[----:B------:R-:W-:-:S04]  /*0940*/  @!P0 SHF.L.U32 R13, R12, 0x1, RZ ;  /* 0x000000010c0d8819 */ /* 0x000fc800000006ff */
[----:B------:R-:W-:Y:S02]  /*0950*/  @!P0 SHF.L.U64.HI R12, R12, 0x1, R23 ;  /* 0x000000010c0c8819 */ /* 0x000fe40000010217 */
[----:B0-----:R-:W-:-:S05]  /*0960*/  @!P0 IADD3 R30, P1, PT, R13, R30, RZ ;  /* 0x0000001e0d1e8210 */ /* 0x001fca0007f3e0ff */
[----:B------:R-:W-:Y:S01]  /*0970*/  @!P0 IMAD.X R31, R12, 0x1, R31, P1 ;  /* 0x000000010c1f8824 */ /* 0x000fe200008e061f */
[----:B-----5:R-:W-:-:S04]  /*0980*/  @!P0 IADD3 R32, P1, PT, R13, R32, RZ ;  /* 0x000000200d208210 */ /* 0x020fc80007f3e0ff */
[----:B------:R-:W-:Y:S01]  /*0990*/  @!P0 IADD3.X R33, PT, PT, R12, R33, RZ, P1, !PT ;  /* 0x000000210c218210 */ /* 0x000fe20000ffe4ff */
[----:B------:R-:W2:Y:S01]  /*09a0*/  @!P0 LDG.E R31, desc[UR6][R30.64] ;  /* 0x000000061e1f8981 */ /* 0x000ea2000c1e1900 */
[----:B------:R-:W-:Y:S01]  /*09b0*/  PRMT R8, RZ, 0x7610, R8 ;  /* 0x00007610ff087816 */ /* 0x000fe20000000008 */
[----:B------:R-:W0:Y:S02]  /*09c0*/  @!P0 LDC.64 R12, c[0x0][0x3f8] ;  /* 0x0000fe00ff0c8b82 */ /* 0x000e240000000a00 */
[----:B------:R5:W2:Y:S01]  /*09d0*/  @!P0 LDG.E R32, desc[UR6][R32.64] ;  /* 0x0000000620208981 */ /* 0x000aa2000c1e1900 */
[----:B------:R-:W-:Y:S01]  /*09e0*/  PRMT R23, RZ, 0x7610, R23 ;  /* 0x00007610ff177816 */ /* 0x000fe20000000017 */
[----:B-----5:R-:W-:-:S05]  /*09f0*/  @!P0 VIADD R33, R7, 0x1 ;  /* 0x0000000107218836 */ /* 0x020fca0000000000 */
[----:B------:R-:W-:-:S05]  /*0a00*/  @!P0 SHF.R.S32.HI R35, RZ, 0x1f, R33 ;  /* 0x0000001fff238819 */ /* 0x000fca0000011421 */
[----:B0-----:R-:W-:-:S04]  /*0a10*/  @!P0 IMAD R36, R35, R12, RZ ;  /* 0x0000000c23248224 */ /* 0x001fc800078e02ff */
[----:B------:R-:W-:Y:S01]  /*0a20*/  @!P0 IMAD R35, R33, R13, R36 ;  /* 0x0000000d21238224 */ /* 0x000fe200078e0224 */
[----:B---3--:R-:W-:Y:S02]  /*0a30*/  @!P0 PRMT R8, R22, 0x7610, R8 ;  /* 0x0000761016088816 */ /* 0x008fe40000000008 */
[----:B------:R-:W-:-:S03]  /*0a40*/  PRMT R22, RZ, 0x7610, R22 ;  /* 0x00007610ff167816 */ /* 0x000fc60000000016 */
[----:B------:R-:W-:Y:S01]  /*0a50*/  IMAD.U32 R25, R8, 0x10000, RZ ;  /* 0x0001000008197824 */ /* 0x000fe200078e00ff */
[----:B----4-:R-:W-:-:S03]  /*0a60*/  @!P0 PRMT R23, R24, 0x7610, R23 ;  /* 0x0000761018178816 */ /* 0x010fc60000000017 */
[----:B------:R-:W-:Y:S01]  /*0a70*/  FADD.FTZ R8, -R16, R25 ;  /* 0x0000001910087221 */ /* 0x000fe20000010100 */
[----:B------:R-:W-:Y:S02]  /*0a80*/  @!P0 PRMT R22, R22, 0x7632, R22 ;  /* 0x0000763216168816 */ /* 0x000fe40000000016 */
[----:B------:R-:W-:Y:S01]  /*0a90*/  SHF.L.U32 R30, R23, 0x10, RZ ;  /* 0x00000010171e7819 */ /* 0x000fe200000006ff */
[----:B-1----:R-:W-:Y:S01]  /*0aa0*/  FMUL.FTZ R34, R8, R3 ;  /* 0x0000000308227220 */ /* 0x002fe20000410000 */
[----:B------:R-:W-:-:S03]  /*0ab0*/  SHF.L.U32 R23, R22, 0x10, RZ ;  /* 0x0000001016177819 */ /* 0x000fc600000006ff */
[C---:B------:R-:W-:Y:S01]  /*0ac0*/  FMUL.FTZ R25, R30.reuse, R18 ;  /* 0x000000121e197220 */ /* 0x040fe20000410000 */
[----:B------:R-:W-:Y:S01]  /*0ad0*/  PRMT R24, RZ, 0x7610, R24 ;  /* 0x00007610ff187816 */ /* 0x000fe20000000018 */
[C---:B------:R-:W-:Y:S01]  /*0ae0*/  FADD.FTZ R8, R30.reuse, R28 ;  /* 0x0000001c1e087221 */ /* 0x040fe20000010000 */
[----:B------:R-:W-:Y:S01]  /*0af0*/  FFMA.FTZ R29, R30, R34, R29 ;  /* 0x000000221e1d7223 */ /* 0x000fe2000001001d */
[----:B------:R-:W-:Y:S01]  /*0b00*/  FFMA.FTZ R30, R34, R25, R27 ;  /* 0x00000019221e7223 */ /* 0x000fe2000001001b */
[----:B------:R-:W-:Y:S01]  /*0b10*/  FADD.FTZ R34, -R16, R23 ;  /* 0x0000001710227221 */ /* 0x000fe20000010100 */
[----:B------:R-:W-:Y:S01]  /*0b20*/  @!P0 MOV R23, R9 ;  /* 0x0000000900178202 */ /* 0x000fe20000000f00 */
[----:B------:R-:W-:Y:S01]  /*0b30*/  @!P0 IMAD.MOV.U32 R22, RZ, RZ, R20 ;  /* 0x000000ffff168224 */ /* 0x000fe200078e0014 */
[----:B------:R-:W-:Y:S01]  /*0b40*/  @!P0 PRMT R24, R24, 0x7632, R24 ;  /* 0x0000763218188816 */ /* 0x000fe20000000018 */
[----:B------:R-:W-:Y:S02]  /*0b50*/  FADD.FTZ R28, R25, R26 ;  /* 0x0000001a191c7221 */ /* 0x000fe40000010000 */
[----:B------:R-:W-:-:S04]  /*0b60*/  @!P0 IMAD.WIDE.U32 R26, R33, R12, R22 ;  /* 0x0000000c211a8225 */ /* 0x000fc800078e0016 */
[----:B------:R-:W-:Y:S01]  /*0b70*/  FMUL.FTZ R33, R34, R3 ;  /* 0x0000000322217220 */ /* 0x000fe20000410000 */
[----:B------:R-:W-:Y:S02]  /*0b80*/  IMAD.U32 R23, R24, 0x10000, RZ ;  /* 0x0001000018177824 */ /* 0x000fe400078e00ff */
[----:B------:R-:W0:Y:S02]  /*0b90*/  @!P0 LDC.64 R24, c[0x0][0x3a0] ;  /* 0x0000e800ff188b82 */ /* 0x000e240000000a00 */
[C---:B------:R-:W-:Y:S01]  /*0ba0*/  FADD.FTZ R13, R23.reuse, R17 ;  /* 0x00000011170d7221 */ /* 0x040fe20000010000 */
[C---:B------:R-:W-:Y:S01]  /*0bb0*/  FFMA.FTZ R12, R23.reuse, R33, R6 ;  /* 0x00000021170c7223 */ /* 0x040fe20000010006 */
[----:B------:R-:W-:-:S04]  /*0bc0*/  FMUL.FTZ R17, R23, R19 ;  /* 0x0000001317117220 */ /* 0x000fc80000410000 */
[----:B------:R-:W1:Y:S01]  /*0bd0*/  @!P0 LDC.64 R22, c[0x0][0x398] ;  /* 0x0000e600ff168b82 */ /* 0x000e620000000a00 */
[----:B------:R-:W-:Y:S01]  /*0be0*/  @!P0 IADD3 R27, PT, PT, R27, R35, RZ ;  /* 0x000000231b1b8210 */ /* 0x000fe20007ffe0ff */
[----:B------:R-:W-:Y:S01]  /*0bf0*/  FFMA.FTZ R30, R33, R17, R30 ;  /* 0x00000011211e7223 */ /* 0x000fe2000001001e */
[C---:B------:R-:W-:Y:S02]  /*0c00*/  @!P0 IMAD.SHL.U32 R33, R26.reuse, 0x2, RZ ;  /* 0x000000021a218824 */ /* 0x040fe400078e00ff */
[----:B------:R-:W-:-:S03]  /*0c10*/  @!P0 SHF.L.U64.HI R36, R26, 0x1, R27 ;  /* 0x000000011a248819 */ /* 0x000fc6000001021b */
[----:B------:R-:W3:Y:S01]  /*0c20*/  @!P0 LDC.64 R26, c[0x0][0x3f8] ;  /* 0x0000fe00ff1a8b82 */ /* 0x000ee20000000a00 */
[--C-:B------:R-:W-:Y:S01]  /*0c30*/  FADD.FTZ R6, R17, R28.reuse ;  /* 0x0000001c11067221 */ /* 0x100fe20000010000 */
[----:B------:R-:W-:Y:S02]  /*0c40*/  PRMT R28, RZ, 0x7610, R28 ;  /* 0x00007610ff1c7816 */ /* 0x000fe4000000001c */
[----:B------:R-:W-:Y:S02]  /*0c50*/  PRMT R17, RZ, 0x7610, R17 ;  /* 0x00007610ff117816 */ /* 0x000fe40000000011 */
[C---:B0-----:R-:W-:Y:S02]  /*0c60*/  @!P0 IADD3 R24, P1, PT, R33.reuse, R24, RZ ;  /* 0x0000001821188210 */ /* 0x041fe40007f3e0ff */
[----:B------:R-:W-:Y:S02]  /*0c70*/  PRMT R34, RZ, 0x7610, R34 ;  /* 0x00007610ff227816 */ /* 0x000fe40000000022 */
[----:B-1----:R-:W-:-:S02]  /*0c80*/  @!P0 IADD3 R22, P2, PT, R33, R22, RZ ;  /* 0x0000001621168210 */ /* 0x002fc40007f5e0ff */
[----:B------:R-:W-:Y:S02]  /*0c90*/  @!P0 IADD3 R33, PT, PT, R7, 0x2, RZ ;  /* 0x0000000207218810 */ /* 0x000fe40007ffe0ff */
[C---:B--2---:R-:W-:Y:S01]  /*0ca0*/  @!P0 PRMT R28, R31.reuse, 0x7610, R28 ;  /* 0x000076101f1c8816 */ /* 0x044fe2000000001c */
[C---:B------:R-:W-:Y:S01]  /*0cb0*/  @!P0 IMAD.X R23, R36.reuse, 0x1, R23, P2 ;  /* 0x0000000124178824 */ /* 0x040fe200010e0617 */
[----:B------:R-:W-:Y:S02]  /*0cc0*/  @!P0 PRMT R17, R31, 0x7632, R17 ;  /* 0x000076321f118816 */ /* 0x000fe40000000011 */
[----:B------:R-:W-:Y:S02]  /*0cd0*/  PRMT R31, RZ, 0x7610, R31 ;  /* 0x00007610ff1f7816 */ /* 0x000fe4000000001f */
[----:B------:R-:W-:Y:S02]  /*0ce0*/  @!P0 SHF.R.S32.HI R37, RZ, 0x1f, R33 ;  /* 0x0000001fff258819 */ /* 0x000fe40000011421 */
[----:B------:R-:W-:-:S02]  /*0cf0*/  @!P0 IADD3.X R25, PT, PT, R36, R25, RZ, P1, !PT ;  /* 0x0000001924198210 */ /* 0x000fc40000ffe4ff */
[C---:B------:R-:W-:Y:S01]  /*0d00*/  @!P0 PRMT R31, R32.reuse, 0x7610, R31 ;  /* 0x00007610201f8816 */ /* 0x040fe2000000001f */
[----:B------:R0:W2:Y:S01]  /*0d10*/  @!P0 LDG.E R36, desc[UR6][R22.64] ;  /* 0x0000000616248981 */ /* 0x0000a2000c1e1900 */
[----:B------:R-:W-:Y:S01]  /*0d20*/  @!P0 PRMT R34, R32, 0x7632, R34 ;  /* 0x0000763220228816 */ /* 0x000fe20000000022 */
[-C--:B---3--:R-:W-:Y:S02]  /*0d30*/  @!P0 IMAD R32, R37, R26.reuse, RZ ;  /* 0x0000001a25208224 */ /* 0x088fe400078e02ff */
[----:B------:R1:W3:Y:S02]  /*0d40*/  @!P0 LDG.E R35, desc[UR6][R24.64] ;  /* 0x0000000618238981 */ /* 0x0002e4000c1e1900 */
[C---:B------:R-:W-:Y:S01]  /*0d50*/  @!P0 IMAD R37, R33.reuse, R27, R32 ;  /* 0x0000001b21258224 */ /* 0x040fe200078e0220 */
[----:B0-----:R-:W-:Y:S01]  /*0d60*/  @!P0 MOV R23, R9 ;  /* 0x0000000900178202 */ /* 0x001fe20000000f00 */
[----:B------:R-:W-:Y:S01]  /*0d70*/  @!P0 IMAD.MOV.U32 R22, RZ, RZ, R20 ;  /* 0x000000ffff168224 */ /* 0x000fe200078e0014 */
[----:B-1----:R-:W0:Y:S03]  /*0d80*/  @!P0 LDC.64 R24, c[0x0][0x398] ;  /* 0x0000e600ff188b82 */ /* 0x002e260000000a00 */
[----:B------:R-:W-:-:S05]  /*0d90*/  @!P0 IMAD.WIDE.U32 R32, R33, R26, R22 ;  /* 0x0000001a21208225 */ /* 0x000fca00078e0016 */
[----:B------:R-:W1:Y:S01]  /*0da0*/  @!P0 LDC.64 R26, c[0x0][0x3a0] ;  /* 0x0000e800ff1a8b82 */ /* 0x000e620000000a00 */
[----:B------:R-:W-:-:S05]  /*0db0*/  @!P0 IMAD.IADD R33, R33, 0x1, R37 ;  /* 0x0000000121218824 */ /* 0x000fca00078e0225 */
[C---:B------:R-:W-:Y:S02]  /*0dc0*/  @!P0 SHF.L.U64.HI R38, R32.reuse, 0x1, R33 ;  /* 0x0000000120268819 */ /* 0x040fe40000010221 */
[----:B------:R-:W-:-:S04]  /*0dd0*/  @!P0 SHF.L.U32 R33, R32, 0x1, RZ ;  /* 0x0000000120218819 */ /* 0x000fc800000006ff */
[----:B-1----:R-:W-:-:S05]  /*0de0*/  @!P0 IADD3 R26, P1, PT, R33, R26, RZ ;  /* 0x0000001a211a8210 */ /* 0x002fca0007f3e0ff */
[----:B------:R-:W-:Y:S01]  /*0df0*/  @!P0 IMAD.X R27, R38, 0x1, R27, P1 ;  /* 0x00000001261b8824 */ /* 0x000fe200008e061b */
[----:B0-----:R-:W-:-:S04]  /*0e00*/  @!P0 IADD3 R24, P1, PT, R33, R24, RZ ;  /* 0x0000001821188210 */ /* 0x001fc80007f3e0ff */
[----:B------:R-:W4:Y:S01]  /*0e10*/  @!P0 LDG.E R26, desc[UR6][R26.64] ;  /* 0x000000061a1a8981 */ /* 0x000f22000c1e1900 */
[----:B------:R-:W-:-:S05]  /*0e20*/  @!P0 IADD3.X R25, PT, PT, R38, R25, RZ, P1, !PT ;  /* 0x0000001926198210 */ /* 0x000fca0000ffe4ff */
[----:B------:R0:W5:Y:S01]  /*0e30*/  @!P0 LDG.E R24, desc[UR6][R24.64] ;  /* 0x0000000618188981 */ /* 0x000162000c1e1900 */
[----:B------:R-:W-:Y:S01]  /*0e40*/  IMAD.U32 R23, R28, 0x10000, RZ ;  /* 0x000100001c177824 */ /* 0x000fe200078e00ff */
[----:B------:R-:W-:-:S03]  /*0e50*/  SHF.L.U32 R17, R17, 0x10, RZ ;  /* 0x0000001011117819 */ /* 0x000fc600000006ff */
[----:B------:R-:W-:Y:S01]  /*0e60*/  FADD.FTZ R28, -R16, R23 ;  /* 0x00000017101c7221 */ /* 0x000fe20000010100 */
[----:B------:R-:W-:-:S03]  /*0e70*/  IMAD.U32 R22, R31, 0x10000, RZ ;  /* 0x000100001f167824 */ /* 0x000fc600078e00ff */
[-C--:B------:R-:W-:Y:S01]  /*0e80*/  FMUL.FTZ R23, R28, R3.reuse ;  /* 0x000000031c177220 */ /* 0x080fe20000410000 */
[----:B------:R-:W-:Y:S01]  /*0e90*/  FADD.FTZ R28, -R16, R17 ;  /* 0x00000011101c7221 */ /* 0x000fe20000010100 */
[----:B------:R-:W-:Y:S01]  /*0ea0*/  SHF.L.U32 R17, R34, 0x10, RZ ;  /* 0x0000001022117819 */ /* 0x000fe200000006ff */
[--C-:B------:R-:W-:Y:S01]  /*0eb0*/  FADD.FTZ R8, R8, R22.reuse ;  /* 0x0000001608087221 */ /* 0x100fe20000010000 */
[----:B0-----:R-:W-:Y:S01]  /*0ec0*/  PRMT R25, RZ, 0x7610, R25 ;  /* 0x00007610ff197816 */ /* 0x001fe20000000019 */
[----:B------:R-:W-:Y:S01]  /*0ed0*/  FMUL.FTZ R28, R28, R3 ;  /* 0x000000031c1c7220 */ /* 0x000fe20000410000 */
[C---:B------:R-:W-:Y:S01]  /*0ee0*/  FFMA.FTZ R29, R22.reuse, R23, R29 ;  /* 0x00000017161d7223 */ /* 0x040fe2000001001d */
[----:B------:R-:W-:Y:S01]  /*0ef0*/  FMUL.FTZ R27, R22, R18 ;  /* 0x00000012161b7220 */ /* 0x000fe20000410000 */
[----:B------:R-:W-:Y:S01]  /*0f00*/  PRMT R22, RZ, 0x7610, R22 ;  /* 0x00007610ff167816 */ /* 0x000fe20000000016 */
[----:B------:R-:W-:Y:S01]  /*0f10*/  FADD.FTZ R13, R13, R17 ;  /* 0x000000110d0d7221 */ /* 0x000fe20000010000 */
[----:B------:R-:W-:Y:S01]  /*0f20*/  FFMA.FTZ R12, R17, R28, R12 ;  /* 0x0000001c110c7223 */ /* 0x000fe2000001000c */
[----:B------:R-:W-:Y:S01]  /*0f30*/  FFMA.FTZ R23, R23, R27, R30 ;  /* 0x0000001b17177223 */ /* 0x000fe2000001001e */
[----:B------:R-:W-:Y:S01]  /*0f40*/  FMUL.FTZ R17, R17, R19 ;  /* 0x0000001311117220 */ /* 0x000fe20000410000 */
[--C-:B------:R-:W-:Y:S01]  /*0f50*/  FADD.FTZ R6, R6, R27.reuse ;  /* 0x0000001b06067221 */ /* 0x100fe20000010000 */
[----:B------:R-:W-:-:S02]  /*0f60*/  PRMT R27, RZ, 0x7610, R27 ;  /* 0x00007610ff1b7816 */ /* 0x000fc4000000001b */
[--C-:B------:R-:W-:Y:S01]  /*0f70*/  FFMA.FTZ R31, R28, R17, R23.reuse ;  /* 0x000000111c1f7223 */ /* 0x100fe20000010017 */
[----:B------:R-:W-:Y:S01]  /*0f80*/  PRMT R23, RZ, 0x7610, R23 ;  /* 0x00007610ff177816 */ /* 0x000fe20000000017 */
[----:B------:R-:W-:Y:S01]  /*0f90*/  FADD.FTZ R32, R17, R6 ;  /* 0x0000000611207221 */ /* 0x000fe20000010000 */
[----:B------:R-:W-:-:S04]  /*0fa0*/  IADD3 R5, PT, PT, R5, 0x4, RZ ;  /* 0x0000000405057810 */ /* 0x000fc80007ffe0ff */
[----:B------:R-:W-:Y:S02]  /*0fb0*/  ISETP.NE.AND P1, PT, R5, RZ, PT ;  /* 0x000000ff0500720c */ /* 0x000fe40003f25270 */
[----:B------:R-:W-:Y:S02]  /*0fc0*/  IADD3 R7, PT, PT, R7, 0x4, RZ ;  /* 0x0000000407077810 */ /* 0x000fe40007ffe0ff */
[C---:B---3--:R-:W-:Y:S02]  /*0fd0*/  @!P0 PRMT R25, R35.reuse, 0x7610, R25 ;  /* 0x0000761023198816 */ /* 0x048fe40000000019 */
[----:B------:R-:W-:-:S03]  /*0fe0*/  @!P0 PRMT R22, R35, 0x7632, R22 ;  /* 0x0000763223168816 */ /* 0x000fc60000000016 */
[----:B------:R-:W-:Y:S01]  /*0ff0*/  IMAD.U32 R25, R25, 0x10000, RZ ;  /* 0x0001000019197824 */ /* 0x000fe200078e00ff */
[----:B--2---:R-:W-:Y:S01]  /*1000*/  @!P0 PRMT R27, R36, 0x7610, R27 ;  /* 0x00007610241b8816 */ /* 0x004fe2000000001b */
[----:B------:R-:W-:Y:S01]  /*1010*/  IMAD.U32 R17, R22, 0x10000, RZ ;  /* 0x0001000016117824 */ /* 0x000fe200078e00ff */
[----:B------:R-:W-:Y:S01]  /*1020*/  @!P0 PRMT R23, R36, 0x7632, R23 ;  /* 0x0000763224178816 */ /* 0x000fe20000000017 */
[C---:B------:R-:W-:Y:S01]  /*1030*/  FADD.FTZ R30, -R16.reuse, R25 ;  /* 0x00000019101e7221 */ /* 0x040fe20000010100 */
[----:B------:R-:W-:Y:S01]  /*1040*/  SHF.L.U32 R28, R27, 0x10, RZ ;  /* 0x000000101b1c7819 */ /* 0x000fe200000006ff */
[----:B------:R-:W-:Y:S01]  /*1050*/  FADD.FTZ R6, -R16, R17 ;  /* 0x0000001110067221 */ /* 0x000fe20000010100 */
[----:B------:R-:W-:Y:S01]  /*1060*/  PRMT R27, RZ, 0x7610, R27 ;  /* 0x00007610ff1b7816 */ /* 0x000fe2000000001b */
[-C--:B------:R-:W-:Y:S01]  /*1070*/  FMUL.FTZ R30, R30, R3.reuse ;  /* 0x000000031e1e7220 */ /* 0x080fe20000410000 */
[----:B------:R-:W-:Y:S01]  /*1080*/  SHF.L.U32 R23, R23, 0x10, RZ ;  /* 0x0000001017177819 */ /* 0x000fe200000006ff */
[----:B------:R-:W-:Y:S01]  /*1090*/  FMUL.FTZ R6, R6, R3 ;  /* 0x0000000306067220 */ /* 0x000fe20000410000 */
[----:B------:R-:W-:Y:S01]  /*10a0*/  FMUL.FTZ R25, R28, R18 ;  /* 0x000000121c197220 */ /* 0x000fe20000410000 */
[--C-:B------:R-:W-:Y:S01]  /*10b0*/  FADD.FTZ R8, R8, R28.reuse ;  /* 0x0000001c08087221 */ /* 0x100fe20000010000 */
[----:B------:R-:W-:Y:S01]  /*10c0*/  FFMA.FTZ R29, R28, R30, R29 ;  /* 0x0000001e1c1d7223 */ /* 0x000fe2000001001d */
[----:B------:R-:W-:Y:S01]  /*10d0*/  PRMT R17, RZ, 0x7610, R17 ;  /* 0x00007610ff117816 */ /* 0x000fe20000000011 */
[----:B------:R-:W-:Y:S01]  /*10e0*/  FADD.FTZ R13, R13, R23 ;  /* 0x000000170d0d7221 */ /* 0x000fe20000010000 */
[----:B------:R-:W-:Y:S01]  /*10f0*/  PRMT R28, RZ, 0x7610, R28 ;  /* 0x00007610ff1c7816 */ /* 0x000fe2000000001c */
[C---:B------:R-:W-:Y:S01]  /*1100*/  FFMA.FTZ R12, R23.reuse, R6, R12 ;  /* 0x00000006170c7223 */ /* 0x040fe2000001000c */
[----:B------:R-:W-:Y:S01]  /*1110*/  FADD.FTZ R22, R32, R25 ;  /* 0x0000001920167221 */ /* 0x000fe20000010000 */
[----:B------:R-:W-:Y:S01]  /*1120*/  FMUL.FTZ R23, R23, R19 ;  /* 0x0000001317177220 */ /* 0x000fe20000410000 */
[----:B------:R-:W-:-:S03]  /*1130*/  FFMA.FTZ R25, R30, R25, R31 ;  /* 0x000000191e197223 */ /* 0x000fc6000001001f */
[----:B------:R-:W-:Y:S01]  /*1140*/  FADD.FTZ R30, R23, R22 ;  /* 0x00000016171e7221 */ /* 0x000fe20000010000 */
[----:B------:R-:W-:Y:S01]  /*1150*/  FFMA.FTZ R25, R6, R23, R25 ;  /* 0x0000001706197223 */ /* 0x000fe20000010019 */
[----:B----4-:R-:W-:Y:S02]  /*1160*/  @!P0 PRMT R27, R26, 0x7610, R27 ;  /* 0x000076101a1b8816 */ /* 0x010fe4000000001b */
[----:B------:R-:W-:-:S03]  /*1170*/  PRMT R26, RZ, 0x7610, R26 ;  /* 0x00007610ff1a7816 */ /* 0x000fc6000000001a */
[----:B------:R-:W-:Y:S01]  /*1180*/  IMAD.U32 R27, R27, 0x10000, RZ ;  /* 0x000100001b1b7824 */ /* 0x000fe200078e00ff */
[----:B------:R-:W-:Y:S02]  /*1190*/  @!P0 PRMT R17, R26, 0x7632, R17 ;  /* 0x000076321a118816 */ /* 0x000fe40000000011 */
[----:B-----5:R-:W-:Y:S01]  /*11a0*/  @!P0 PRMT R28, R24, 0x7610, R28 ;  /* 0x00007610181c8816 */ /* 0x020fe2000000001c */
[----:B------:R-:W-:Y:S01]  /*11b0*/  FADD.FTZ R22, -R16, R27 ;  /* 0x0000001b10167221 */ /* 0x000fe20000010100 */
[----:B------:R-:W-:Y:S02]  /*11c0*/  SHF.L.U32 R17, R17, 0x10, RZ ;  /* 0x0000001011117819 */ /* 0x000fe400000006ff */
[----:B------:R-:W-:Y:S01]  /*11d0*/  @!P0 PRMT R26, R24, 0x7632, R26 ;  /* 0x00007632181a8816 */ /* 0x000fe2000000001a */
[----:B------:R-:W-:Y:S02]  /*11e0*/  IMAD.U32 R6, R28, 0x10000, RZ ;  /* 0x000100001c067824 */ /* 0x000fe400078e00ff */
[----:B------:R-:W-:Y:S01]  /*11f0*/  FMUL.FTZ R24, R22, R3 ;  /* 0x0000000316187220 */ /* 0x000fe20000410000 */
[----:B------:R-:W-:Y:S01]  /*1200*/  FADD.FTZ R22, -R16, R17 ;  /* 0x0000001110167221 */ /* 0x000fe20000010100 */
[----:B------:R-:W-:-:S02]  /*1210*/  IMAD.U32 R23, R26, 0x10000, RZ ;  /* 0x000100001a177824 */ /* 0x000fc400078e00ff */
        /* <DEDUP_REMOVED lines=8> */
[----:B------:R-:W-:Y:S01]  /*12a0*/  FADD.FTZ R17, R13, R23 ;  /* 0x000000170d117221 */ /* 0x000fe20000010000 */
[----:B------:R-:W-:Y:S01]  /*12b0*/  FFMA.FTZ R6, R23, R22, R12 ;  /* 0x0000001617067223 */ /* 0x000fe2000001000c */
[----:B------:R-:W-:Y:S01]  /*12c0*/  FFMA.FTZ R27, R22, R27, R25 ;  /* 0x0000001b161b7223 */ /* 0x000fe20000010019 */
[----:B------:R-:W-:Y:S06]  /*12d0*/  @P1 BRA `(.L_x_2608) ;  /* 0xfffffff4002c1947 */ /* 0x000fec000383ffff */
[----:B------:R-:W-:-:S07]  /*12e0*/  VIADD R5, R7, 0xffffffff ;  /* 0xffffffff07057836 */ /* 0x000fce0000000000 */
.L_x_2607:
        /* <DEDUP_REMOVED lines=15> */
[----:B------:R-:W-:-:S04]  /*13e0*/  @!P0 IMAD.WIDE.U32 R10, R5, UR4, R8 ;  /* 0x00000004050a8c25 */ /* 0x000fc8000f8e0008 */
[----:B------:R-:W-:Y:S02]  /*13f0*/  @!P0 IMAD R13, R5, UR5, R12 ;  /* 0x00000005050d8c24 */ /* 0x000fe4000f8e020c */
[----:B------:R-:W-:-:S03]  /*1400*/  @!P0 IMAD.SHL.U32 R7, R10, 0x2, RZ ;  /* 0x000000020a078824 */ /* 0x000fc600078e00ff */
[----:B------:R-:W-:Y:S02]  /*1410*/  @!P0 IADD3 R11, PT, PT, R11, R13, RZ ;  /* 0x0000000d0b0b8210 */ /* 0x000fe40007ffe0ff */
[----:B------:R-:W3:Y:S02]  /*1420*/  @!P0 LDC.64 R12, c[0x0][0x398] ;  /* 0x0000e600ff0c8b82 */ /* 0x000ee40000000a00 */
[----:B------:R-:W-:Y:S02]  /*1430*/  @!P0 SHF.L.U64.HI R8, R10, 0x1, R11 ;  /* 0x000000010a088819 */ /* 0x000fe4000001020b */
[----:B0-----:R-:W-:-:S04]  /*1440*/  @!P0 IADD3 R24, P2, PT, R7, R24, RZ ;  /* 0x0000001807188210 */ /* 0x001fc80007f5e0ff */
[----:B------:R-:W0:Y:S01]  /*1450*/  @!P0 LDC.64 R10, c[0x0][0x3a0] ;  /* 0x0000e800ff0a8b82 */ /* 0x000e220000000a00 */
[C---:B------:R-:W-:Y:S01]  /*1460*/  @!P0 IMAD.X R25, R8.reuse, 0x1, R25, P2 ;  /* 0x0000000108198824 */ /* 0x040fe200010e0619 */
[----:B--2---:R-:W-:Y:S02]  /*1470*/  @!P0 IADD3 R22, P3, PT, R7, R22, RZ ;  /* 0x0000001607168210 */ /* 0x004fe40007f7e0ff */
[----:B------:R-:W-:Y:S02]  /*1480*/  @!P0 SHF.R.S32.HI R7, RZ, 0x1f, R32 ;  /* 0x0000001fff078819 */ /* 0x000fe40000011420 */
[----:B------:R-:W2:Y:S01]  /*1490*/  @!P0 LDG.E R24, desc[UR6][R24.64] ;  /* 0x0000000618188981 */ /* 0x000ea2000c1e1900 */
[----:B------:R-:W-:Y:S01]  /*14a0*/  @!P0 IMAD.X R23, R8, 0x1, R23, P3 ;  /* 0x0000000108178824 */ /* 0x000fe200018e0617 */
[----:B------:R-:W-:Y:S01]  /*14b0*/  @!P0 MOV R8, R20 ;  /* 0x0000001400088202 */ /* 0x000fe20000000f00 */
[----:B------:R-:W-:-:S03]  /*14c0*/  @!P0 IMAD R7, R7, UR4, RZ ;  /* 0x0000000407078c24 */ /* 0x000fc6000f8e02ff */
[----:B------:R-:W4:Y:S01]  /*14d0*/  @!P0 LDG.E R22, desc[UR6][R22.64] ;  /* 0x0000000616168981 */ /* 0x000f22000c1e1900 */
[----:B------:R-:W-:-:S04]  /*14e0*/  @!P0 IMAD.WIDE.U32 R30, R32, UR4, R8 ;  /* 0x00000004201e8c25 */ /* 0x000fc8000f8e0008 */
[----:B------:R-:W-:-:S04]  /*14f0*/  @!P0 IMAD R7, R32, UR5, R7 ;  /* 0x0000000520078c24 */ /* 0x000fc8000f8e0207 */
[----:B------:R-:W-:Y:S01]  /*1500*/  @!P0 IMAD.IADD R31, R31, 0x1, R7 ;  /* 0x000000011f1f8824 */ /* 0x000fe200078e0207 */
[----:B------:R-:W-:-:S04]  /*1510*/  @!P0 SHF.L.U32 R7, R30, 0x1, RZ ;  /* 0x000000011e078819 */ /* 0x000fc800000006ff */
[----:B------:R-:W-:Y:S02]  /*1520*/  @!P0 SHF.L.U64.HI R30, R30, 0x1, R31 ;  /* 0x000000011e1e8819 */ /* 0x000fe4000001021f */
[C---:B0-----:R-:W-:Y:S02]  /*1530*/  @!P0 IADD3 R10, P2, PT, R7.reuse, R10, RZ ;  /* 0x0000000a070a8210 */ /* 0x041fe40007f5e0ff */
[----:B---3--:R-:W-:-:S03]  /*1540*/  @!P0 IADD3 R12, P3, PT, R7, R12, RZ ;  /* 0x0000000c070c8210 */ /* 0x008fc60007f7e0ff */
[C---:B------:R-:W-:Y:S01]  /*1550*/  @!P0 IMAD.X R11, R30.reuse, 0x1, R11, P2 ;  /* 0x000000011e0b8824 */ /* 0x040fe200010e060b */
[----:B------:R-:W-:-:S04]  /*1560*/  @!P0 IADD3.X R13, PT, PT, R30, R13, RZ, P3, !PT ;  /* 0x0000000d1e0d8210 */ /* 0x000fc80001ffe4ff */
[----:B------:R0:W3:Y:S04]  /*1570*/  @!P0 LDG.E R25, desc[UR6][R10.64] ;  /* 0x000000060a198981 */ /* 0x0000e8000c1e1900 */
[----:B------:R5:W3:Y:S01]  /*1580*/  @!P0 LDG.E R31, desc[UR6][R12.64] ;  /* 0x000000060c1f8981 */ /* 0x000ae2000c1e1900 */
[----:B------:R-:W-:Y:S02]  /*1590*/  PRMT R7, RZ, 0x7610, R7 ;  /* 0x00007610ff077816 */ /* 0x000fe40000000007 */
[----:B------:R-:W-:Y:S02]  /*15a0*/  PRMT R8, RZ, 0x7610, R8 ;  /* 0x00007610ff087816 */ /* 0x000fe40000000008 */
[----:B0-----:R-:W-:Y:S02]  /*15b0*/  PRMT R10, RZ, 0x7610, R10 ;  /* 0x00007610ff0a7816 */ /* 0x001fe4000000000a */
[----:B-----5:R-:W-:-:S02]  /*15c0*/  PRMT R12, RZ, 0x7610, R12 ;  /* 0x00007610ff0c7816 */ /* 0x020fc4000000000c */
[----:B------:R-:W-:Y:S01]  /*15d0*/  PRMT R13, RZ, 0x7610, R13 ;  /* 0x00007610ff0d7816 */ /* 0x000fe2000000000d */
[----:B------:R-:W-:Y:S01]  /*15e0*/  VIADD R5, R5, 0x2 ;  /* 0x0000000205057836 */ /* 0x000fe20000000000 */
[----:B--2---:R-:W-:-:S05]  /*15f0*/  @!P0 PRMT R7, R24, 0x7610, R7 ;  /* 0x0000761018078816 */ /* 0x004fca0000000007 */
[----:B------:R-:W-:Y:S01]  /*1600*/  IMAD.U32 R23, R7, 0x10000, RZ ;  /* 0x0001000007177824 */ /* 0x000fe200078e00ff */
[----:B----4-:R-:W-:Y:S02]  /*1610*/  @!P0 PRMT R8, R22, 0x7610, R8 ;  /* 0x0000761016088816 */ /* 0x010fe40000000008 */
[----:B------:R-:W-:Y:S01]  /*1620*/  PRMT R7, RZ, 0x7610, R7 ;  /* 0x00007610ff077816 */ /* 0x000fe20000000007 */
[----:B------:R-:W-:Y:S01]  /*1630*/  FADD.FTZ R32, -R16, R23 ;  /* 0x0000001710207221 */ /* 0x000fe20000010100 */
[----:B------:R-:W-:Y:S02]  /*1640*/  SHF.L.U32 R30, R8, 0x10, RZ ;  /* 0x00000010081e7819 */ /* 0x000fe400000006ff */
[----:B------:R-:W-:Y:S02]  /*1650*/  PRMT R8, RZ, 0x7610, R8 ;  /* 0x00007610ff087816 */ /* 0x000fe40000000008 */
[----:B------:R-:W-:Y:S01]  /*1660*/  @!P0 PRMT R7, R24, 0x7632, R7 ;  /* 0x0000763218078816 */ /* 0x000fe20000000007 */
[----:B-1----:R-:W-:Y:S01]  /*1670*/  FMUL.FTZ R32, R32, R3 ;  /* 0x0000000320207220 */ /* 0x002fe20000410000 */
[----:B------:R-:W-:Y:S01]  /*1680*/  FMUL.FTZ R11, R30, R18 ;  /* 0x000000121e0b7220 */ /* 0x000fe20000410000 */
[----:B------:R-:W-:-:S02]  /*1690*/  @!P0 PRMT R8, R22, 0x7632, R8 ;  /* 0x0000763216088816 */ /* 0x000fc40000000008 */
[----:B------:R-:W-:Y:S02]  /*16a0*/  IMAD.U32 R7, R7, 0x10000, RZ ;  /* 0x0001000007077824 */ /* 0x000fe400078e00ff */
[----:B------:R-:W-:Y:S01]  /*16b0*/  FADD.FTZ R26, R26, R11 ;  /* 0x0000000b1a1a7221 */ /* 0x000fe20000010000 */
[----:B------:R-:W-:Y:S01]  /*16c0*/  FFMA.FTZ R27, R32, R11, R27 ;  /* 0x0000000b201b7223 */ /* 0x000fe2000001001b */
[----:B------:R-:W-:Y:S01]  /*16d0*/  SHF.L.U32 R11, R8, 0x10, RZ ;  /* 0x00000010080b7819 */ /* 0x000fe200000006ff */
[----:B------:R-:W-:Y:S01]  /*16e0*/  FADD.FTZ R8, -R16, R7 ;  /* 0x0000000710087221 */ /* 0x000fe20000010100 */
[----:B------:R-:W-:-:S03]  /*16f0*/  PRMT R22, RZ, 0x7610, R22 ;  /* 0x00007610ff167816 */ /* 0x000fc60000000016 */
[----:B------:R-:W-:Y:S01]  /*1700*/  FMUL.FTZ R8, R8, R3 ;  /* 0x0000000308087220 */ /* 0x000fe20000410000 */
[C---:B---3--:R-:W-:Y:S02]  /*1710*/  @!P0 PRMT R12, R25.reuse, 0x7610, R12 ;  /* 0x00007610190c8816 */ /* 0x048fe4000000000c */
[----:B------:R-:W-:Y:S02]  /*1720*/  @!P0 PRMT R10, R25, 0x7632, R10 ;  /* 0x00007632190a8816 */ /* 0x000fe4000000000a */
[----:B------:R-:W-:Y:S01]  /*1730*/  @!P0 PRMT R22, R31, 0x7610, R22 ;  /* 0x000076101f168816 */ /* 0x000fe20000000016 */
[----:B------:R-:W-:Y:S02]  /*1740*/  IMAD.U32 R7, R12, 0x10000, RZ ;  /* 0x000100000c077824 */ /* 0x000fe400078e00ff */
[----:B------:R-:W-:Y:S01]  /*1750*/  FADD.FTZ R23, R17, R11 ;  /* 0x0000000b11177221 */ /* 0x000fe20000010000 */
[C---:B------:R-:W-:Y:S01]  /*1760*/  FFMA.FTZ R25, R11.reuse, R8, R6 ;  /* 0x000000080b197223 */ /* 0x040fe20000010006 */
[----:B------:R-:W-:Y:S01]  /*1770*/  FMUL.FTZ R11, R11, R19 ;  /* 0x000000130b0b7220 */ /* 0x000fe20000410000 */
[----:B------:R-:W-:Y:S01]  /*1780*/  SHF.L.U32 R17, R10, 0x10, RZ ;  /* 0x000000100a117819 */ /* 0x000fe200000006ff */
[----:B------:R-:W-:Y:S01]  /*1790*/  FADD.FTZ R10, -R16, R7 ;  /* 0x00000007100a7221 */ /* 0x000fe20000010100 */
[----:B------:R-:W-:Y:S01]  /*17a0*/  @!P0 PRMT R13, R31, 0x7632, R13 ;  /* 0x000076321f0d8816 */ /* 0x000fe2000000000d */
[----:B------:R-:W-:-:S02]  /*17b0*/  IMAD.U32 R22, R22, 0x10000, RZ ;  /* 0x0001000016167824 */ /* 0x000fc400078e00ff */
[----:B------:R-:W-:Y:S01]  /*17c0*/  FFMA.FTZ R31, R8, R11, R27 ;  /* 0x0000000b081f7223 */ /* 0x000fe2000001001b */
[----:B------:R-:W-:Y:S01]  /*17d0*/  FFMA.FTZ R29, R30, R32, R29 ;  /* 0x000000201e1d7223 */ /* 0x000fe2000001001d */
[----:B------:R-:W-:Y:S01]  /*17e0*/  SHF.L.U32 R6, R13, 0x10, RZ ;  /* 0x000000100d067819 */ /* 0x000fe200000006ff */
[-C--:B------:R-:W-:Y:S01]  /*17f0*/  FMUL.FTZ R10, R10, R3.reuse ;  /* 0x000000030a0a7220 */ /* 0x080fe20000410000 */
[----:B------:R-:W-:Y:S01]  /*1800*/  FADD.FTZ R8, -R16, R17 ;  /* 0x0000001110087221 */ /* 0x000fe20000010100 */
[----:B------:R-:W-:Y:S01]  /*1810*/  FADD.FTZ R26, R11, R26 ;  /* 0x0000001a0b1a7221 */ /* 0x000fe20000010000 */
[C---:B------:R-:W-:Y:S01]  /*1820*/  FMUL.FTZ R7, R22.reuse, R18 ;  /* 0x0000001216077220 */ /* 0x040fe20000410000 */
[----:B------:R-:W-:Y:S01]  /*1830*/  FFMA.FTZ R29, R22, R10, R29 ;  /* 0x0000000a161d7223 */ /* 0x000fe2000001001d */
[----:B------:R-:W-:Y:S01]  /*1840*/  FMUL.FTZ R27, R8, R3 ;  /* 0x00000003081b7220 */ /* 0x000fe20000410000 */
[----:B------:R-:W-:Y:S01]  /*1850*/  FADD.FTZ R28, R28, R30 ;  /* 0x0000001e1c1c7221 */ /* 0x000fe20000010000 */
        /* <DEDUP_REMOVED lines=8> */
.L_x_2609:
[----:B------:R-:W-:Y:S05]  /*18e0*/  @P1 BRA `(.L_x_2605) ;  /* 0x0000000c00e41947 */ /* 0x000fea0003800000 */
[----:B------:R-:W0:Y:S01]  /*18f0*/  LDCU.64 UR4, c[0x0][0x3f8] ;  /* 0x00007f00ff0477ac */ /* 0x000e220008000a00 */
[----:B------:R-:W-:Y:S01]  /*1900*/  SHF.R.S32.HI R7, RZ, 0x1f, R5 ;  /* 0x0000001fff077819 */ /* 0x000fe20000011405 */
[----:B------:R-:W-:Y:S01]  /*1910*/  BSSY.RECONVERGENT B0, `(.L_x_2610) ;  /* 0x000001b000007945 */ /* 0x000fe20003800200 */
[----:B------:R-:W-:Y:S02]  /*1920*/  MOV R8, R20 ;  /* 0x0000001400087202 */ /* 0x000fe40000000f00 */
        /* <DEDUP_REMOVED lines=25> */
.L_x_2611:
[----:B------:R-:W-:Y:S05]  /*1ac0*/  BSYNC.RECONVERGENT B0 ;  /* 0x0000000000007941 */ /* 0x000fea0003800200 */
.L_x_2610:
[----:B------:R-:W-:Y:S01]  /*1ad0*/  IMAD.U32 R7, R7, 0x10000, RZ ;  /* 0x0001000007077824 */ /* 0x000fe200078e00ff */
[----:B------:R-:W-:Y:S01]  /*1ae0*/  SHF.L.U32 R5, R5, 0x10, RZ ;  /* 0x0000001005057819 */ /* 0x000fe200000006ff */
[----:B------:R-:W-:Y:S02]  /*1af0*/  IMAD.U32 R8, R13, 0x10000, RZ ;  /* 0x000100000d087824 */ /* 0x000fe400078e00ff */
[C---:B------:R-:W-:Y:S02]  /*1b00*/  FADD.FTZ R10, -R16.reuse, R7 ;  /* 0x00000007100a7221 */ /* 0x040fe40000010100 */
[----:B------:R-:W-:Y:S01]  /*1b10*/  FADD.FTZ R16, -R16, R5 ;  /* 0x0000000510107221 */ /* 0x000fe20000010100 */
[----:B------:R-:W-:Y:S01]  /*1b20*/  SHF.L.U32 R5, R12, 0x10, RZ ;  /* 0x000000100c057819 */ /* 0x000fe200000006ff */
[-C--:B-1----:R-:W-:Y:S01]  /*1b30*/  FMUL.FTZ R10, R10, R3.reuse ;  /* 0x000000030a0a7220 */ /* 0x082fe20000410000 */
[----:B------:R-:W-:Y:S01]  /*1b40*/  FADD.FTZ R28, R28, R8 ;  /* 0x000000081c1c7221 */ /* 0x000fe20000010000 */
        /* <DEDUP_REMOVED lines=11> */
.L_x_2606:
[C---:B------:R-:W-:Y:S01]  /*1c00*/  IMAD.IADD R6, R8.reuse, 0x1, -R5 ;  /* 0x0000000108067824 */ /* 0x040fe200078e0a05 */
[----:B------:R-:W-:Y:S02]  /*1c10*/  IADD3 R12, PT, PT, R8, -0x1, RZ ;  /* 0xffffffff080c7810 */ /* 0x000fe40007ffe0ff */
[----:B------:R-:W-:Y:S02]  /*1c20*/  CS2R R26, SRZ ;  /* 0x00000000001a7805 */ /* 0x000fe4000001ff00 */
[----:B------:R-:W-:Y:S01]  /*1c30*/  CS2R R28, SRZ ;  /* 0x00000000001c7805 */ /* 0x000fe2000001ff00 */
[----:B------:R-:W-:Y:S01]  /*1c40*/  IMAD.MOV.U32 R17, RZ, RZ, RZ ;  /* 0x000000ffff117224 */ /* 0x000fe200078e00ff */
[----:B------:R-:W-:Y:S02]  /*1c50*/  LOP3.LUT R6, R6, 0x1, RZ, 0xc0, !PT ;  /* 0x0000000106067812 */ /* 0x000fe400078ec0ff */
[----:B------:R-:W-:Y:S02]  /*1c60*/  ISETP.NE.AND P2, PT, R5, R12, PT ;  /* 0x0000000c0500720c */ /* 0x000fe40003f45270 */
[----:B------:R-:W-:Y:S01]  /*1c70*/  ISETP.NE.U32.AND P1, PT, R6, 0x1, PT ;  /* 0x000000010600780c */ /* 0x000fe20003f25070 */
[----:B------:R-:W-:-:S12]  /*1c80*/  HFMA2 R6, -RZ, RZ, 0, 0 ;  /* 0x00000000ff067431 */ /* 0x000fd800000001ff */
[----:B------:R-:W-:Y:S05]  /*1c90*/  @P1 BRA `(.L_x_2612) ;  /* 0x0000000000f41947 */ /* 0x000fea0003800000 */
[----:B------:R-:W0:Y:S01]  /*1ca0*/  @!P0 LDC.64 R22, c[0x0][0x3a0] ;  /* 0x0000e800ff168b82 */ /* 0x000e220000000a00 */
[----:B------:R-:W-:Y:S01]  /*1cb0*/  @!P0 IMAD R6, R13, UR8, RZ ;  /* 0x000000080d068c24 */ /* 0x000fe2000f8e02ff */
[----:B------:R-:W-:Y:S01]  /*1cc0*/  @!P0 MOV R13, R9 ;  /* 0x00000009000d8202 */ /* 0x000fe20000000f00 */
[----:B------:R-:W-:Y:S02]  /*1cd0*/  @!P0 IMAD.MOV.U32 R12, RZ, RZ, R20 ;  /* 0x000000ffff0c8224 */ /* 0x000fe400078e0014 */
[C---:B------:R-:W-:Y:S02]  /*1ce0*/  @!P0 IMAD R15, R7.reuse, UR9, R6 ;  /* 0x00000009070f8c24 */ /* 0x040fe4000f8e0206 */
[----:B------:R-:W-:-:S04]  /*1cf0*/  @!P0 IMAD.WIDE.U32 R6, R7, UR8, R12 ;  /* 0x0000000807068c25 */ /* 0x000fc8000f8e000c */
[----:B------:R-:W-:Y:S01]  /*1d00*/  @!P0 IMAD.IADD R7, R7, 0x1, R15 ;  /* 0x0000000107078824 */ /* 0x000fe200078e020f */
[----:B------:R-:W-:-:S04]  /*1d10*/  @!P0 SHF.L.U32 R13, R6, 0x1, RZ ;  /* 0x00000001060d8819 */ /* 0x000fc800000006ff */
[----:B------:R-:W-:Y:S02]  /*1d20*/  @!P0 SHF.L.U64.HI R14, R6, 0x1, R7 ;  /* 0x00000001060e8819 */ /* 0x000fe40000010207 */
[----:B0-----:R-:W-:-:S05]  /*1d30*/  @!P0 IADD3 R6, P1, PT, R13, R22, RZ ;  /* 0x000000160d068210 */ /* 0x001fca0007f3e0ff */
[----:B------:R-:W-:Y:S02]  /*1d40*/  @!P0 IMAD.X R7, R14, 0x1, R23, P1 ;  /* 0x000000010e078824 */ /* 0x000fe400008e0617 */
[----:B------:R-:W0:Y:S03]  /*1d50*/  @!P0 LDC.64 R22, c[0x0][0x398] ;  /* 0x0000e600ff168b82 */ /* 0x000e260000000a00 */
[----:B------:R2:W3:Y:S01]  /*1d60*/  @!P0 LDG.E R6, desc[UR6][R6.64] ;  /* 0x0000000606068981 */ /* 0x0004e2000c1e1900 */
[----:B0-----:R-:W-:-:S04]  /*1d70*/  @!P0 IADD3 R12, P1, PT, R13, R22, RZ ;  /* 0x000000160d0c8210 */ /* 0x001fc80007f3e0ff */
[----:B------:R-:W-:-:S06]  /*1d80*/  @!P0 IADD3.X R13, PT, PT, R14, R23, RZ, P1, !PT ;  /* 0x000000170e0d8210 */ /* 0x000fcc0000ffe4ff */
[----:B------:R0:W4:Y:S01]  /*1d90*/  @!P0 LDG.E R13, desc[UR6][R12.64] ;  /* 0x000000060c0d8981 */ /* 0x000122000c1e1900 */
[----:B------:R-:W-:Y:S01]  /*1da0*/  PRMT R15, RZ, 0x7610, R15 ;  /* 0x00007610ff0f7816 */ /* 0x000fe2000000000f */
[----:B------:R-:W-:Y:S01]  /*1db0*/  VIADD R5, R5, 0x1 ;  /* 0x0000000105057836 */ /* 0x000fe20000000000 */
[----:B------:R-:W-:Y:S02]  /*1dc0*/  PRMT R14, RZ, 0x7610, R14 ;  /* 0x00007610ff0e7816 */ /* 0x000fe4000000000e */
[----:B--2---:R-:W-:Y:S02]  /*1dd0*/  PRMT R7, RZ, 0x7610, R7 ;  /* 0x00007610ff077816 */ /* 0x004fe40000000007 */
[----:B0-----:R-:W-:Y:S02]  /*1de0*/  PRMT R12, RZ, 0x7610, R12 ;  /* 0x00007610ff0c7816 */ /* 0x001fe4000000000c */
        /* <DEDUP_REMOVED lines=8> */
[----:B------:R-:W-:-:S03]  /*1e70*/  FMUL.FTZ R6, R6, R3 ;  /* 0x0000000306067220 */ /* 0x000fc60000410000 */
[----:B------:R-:W-:Y:S01]  /*1e80*/  FMUL.FTZ R17, R14, -1.4426950216293334961 ;  /* 0xbfb8aa3b0e117820 */ /* 0x000fe20000410000 */
[----:B------:R-:W-:-:S04]  /*1e90*/  FFMA.FTZ R15, R6, R19, R11 ;  /* 0x00000013060f7223 */ /* 0x000fc8000001000b */
[----:B------:R-:W-:Y:S01]  /*1ea0*/  FMUL.FTZ R24, R15, -1.4426950216293334961 ;  /* 0xbfb8aa3b0f187820 */ /* 0x000fe20000410000 */
[----:B------:R-:W0:Y:S01]  /*1eb0*/  MUFU.EX2 R17, R17 ;  /* 0x0000001100117308 */ /* 0x000e220000000800 */
[C---:B----4-:R-:W-:Y:S02]  /*1ec0*/  @!P0 PRMT R12, R13.reuse, 0x7610, R12 ;  /* 0x000076100d0c8816 */ /* 0x050fe4000000000c */
        /* <DEDUP_REMOVED lines=26> */
.L_x_2612:
[----:B------:R-:W-:Y:S05]  /*2070*/  @!P2 BRA `(.L_x_2605) ;  /* 0x000000080000a947 */ /* 0x000fea0003800000 */
[----:B------:R-:W-:-:S07]  /*2080*/  IADD3 R7, PT, PT, R5, -R8, RZ ;  /* 0x8000000805077210 */ /* 0x000fce0007ffe0ff */
.L_x_2613:
[----:B------:R-:W0:Y:S01]  /*2090*/  @!P0 LDC.64 R14, c[0x0][0x3f8] ;  /* 0x0000fe00ff0e8b82 */ /* 0x000e220000000a00 */
[----:B------:R-:W-:Y:S01]  /*20a0*/  @!P0 SHF.R.S32.HI R23, RZ, 0x1f, R5 ;  /* 0x0000001fff178819 */ /* 0x000fe20000011405 */
[----:B------:R-:W-:-:S06]  /*20b0*/  @!P0 IMAD.MOV.U32 R8, RZ, RZ, R20 ;  /* 0x000000ffff088224 */ /* 0x000fcc00078e0014 */
[----:B------:R-:W2:Y:S01]  /*20c0*/  @!P0 LDC.64 R12, c[0x0][0x3a0] ;  /* 0x0000e800ff0c8b82 */ /* 0x000ea20000000a00 */
[-C--:B0-----:R-:W-:Y:S02]  /*20d0*/  @!P0 IMAD R22, R23, R14.reuse, RZ ;  /* 0x0000000e17168224 */ /* 0x081fe400078e02ff */
[----:B------:R-:W-:-:S04]  /*20e0*/  @!P0 IMAD.WIDE.U32 R30, R5, R14, R8 ;  /* 0x0000000e051e8225 */ /* 0x000fc800078e0008 */
[----:B------:R-:W-:Y:S01]  /*20f0*/  @!P0 IMAD R15, R5, R15, R22 ;  /* 0x0000000f050f8224 */ /* 0x000fe200078e0216 */
[----:B------:R-:W-:Y:S01]  /*2100*/  @!P0 SHF.L.U32 R25, R30, 0x1, RZ ;  /* 0x000000011e198819 */ /* 0x000fe200000006ff */
[----:B------:R-:W0:Y:S02]  /*2110*/  @!P0 LDC.64 R22, c[0x0][0x3f8] ;  /* 0x0000fe00ff168b82 */ /* 0x000e240000000a00 */
[----:B------:R-:W-:Y:S01]  /*2120*/  @!P0 IMAD.IADD R15, R31, 0x1, R15 ;  /* 0x000000011f0f8824 */ /* 0x000fe200078e020f */
[----:B--2---:R-:W-:-:S04]  /*2130*/  @!P0 IADD3 R32, P1, PT, R25, R12, RZ ;  /* 0x0000000c19208210 */ /* 0x004fc80007f3e0ff */
[----:B------:R-:W-:Y:S01]  /*2140*/  @!P0 SHF.L.U64.HI R30, R30, 0x1, R15 ;  /* 0x000000011e1e8819 */ /* 0x000fe2000001020f */
[----:B------:R-:W-:Y:S01]  /*2150*/  @!P0 VIADD R31, R5, 0x1 ;  /* 0x00000001051f8836 */ /* 0x000fe20000000000 */
[----:B------:R-:W2:Y:S02]  /*2160*/  @!P0 LDC.64 R14, c[0x0][0x3a0] ;  /* 0x0000e800ff0e8b82 */ /* 0x000ea40000000a00 */
[----:B------:R-:W-:-:S05]  /*2170*/  @!P0 IADD3.X R33, PT, PT, R30, R13, RZ, P1, !PT ;  /* 0x0000000d1e218210 */ /* 0x000fca0000ffe4ff */
[----:B------:R-:W3:Y:S01]  /*2180*/  @!P0 LDG.E R24, desc[UR6][R32.64] ;  /* 0x0000000620188981 */ /* 0x000ee2000c1e1900 */
[----:B------:R-:W-:Y:S01]  /*2190*/  @!P0 SHF.R.S32.HI R35, RZ, 0x1f, R31 ;  /* 0x0000001fff238819 */ /* 0x000fe2000001141f */
[----:B------:R-:W4:Y:S04]  /*21a0*/  @!P0 LDC.64 R12, c[0x0][0x398] ;  /* 0x0000e600ff0c8b82 */ /* 0x000f280000000a00 */
[----:B0-----:R-:W-:-:S04]  /*21b0*/  @!P0 IMAD R8, R35, R22, RZ ;  /* 0x0000001623088224 */ /* 0x001fc800078e02ff */
[----:B------:R-:W-:Y:S01]  /*21c0*/  @!P0 IMAD R35, R31, R23, R8 ;  /* 0x000000171f238224 */ /* 0x000fe200078e0208 */
[----:B------:R-:W-:-:S05]  /*21d0*/  @!P0 MOV R8, R20 ;  /* 0x0000001400088202 */ /* 0x000fca0000000f00 */
[----:B------:R-:W-:-:S04]  /*21e0*/  @!P0 IMAD.WIDE.U32 R22, R31, R22, R8 ;  /* 0x000000161f168225 */ /* 0x000fc800078e0008 */
[----:B------:R-:W-:Y:S01]  /*21f0*/  @!P0 IMAD.IADD R23, R23, 0x1, R35 ;  /* 0x0000000117178824 */ /* 0x000fe200078e0223 */
[----:B------:R-:W-:-:S04]  /*2200*/  @!P0 SHF.L.U32 R31, R22, 0x1, RZ ;  /* 0x00000001161f8819 */ /* 0x000fc800000006ff */
[----:B------:R-:W-:Y:S02]  /*2210*/  @!P0 SHF.L.U64.HI R8, R22, 0x1, R23 ;  /* 0x0000000116088819 */ /* 0x000fe40000010217 */
[----:B--2---:R-:W-:Y:S01]  /*2220*/  @!P0 IADD3 R14, P1, PT, R31, R14, RZ ;  /* 0x0000000e1f0e8210 */ /* 0x004fe20007f3e0ff */
[----:B------:R-:W0:Y:S04]  /*2230*/  @!P0 LDC.64 R22, c[0x0][0x398] ;  /* 0x0000e600ff168b82 */ /* 0x000e280000000a00 */
[----:B------:R-:W-:Y:S01]  /*2240*/  @!P0 IMAD.X R15, R8, 0x1, R15, P1 ;  /* 0x00000001080f8824 */ /* 0x000fe200008e060f */
[----:B----4-:R-:W-:-:S04]  /*2250*/  @!P0 IADD3 R12, P1, PT, R25, R12, RZ ;  /* 0x0000000c190c8210 */ /* 0x010fc80007f3e0ff */
[----:B------:R2:W4:Y:S01]  /*2260*/  @!P0 LDG.E R14, desc[UR6][R14.64] ;  /* 0x000000060e0e8981 */ /* 0x000522000c1e1900 */
[----:B------:R-:W-:-:S06]  /*2270*/  @!P0 IADD3.X R13, PT, PT, R30, R13, RZ, P1, !PT ;  /* 0x0000000d1e0d8210 */ /* 0x000fcc0000ffe4ff */
[----:B------:R1:W5:Y:S01]  /*2280*/  @!P0 LDG.E R13, desc[UR6][R12.64] ;  /* 0x000000060c0d8981 */ /* 0x000362000c1e1900 */
[----:B0-----:R-:W-:-:S05]  /*2290*/  @!P0 IADD3 R30, P1, PT, R31, R22, RZ ;  /* 0x000000161f1e8210 */ /* 0x001fca0007f3e0ff */
[----:B------:R-:W-:-:S05]  /*22a0*/  @!P0 IMAD.X R31, R8, 0x1, R23, P1 ;  /* 0x00000001081f8824 */ /* 0x000fca00008e0617 */
[----:B------:R0:W5:Y:S01]  /*22b0*/  @!P0 LDG.E R8, desc[UR6][R30.64] ;  /* 0x000000061e088981 */ /* 0x000162000c1e1900 */
[----:B------:R-:W-:Y:S01]  /*22c0*/  PRMT R23, RZ, 0x7610, R23 ;  /* 0x00007610ff177816 */ /* 0x000fe20000000017 */
[----:B------:R-:W-:Y:S01]  /*22d0*/  VIADD R5, R5, 0x2 ;  /* 0x0000000205057836 */ /* 0x000fe20000000000 */
[----:B------:R-:W-:Y:S02]  /*22e0*/  PRMT R22, RZ, 0x7610, R22 ;  /* 0x00007610ff167816 */ /* 0x000fe40000000016 */
[----:B------:R-:W-:Y:S02]  /*22f0*/  PRMT R35, RZ, 0x7610, R35 ;  /* 0x00007610ff237816 */ /* 0x000fe40000000023 */
[----:B------:R-:W-:Y:S02]  /*2300*/  PRMT R34, RZ, 0x7610, R34 ;  /* 0x00007610ff227816 */ /* 0x000fe40000000022 */
[----:B------:R-:W-:Y:S02]  /*2310*/  PRMT R25, RZ, 0x7610, R25 ;  /* 0x00007610ff197816 */ /* 0x000fe40000000019 */
[----:B------:R-:W-:-:S04]  /*2320*/  IADD3 R7, PT, PT, R7, 0x2, RZ ;  /* 0x0000000207077810 */ /* 0x000fc80007ffe0ff */
[----:B------:R-:W-:Y:S02]  /*2330*/  ISETP.NE.AND P1, PT, R7, RZ, PT ;  /* 0x000000ff0700720c */ /* 0x000fe40003f25270 */
[C---:B---3--:R-:W-:Y:S02]  /*2340*/  @!P0 PRMT R23, R24.reuse, 0x7610, R23 ;  /* 0x0000761018178816 */ /* 0x048fe40000000017 */
[----:B------:R-:W-:Y:S02]  /*2350*/  @!P0 PRMT R22, R24, 0x7632, R22 ;  /* 0x0000763218168816 */ /* 0x000fe40000000016 */
[----:B------:R-:W-:-:S03]  /*2360*/  SHF.L.U32 R23, R23, 0x10, RZ ;  /* 0x0000001017177819 */ /* 0x000fc600000006ff */
[----:B--2---:R-:W-:Y:S02]  /*2370*/  IMAD.U32 R15, R22, 0x10000, RZ ;  /* 0x00010000160f7824 */ /* 0x004fe400078e00ff */
[C---:B------:R-:W-:Y:S02]  /*2380*/  FADD.FTZ R24, -R16.reuse, R23 ;  /* 0x0000001710187221 */ /* 0x040fe40000010100 */
[----:B------:R-:W-:Y:S02]  /*2390*/  FADD.FTZ R22, -R16, R15 ;  /* 0x0000000f10167221 */ /* 0x000fe40000010100 */
[-C--:B-1----:R-:W-:Y:S02]  /*23a0*/  FMUL.FTZ R12, R24, R3.reuse ;  /* 0x00000003180c7220 */ /* 0x082fe40000410000 */
[----:B------:R-:W-:Y:S02]  /*23b0*/  FMUL.FTZ R22, R22, R3 ;  /* 0x0000000316167220 */ /* 0x000fe40000410000 */
[----:B------:R-:W-:-:S02]  /*23c0*/  FFMA.FTZ R23, R12, R18, R10 ;  /* 0x000000120c177223 */ /* 0x000fc4000001000a */
[----:B------:R-:W-:Y:S02]  /*23d0*/  FFMA.FTZ R15, R22, R19, R11 ;  /* 0x00000013160f7223 */ /* 0x000fe4000001000b */
[----:B------:R-:W-:Y:S02]  /*23e0*/  FMUL.FTZ R24, R23, -1.4426950216293334961 ;  /* 0xbfb8aa3b17187820 */ /* 0x000fe40000410000 */
[----:B------:R-:W-:-:S04]  /*23f0*/  FMUL.FTZ R32, R15, -1.4426950216293334961 ;  /* 0xbfb8aa3b0f207820 */ /* 0x000fc80000410000 */
[----:B------:R-:W0:Y:S08]  /*2400*/  MUFU.EX2 R24, R24 ;  /* 0x0000001800187308 */ /* 0x000e300000000800 */
[----:B------:R-:W1:Y:S01]  /*2410*/  MUFU.EX2 R32, R32 ;  /* 0x0000002000207308 */ /* 0x000e620000000800 */
[C---:B----4-:R-:W-:Y:S02]  /*2420*/  @!P0 PRMT R35, R14.reuse, 0x7610, R35 ;  /* 0x000076100e238816 */ /* 0x050fe40000000023 */
[----:B------:R-:W-:-:S02]  /*2430*/  @!P0 PRMT R34, R14, 0x7632, R34 ;  /* 0x000076320e228816 */ /* 0x000fc40000000022 */
[----:B------:R-:W-:Y:S01]  /*2440*/  PRMT R14, RZ, 0x7610, R14 ;  /* 0x00007610ff0e7816 */ /* 0x000fe2000000000e */
[----:B0-----:R-:W-:Y:S01]  /*2450*/  FADD.FTZ R30, R24, 1 ;  /* 0x3f800000181e7421 */ /* 0x001fe20000010000 */
[----:B------:R-:W-:Y:S01]  /*2460*/  SHF.L.U32 R35, R35, 0x10, RZ ;  /* 0x0000001023237819 */ /* 0x000fe200000006ff */
[----:B------:R-:W-:Y:S01]  /*2470*/  IMAD.U32 R37, R34, 0x10000, RZ ;  /* 0x0001000022257824 */ /* 0x000fe200078e00ff */
[C---:B-----5:R-:W-:Y:S01]  /*2480*/  @!P0 PRMT R14, R13.reuse, 0x7610, R14 ;  /* 0x000076100d0e8816 */ /* 0x060fe2000000000e */
[----:B------:R-:W0:Y:S01]  /*2490*/  MUFU.RCP R31, R30 ;  /* 0x0000001e001f7308 */ /* 0x000e220000001000 */
[----:B------:R-:W-:Y:S02]  /*24a0*/  @!P0 PRMT R25, R13, 0x7632, R25 ;  /* 0x000076320d198816 */ /* 0x000fe40000000019 */
[----:B------:R-:W-:Y:S01]  /*24b0*/  SHF.L.U32 R14, R14, 0x10, RZ ;  /* 0x000000100e0e7819 */ /* 0x000fe200000006ff */
[----:B-1----:R-:W-:Y:S01]  /*24c0*/  FADD.FTZ R33, R32, 1 ;  /* 0x3f80000020217421 */ /* 0x002fe20000010000 */
[----:B------:R-:W-:Y:S01]  /*24d0*/  FADD.FTZ R32, -R16, R35 ;  /* 0x0000002310207221 */ /* 0x000fe20000010100 */
[----:B------:R-:W-:-:S02]  /*24e0*/  IMAD.U32 R25, R25, 0x10000, RZ ;  /* 0x0001000019197824 */ /* 0x000fc400078e00ff */
[----:B------:R-:W1:Y:S01]  /*24f0*/  MUFU.RCP R24, R33 ;  /* 0x0000002100187308 */ /* 0x000e620000001000 */
[----:B------:R-:W-:Y:S01]  /*2500*/  FMUL.FTZ R13, R32, R3 ;  /* 0x00000003200d7220 */ /* 0x000fe20000410000 */
[----:B------:R-:W-:Y:S01]  /*2510*/  FADD.FTZ R32, -R16, R37 ;  /* 0x0000002510207221 */ /* 0x000fe20000010100 */
[----:B0-----:R-:W-:Y:S01]  /*2520*/  FADD.FTZ R30, -R31, 1 ;  /* 0x3f8000001f1e7421 */ /* 0x001fe20000010100 */
[----:B------:R-:W-:Y:S02]  /*2530*/  FMUL.FTZ R31, R14, R31 ;  /* 0x0000001f0e1f7220 */ /* 0x000fe40000410000 */
[----:B------:R-:W-:Y:S01]  /*2540*/  FMUL.FTZ R14, R32, R3 ;  /* 0x00000003200e7220 */ /* 0x000fe20000410000 */
[----:B------:R-:W-:Y:S01]  /*2550*/  FFMA.FTZ R30, R23, R30, 1 ;  /* 0x3f800000171e7423 */ /* 0x000fe2000001001e */
[----:B------:R-:W-:Y:S01]  /*2560*/  FFMA.FTZ R23, R13, R18, R10 ;  /* 0x000000120d177223 */ /* 0x000fe2000001000a */
[----:B-1----:R-:W-:-:S03]  /*2570*/  FADD.FTZ R32, -R24, 1 ;  /* 0x3f80000018207421 */ /* 0x002fc60000010100 */
[----:B------:R-:W-:Y:S01]  /*2580*/  FMUL.FTZ R33, R23, -1.4426950216293334961 ;  /* 0xbfb8aa3b17217820 */ /* 0x000fe20000410000 */
[----:B------:R-:W-:Y:S01]  /*2590*/  FMUL.FTZ R31, R31, R30 ;  /* 0x0000001e1f1f7220 */ /* 0x000fe20000410000 */
[----:B------:R-:W-:Y:S01]  /*25a0*/  FMUL.FTZ R25, R25, R24 ;  /* 0x0000001819197220 */ /* 0x000fe20000410000 */
[----:B------:R-:W-:Y:S01]  /*25b0*/  FFMA.FTZ R32, R15, R32, 1 ;  /* 0x3f8000000f207423 */ /* 0x000fe20000010020 */
[----:B------:R-:W-:Y:S01]  /*25c0*/  FFMA.FTZ R15, R14, R19, R11 ;  /* 0x000000130e0f7223 */ /* 0x000fe2000001000b */
[----:B------:R-:W-:Y:S01]  /*25d0*/  FADD.FTZ R28, R31, R28 ;  /* 0x0000001c1f1c7221 */ /* 0x000fe20000010000 */
[----:B------:R-:W0:Y:S01]  /*25e0*/  MUFU.EX2 R33, R33 ;  /* 0x0000002100217308 */ /* 0x000e220000000800 */
[--C-:B------:R-:W-:Y:S01]  /*25f0*/  FFMA.FTZ R24, R12, R31, R29.reuse ;  /* 0x0000001f0c187223 */ /* 0x100fe2000001001d */
[----:B------:R-:W-:Y:S01]  /*2600*/  FMUL.FTZ R35, R15, -1.4426950216293334961 ;  /* 0xbfb8aa3b0f237820 */ /* 0x000fe20000410000 */
[----:B------:R-:W-:Y:S01]  /*2610*/  FMUL.FTZ R31, R31, R18 ;  /* 0x000000121f1f7220 */ /* 0x000fe20000410000 */
[----:B------:R-:W-:Y:S01]  /*2620*/  PRMT R29, RZ, 0x7610, R29 ;  /* 0x00007610ff1d7816 */ /* 0x000fe2000000001d */
[----:B------:R-:W-:-:S02]  /*2630*/  FMUL.FTZ R25, R25, R32 ;  /* 0x0000002019197220 */ /* 0x000fc40000410000 */
[----:B------:R-:W-:Y:S01]  /*2640*/  FFMA.FTZ R27, R12, R31, R27 ;  /* 0x0000001f0c1b7223 */ /* 0x000fe2000001001b */
[----:B------:R-:W1:Y:S01]  /*2650*/  MUFU.EX2 R35, R35 ;  /* 0x0000002300237308 */ /* 0x000e620000000800 */
[----:B------:R-:W-:Y:S01]  /*2660*/  PRMT R12, RZ, 0x7610, R12 ;  /* 0x00007610ff0c7816 */ /* 0x000fe2000000000c */
[----:B------:R-:W-:Y:S01]  /*2670*/  FADD.FTZ R17, R25, R17 ;  /* 0x0000001119117221 */ /* 0x000fe20000010000 */
[C---:B------:R-:W-:Y:S01]  /*2680*/  @!P0 PRMT R29, R8.reuse, 0x7610, R29 ;  /* 0x00007610081d8816 */ /* 0x040fe2000000001d */
[----:B------:R-:W-:Y:S01]  /*2690*/  FADD.FTZ R26, R31, R26 ;  /* 0x0000001a1f1a7221 */ /* 0x000fe20000010000 */
[----:B------:R-:W-:Y:S02]  /*26a0*/  @!P0 PRMT R12, R8, 0x7632, R12 ;  /* 0x00007632080c8816 */ /* 0x000fe4000000000c */
[----:B------:R-:W-:Y:S01]  /*26b0*/  SHF.L.U32 R29, R29, 0x10, RZ ;  /* 0x000000101d1d7819 */ /* 0x000fe200000006ff */
[----:B0-----:R-:W-:Y:S02]  /*26c0*/  FADD.FTZ R34, R33, 1 ;  /* 0x3f80000021227421 */ /* 0x001fe40000010000 */
[----:B------:R-:W-:-:S04]  /*26d0*/  IMAD.U32 R12, R12, 0x10000, RZ ;  /* 0x000100000c0c7824 */ /* 0x000fc800078e00ff */
[----:B------:R-:W0:Y:S01]  /*26e0*/  MUFU.RCP R34, R34 ;  /* 0x0000002200227308 */ /* 0x000e220000001000 */
[----:B-1----:R-:W-:-:S07]  /*26f0*/  FADD.FTZ R30, R35, 1 ;  /* 0x3f800000231e7421 */ /* 0x002fce0000010000 */
[----:B------:R-:W1:Y:S01]  /*2700*/  MUFU.RCP R33, R30 ;  /* 0x0000001e00217308 */ /* 0x000e620000001000 */
[----:B0-----:R-:W-:Y:S01]  /*2710*/  FADD.FTZ R8, -R34, 1 ;  /* 0x3f80000022087421 */ /* 0x001fe20000010100 */
        /* <DEDUP_REMOVED lines=9> */
[----:B------:R-:W-:Y:S01]  /*27b0*/  FMUL.FTZ R6, R29, R18 ;  /* 0x000000121d067220 */ /* 0x000fe20000410000 */
[----:B------:R-:W-:Y:S01]  /*27c0*/  FADD.FTZ R25, R25, R26 ;  /* 0x0000001a19197221 */ /* 0x000fe20000010000 */
        /* <DEDUP_REMOVED lines=11> */
.L_x_2605:
[----:B------:R-:W0:Y:S01]  /*2880*/  S2R R8, SR_CgaCtaId ;  /* 0x0000000000087919 */ /* 0x000e220000008800 */
[----:B------:R-:W-:Y:S02]  /*2890*/  MOV R5, 0x400 ;  /* 0x0000040000057802 */ /* 0x000fe40000000f00 */
[----:B-1----:R-:W-:Y:S02]  /*28a0*/  LEA.HI R3, R0, R0, RZ, 0x1d ;  /* 0x0000000000037211 */ /* 0x002fe400078fe8ff */
[----:B------:R-:W-:Y:S02]  /*28b0*/  ISETP.NE.AND P0, PT, R4, RZ, PT ;  /* 0x000000ff0400720c */ /* 0x000fe40003f05270 */
[----:B0-----:R-:W-:-:S05]  /*28c0*/  LEA R8, R8, R5, 0x18 ;  /* 0x0000000508087211 */ /* 0x001fca00078ec0ff */
        /* <DEDUP_REMOVED lines=15> */
[----:B------:R-:W-:Y:S04]  /*29c0*/  LDS R7, [R30+0x18] ;  /* 0x000018001e077984 */ /* 0x000fe80000000800 */
[----:B------:R-:W3:Y:S04]  /*29d0*/  LDS R8, [R30+0x24] ;  /* 0x000024001e087984 */ /* 0x000ee80000000800 */
[----:B------:R-:W4:Y:S04]  /*29e0*/  LDS R3, [R30+0x1c] ;  /* 0x00001c001e037984 */ /* 0x000f280000000800 */
[----:B------:R-:W5:Y:S04]  /*29f0*/  LDS R12, [R30+0x2c] ;  /* 0x00002c001e0c7984 */ /* 0x000f680000000800 */
[----:B------:R-:W1:Y:S04]  /*2a00*/  LDS R9, [R30+0x30] ;  /* 0x000030001e097984 */ /* 0x000e680000000800 */
[----:B------:R-:W2:Y:S04]  /*2a10*/  LDS R10, [R30+0x28] ;  /* 0x000028001e0a7984 */ /* 0x000ea80000000800 */
[----:B------:R-:W2:Y:S04]  /*2a20*/  LDS R13, [R30+0x38] ;  /* 0x000038001e0d7984 */ /* 0x000ea80000000800 */
[----:B------:R-:W-:Y:S04]  /*2a30*/  LDS R14, [R30+0x3c] ;  /* 0x00003c001e0e7984 */ /* 0x000fe80000000800 */
[----:B------:R-:W2:Y:S04]  /*2a40*/  LDS R11, [R30+0x34] ;  /* 0x000034001e0b7984 */ /* 0x000ea80000000800 */
[----:B------:R-:W-:Y:S01]  /*2a50*/  LDS R18, [R30+0x44] ;  /* 0x000044001e127984 */ /* 0x000fe20000000800 */
[----:B0-----:R-:W-:-:S03]  /*2a60*/  FADD.FTZ R22, R4, R5 ;  /* 0x0000000504167221 */ /* 0x001fc60000010000 */
[----:B------:R-:W0:Y:S04]  /*2a70*/  LDS R16, [R30+0x40] ;  /* 0x000040001e107984 */ /* 0x000e280000000800 */
[----:B------:R-:W0:Y:S01]  /*2a80*/  LDS R15, [R30+0x48] ;  /* 0x000048001e0f7984 */ /* 0x000e220000000800 */
[----:B---3--:R-:W-:-:S03]  /*2a90*/  FADD.FTZ R23, R7, R8 ;  /* 0x0000000807177221 */ /* 0x008fc60000010000 */
[----:B------:R-:W3:Y:S01]  /*2aa0*/  LDS R21, [R30+0x50] ;  /* 0x000050001e157984 */ /* 0x000ee20000000800 */
[----:B----4-:R-:W-:-:S03]  /*2ab0*/  ISETP.NE.AND P0, PT, R3, RZ, PT ;  /* 0x000000ff0300720c */ /* 0x010fc60003f05270 */
[----:B------:R-:W4:Y:S01]  /*2ac0*/  LDS R19, [R30+0x4c] ;  /* 0x00004c001e137984 */ /* 0x000f220000000800 */
[----:B------:R-:W-:Y:S02]  /*2ad0*/  FSEL R25, R22, R5, !P0 ;  /* 0x0000000516197208 */ /* 0x000fe40004000000 */
[----:B------:R-:W-:Y:S01]  /*2ae0*/  FSEL R24, R23, R8, !P0 ;  /* 0x0000000817187208 */ /* 0x000fe20004000000 */
[----:B------:R-:W4:Y:S01]  /*2af0*/  LDS R20, [R30+0x54] ;  /* 0x000054001e147984 */ /* 0x000f220000000800 */
[----:B------:R-:W-:Y:S01]  /*2b00*/  P2R R39, PR, RZ, 0x1 ;  /* 0x00000001ff277803 */ /* 0x000fe20000000000 */
[----:B-----5:R-:W-:Y:S02]  /*2b10*/  FADD.FTZ R25, R12, R25 ;  /* 0x000000190c197221 */ /* 0x020fe40000010000 */
[----:B------:R-:W5:Y:S01]  /*2b20*/  LDS R22, [R30+0x5c] ;  /* 0x00005c001e167984 */ /* 0x000f620000000800 */
[----:B-1----:R-:W-:Y:S01]  /*2b30*/  FADD.FTZ R32, R9, R24 ;  /* 0x0000001809207221 */ /* 0x002fe20000010000 */
[----:B--2---:R-:W-:-:S02]  /*2b40*/  ISETP.NE.AND P6, PT, R10, RZ, PT ;  /* 0x000000ff0a00720c */ /* 0x004fc40003fc5270 */
[----:B------:R-:W1:Y:S02]  /*2b50*/  LDS R0, [R30+0x58] ;  /* 0x000058001e007984 */ /* 0x000e640000000800 */
[----:B------:R-:W-:Y:S02]  /*2b60*/  FSEL R26, R25, R12, !P6 ;  /* 0x0000000c191a7208 */ /* 0x000fe40007000000 */
[----:B------:R-:W2:Y:S01]  /*2b70*/  LDS R23, [R30+0x60] ;  /* 0x000060001e177984 */ /* 0x000ea20000000800 */
[----:B------:R-:W-:Y:S02]  /*2b80*/  FSEL R27, R32, R9, !P6 ;  /* 0x00000009201b7208 */ /* 0x000fe40007000000 */
[----:B------:R-:W-:Y:S01]  /*2b90*/  FADD.FTZ R32, R13, R26 ;  /* 0x0000001a0d207221 */ /* 0x000fe20000010000 */
[----:B------:R-:W2:Y:S01]  /*2ba0*/  LDS R24, [R30+0x10] ;  /* 0x000010001e187984 */ /* 0x000ea20000000800 */
[----:B------:R-:W-:Y:S01]  /*2bb0*/  ISETP.NE.AND P5, PT, R11, RZ, PT ;  /* 0x000000ff0b00720c */ /* 0x000fe20003fa5270 */
[----:B------:R-:W-:-:S02]  /*2bc0*/  FADD.FTZ R33, R14, R27 ;  /* 0x0000001b0e217221 */ /* 0x000fc40000010000 */
[----:B------:R-:W2:Y:S01]  /*2bd0*/  LDS R27, [R30+0x68] ;  /* 0x000068001e1b7984 */ /* 0x000ea20000000800 */
[----:B------:R-:W-:Y:S02]  /*2be0*/  FSEL R31, R32, R13, !P5 ;  /* 0x0000000d201f7208 */ /* 0x000fe40006800000 */
[----:B------:R-:W-:Y:S01]  /*2bf0*/  FSEL R32, R33, R14, !P5 ;  /* 0x0000000e21207208 */ /* 0x000fe20006800000 */
[----:B------:R-:W2:Y:S01]  /*2c00*/  LDS R26, [R30+0x6c] ;  /* 0x00006c001e1a7984 */ /* 0x000ea20000000800 */
[----:B0-----:R-:W-:Y:S01]  /*2c10*/  ISETP.NE.AND P4, PT, R16, RZ, PT ;  /* 0x000000ff1000720c */ /* 0x001fe20003f85270 */
[----:B------:R-:W-:Y:S02]  /*2c20*/  FADD.FTZ R31, R18, R31 ;  /* 0x0000001f121f7221 */ /* 0x000fe40000010000 */
[----:B------:R0:W2:Y:S01]  /*2c30*/  LDS R25, [R30+0x64] ;  /* 0x000064001e197984 */ /* 0x0000a20000000800 */
[----:B------:R-:W-:Y:S02]  /*2c40*/  FADD.FTZ R34, R15, R32 ;  /* 0x000000200f227221 */ /* 0x000fe40000010000 */
[----:B------:R-:W-:-:S03]  /*2c50*/  FSEL R32, R31, R18, !P4 ;  /* 0x000000121f207208 */ /* 0x000fc60006000000 */
[----:B------:R-:W-:Y:S02]  /*2c60*/  FSEL R31, R34, R15, !P4 ;  /* 0x0000000f221f7208 */ /* 0x000fe40006000000 */
[----:B---3--:R-:W-:Y:S01]  /*2c70*/  FADD.FTZ R32, R21, R32 ;  /* 0x0000002015207221 */ /* 0x008fe20000010000 */
[----:B----4-:R-:W-:Y:S02]  /*2c80*/  ISETP.NE.AND P3, PT, R19, RZ, PT ;  /* 0x000000ff1300720c */ /* 0x010fe40003f65270 */
[----:B------:R-:W-:Y:S02]  /*2c90*/  FADD.FTZ R33, R20, R31 ;  /* 0x0000001f14217221 */ /* 0x000fe40000010000 */
[----:B------:R-:W-:-:S03]  /*2ca0*/  FSEL R31, R32, R21, !P3 ;  /* 0x00000015201f7208 */ /* 0x000fc60005800000 */
[----:B0-----:R-:W-:Y:S02]  /*2cb0*/  FSEL R30, R33, R20, !P3 ;  /* 0x00000014211e7208 */ /* 0x001fe40005800000 */
[----:B-----5:R-:W-:Y:S01]  /*2cc0*/  FADD.FTZ R31, R22, R31 ;  /* 0x0000001f161f7221 */ /* 0x020fe20000010000 */
[----:B-1----:R-:W-:Y:S02]  /*2cd0*/  ISETP.NE.AND P2, PT, R0, RZ, PT ;  /* 0x000000ff0000720c */ /* 0x002fe40003f45270 */
[----:B--2---:R-:W-:Y:S02]  /*2ce0*/  FADD.FTZ R34, R23, R30 ;  /* 0x0000001e17227221 */ /* 0x004fe40000010000 */
[----:B------:R-:W-:Y:S02]  /*2cf0*/  FSEL R32, R31, R22, !P2 ;  /* 0x000000161f207208 */ /* 0x000fe40005000000 */
[----:B------:R-:W-:Y:S02]  /*2d00*/  IADD3 R30, PT, PT, R10, R3, R24 ;  /* 0x000000030a1e7210 */ /* 0x000fe40007ffe018 */
[----:B------:R-:W-:-:S02]  /*2d10*/  FSEL R31, R34, R23, !P2 ;  /* 0x00000017221f7208 */ /* 0x000fc40005000000 */
[----:B------:R-:W-:Y:S01]  /*2d20*/  IADD3 R30, PT, PT, R16, R30, R11 ;  /* 0x0000001e101e7210 */ /* 0x000fe20007ffe00b */
[----:B------:R-:W-:-:S03]  /*2d30*/  FADD.FTZ R32, R27, R32 ;  /* 0x000000201b207221 */ /* 0x000fc60000010000 */
[----:B------:R-:W-:Y:S01]  /*2d40*/  IADD3 R30, PT, PT, R0, R30, R19 ;  /* 0x0000001e001e7210 */ /* 0x000fe20007ffe013 */
[----:B------:R-:W-:Y:S01]  /*2d50*/  FADD.FTZ R31, R26, R31 ;  /* 0x0000001f1a1f7221 */ /* 0x000fe20000010000 */
[C---:B------:R-:W-:Y:S02]  /*2d60*/  ISETP.NE.AND P1, PT, R25.reuse, RZ, PT ;  /* 0x000000ff1900720c */ /* 0x040fe40003f25270 */
[----:B------:R-:W-:Y:S02]  /*2d70*/  IADD3 R36, PT, PT, R25, R30, RZ ;  /* 0x0000001e19247210 */ /* 0x000fe40007ffe0ff */
        /* <DEDUP_REMOVED lines=12> */
[----:B------:R-:W-:-:S03]  /*2e40*/  IMAD.IADD R35, R36, 0x1, R35 ;  /* 0x0000000124237824 */ /* 0x000fc600078e0223 */
        /* <DEDUP_REMOVED lines=48> */
[----:B------:R0:W2:Y:S04]  /*3150*/  SHFL.UP PT, R41, R30, 0x1, RZ ;  /* 0x042000001e297989 */ /* 0x0000a800000e00ff */
[----:B------:R-:W-:-:S06]  /*3160*/  IMAD.IADD R35, R37, 0x1, R32 ;  /* 0x0000000125237824 */ /* 0x000fcc00078e0220 */
[----:B0-----:R-:W3:Y:S02]  /*3170*/  SHFL.UP PT, R35, R35, 0x1, RZ ;  /* 0x0420000023237989 */ /* 0x001ee400000e00ff */
.L_x_2636:
[----:B------:R-:W-:Y:S01]  /*3180*/  P2R R31, PR, RZ, 0x2 ;  /* 0x00000002ff1f7803 */ /* 0x000fe20000000000 */
[----:B------:R-:W0:Y:S01]  /*3190*/  S2R R33, SR_TID.X ;  /* 0x0000000000217919 */ /* 0x000e220000002100 */
[----:B------:R-:W-:Y:S02]  /*31a0*/  ISETP.NE.AND P1, PT, R40, RZ, PT ;  /* 0x000000ff2800720c */ /* 0x000fe40003f25270 */
[----:B------:R-:W-:Y:S02]  /*31b0*/  P2R R30, PR, RZ, 0x4 ;  /* 0x00000004ff1e7803 */ /* 0x000fe40000000000 */
[----:B------:R-:W-:-:S09]  /*31c0*/  PLOP3.LUT P0, PT, PT, PT, PT, 0x80, 0x8 ;  /* 0x000000000008781c */ /* 0x000fd20003f0f070 */
[----:B------:R-:W-:Y:S02]  /*31d0*/  @P1 ISETP.NE.AND P2, PT, R24, RZ, PT ;  /* 0x000000ff1800120c */ /* 0x000fe40003f45270 */
[----:B---3--:R-:W-:Y:S02]  /*31e0*/  @P1 IADD3 R24, PT, PT, R35, R24, RZ ;  /* 0x0000001823181210 */ /* 0x008fe40007ffe0ff */
[----:B------:R-:W-:Y:S02]  /*31f0*/  @P1 PLOP3.LUT P0, PT, P2, PT, PT, 0x80, 0x8 ;  /* 0x000000000008181c */ /* 0x000fe4000170f070 */
[----:B------:R-:W-:Y:S01]  /*3200*/  ISETP.NE.AND P1, PT, R31, RZ, PT ;  /* 0x000000ff1f00720c */ /* 0x000fe20003f25270 */
[----:B------:R-:W-:Y:S01]  /*3210*/  IMAD.IADD R3, R3, 0x1, R24 ;  /* 0x0000000103037824 */ /* 0x000fe200078e0218 */
[----:B------:R-:W3:Y:S01]  /*3220*/  S2R R31, SR_CgaCtaId ;  /* 0x00000000001f7919 */ /* 0x000ee20000008800 */
[----:B------:R-:W-:Y:S02]  /*3230*/  ISETP.NE.AND P2, PT, R30, RZ, PT ;  /* 0x000000ff1e00720c */ /* 0x000fe40003f45270 */
[----:B------:R-:W-:-:S02]  /*3240*/  MOV R30, 0x400 ;  /* 0x00000400001e7802 */ /* 0x000fc40000000f00 */
[----:B------:R-:W-:-:S04]  /*3250*/  IADD3 R10, PT, PT, R10, R3, RZ ;  /* 0x000000030a0a7210 */ /* 0x000fc80007ffe0ff */
[----:B-1----:R-:W-:Y:S01]  /*3260*/  @!P0 FADD.FTZ R4, R38, R4 ;  /* 0x0000000426048221 */ /* 0x002fe20000010000 */
[----:B--2---:R-:W-:Y:S01]  /*3270*/  @!P0 FADD.FTZ R7, R41, R7 ;  /* 0x0000000729078221 */ /* 0x004fe20000010000 */
[----:B------:R-:W-:Y:S01]  /*3280*/  ISETP.NE.AND P0, PT, R39, RZ, PT ;  /* 0x000000ff2700720c */ /* 0x000fe20003f05270 */
[----:B------:R-:W-:-:S05]  /*3290*/  IMAD.IADD R11, R11, 0x1, R10 ;  /* 0x000000010b0b7824 */ /* 0x000fca00078e020a */
[----:B------:R-:W-:-:S05]  /*32a0*/  IADD3 R16, PT, PT, R16, R11, RZ ;  /* 0x0000000b10107210 */ /* 0x000fca0007ffe0ff */
[----:B------:R-:W-:Y:S02]  /*32b0*/  IMAD.IADD R19, R19, 0x1, R16 ;  /* 0x0000000113137824 */ /* 0x000fe400078e0210 */
[----:B------:R-:W-:Y:S01]  /*32c0*/  @!P0 FADD.FTZ R5, R5, R4 ;  /* 0x0000000405058221 */ /* 0x000fe20000010000 */
[----:B------:R-:W-:Y:S02]  /*32d0*/  @!P0 FADD.FTZ R8, R8, R7 ;  /* 0x0000000708088221 */ /* 0x000fe40000010000 */
[----:B------:R-:W-:Y:S01]  /*32e0*/  IADD3 R0, PT, PT, R0, R19, RZ ;  /* 0x0000001300007210 */ /* 0x000fe20007ffe0ff */
[----:B------:R-:W-:Y:S01]  /*32f0*/  @!P6 FADD.FTZ R12, R12, R5 ;  /* 0x000000050c0ce221 */ /* 0x000fe20000010000 */
[----:B------:R-:W-:-:S03]  /*3300*/  @!P6 FADD.FTZ R9, R9, R8 ;  /* 0x000000080909e221 */ /* 0x000fc60000010000 */
[----:B------:R-:W-:Y:S01]  /*3310*/  @!P5 FADD.FTZ R13, R13, R12 ;  /* 0x0000000c0d0dd221 */ /* 0x000fe20000010000 */
[----:B------:R-:W-:Y:S01]  /*3320*/  @!P5 FADD.FTZ R14, R14, R9 ;  /* 0x000000090e0ed221 */ /* 0x000fe20000010000 */
[----:B---3--:R-:W-:Y:S01]  /*3330*/  LEA R30, R31, R30, 0x18 ;  /* 0x0000001e1f1e7211 */ /* 0x008fe200078ec0ff */
[----:B------:R-:W-:Y:S02]  /*3340*/  IMAD.IADD R25, R25, 0x1, R0 ;  /* 0x0000000119197824 */ /* 0x000fe400078e0200 */
[----:B------:R-:W-:Y:S01]  /*3350*/  @!P4 FADD.FTZ R18, R18, R13 ;  /* 0x0000000d1212c221 */ /* 0x000fe20000010000 */
[----:B------:R-:W-:Y:S01]  /*3360*/  @!P4 FADD.FTZ R15, R15, R14 ;  /* 0x0000000e0f0fc221 */ /* 0x000fe20000010000 */
        /* <DEDUP_REMOVED lines=31> */
.L_x_2614:
[----:B-1----:R-:W1:Y:S01]  /*3560*/  S2R R0, SR_TID.X ;  /* 0x0000000000007919 */ /* 0x002e620000002100 */
[----:B------:R-:W-:Y:S01]  /*3570*/  MOV R10, 0x400 ;  /* 0x00000400000a7802 */ /* 0x000fe20000000f00 */
[----:B------:R-:W-:Y:S05]  /*3580*/  WARPSYNC.ALL ;  /* 0x0000000000007948 */ /* 0x000fea0003800000 */
[----:B------:R-:W0:Y:S01]  /*3590*/  S2R R15, SR_CgaCtaId ;  /* 0x00000000000f7919 */ /* 0x000e220000008800 */
[----:B-1----:R-:W-:Y:S02]  /*35a0*/  LEA.HI R0, R0, R0, RZ, 0x1d ;  /* 0x0000000000007211 */ /* 0x002fe400078fe8ff */
[----:B0-----:R-:W-:-:S05]  /*35b0*/  LEA R3, R15, R10, 0x18 ;  /* 0x0000000a0f037211 */ /* 0x001fca00078ec0ff */
[----:B------:R-:W-:Y:S01]  /*35c0*/  IMAD R14, R0, 0xc, R3 ;  /* 0x0000000c000e7824 */ /* 0x000fe200078e0203 */
[----:B------:R-:W0:Y:S01]  /*35d0*/  S2R R9, SR_TID.X ;  /* 0x0000000000097919 */ /* 0x000e220000002100 */
[----:B------:R-:W1:Y:S01]  /*35e0*/  LDCU UR4, c[0x0][0x424] ;  /* 0x00008480ff0477ac */ /* 0x000e620008000800 */
[----:B------:R-:W2:Y:S01]  /*35f0*/  LDC R8, c[0x0][0x420] ;  /* 0x00010800ff087b82 */ /* 0x000ea20000000800 */
[----:B------:R-:W-:Y:S01]  /*3600*/  BSSY.RECONVERGENT B0, `(.L_x_2616) ;  /* 0x0000027000007945 */ /* 0x000fe20003800200 */
[----:B------:R-:W3:Y:S06]  /*3610*/  LDCU.64 UR10, c[0x0][0x3f8] ;  /* 0x00007f00ff0a77ac */ /* 0x000eec0008000a00 */
[----:B------:R-:W4:Y:S01]  /*3620*/  LDC R12, c[0x0][0x410] ;  /* 0x00010400ff0c7b82 */ /* 0x000f220000000800 */
[----:B-1----:R-:W-:Y:S01]  /*3630*/  IMAD R0, R2, UR4, RZ ;  /* 0x0000000402007c24 */ /* 0x002fe2000f8e02ff */
[----:B------:R-:W-:-:S04]  /*3640*/  UIADD3 UR4, UPT, UPT, UR4, -0x2, URZ ;  /* 0xfffffffe04047890 */ /* 0x000fc8000fffe0ff */
[----:B0-----:R-:W-:Y:S02]  /*3650*/  LEA R0, R9, -R0, 0x1 ;  /* 0x8000000009007211 */ /* 0x001fe400078e08ff */
[----:B------:R-:W-:Y:S02]  /*3660*/  BAR.SYNC.DEFER_BLOCKING 0x0 ;  /* 0x0000000000007b1d */ /* 0x000fe40000010000 */
[----:B------:R-:W-:-:S06]  /*3670*/  ISETP.NE.AND P2, PT, R0, UR4, PT ;  /* 0x0000000400007c0c */ /* 0x000fcc000bf45270 */
[----:B------:R-:W2:Y:S08]  /*3680*/  S2UR UR4, SR_CTAID.X ;  /* 0x00000000000479c3 */ /* 0x000eb00000002500 */
[----:B------:R-:W0:Y:S01]  /*3690*/  LDC R0, c[0x0][0x428] ;  /* 0x00010a00ff007b82 */ /* 0x000e220000000800 */
[----:B------:R-:W-:Y:S04]  /*36a0*/  @!P2 LDS R5, [R14+0x18] ;  /* 0x000018000e05a984 */ /* 0x000fe80000000800 */
[----:B------:R-:W1:Y:S01]  /*36b0*/  @!P2 LDS R4, [R14+0x14] ;  /* 0x000014000e04a984 */ /* 0x000e620000000800 */
[----:B--2---:R-:W-:-:S05]  /*36c0*/  IMAD R7, R8, UR4, R9 ;  /* 0x0000000408077c24 */ /* 0x004fca000f8e0209 */
[----:B----4-:R-:W-:Y:S01]  /*36d0*/  ISETP.GE.AND P0, PT, R7, R12, PT ;  /* 0x0000000c0700720c */ /* 0x010fe20003f06270 */
[----:B0-----:R-:W-:-:S03]  /*36e0*/  IMAD R11, R0, UR4, R9 ;  /* 0x00000004000b7c24 */ /* 0x001fc6000f8e0209 */
[----:B------:R-:W-:Y:S01]  /*36f0*/  ISETP.GE.U32.OR P0, PT, R9, R8, P0 ;  /* 0x000000080900720c */ /* 0x000fe20000706470 */
[----:B------:R-:W-:Y:S01]  /*3700*/  @!P2 VIADD R0, R10, 0xda0 ;  /* 0x00000da00a00a836 */ /* 0x000fe20000000000 */
[----:B---3--:R-:W-:-:S04]  /*3710*/  ISETP.GE.U32.AND P1, PT, R11, UR10, PT ;  /* 0x0000000a0b007c0c */ /* 0x008fc8000bf26070 */
[----:B------:R-:W-:Y:S02]  /*3720*/  @!P2 LEA R3, R15, R0, 0x18 ;  /* 0x000000000f03a211 */ /* 0x000fe400078ec0ff */
[----:B------:R-:W-:Y:S02]  /*3730*/  SHF.R.S32.HI R13, RZ, 0x1f, R11 ;  /* 0x0000001fff0d7819 */ /* 0x000fe4000001140b */
[----:B------:R-:W-:Y:S02]  /*3740*/  @!P2 LEA R3, R2, R3, 0x3 ;  /* 0x000000030203a211 */ /* 0x000fe400078e18ff */
[----:B------:R-:W-:-:S03]  /*3750*/  ISETP.GE.AND.EX P1, PT, R13, UR11, PT, P1 ;  /* 0x0000000b0d007c0c */ /* 0x000fc6000bf26310 */
[----:B-1----:R0:W-:Y:S01]  /*3760*/  @!P2 STS.64 [R3], R4 ;  /* 0x000000040300a388 */ /* 0x0021e20000000a00 */
[----:B------:R-:W-:Y:S06]  /*3770*/  BAR.SYNC.DEFER_BLOCKING 0x0 ;  /* 0x0000000000007b1d */ /* 0x000fec0000010000 */
[----:B------:R-:W-:Y:S05]  /*3780*/  @P0 BRA `(.L_x_2617) ;  /* 0x0000000000380947 */ /* 0x000fea0003800000 */
[----:B------:R-:W-:Y:S01]  /*3790*/  VIADD R0, R10, 0xda0 ;  /* 0x00000da00a007836 */ /* 0x000fe20000000000 */
[----:B------:R-:W1:Y:S01]  /*37a0*/  S2R R2, SR_CTAID.Z ;  /* 0x0000000000027919 */ /* 0x000e620000002700 */
[----:B0-----:R-:W0:Y:S03]  /*37b0*/  LDC.64 R4, c[0x0][0x3d8] ;  /* 0x0000f600ff047b82 */ /* 0x001e260000000a00 */
[----:B------:R-:W-:-:S04]  /*37c0*/  LEA R0, R15, R0, 0x18 ;  /* 0x000000000f007211 */ /* 0x000fc800078ec0ff */
[----:B------:R-:W-:-:S05]  /*37d0*/  LEA R0, R9, R0, 0x3 ;  /* 0x0000000009007211 */ /* 0x000fca00078e18ff */
        /* <DEDUP_REMOVED lines=9> */
.L_x_2617:
[----:B------:R-:W-:Y:S05]  /*3870*/  BSYNC.RECONVERGENT B0 ;  /* 0x0000000000007941 */ /* 0x000fea0003800200 */
.L_x_2616:
        /* <DEDUP_REMOVED lines=23> */
.L_x_2615:
        /* <DEDUP_REMOVED lines=9> */
.L_x_2618:
        /* <DEDUP_REMOVED lines=8> */
.L_x_2619:
[----:B------:R-:W-:Y:S01]  /*3b00*/  MOV R36, R30 ;  /* 0x0000001e00247202 */ /* 0x000fe20000000f00 */
[----:B------:R-:W-:-:S07]  /*3b10*/  IMAD.MOV.U32 R37, RZ, RZ, R43 ;  /* 0x000000ffff257224 */ /* 0x000fce00078e002b */
[----:B------:R-:W-:Y:S05]  /*3b20*/  WARPSYNC.COLLECTIVE R33, `(.L_x_2620) ;  /* 0x0000000021087348 */ /* 0x000fea0003c00000 */
[----:B------:R0:W1:Y:S02]  /*3b30*/  SHFL.UP P0, R43, R36, R31, R32 ;  /* 0x0400001f242b7389 */ /* 0x0000640000000020 */
[----:B01----:R-:W-:Y:S05]  /*3b40*/  ENDCOLLECTIVE ;  /* 0x000000000000791b */ /* 0x003fea0003800000 */
.L_x_2620:
[----:B------:R-:W-:-:S05]  /*3b50*/  FADD.FTZ R37, R34, R37 ;  /* 0x0000002522257221 */ /* 0x000fca0000010000 */
[----:B------:R-:W-:Y:S02]  /*3b60*/  @P1 FSEL R34, R37, R34, !P2 ;  /* 0x0000002225221208 */ /* 0x000fe40005000000 */
[----:B------:R-:W-:Y:S01]  /*3b70*/  MOV R36, R35 ;  /* 0x0000002300247202 */ /* 0x000fe20000000f00 */
[----:B------:R-:W-:Y:S02]  /*3b80*/  IMAD.MOV.U32 R31, RZ, RZ, 0x2 ;  /* 0x00000002ff1f7424 */ /* 0x000fe400078e00ff */
[----:B------:R-:W-:-:S07]  /*3b90*/  IMAD.MOV.U32 R37, RZ, RZ, R43 ;  /* 0x000000ffff257224 */ /* 0x000fce00078e002b */
[----:B------:R-:W-:Y:S05]  /*3ba0*/  WARPSYNC.COLLECTIVE R33, `(.L_x_2621) ;  /* 0x0000000021087348 */ /* 0x000fea0003c00000 */
[----:B------:R0:W1:Y:S02]  /*3bb0*/  SHFL.UP P0, R43, R36, R31, R32 ;  /* 0x0400001f242b7389 */ /* 0x0000640000000020 */
[----:B01----:R-:W-:Y:S05]  /*3bc0*/  ENDCOLLECTIVE ;  /* 0x000000000000791b */ /* 0x003fea0003800000 */
.L_x_2621:
        /* <DEDUP_REMOVED lines=9> */
.L_x_2622:
[----:B------:R-:W-:-:S05]  /*3c60*/  SEL R44, R37, RZ, P2 ;  /* 0x000000ff252c7207 */ /* 0x000fca0001000000 */
[----:B------:R-:W-:Y:S02]  /*3c70*/  IMAD.IADD R37, R35, 0x1, R44 ;  /* 0x0000000123257824 */ /* 0x000fe400078e022c */
[----:B------:R-:W-:Y:S02]  /*3c80*/  IMAD.MOV.U32 R36, RZ, RZ, R30 ;  /* 0x000000ffff247224 */ /* 0x000fe400078e001e */
[----:B------:R-:W-:-:S05]  /*3c90*/  FADD.FTZ R43, R34, R43 ;  /* 0x0000002b222b7221 */ /* 0x000fca0000010000 */
[----:B------:R-:W-:-:S07]  /*3ca0*/  @P2 FSEL R34, R43, R34, !P1 ;  /* 0x000000222b222208 */ /* 0x000fce0004800000 */
[----:B------:R-:W-:Y:S05]  /*3cb0*/  WARPSYNC.COLLECTIVE R33, `(.L_x_2623) ;  /* 0x0000000021087348 */ /* 0x000fea0003c00000 */
[----:B------:R0:W1:Y:S02]  /*3cc0*/  SHFL.UP P0, R43, R36, R31, R32 ;  /* 0x0400001f242b7389 */ /* 0x0000640000000020 */
[----:B01----:R-:W-:Y:S05]  /*3cd0*/  ENDCOLLECTIVE ;  /* 0x000000000000791b */ /* 0x003fea0003800000 */
.L_x_2623:
[----:B------:R-:W-:Y:S01]  /*3ce0*/  MOV R36, R37 ;  /* 0x0000002500247202 */ /* 0x000fe20000000f00 */
[----:B------:R-:W-:Y:S02]  /*3cf0*/  IMAD.MOV.U32 R31, RZ, RZ, 0x4 ;  /* 0x00000004ff1f7424 */ /* 0x000fe400078e00ff */
[----:B------:R-:W-:-:S05]  /*3d00*/  FADD.FTZ R43, R30, R43 ;  /* 0x0000002b1e2b7221 */ /* 0x000fca0000010000 */
[----:B------:R-:W-:-:S07]  /*3d10*/  @P2 FSEL R30, R43, R30, !P1 ;  /* 0x0000001e2b1e2208 */ /* 0x000fce0004800000 */
[----:B------:R-:W-:Y:S05]  /*3d20*/  WARPSYNC.COLLECTIVE R33, `(.L_x_2624) ;  /* 0x0000000021087348 */ /* 0x000fea0003c00000 */
[----:B------:R0:W1:Y:S02]  /*3d30*/  SHFL.UP P0, R43, R36, R31, R32 ;  /* 0x0400001f242b7389 */ /* 0x0000640000000020 */
[----:B01----:R-:W-:Y:S05]  /*3d40*/  ENDCOLLECTIVE ;  /* 0x000000000000791b */ /* 0x003fea0003800000 */
.L_x_2624:
[----:B------:R-:W-:Y:S02]  /*3d50*/  ISETP.GE.AND P2, PT, R38, 0x4, PT ;  /* 0x000000042600780c */ /* 0x000fe40003f46270 */
[----:B------:R-:W-:Y:S02]  /*3d60*/  ISETP.NE.AND P1, PT, R37, RZ, PT ;  /* 0x000000ff2500720c */ /* 0x000fe40003f25270 */
[----:B------:R-:W-:Y:S02]  /*3d70*/  MOV R36, R34 ;  /* 0x0000002200247202 */ /* 0x000fe40000000f00 */
[----:B------:R-:W-:-:S09]  /*3d80*/  MOV R35, R43 ;  /* 0x0000002b00237202 */ /* 0x000fd20000000f00 */
[----:B------:R-:W-:Y:S05]  /*3d90*/  WARPSYNC.COLLECTIVE R33, `(.L_x_2625) ;  /* 0x0000000021087348 */ /* 0x000fea0003c00000 */
[----:B------:R0:W1:Y:S02]  /*3da0*/  SHFL.UP P0, R43, R36, R31, R32 ;  /* 0x0400001f242b7389 */ /* 0x0000640000000020 */
[----:B01----:R-:W-:Y:S05]  /*3db0*/  ENDCOLLECTIVE ;  /* 0x000000000000791b */ /* 0x003fea0003800000 */
.L_x_2625:
        /* <DEDUP_REMOVED lines=8> */
.L_x_2626:
[----:B------:R-:W-:Y:S01]  /*3e40*/  MOV R36, R35 ;  /* 0x0000002300247202 */ /* 0x000fe20000000f00 */
[----:B------:R-:W-:Y:S02]  /*3e50*/  IMAD.MOV.U32 R31, RZ, RZ, 0x8 ;  /* 0x00000008ff1f7424 */ /* 0x000fe400078e00ff */
[----:B------:R-:W-:-:S05]  /*3e60*/  FADD.FTZ R43, R30, R43 ;  /* 0x0000002b1e2b7221 */ /* 0x000fca0000010000 */
[----:B------:R-:W-:-:S07]  /*3e70*/  @P2 FSEL R30, R43, R30, !P1 ;  /* 0x0000001e2b1e2208 */ /* 0x000fce0004800000 */
[----:B------:R-:W-:Y:S05]  /*3e80*/  WARPSYNC.COLLECTIVE R33, `(.L_x_2627) ;  /* 0x0000000021087348 */ /* 0x000fea0003c00000 */
[----:B------:R0:W1:Y:S02]  /*3e90*/  SHFL.UP P0, R43, R36, R31, R32 ;  /* 0x0400001f242b7389 */ /* 0x0000640000000020 */
[----:B01----:R-:W-:Y:S05]  /*3ea0*/  ENDCOLLECTIVE ;  /* 0x000000000000791b */ /* 0x003fea0003800000 */
.L_x_2627:
[----:B------:R-:W-:Y:S02]  /*3eb0*/  ISETP.NE.AND P2, PT, R35, RZ, PT ;  /* 0x000000ff2300720c */ /* 0x000fe40003f45270 */
[----:B------:R-:W-:Y:S02]  /*3ec0*/  ISETP.GE.AND P1, PT, R38, 0x8, PT ;  /* 0x000000082600780c */ /* 0x000fe40003f26270 */
[----:B------:R-:W-:Y:S02]  /*3ed0*/  MOV R36, R34 ;  /* 0x0000002200247202 */ /* 0x000fe40000000f00 */
[----:B------:R-:W-:-:S09]  /*3ee0*/  MOV R37, R43 ;  /* 0x0000002b00257202 */ /* 0x000fd20000000f00 */
[----:B------:R-:W-:Y:S05]  /*3ef0*/  WARPSYNC.COLLECTIVE R33, `(.L_x_2628) ;  /* 0x0000000021087348 */ /* 0x000fea0003c00000 */
[----:B------:R0:W1:Y:S02]  /*3f00*/  SHFL.UP P0, R43, R36, R31, R32 ;  /* 0x0400001f242b7389 */ /* 0x0000640000000020 */
[----:B01----:R-:W-:Y:S05]  /*3f10*/  ENDCOLLECTIVE ;  /* 0x000000000000791b */ /* 0x003fea0003800000 */
.L_x_2628:
[----:B------:R-:W-:Y:S02]  /*3f20*/  SEL R44, R37, RZ, P1 ;  /* 0x000000ff252c7207 */ /* 0x000fe40000800000 */
[----:B------:R-:W-:-:S03]  /*3f30*/  ISETP.GE.AND P1, PT, R38, 0x10, PT ;  /* 0x000000102600780c */ /* 0x000fc60003f26270 */
[----:B------:R-:W-:Y:S02]  /*3f40*/  IMAD.IADD R37, R35, 0x1, R44 ;  /* 0x0000000123257824 */ /* 0x000fe400078e022c */
[----:B------:R-:W-:Y:S01]  /*3f50*/  IMAD.MOV.U32 R36, RZ, RZ, R30 ;  /* 0x000000ffff247224 */ /* 0x000fe200078e001e */
[----:B------:R-:W-:Y:S01]  /*3f60*/  ISETP.GE.AND P0, PT, R38, 0x8, PT ;  /* 0x000000082600780c */ /* 0x000fe20003f06270 */
[----:B------:R-:W-:-:S12]  /*3f70*/  FADD.FTZ R43, R34, R43 ;  /* 0x0000002b222b7221 */ /* 0x000fd80000010000 */
[----:B------:R-:W-:-:S07]  /*3f80*/  @P0 FSEL R34, R43, R34, !P2 ;  /* 0x000000222b220208 */ /* 0x000fce0005000000 */
[----:B------:R-:W-:Y:S05]  /*3f90*/  WARPSYNC.COLLECTIVE R33, `(.L_x_2629) ;  /* 0x0000000021087348 */ /* 0x000fea0003c00000 */
[----:B------:R0:W1:Y:S02]  /*3fa0*/  SHFL.UP P0, R43, R36, R31, R32 ;  /* 0x0400001f242b7389 */ /* 0x0000640000000020 */
[----:B01----:R-:W-:Y:S05]  /*3fb0*/  ENDCOLLECTIVE ;  /* 0x000000000000791b */ /* 0x003fea0003800000 */
.L_x_2629:
        /* <DEDUP_REMOVED lines=8> */
.L_x_2630:
[----:B------:R-:W-:Y:S02]  /*4040*/  ISETP.NE.AND P2, PT, R42, RZ, PT ;  /* 0x000000ff2a00720c */ /* 0x000fe40003f45270 */
[----:B------:R-:W-:Y:S02]  /*4050*/  MOV R36, R34 ;  /* 0x0000002200247202 */ /* 0x000fe40000000f00 */
[----:B------:R-:W-:-:S09]  /*4060*/  MOV R35, R43 ;  /* 0x0000002b00237202 */ /* 0x000fd20000000f00 */
[----:B------:R-:W-:Y:S05]  /*4070*/  WARPSYNC.COLLECTIVE R33, `(.L_x_2631) ;  /* 0x0000000021087348 */ /* 0x000fea0003c00000 */
[----:B------:R0:W1:Y:S02]  /*4080*/  SHFL.UP P0, R43, R36, R31, R32 ;  /* 0x0400001f242b7389 */ /* 0x0000640000000020 */
[----:B01----:R-:W-:Y:S05]  /*4090*/  ENDCOLLECTIVE ;  /* 0x000000000000791b */ /* 0x003fea0003800000 */
.L_x_2631:
[----:B------:R-:W-:Y:S02]  /*40a0*/  SEL R42, R35, RZ, P1 ;  /* 0x000000ff232a7207 */ /* 0x000fe40000800000 */
[----:B------:R-:W-:-:S03]  /*40b0*/  ISETP.NE.AND P1, PT, R37, RZ, PT ;  /* 0x000000ff2500720c */ /* 0x000fc60003f25270 */
        /* <DEDUP_REMOVED lines=8> */
.L_x_2632:
        /* <DEDUP_REMOVED lines=8> */
.L_x_2633:
[----:B------:R-:W-:Y:S01]  /*41c0*/  ISETP.NE.AND P1, PT, R41, RZ, PT ;  /* 0x000000ff2900720c */ /* 0x000fe20003f25270 */
[----:B------:R-:W-:Y:S01]  /*41d0*/  IMAD.MOV.U32 R36, RZ, RZ, R34 ;  /* 0x000000ffff247224 */ /* 0x000fe200078e0022 */
[----:B------:R-:W-:-:S11]  /*41e0*/  MOV R35, R43 ;  /* 0x0000002b00237202 */ /* 0x000fd60000000f00 */
[----:B------:R-:W-:Y:S05]  /*41f0*/  WARPSYNC.COLLECTIVE R33, `(.L_x_2634) ;  /* 0x0000000021087348 */ /* 0x000fea0003c00000 */
[----:B------:R0:W1:Y:S02]  /*4200*/  SHFL.UP P0, R43, R36, R31, R32 ;  /* 0x0400001f242b7389 */ /* 0x0000640000000020 */
[----:B01----:R-:W-:Y:S05]  /*4210*/  ENDCOLLECTIVE ;  /* 0x000000000000791b */ /* 0x003fea0003800000 */
.L_x_2634:
[----:B------:R-:W-:Y:S01]  /*4220*/  IMAD.MOV.U32 R36, RZ, RZ, R30 ;  /* 0x000000ffff247224 */ /* 0x000fe200078e001e */
[----:B------:R-:W-:-:S07]  /*4230*/  MOV R38, R43 ;  /* 0x0000002b00267202 */ /* 0x000fce0000000f00 */
[----:B------:R-:W-:Y:S05]  /*4240*/  WARPSYNC.COLLECTIVE R33, `(.L_x_2635) ;  /* 0x0000000021087348 */ /* 0x000fea0003c00000 */
[----:B------:R0:W1:Y:S02]  /*4250*/  SHFL.UP P0, R43, R36, R31, R32 ;  /* 0x0400001f242b7389 */ /* 0x0000640000000020 */
[----:B01----:R-:W-:Y:S05]  /*4260*/  ENDCOLLECTIVE ;  /* 0x000000000000791b */ /* 0x003fea0003800000 */
.L_x_2635:
[----:B------:R-:W-:Y:S01]  /*4270*/  MOV R41, R43 ;  /* 0x0000002b00297202 */ /* 0x000fe20000000f00 */
[----:B------:R-:W-:Y:S06]  /*4280*/  BRA `(.L_x_2636) ;  /* 0xffffffec00bc7947 */ /* 0x000fec000383ffff */
.L_x_2637:
        /* <DEDUP_REMOVED lines=15> */
.L_x_4466:


//--------------------- .text._Z30group_norm_nhwc_bwd_sum_kernelI11Bf16IOFp32WLi120EEv26Group_norm_nhwc_bwd_params --------------------------
	.section	.text._Z30group_norm_nhwc_bwd_sum_kernelI11Bf16IOFp32WLi120EEv26Group_norm_nhwc_bwd_params,"ax",@progbits
	.align	128
        .global         _Z30group_norm_nhwc_bwd_sum_kernelI11Bf16IOFp32WLi120EEv26Group_norm_nhwc_bwd_params
        .type           _Z30group_norm_nhwc_bwd_sum_kernelI11Bf16IOFp32WLi120EEv26Group_norm_nhwc_bwd_params,@function
        .size           _Z30group_norm_nhwc_bwd_sum_kernelI11Bf16IOFp32WLi120EEv26Group_norm_nhwc_bwd_params,(.L_x_4467 - _Z30group_norm_nhwc_bwd_sum_kernelI11Bf16IOFp32WLi120EEv26Group_norm_nhwc_bwd_params)
        .other          _Z30group_norm_nhwc_bwd_sum_kernelI11Bf16IOFp32WLi120EEv26Group_norm_nhwc_bwd_params,@"STO_CUDA_ENTRY STV_DEFAULT"
_Z30group_norm_nhwc_bwd_sum_kernelI11Bf16IOFp32WLi120EEv26Group_norm_nhwc_bwd_params:
.text._Z30group_norm_nhwc_bwd_sum_kernelI11Bf16IOFp32WLi120EEv26Group_norm_nhwc_bwd_params:
        /* <DEDUP_REMOVED lines=68> */
.L_x_2639:
[----:B------:R-:W-:Y:S05]  /*0440*/  BSYNC.RECONVERGENT B0 ;  /* 0x0000000000007941 */ /* 0x000fea0003800200 */
.L_x_2638:
        /* <DEDUP_REMOVED lines=49> */
.L_x_2643:
        /* <DEDUP_REMOVED lines=184> */
.L_x_2642:
        /* <DEDUP_REMOVED lines=98> */
.L_x_2644:
        /* <DEDUP_REMOVED lines=31> */
.L_x_2646:
[----:B------:R-:W-:Y:S05]  /*1af0*/  BSYNC.RECONVERGENT B0 ;  /* 0x0000000000007941 */ /* 0x000fea0003800200 */
.L_x_2645:
[----:B------:R-:W-:Y:S01]  /*1b00*/  IMAD.U32 R15, R15, 0x10000, RZ ;  /* 0x000100000f0f7824 */ /* 0x000fe200078e00ff */
[----:B------:R-:W-:Y:S02]  /*1b10*/  SHF.L.U32 R9, R9, 0x10, RZ ;  /* 0x0000001009097819 */ /* 0x000fe400000006ff */
[----:B------:R-:W-:Y:S01]  /*1b20*/  SHF.L.U32 R10, R19, 0x10, RZ ;  /* 0x00000010130a7819 */ /* 0x000fe200000006ff */
[C---:B------:R-:W-:Y:S02]  /*1b30*/  FADD.FTZ R15, -R14.reuse, R15 ;  /* 0x0000000f0e0f7221 */ /* 0x040fe40000010100 */
[----:B------:R-:W-:Y:S01]  /*1b40*/  FADD.FTZ R11, -R14, R9 ;  /* 0x000000090e0b7221 */ /* 0x000fe20000010100 */
[----:B------:R-:W-:Y:S02]  /*1b50*/  IMAD.U32 R9, R18, 0x10000, RZ ;  /* 0x0001000012097824 */ /* 0x000fe400078e00ff */
[----:B------:R-:W-:Y:S01]  /*1b60*/  FMUL.FTZ R15, R15, R8 ;  /* 0x000000080f0f7220 */ /* 0x000fe20000410000 */
[----:B------:R-:W-:Y:S01]  /*1b70*/  FMUL.FTZ R17, R10, R12 ;  /* 0x0000000c0a117220 */ /* 0x000fe20000410000 */
[----:B------:R-:W-:Y:S01]  /*1b80*/  FMUL.FTZ R11, R11, R8 ;  /* 0x000000080b0b7220 */ /* 0x000fe20000410000 */
[----:B------:R-:W-:Y:S01]  /*1b90*/  FMUL.FTZ R8, R9, R13 ;  /* 0x0000000d09087220 */ /* 0x000fe20000410000 */
[----:B------:R-:W-:Y:S01]  /*1ba0*/  FADD.FTZ R3, R3, R10 ;  /* 0x0000000a03037221 */ /* 0x000fe20000010000 */
        /* <DEDUP_REMOVED lines=8> */
.L_x_2641:
[C---:B------:R-:W-:Y:S01]  /*1c30*/  IADD3 R0, PT, PT, -R15.reuse, R20, RZ ;  /* 0x000000140f007210 */ /* 0x040fe20007ffe1ff */
[----:B------:R-:W-:Y:S01]  /*1c40*/  HFMA2 R6, -RZ, RZ, 0, 0 ;  /* 0x00000000ff067431 */ /* 0x000fe200000001ff */
[----:B------:R-:W-:Y:S02]  /*1c50*/  IADD3 R2, PT, PT, R20, -0x1, RZ ;  /* 0xffffffff14027810 */ /* 0x000fe40007ffe0ff */
[----:B------:R-:W-:Y:S02]  /*1c60*/  CS2R R4, SRZ ;  /* 0x0000000000047805 */ /* 0x000fe4000001ff00 */
[----:B------:R-:W-:Y:S02]  /*1c70*/  LOP3.LUT R0, R0, 0x1, RZ, 0xc0, !PT ;  /* 0x0000000100007812 */ /* 0x000fe400078ec0ff */
[----:B------:R-:W-:Y:S02]  /*1c80*/  ISETP.NE.AND P2, PT, R15, R2, PT ;  /* 0x000000020f00720c */ /* 0x000fe40003f45270 */
[----:B------:R-:W-:-:S02]  /*1c90*/  CS2R R2, SRZ ;  /* 0x0000000000027805 */ /* 0x000fc4000001ff00 */
        /* <DEDUP_REMOVED lines=8> */
[----:B------:R-:W-:-:S05]  /*1d20*/  @!P0 IMAD.WIDE.U32 R4, R17, UR8, R4 ;  /* 0x0000000811048c25 */ /* 0x000fca000f8e0004 */
[----:B------:R-:W-:Y:S02]  /*1d30*/  @!P0 IADD3 R5, PT, PT, R5, R19, RZ ;  /* 0x0000001305058210 */ /* 0x000fe40007ffe0ff */
[C---:B------:R-:W-:Y:S01]  /*1d40*/  @!P0 SHF.L.U32 R17, R4.reuse, 0x1, RZ ;  /* 0x0000000104118819 */ /* 0x040fe200000006ff */
[----:B------:R-:W1:Y:S01]  /*1d50*/  @!P0 LDC.64 R18, c[0x0][0x398] ;  /* 0x0000e600ff128b82 */ /* 0x000e620000000a00 */
        /* <DEDUP_REMOVED lines=12> */
[----:B------:R-:W-:Y:S02]  /*1e20*/  @!P0 PRMT R4, R2, 0x7632, R4 ;  /* 0x0000763202048816 */ /* 0x000fe40000000004 */
[----:B------:R-:W-:-:S03]  /*1e30*/  SHF.L.U32 R5, R5, 0x10, RZ ;  /* 0x0000001005057819 */ /* 0x000fc600000006ff */
[----:B------:R-:W-:Y:S01]  /*1e40*/  IMAD.U32 R19, R4, 0x10000, RZ ;  /* 0x0001000004137824 */ /* 0x000fe200078e00ff */
[----:B------:R-:W-:Y:S01]  /*1e50*/  PRMT R4, RZ, 0x7610, R4 ;  /* 0x00007610ff047816 */ /* 0x000fe20000000004 */
[C---:B------:R-:W-:Y:S02]  /*1e60*/  FADD.FTZ R5, -R14.reuse, R5 ;  /* 0x000000050e057221 */ /* 0x040fe40000010100 */
[----:B------:R-:W-:Y:S02]  /*1e70*/  FADD.FTZ R19, -R14, R19 ;  /* 0x000000130e137221 */ /* 0x000fe40000010100 */
[-C--:B------:R-:W-:Y:S02]  /*1e80*/  FMUL.FTZ R5, R5, R8.reuse ;  /* 0x0000000805057220 */ /* 0x080fe40000410000 */
[----:B------:R-:W-:Y:S01]  /*1e90*/  FMUL.FTZ R6, R19, R8 ;  /* 0x0000000813067220 */ /* 0x000fe20000410000 */
[C---:B---3--:R-:W-:Y:S01]  /*1ea0*/  @!P0 PRMT R16, R0.reuse, 0x7610, R16 ;  /* 0x0000761000108816 */ /* 0x048fe20000000010 */
[----:B-----5:R-:W-:Y:S01]  /*1eb0*/  FFMA.FTZ R2, R5, R12, R10 ;  /* 0x0000000c05027223 */ /* 0x020fe2000001000a */
[----:B------:R-:W-:Y:S01]  /*1ec0*/  @!P0 PRMT R4, R0, 0x7632, R4 ;  /* 0x0000763200048816 */ /* 0x000fe20000000004 */
[----:B------:R-:W-:Y:S01]  /*1ed0*/  FFMA.FTZ R3, R6, R13, R11 ;  /* 0x0000000d06037223 */ /* 0x000fe2000001000b */
[----:B------:R-:W-:Y:S01]  /*1ee0*/  SHF.L.U32 R16, R16, 0x10, RZ ;  /* 0x0000001010107819 */ /* 0x000fe200000006ff */
        /* <DEDUP_REMOVED lines=27> */
.L_x_2647:
[----:B------:R-:W-:Y:S05]  /*20a0*/  @!P2 BRA `(.L_x_2640) ;  /* 0x000000080008a947 */ /* 0x000fea0003800000 */
[----:B------:R-:W-:-:S07]  /*20b0*/  IADD3 R20, PT, PT, R15, -R20, RZ ;  /* 0x800000140f147210 */ /* 0x000fce0007ffe0ff */
.L_x_2648:
[----:B------:R-:W0:Y:S01]  /*20c0*/  @!P0 LDC.64 R16, c[0x0][0x3f8] ;  /* 0x0000fe00ff108b82 */ /* 0x000e220000000a00 */
[----:B------:R-:W-:Y:S01]  /*20d0*/  @!P0 SHF.R.S32.HI R21, RZ, 0x1f, R15 ;  /* 0x0000001fff158819 */ /* 0x000fe2000001140f */
[----:B------:R-:W-:Y:S01]  /*20e0*/  @!P0 IMAD.MOV.U32 R25, RZ, RZ, R9 ;  /* 0x000000ffff198224 */ /* 0x000fe200078e0009 */
[----:B------:R-:W-:-:S05]  /*20f0*/  @!P0 MOV R24, R22 ;  /* 0x0000001600188202 */ /* 0x000fca0000000f00 */
[----:B------:R-:W1:Y:S01]  /*2100*/  @!P0 LDC.64 R18, c[0x0][0x3a0] ;  /* 0x0000e800ff128b82 */ /* 0x000e620000000a00 */
[-C--:B0-----:R-:W-:Y:S02]  /*2110*/  @!P0 IMAD R26, R21, R16.reuse, RZ ;  /* 0x00000010151a8224 */ /* 0x081fe400078e02ff */
[----:B------:R-:W-:-:S04]  /*2120*/  @!P0 IMAD.WIDE.U32 R24, R15, R16, R24 ;  /* 0x000000100f188225 */ /* 0x000fc800078e0018 */
[----:B------:R-:W-:Y:S01]  /*2130*/  @!P0 IMAD R17, R15, R17, R26 ;  /* 0x000000110f118224 */ /* 0x000fe200078e021a */
[----:B------:R-:W-:-:S04]  /*2140*/  @!P0 SHF.L.U32 R21, R24, 0x1, RZ ;  /* 0x0000000118158819 */ /* 0x000fc800000006ff */
        /* <DEDUP_REMOVED lines=10> */
[----:B------:R-:W-:-:S04]  /*21f0*/  @!P0 IADD3 R21, PT, PT, R15, 0x1, RZ ;  /* 0x000000010f158810 */ /* 0x000fc80007ffe0ff */
        /* <DEDUP_REMOVED lines=14> */
[----:B0-----:R-:W-:-:S04]  /*22e0*/  @!P0 IADD3 R16, P1, PT, R21, R16, RZ ;  /* 0x0000001015108210 */ /* 0x001fc80007f3e0ff */
[----:B------:R-:W-:-:S05]  /*22f0*/  @!P0 IADD3.X R17, PT, PT, R26, R17, RZ, P1, !PT ;  /* 0x000000111a118210 */ /* 0x000fca0000ffe4ff */
[----:B------:R0:W4:Y:S01]  /*2300*/  @!P0 LDG.E R16, desc[UR6][R16.64] ;  /* 0x0000000610108981 */ /* 0x000122000c1e1900 */
[----:B------:R-:W-:Y:S01]  /*2310*/  PRMT R21, RZ, 0x7610, R21 ;  /* 0x00007610ff157816 */ /* 0x000fe20000000015 */
[----:B------:R-:W-:Y:S01]  /*2320*/  VIADD R15, R15, 0x2 ;  /* 0x000000020f0f7836 */ /* 0x000fe20000000000 */
[----:B------:R-:W-:-:S04]  /*2330*/  IADD3 R20, PT, PT, R20, 0x2, RZ ;  /* 0x0000000214147810 */ /* 0x000fc80007ffe0ff */
[----:B------:R-:W-:Y:S02]  /*2340*/  ISETP.NE.AND P1, PT, R20, RZ, PT ;  /* 0x000000ff1400720c */ /* 0x000fe40003f25270 */
[----:B0-----:R-:W-:Y:S02]  /*2350*/  PRMT R17, RZ, 0x7610, R17 ;  /* 0x00007610ff117816 */ /* 0x001fe40000000011 */
[----:B--2---:R-:W-:Y:S02]  /*2360*/  @!P0 PRMT R21, R18, 0x7610, R21 ;  /* 0x0000761012158816 */ /* 0x004fe40000000015 */
[----:B------:R-:W-:-:S03]  /*2370*/  PRMT R18, RZ, 0x7610, R18 ;  /* 0x00007610ff127816 */ /* 0x000fc60000000012 */
[----:B------:R-:W-:Y:S01]  /*2380*/  IMAD.U32 R21, R21, 0x10000, RZ ;  /* 0x0001000015157824 */ /* 0x000fe200078e00ff */
[----:B------:R-:W-:-:S03]  /*2390*/  @!P0 PRMT R18, R18, 0x7632, R18 ;  /* 0x0000763212128816 */ /* 0x000fc60000000012 */
[----:B------:R-:W-:-:S04]  /*23a0*/  FADD.FTZ R21, -R14, R21 ;  /* 0x000000150e157221 */ /* 0x000fc80000010100 */
[----:B------:R-:W-:-:S04]  /*23b0*/  FMUL.FTZ R21, R21, R8 ;  /* 0x0000000815157220 */ /* 0x000fc80000410000 */
[----:B-----5:R-:W-:-:S04]  /*23c0*/  FFMA.FTZ R28, R21, R12, R10 ;  /* 0x0000000c151c7223 */ /* 0x020fc8000001000a */
[----:B------:R-:W-:Y:S01]  /*23d0*/  FMUL.FTZ R25, R28, -1.4426950216293334961 ;  /* 0xbfb8aa3b1c197820 */ /* 0x000fe20000410000 */
[----:B---3--:R-:W-:-:S05]  /*23e0*/  @!P0 PRMT R17, R19, 0x7610, R17 ;  /* 0x0000761013118816 */ /* 0x008fca0000000011 */
[----:B------:R-:W0:Y:S01]  /*23f0*/  MUFU.EX2 R25, R25 ;  /* 0x0000001900197308 */ /* 0x000e220000000800 */
[----:B------:R-:W-:Y:S02]  /*2400*/  PRMT R19, RZ, 0x7610, R19 ;  /* 0x00007610ff137816 */ /* 0x000fe40000000013 */
[----:B------:R-:W-:Y:S02]  /*2410*/  SHF.L.U32 R17, R17, 0x10, RZ ;  /* 0x0000001011117819 */ /* 0x000fe400000006ff */
        /* <DEDUP_REMOVED lines=32> */
[----:B------:R-:W-:Y:S01]  /*2620*/  FADD.FTZ R19, -R14, R27 ;  /* 0x0000001b0e137221 */ /* 0x000fe20000010100 */
[----:B------:R-:W-:Y:S02]  /*2630*/  SHF.L.U32 R5, R5, 0x10, RZ ;  /* 0x0000001005057819 */ /* 0x000fe400000006ff */
[----:B------:R-:W-:Y:S01]  /*2640*/  @!P0 PRMT R16, R16, 0x7632, R16 ;  /* 0x0000763210108816 */ /* 0x000fe20000000010 */
[----:B------:R-:W-:-:S03]  /*2650*/  FMUL.FTZ R19, R19, R8 ;  /* 0x0000000813137220 */ /* 0x000fc60000410000 */
[----:B------:R-:W-:Y:S01]  /*2660*/  SHF.L.U32 R16, R16, 0x10, RZ ;  /* 0x0000001010107819 */ /* 0x000fe200000006ff */
        /* <DEDUP_REMOVED lines=10> */
[----:B------:R-:W-:Y:S02]  /*2710*/  FMUL.FTZ R5, R5, R28 ;  /* 0x0000001c05057220 */ /* 0x000fe40000410000 */
[----:B------:R-:W-:Y:S02]  /*2720*/  IMAD.U32 R25, R2, 0x10000, RZ ;  /* 0x0001000002197824 */ /* 0x000fe400078e00ff */
        /* <DEDUP_REMOVED lines=26> */
.L_x_2640:
[----:B-----5:R-:W0:Y:S01]  /*28d0*/  S2R R10, SR_TID.X ;  /* 0x00000000000a7919 */ /* 0x020e220000002100 */
        /* <DEDUP_REMOVED lines=45> */
[----:B------:R-:W-:Y:S02]  /*2bb0*/  IMAD.MOV.U32 R17, RZ, RZ, 0x3fffffff ;  /* 0x3fffffffff117424 */ /* 0x000fe400078e00ff */
        /* <DEDUP_REMOVED lines=86> */
.L_x_2664:
[----:B------:R-:W1:Y:S01]  /*3120*/  LDS R27, [R0+0x230] ;  /* 0x00023000001b7984 */ /* 0x000e620000000800 */
[----:B------:R-:W-:Y:S02]  /*3130*/  ISETP.NE.AND P1, PT, R10, RZ, PT ;  /* 0x000000ff0a00720c */ /* 0x000fe40003f25270 */
[----:B------:R-:W-:Y:S01]  /*3140*/  PLOP3.LUT P0, PT, PT, PT, PT, 0x80, 0x8 ;  /* 0x000000000008781c */ /* 0x000fe20003f0f070 */
[----:B0-----:R-:W0:Y:S04]  /*3150*/  LDS R16, [R0+0x23c] ;  /* 0x00023c0000107984 */ /* 0x001e280000000800 */
[----:B------:R-:W2:Y:S04]  /*3160*/  LDS R21, [R0+0x248] ;  /* 0x0002480000157984 */ /* 0x000ea80000000800 */
[----:B------:R-:W3:Y:S04]  /*3170*/  LDS R2, [R15+0xb4] ;  /* 0x0000b4000f027984 */ /* 0x000ee80000000800 */
        /* <DEDUP_REMOVED lines=10> */
[----:B0-----:R-:W-:Y:S01]  /*3220*/  ISETP.NE.AND P2, PT, R16, RZ, PT ;  /* 0x000000ff1000720c */ /* 0x001fe20003f45270 */
[----:B------:R-:W0:Y:S01]  /*3230*/  LDS R25, [R0+0x250] ;  /* 0x0002500000197984 */ /* 0x000e220000000800 */
[----:B--2---:R-:W-:-:S03]  /*3240*/  ISETP.NE.AND P3, PT, R21, RZ, PT ;  /* 0x000000ff1500720c */ /* 0x004fc60003f65270 */
[----:B------:R-:W2:Y:S01]  /*3250*/  LDS R24, [R0+0x258] ;  /* 0x0002580000187984 */ /* 0x000ea20000000800 */
[----:B---3--:R-:W-:-:S03]  /*3260*/  @P1 IADD3 R27, PT, PT, R2, R27, RZ ;  /* 0x0000001b021b1210 */ /* 0x008fc60007ffe0ff */
[----:B------:R-:W3:Y:S02]  /*3270*/  LDS R26, [R0+0x25c] ;  /* 0x00025c00001a7984 */ /* 0x000ee40000000800 */
[----:B------:R-:W-:Y:S02]  /*3280*/  IMAD.IADD R16, R16, 0x1, R27 ;  /* 0x0000000110107824 */ /* 0x000fe400078e021b */
[----:B----4-:R-:W-:Y:S01]  /*3290*/  @!P0 FADD.FTZ R19, R12, R19 ;  /* 0x000000130c138221 */ /* 0x010fe20000010000 */
[----:B------:R4:W-:Y:S02]  /*32a0*/  STS [R0+0x230], R27 ;  /* 0x0002301b00007388 */ /* 0x0009e40000000800 */
[----:B------:R-:W-:Y:S02]  /*32b0*/  IADD3 R21, PT, PT, R21, R16, RZ ;  /* 0x0000001015157210 */ /* 0x000fe40007ffe0ff */
[----:B------:R4:W-:Y:S01]  /*32c0*/  STS [R0+0x23c], R16 ;  /* 0x00023c1000007388 */ /* 0x0009e20000000800 */
[----:B-----5:R-:W-:-:S03]  /*32d0*/  @!P0 FADD.FTZ R17, R14, R17 ;  /* 0x000000110e118221 */ /* 0x020fc60000010000 */
        /* <DEDUP_REMOVED lines=10> */
[----:B0-----:R-:W-:-:S03]  /*3380*/  @!P3 FADD.FTZ R25, R25, R20 ;  /* 0x000000141919b221 */ /* 0x001fc60000010000 */
[----:B------:R4:W-:Y:S01]  /*3390*/  STS [R0+0x24c], R23 ;  /* 0x00024c1700007388 */ /* 0x0009e20000000800 */
[----:B--2---:R-:W-:-:S03]  /*33a0*/  @!P0 FADD.FTZ R24, R24, R23 ;  /* 0x0000001718188221 */ /* 0x004fc60000010000 */
[----:B------:R4:W-:Y:S01]  /*33b0*/  STS [R0+0x244], R20 ;  /* 0x0002441400007388 */ /* 0x0009e20000000800 */
[----:B---3--:R-:W-:-:S03]  /*33c0*/  @!P0 FADD.FTZ R26, R26, R25 ;  /* 0x000000191a1a8221 */ /* 0x008fc60000010000 */
[----:B------:R4:W-:Y:S04]  /*33d0*/  STS [R0+0x258], R24 ;  /* 0x0002581800007388 */ /* 0x0009e80000000800 */
[----:B------:R4:W-:Y:S04]  /*33e0*/  STS [R0+0x250], R25 ;  /* 0x0002501900007388 */ /* 0x0009e80000000800 */
[----:B------:R4:W-:Y:S02]  /*33f0*/  STS [R0+0x25c], R26 ;  /* 0x00025c1a00007388 */ /* 0x0009e40000000800 */
.L_x_2649:
        /* <DEDUP_REMOVED lines=8> */
[----:B0-----:R-:W-:-:S02]  /*3480*/  @!P2 VIADD R12, R8, 0x950 ;  /* 0x00000950080ca836 */ /* 0x001fc40000000000 */
[----:B------:R-:W0:Y:S01]  /*3490*/  LDC R0, c[0x0][0x410] ;  /* 0x00010400ff007b82 */ /* 0x000e220000000800 */
[----:B------:R-:W-:Y:S02]  /*34a0*/  @!P2 LDS R15, [R13+0x238] ;  /* 0x000238000d0fa984 */ /* 0x000fe40000000800 */
[----:B------:R-:W-:Y:S02]  /*34b0*/  @!P2 LEA R12, R9, R12, 0x18 ;  /* 0x0000000c090ca211 */ /* 0x000fe400078ec0ff */
[----:B------:R-:W3:Y:S02]  /*34c0*/  @!P2 LDS R14, [R13+0x234] ;  /* 0x000234000d0ea984 */ /* 0x000ee40000000800 */
[----:B------:R-:W-:Y:S01]  /*34d0*/  @!P2 LEA R12, R7, R12, 0x3 ;  /* 0x0000000c070ca211 */ /* 0x000fe200078e18ff */
        /* <DEDUP_REMOVED lines=25> */
.L_x_2652:
[----:B------:R-:W-:Y:S05]  /*3670*/  BSYNC.RECONVERGENT B0 ;  /* 0x0000000000007941 */ /* 0x000fea0003800200 */
.L_x_2651:
[----:B------:R-:W-:Y:S05]  /*3680*/  @P1 EXIT ;  /* 0x000000000000194d */ /* 0x000fea0003800000 */
[----:B------:R-:W2:Y:S01]  /*3690*/  LDCU UR4, c[0x0][0x3e0] ;  /* 0x00007c00ff0477ac */ /* 0x000ea20008000800 */
[----:B------:R-:W3:Y:S01]  /*36a0*/  LDC R7, c[0x0][0x360] ;  /* 0x0000d800ff077b82 */ /* 0x000ee20000000800 */
        /* <DEDUP_REMOVED lines=20> */
.L_x_2650:
[----:B------:R-:W-:Y:S05]  /*37f0*/  WARPSYNC.COLLECTIVE R17, `(.L_x_2653) ;  /* 0x0000000011087348 */ /* 0x000fea0003c00000 */
[----:B------:R-:W-:Y:S01]  /*3800*/  NOP ;  /* 0x0000000000007918 */ /* 0x000fe20000000000 */
[----:B------:R-:W-:Y:S05]  /*3810*/  ENDCOLLECTIVE ;  /* 0x000000000000791b */ /* 0x000fea0003800000 */
.L_x_2653:
        /* <DEDUP_REMOVED lines=13> */
.L_x_2654:
        /* <DEDUP_REMOVED lines=9> */
.L_x_2655:
        /* <DEDUP_REMOVED lines=11> */
.L_x_2656:
        /* <DEDUP_REMOVED lines=9> */
.L_x_2657:
        /* <DEDUP_REMOVED lines=11> */
.L_x_2658:
        /* <DEDUP_REMOVED lines=9> */
.L_x_2659:
        /* <DEDUP_REMOVED lines=12> */
.L_x_2660:
        /* <DEDUP_REMOVED lines=10> */
.L_x_2661:
        /* <DEDUP_REMOVED lines=9> */
.L_x_2662:
[----:B------:R-:W-:Y:S01]  /*3df0*/  @!P0 FADD.FTZ R12, R12, R23 ;  /* 0x000000170c0c8221 */ /* 0x000fe20000010000 */
[----:B------:R0:W-:Y:S04]  /*3e00*/  STS [R15+0xc0], R16 ;  /* 0x0000c0100f007388 */ /* 0x0001e80000000800 */
[----:B------:R0:W-:Y:S04]  /*3e10*/  STS [R15+0xc4], R2 ;  /* 0x0000c4020f007388 */ /* 0x0001e80000000800 */
[----:B------:R0:W-:Y:S02]  /*3e20*/  STS [R15+0xc8], R12 ;  /* 0x0000c80c0f007388 */ /* 0x0001e40000000800 */
[----:B0-----:R-:W-:Y:S05]  /*3e30*/  WARPSYNC.COLLECTIVE R17, `(.L_x_2663) ;  /* 0x0000000011087348 */ /* 0x001fea0003c00000 */
[----:B------:R-:W-:Y:S01]  /*3e40*/  NOP ;  /* 0x0000000000007918 */ /* 0x000fe20000000000 */
[----:B0-----:R-:W-:Y:S05]  /*3e50*/  ENDCOLLECTIVE ;  /* 0x000000000000791b */ /* 0x001fea0003800000 */
.L_x_2663:
[----:B------:R-:W-:Y:S05]  /*3e60*/  BRA `(.L_x_2664) ;  /* 0xfffffff000ac7947 */ /* 0x000fea000383ffff */
.L_x_2665:
        /* <DEDUP_REMOVED lines=9> */
.L_x_4467:


//--------------------- .text._Z30group_norm_nhwc_bwd_sum_kernelI11Bf16IOFp32WLi140EEv26Group_norm_nhwc_bwd_params --------------------------
	.section	.text._Z30group_norm_nhwc_bwd_sum_kernelI11Bf16IOFp32WLi140EEv26Group_norm_nhwc_bwd_params,"ax",@progbits
	.align	128
        .global         _Z30group_norm_nhwc_bwd_sum_kernelI11Bf16IOFp32WLi140EEv26Group_norm_nhwc_bwd_params
        .type           _Z30group_norm_nhwc_bwd_sum_kernelI11Bf16IOFp32WLi140EEv26Group_norm_nhwc_bwd_params,@function
        .size           _Z30group_norm_nhwc_bwd_sum_kernelI11Bf16IOFp32WLi140EEv26Group_norm_nhwc_bwd_params,(.L_x_4468 - _Z30group_norm_nhwc_bwd_sum_kernelI11Bf16IOFp32WLi140EEv26Group_norm_nhwc_bwd_params)
        .other          _Z30group_norm_nhwc_bwd_sum_kernelI11Bf16IOFp32WLi140EEv26Group_norm_nhwc_bwd_params,@"STO_CUDA_ENTRY STV_DEFAULT"
_Z30group_norm_nhwc_bwd_sum_kernelI11Bf16IOFp32WLi140EEv26Group_norm_nhwc_bwd_params:
.text._Z30group_norm_nhwc_bwd_sum_kernelI11Bf16IOFp32WLi140EEv26Group_norm_nhwc_bwd_params:
        /* <DEDUP_REMOVED lines=68> */
.L_x_2667:
[----:B------:R-:W-:Y:S05]  /*0440*/  BSYNC.RECONVERGENT B0 ;  /* 0x0000000000007941 */ /* 0x000fea0003800200 */
.L_x_2666:
        /* <DEDUP_REMOVED lines=49> */
.L_x_2671:
        /* <DEDUP_REMOVED lines=184> */
.L_x_2670:
        /* <DEDUP_REMOVED lines=98> */
.L_x_2672:
        /* <DEDUP_REMOVED lines=31> */
.L_x_2674:
[----:B------:R-:W-:Y:S05]  /*1af0*/  BSYNC.RECONVERGENT B0 ;  /* 0x0000000000007941 */ /* 0x000fea0003800200 */
.L_x_2673:
        /* <DEDUP_REMOVED lines=19> */
.L_x_2669:
        /* <DEDUP_REMOVED lines=71> */
.L_x_2675:
[----:B------:R-:W-:Y:S05]  /*20a0*/  @!P2 BRA `(.L_x_2668) ;  /* 0x000000080008a947 */ /* 0x000fea0003800000 */
[----:B------:R-:W-:-:S07]  /*20b0*/  IADD3 R20, PT, PT, R15, -R20, RZ ;  /* 0x800000140f147210 */ /* 0x000fce0007ffe0ff */
.L_x_2676:
        /* <DEDUP_REMOVED lines=129> */
.L_x_2668:
[----:B-----5:R-:W0:Y:S01]  /*28d0*/  S2R R10, SR_TID.X ;  /* 0x00000000000a7919 */ /* 0x020e220000002100 */
        /* <DEDUP_REMOVED lines=28> */
[----:B0-----:R-:W0:Y:S01]  /*2aa0*/  LDS R12, [R26+0x210] ;  /* 0x000210001a0c7984 */ /* 0x001e220000000800 */
        /* <DEDUP_REMOVED lines=14> */
[----:B0-----:R-:W-:Y:S01]  /*2b90*/  IADD3 R21, PT, PT, R24, R21, R12 ;  /* 0x0000001518157210 */ /* 0x001fe20007ffe00c */
[----:B------:R-:W-:Y:S02]  /*2ba0*/  IMAD R12, R18, -0x1c, R25 ;  /* 0xffffffe4120c7824 */ /* 0x000fe400078e0219 */
[----:B--2---:R-:W-:Y:S01]  /*2bb0*/  @!P2 FADD.FTZ R0, R0, R19 ;  /* 0x000000130000a221 */ /* 0x004fe20000010000 */
[----:B------:R-:W-:Y:S01]  /*2bc0*/  IADD3 R14, PT, PT, R17, R21, R14 ;  /* 0x00000015110e7210 */ /* 0x000fe20007ffe00e */
[----:B------:R-:W-:Y:S01]  /*2bd0*/  IMAD R13, R12, 0xc, R13 ;  /* 0x0000000c0c0d7824 */ /* 0x000fe200078e020d */
[----:B------:R-:W-:Y:S01]  /*2be0*/  IADD3 R17, PT, PT, R9, 0x210, RZ ;  /* 0x0000021009117810 */ /* 0x000fe20007ffe0ff */
[----:B---3--:R-:W-:-:S03]  /*2bf0*/  @!P2 FADD.FTZ R15, R15, R16 ;  /* 0x000000100f0fa221 */ /* 0x008fc60000010000 */
[----:B------:R0:W-:Y:S01]  /*2c00*/  STS [R13+0xc0], R14 ;  /* 0x0000c00e0d007388 */ /* 0x0001e20000000800 */
[----:B----4-:R-:W-:Y:S01]  /*2c10*/  @!P3 FADD.FTZ R11, R11, R0 ;  /* 0x000000000b0bb221 */ /* 0x010fe20000010000 */
[----:B------:R-:W-:Y:S02]  /*2c20*/  IMAD R0, R10, 0x30, R17 ;  /* 0x000000300a007824 */ /* 0x000fe400078e0211 */
[----:B------:R-:W-:Y:S02]  /*2c30*/  @!P3 FADD.FTZ R2, R2, R15 ;  /* 0x0000000f0202b221 */ /* 0x000fe40000010000 */
[----:B------:R0:W-:Y:S01]  /*2c40*/  STS [R13+0xc4], R11 ;  /* 0x0000c40b0d007388 */ /* 0x0001e20000000800 */
[----:B------:R-:W-:-:S03]  /*2c50*/  IMAD.MOV.U32 R15, RZ, RZ, 0xfffffff ;  /* 0x0fffffffff0f7424 */ /* 0x000fc600078e00ff */
[----:B------:R0:W-:Y:S02]  /*2c60*/  STS [R13+0xc8], R2 ;  /* 0x0000c8020d007388 */ /* 0x0001e40000000800 */
        /* <DEDUP_REMOVED lines=83> */
.L_x_2692:
        /* <DEDUP_REMOVED lines=28> */
[----:B-----5:R-:W-:-:S03]  /*3360*/  @!P0 FADD.FTZ R2, R29, R2 ;  /* 0x000000021d028221 */ /* 0x020fc60000010000 */
[----:B------:R-:W5:Y:S01]  /*3370*/  LDS R20, [R13+0x38] ;  /* 0x000038000d147984 */ /* 0x000f620000000800 */
[C---:B------:R-:W-:Y:S01]  /*3380*/  ISETP.NE.AND P0, PT, R24.reuse, RZ, PT ;  /* 0x000000ff1800720c */ /* 0x040fe20003f05270 */
[----:B------:R-:W-:Y:S01]  /*3390*/  IMAD.IADD R24, R24, 0x1, R27 ;  /* 0x0000000118187824 */ /* 0x000fe200078e021b */
[C---:B------:R-:W-:Y:S01]  /*33a0*/  ISETP.NE.AND P1, PT, R19.reuse, RZ, PT ;  /* 0x000000ff1300720c */ /* 0x040fe20003f25270 */
[----:B------:R0:W-:Y:S03]  /*33b0*/  STS [R13], R12 ;  /* 0x0000000c0d007388 */ /* 0x0001e60000000800 */
[----:B------:R-:W-:Y:S01]  /*33c0*/  IADD3 R19, PT, PT, R19, R24, RZ ;  /* 0x0000001813137210 */ /* 0x000fe20007ffe0ff */
[----:B----4-:R-:W-:Y:S01]  /*33d0*/  @!P2 FADD.FTZ R14, R14, R11 ;  /* 0x0000000b0e0ea221 */ /* 0x010fe20000010000 */
[----:B------:R4:W-:Y:S01]  /*33e0*/  STS [R13+0xc], R27 ;  /* 0x00000c1b0d007388 */ /* 0x0009e20000000800 */
[----:B------:R-:W-:-:S03]  /*33f0*/  @!P2 FADD.FTZ R15, R15, R2 ;  /* 0x000000020f0fa221 */ /* 0x000fc60000010000 */
[----:B------:R4:W-:Y:S01]  /*3400*/  STS [R13+0x4], R11 ;  /* 0x0000040b0d007388 */ /* 0x0009e20000000800 */
[----:B-1----:R-:W-:-:S03]  /*3410*/  ISETP.NE.AND P2, PT, R18, RZ, PT ;  /* 0x000000ff1200720c */ /* 0x002fc60003f45270 */
        /* <DEDUP_REMOVED lines=19> */
.L_x_2677:
[----:B----4-:R-:W1:Y:S01]  /*3550*/  S2R R17, SR_TID.X ;  /* 0x0000000000117919 */ /* 0x010e620000002100 */
[----:B------:R-:W-:Y:S05]  /*3560*/  WARPSYNC.ALL ;  /* 0x0000000000007948 */ /* 0x000fea0003800000 */
[----:B------:R-:W2:Y:S01]  /*3570*/  S2R R16, SR_CgaCtaId ;  /* 0x0000000000107919 */ /* 0x000ea20000008800 */
[----:B------:R-:W-:Y:S01]  /*3580*/  MOV R15, 0x400 ;  /* 0x00000400000f7802 */ /* 0x000fe20000000f00 */
[----:B------:R-:W-:Y:S01]  /*3590*/  BAR.SYNC.DEFER_BLOCKING 0x0 ;  /* 0x0000000000007b1d */ /* 0x000fe20000010000 */
[----:B------:R-:W-:-:S07]  /*35a0*/  UIADD3 UR4, UPT, UPT, UR4, -0x2, URZ ;  /* 0xfffffffe04047890 */ /* 0x000fce000fffe0ff */
[----:B------:R-:W1:Y:S01]  /*35b0*/  LDC R14, c[0x0][0x420] ;  /* 0x00010800ff0e7b82 */ /* 0x000e620000000800 */
[----:B------:R-:W-:Y:S01]  /*35c0*/  ISETP.NE.AND P2, PT, R8, UR4, PT ;  /* 0x0000000408007c0c */ /* 0x000fe2000bf45270 */
[----:B------:R-:W3:Y:S01]  /*35d0*/  LDCU.64 UR10, c[0x0][0x3f8] ;  /* 0x00007f00ff0a77ac */ /* 0x000ee20008000a00 */
[----:B------:R-:W-:Y:S05]  /*35e0*/  BSSY.RECONVERGENT B0, `(.L_x_2679) ;  /* 0x0000021000007945 */ /* 0x000fea0003800200 */
[----:B------:R-:W1:Y:S06]  /*35f0*/  S2UR UR4, SR_CTAID.X ;  /* 0x00000000000479c3 */ /* 0x000e6c0000002500 */
[----:B------:R-:W-:-:S02]  /*3600*/  @!P2 VIADD R8, R15, 0x8b0 ;  /* 0x000008b00f08a836 */ /* 0x000fc40000000000 */
[----:B0-----:R-:W0:Y:S01]  /*3610*/  LDC R12, c[0x0][0x410] ;  /* 0x00010400ff0c7b82 */ /* 0x001e220000000800 */
[----:B------:R-:W-:Y:S02]  /*3620*/  @!P2 LDS R11, [R9+0x218] ;  /* 0x00021800090ba984 */ /* 0x000fe40000000800 */
[----:B--2---:R-:W-:Y:S02]  /*3630*/  @!P2 LEA R8, R16, R8, 0x18 ;  /* 0x000000081008a211 */ /* 0x004fe400078ec0ff */
[----:B------:R-:W2:Y:S02]  /*3640*/  @!P2 LDS R10, [R9+0x214] ;  /* 0x00021400090aa984 */ /* 0x000ea40000000800 */
[----:B------:R-:W-:Y:S01]  /*3650*/  @!P2 LEA R8, R7, R8, 0x3 ;  /* 0x000000080708a211 */ /* 0x000fe200078e18ff */
[----:B------:R-:W4:Y:S01]  /*3660*/  LDC R2, c[0x0][0x428] ;  /* 0x00010a00ff027b82 */ /* 0x000f220000000800 */
[----:B-1----:R-:W-:-:S05]  /*3670*/  IMAD R13, R14, UR4, R17 ;  /* 0x000000040e0d7c24 */ /* 0x002fca000f8e0211 */
[----:B0-----:R-:W-:-:S04]  /*3680*/  ISETP.GE.AND P0, PT, R13, R12, PT ;  /* 0x0000000c0d00720c */ /* 0x001fc80003f06270 */
[----:B------:R-:W-:Y:S01]  /*3690*/  ISETP.GE.U32.OR P0, PT, R17, R14, P0 ;  /* 0x0000000e1100720c */ /* 0x000fe20000706470 */
[----:B----4-:R-:W-:-:S05]  /*36a0*/  IMAD R2, R2, UR4, R17 ;  /* 0x0000000402027c24 */ /* 0x010fca000f8e0211 */
[----:B---3--:R-:W-:Y:S02]  /*36b0*/  ISETP.GE.U32.AND P1, PT, R2, UR10, PT ;  /* 0x0000000a02007c0c */ /* 0x008fe4000bf26070 */
        /* <DEDUP_REMOVED lines=19> */
.L_x_2680:
[----:B------:R-:W-:Y:S05]  /*37f0*/  BSYNC.RECONVERGENT B0 ;  /* 0x0000000000007941 */ /* 0x000fea0003800200 */
.L_x_2679:
        /* <DEDUP_REMOVED lines=23> */
.L_x_2678:
[----:B------:R-:W-:Y:S05]  /*3970*/  WARPSYNC.COLLECTIVE R15, `(.L_x_2681) ;  /* 0x000000000f087348 */ /* 0x000fea0003c00000 */
[----:B------:R-:W-:Y:S01]  /*3980*/  NOP ;  /* 0x0000000000007918 */ /* 0x000fe20000000000 */
[----:B------:R-:W-:Y:S05]  /*3990*/  ENDCOLLECTIVE ;  /* 0x000000000000791b */ /* 0x000fea0003800000 */
.L_x_2681:
        /* <DEDUP_REMOVED lines=13> */
.L_x_2682:
        /* <DEDUP_REMOVED lines=9> */
.L_x_2683:
        /* <DEDUP_REMOVED lines=11> */
.L_x_2684:
        /* <DEDUP_REMOVED lines=9> */
.L_x_2685:
        /* <DEDUP_REMOVED lines=11> */
.L_x_2686:
        /* <DEDUP_REMOVED lines=9> */
.L_x_2687:
        /* <DEDUP_REMOVED lines=12> */
.L_x_2688:
        /* <DEDUP_REMOVED lines=10> */
.L_x_2689:
        /* <DEDUP_REMOVED lines=9> */
.L_x_2690:
[----:B------:R-:W-:Y:S01]  /*3f70*/  @!P0 FADD.FTZ R2, R2, R19 ;  /* 0x0000001302028221 */ /* 0x000fe20000010000 */
[----:B------:R0:W-:Y:S04]  /*3f80*/  STS [R13+0xc0], R14 ;  /* 0x0000c00e0d007388 */ /* 0x0001e80000000800 */
[----:B------:R0:W-:Y:S04]  /*3f90*/  STS [R13+0xc4], R11 ;  /* 0x0000c40b0d007388 */ /* 0x0001e80000000800 */
[----:B------:R0:W-:Y:S02]  /*3fa0*/  STS [R13+0xc8], R2 ;  /* 0x0000c8020d007388 */ /* 0x0001e40000000800 */
[----:B0-----:R-:W-:Y:S05]  /*3fb0*/  WARPSYNC.COLLECTIVE R15, `(.L_x_2691) ;  /* 0x000000000f087348 */ /* 0x001fea0003c00000 */
[----:B------:R-:W-:Y:S01]  /*3fc0*/  NOP ;  /* 0x0000000000007918 */ /* 0x000fe20000000000 */
[----:B0-----:R-:W-:Y:S05]  /*3fd0*/  ENDCOLLECTIVE ;  /* 0x000000000000791b */ /* 0x001fea0003800000 */
.L_x_2691:
[----:B------:R-:W-:Y:S05]  /*3fe0*/  BRA `(.L_x_2692) ;  /* 0xfffffff0006c7947 */ /* 0x000fea000383ffff */
.L_x_2693:
        /* <DEDUP_REMOVED lines=9> */
.L_x_4468:


//--------------------- .text._Z30group_norm_nhwc_bwd_sum_kernelI11Bf16IOFp32WLi160EEv26Group_norm_nhwc_bwd_params --------------------------
	.section	.text._Z30group_norm_nhwc_bwd_sum_kernelI11Bf16IOFp32WLi160EEv26Group_norm_nhwc_bwd_params,"ax",@progbits
	.align	128
        .global         _Z30group_norm_nhwc_bwd_sum_kernelI11Bf16IOFp32WLi160EEv26Group_norm_nhwc_bwd_params
        .type           _Z30group_norm_nhwc_bwd_sum_kernelI11Bf16IOFp32WLi160EEv26Group_norm_nhwc_bwd_params,@function
        .size           _Z30group_norm_nhwc_bwd_sum_kernelI11Bf16IOFp32WLi160EEv26Group_norm_nhwc_bwd_params,(.L_x_4469 - _Z30group_norm_nhwc_bwd_sum_kernelI11Bf16IOFp32WLi160EEv26Group_norm_nhwc_bwd_params)
        .other          _Z30group_norm_nhwc_bwd_sum_kernelI11Bf16IOFp32WLi160EEv26Group_norm_nhwc_bwd_params,@"STO_CUDA_ENTRY STV_DEFAULT"
_Z30group_norm_nhwc_bwd_sum_kernelI11Bf16IOFp32WLi160EEv26Group_norm_nhwc_bwd_params:
.text._Z30group_norm_nhwc_bwd_sum_kernelI11Bf16IOFp32WLi160EEv26Group_norm_nhwc_bwd_params:
        /* <DEDUP_REMOVED lines=9> */
[----:B------:R-:W-:Y:S01]  /*0090*/  LOP3.LUT R15, RZ, R7, RZ, 0x33, !PT ;  /* 0x00000007ff0f7212 */ /* 0x000fe200078e33ff */
[----:B------:R-:W5:Y:S01]  /*00a0*/  I2F.RP R4, R5 ;  /* 0x0000000500047306 */ /* 0x000f620000209400 */
[----:B-1----:R-:W-:-:S05]  /*00b0*/  IMAD.SHL.U32 R0, R0, 0x2, RZ ;  /* 0x0000000200007824 */ /* 0x002fca00078e00ff */
[----:B------:R-:W1:Y:S01]  /*00c0*/  LDC R21, c[0x0][0x41c] ;  /* 0x00010700ff157b82 */ /* 0x000e620000000800 */
[----:B----4-:R-:W-:Y:S01]  /*00d0*/  IMAD R8, R9, UR8, R0 ;  /* 0x0000000809087c24 */ /* 0x010fe2000f8e0200 */
[----:B-----5:R-:W4:Y:S02]  /*00e0*/  MUFU.RCP R4, R4 ;  /* 0x0000000400047308 */ /* 0x020f240000001000 */
[----:B----4-:R-:W-:-:S06]  /*00f0*/  IADD3 R2, PT, PT, R4, 0xffffffe, RZ ;  /* 0x0ffffffe04027810 */ /* 0x010fcc0007ffe0ff */
[----:B------:R4:W5:Y:S02]  /*0100*/  F2I.FTZ.U32.TRUNC.NTZ R3, R2 ;  /* 0x0000000200037305 */ /* 0x000964000021f000 */
[----:B----4-:R-:W-:Y:S01]  /*0110*/  IMAD.MOV.U32 R2, RZ, RZ, RZ ;  /* 0x000000ffff027224 */ /* 0x010fe200078e00ff */
[----:B-----5:R-:W-:-:S05]  /*0120*/  IADD3 R6, PT, PT, RZ, -R3, RZ ;  /* 0x80000003ff067210 */ /* 0x020fca0007ffe0ff */
[----:B------:R-:W-:Y:S01]  /*0130*/  IMAD R9, R6, R5, RZ ;  /* 0x0000000506097224 */ /* 0x000fe200078e02ff */
[----:B------:R-:W-:-:S03]  /*0140*/  IABS R6, R8 ;  /* 0x0000000800067213 */ /* 0x000fc60000000000 */
[----:B------:R-:W-:-:S06]  /*0150*/  IMAD.HI.U32 R3, R3, R9, R2 ;  /* 0x0000000903037227 */ /* 0x000fcc00078e0002 */
[----:B------:R-:W-:-:S05]  /*0160*/  IMAD.HI.U32 R4, R3, R6, RZ ;  /* 0x0000000603047227 */ /* 0x000fca00078e00ff */
[----:B------:R-:W-:-:S05]  /*0170*/  IADD3 R2, PT, PT, -R4, RZ, RZ ;  /* 0x000000ff04027210 */ /* 0x000fca0007ffe1ff */
[----:B------:R-:W-:-:S05]  /*0180*/  IMAD R2, R5, R2, R6 ;  /* 0x0000000205027224 */ /* 0x000fca00078e0206 */
        /* <DEDUP_REMOVED lines=8> */
[----:B------:R-:W-:Y:S01]  /*0210*/  @P0 VIADD R4, R4, 0x1 ;  /* 0x0000000104040836 */ /* 0x000fe20000000000 */
[----:B------:R-:W-:-:S05]  /*0220*/  ISETP.NE.AND P0, PT, R7, RZ, PT ;  /* 0x000000ff0700720c */ /* 0x000fca0003f05270 */
[----:B------:R-:W-:-:S04]  /*0230*/  @!P2 IADD3 R4, PT, PT, -R4, RZ, RZ ;  /* 0x000000ff0404a210 */ /* 0x000fc80007ffe1ff */
[----:B------:R-:W-:-:S05]  /*0240*/  SEL R4, R15, R4, !P0 ;  /* 0x000000040f047207 */ /* 0x000fca0004000000 */
[----:B0-----:R-:W-:-:S04]  /*0250*/  IMAD R5, R5, UR5, R4 ;  /* 0x0000000505057c24 */ /* 0x001fc8000f8e0204 */
[----:B----4-:R-:W-:-:S06]  /*0260*/  IMAD.WIDE R2, R5, 0x8, R2 ;  /* 0x0000000805027825 */ /* 0x010fcc00078e0202 */
[----:B--2---:R-:W2:Y:S01]  /*0270*/  LDG.E.64 R2, desc[UR6][R2.64] ;  /* 0x0000000602027981 */ /* 0x004ea2000c1e1b00 */
[----:B------:R-:W0:Y:S01]  /*0280*/  I2F.U32.RP R6, R7 ;  /* 0x0000000700067306 */ /* 0x000e220000209000 */
[----:B---3--:R-:W-:Y:S01]  /*0290*/  ISETP.GE.U32.AND P0, PT, R8, UR10, PT ;  /* 0x0000000a08007c0c */ /* 0x008fe2000bf06070 */
[----:B------:R-:W-:Y:S01]  /*02a0*/  BSSY.RECONVERGENT B0, `(.L_x_2694) ;  /* 0x000001b000007945 */ /* 0x000fe20003800200 */
[----:B------:R-:W-:-:S04]  /*02b0*/  SHF.R.S32.HI R9, RZ, 0x1f, R8 ;  /* 0x0000001fff097819 */ /* 0x000fc80000011408 */
[----:B------:R-:W-:Y:S01]  /*02c0*/  ISETP.GE.AND.EX P0, PT, R9, UR11, PT, P0 ;  /* 0x0000000b09007c0c */ /* 0x000fe2000bf06300 */
[----:B0-----:R-:W0:Y:S02]  /*02d0*/  MUFU.RCP R6, R6 ;  /* 0x0000000600067308 */ /* 0x001e240000001000 */
[----:B0-----:R-:W-:-:S06]  /*02e0*/  VIADD R4, R6, 0xffffffe ;  /* 0x0ffffffe06047836 */ /* 0x001fcc0000000000 */
[----:B------:R0:W3:Y:S02]  /*02f0*/  F2I.FTZ.U32.TRUNC.NTZ R5, R4 ;  /* 0x0000000400057305 */ /* 0x0000e4000021f000 */
[----:B0-----:R-:W-:Y:S01]  /*0300*/  IMAD.MOV.U32 R4, RZ, RZ, RZ ;  /* 0x000000ffff047224 */ /* 0x001fe200078e00ff */
[----:B---3--:R-:W-:-:S05]  /*0310*/  IADD3 R10, PT, PT, RZ, -R5, RZ ;  /* 0x80000005ff0a7210 */ /* 0x008fca0007ffe0ff */
[----:B------:R-:W-:Y:S01]  /*0320*/  IMAD R17, R10, R7, RZ ;  /* 0x000000070a117224 */ /* 0x000fe200078e02ff */
[----:B------:R-:W-:-:S03]  /*0330*/  CS2R R10, SRZ ;  /* 0x00000000000a7805 */ /* 0x000fc6000001ff00 */
[----:B------:R-:W-:-:S04]  /*0340*/  IMAD.HI.U32 R17, R5, R17, R4 ;  /* 0x0000001105117227 */ /* 0x000fc800078e0004 */
[----:B------:R-:W-:Y:S02]  /*0350*/  HFMA2 R5, -RZ, RZ, 0, 0 ;  /* 0x00000000ff057431 */ /* 0x000fe400000001ff */
[----:B------:R-:W-:Y:S02]  /*0360*/  IMAD.MOV.U32 R4, RZ, RZ, RZ ;  /* 0x000000ffff047224 */ /* 0x000fe400078e00ff */
[----:B--2---:R-:W-:Y:S01]  /*0370*/  FFMA.FTZ R25, -R2, R2, R3 ;  /* 0x0000000202197223 */ /* 0x004fe20000010103 */
        /* <DEDUP_REMOVED lines=13> */
.L_x_2695:
[----:B------:R-:W-:Y:S05]  /*0450*/  BSYNC.RECONVERGENT B0 ;  /* 0x0000000000007941 */ /* 0x000fea0003800200 */
.L_x_2694:
[----:B------:R-:W-:Y:S01]  /*0460*/  IMAD.HI.U32 R16, R17, R0, RZ ;  /* 0x0000000011107227 */ /* 0x000fe200078e00ff */
[----:B------:R-:W1:Y:S01]  /*0470*/  S2UR UR4, SR_CTAID.Y ;  /* 0x00000000000479c3 */ /* 0x000e620000002600 */
[----:B------:R-:W-:Y:S02]  /*0480*/  FSETP.GTU.FTZ.AND P2, PT, R25, RZ, PT ;  /* 0x000000ff1900720b */ /* 0x000fe40003f5c000 */
[----:B------:R-:W-:Y:S02]  /*0490*/  MOV R14, 0x3f800000 ;  /* 0x3f800000000e7802 */ /* 0x000fe40000000f00 */
[----:B------:R-:W-:-:S03]  /*04a0*/  IADD3 R3, PT, PT, -R16, RZ, RZ ;  /* 0x000000ff10037210 */ /* 0x000fc60007ffe1ff */
[----:B------:R-:W2:Y:S02]  /*04b0*/  LDC.64 R18, c[0x0][0x400] ;  /* 0x00010000ff127b82 */ /* 0x000ea40000000a00 */
[----:B------:R-:W-:Y:S02]  /*04c0*/  IMAD R0, R7, R3, R0 ;  /* 0x0000000307007224 */ /* 0x000fe400078e0200 */
[----:B------:R-:W-:-:S03]  /*04d0*/  IMAD.MOV.U32 R3, RZ, RZ, RZ ;  /* 0x000000ffff037224 */ /* 0x000fc600078e00ff */
[----:B------:R-:W-:Y:S01]  /*04e0*/  ISETP.GE.U32.AND P4, PT, R0, R7, PT ;  /* 0x000000070000720c */ /* 0x000fe20003f86070 */
[----:B------:R-:W3:Y:S01]  /*04f0*/  @P2 LDC R6, c[0x0][0x3c0] ;  /* 0x0000f000ff062b82 */ /* 0x000ee20000000800 */
[----:B-1----:R-:W-:-:S11]  /*0500*/  IMAD R22, R21, UR4, RZ ;  /* 0x0000000415167c24 */ /* 0x002fd6000f8e02ff */
[----:B------:R-:W-:Y:S01]  /*0510*/  @P4 IMAD.IADD R0, R0, 0x1, -R7 ;  /* 0x0000000100004824 */ /* 0x000fe200078e0a07 */
[----:B0-----:R-:W-:Y:S01]  /*0520*/  SHF.R.S32.HI R12, RZ, 0x1f, R22 ;  /* 0x0000001fff0c7819 */ /* 0x001fe20000011416 */
[----:B------:R-:W-:Y:S01]  /*0530*/  @P4 VIADD R16, R16, 0x1 ;  /* 0x0000000110104836 */ /* 0x000fe20000000000 */
[----:B------:R-:W-:Y:S02]  /*0540*/  IADD3 R23, P1, PT, R22, R21, RZ ;  /* 0x0000001516177210 */ /* 0x000fe40007f3e0ff */
[----:B------:R-:W-:Y:S02]  /*0550*/  ISETP.GE.U32.AND P3, PT, R0, R7, PT ;  /* 0x000000070000720c */ /* 0x000fe40003f66070 */
[----:B------:R-:W-:Y:S02]  /*0560*/  LEA.HI.X.SX32 R0, R21, R12, 0x1, P1 ;  /* 0x0000000c15007211 */ /* 0x000fe400008f0eff */
[----:B--2---:R-:W-:Y:S02]  /*0570*/  ISETP.LT.U32.AND P1, PT, R23, R18, PT ;  /* 0x000000121700720c */ /* 0x004fe40003f21070 */
[----:B------:R-:W-:Y:S01]  /*0580*/  ISETP.NE.U32.AND P4, PT, R7, RZ, PT ;  /* 0x000000ff0700720c */ /* 0x000fe20003f85070 */
[----:B---3--:R-:W-:Y:S01]  /*0590*/  @P2 FADD.FTZ R6, R25, R6 ;  /* 0x0000000619062221 */ /* 0x008fe20000010000 */
[----:B------:R-:W-:Y:S01]  /*05a0*/  ISETP.LT.AND.EX P1, PT, R0, R19, PT, P1 ;  /* 0x000000130000720c */ /* 0x000fe20003f21310 */
[----:B------:R-:W-:-:S02]  /*05b0*/  HFMA2 R0, -RZ, RZ, 0, 0 ;  /* 0x00000000ff007431 */ /* 0x000fc400000001ff */
[----:B------:R-:W-:Y:S01]  /*05c0*/  IMAD.MOV.U32 R25, RZ, RZ, RZ ;  /* 0x000000ffff197224 */ /* 0x000fe200078e00ff */
[----:B------:R0:W1:Y:S01]  /*05d0*/  @P2 MUFU.RSQ R14, R6 ;  /* 0x00000006000e2308 */ /* 0x0000620000001400 */
[----:B------:R-:W-:Y:S02]  /*05e0*/  SEL R23, R23, R18, P1 ;  /* 0x0000001217177207 */ /* 0x000fe40000800000 */
[----:B------:R-:W-:Y:S02]  /*05f0*/  CS2R R18, SRZ ;  /* 0x0000000000127805 */ /* 0x000fe4000001ff00 */
[----:B------:R-:W-:Y:S02]  /*0600*/  @P3 IADD3 R16, PT, PT, R16, 0x1, RZ ;  /* 0x0000000110103810 */ /* 0x000fe40007ffe0ff */
[----:B------:R-:W-:Y:S02]  /*0610*/  ISETP.GT.AND P1, PT, R23, R22, PT ;  /* 0x000000161700720c */ /* 0x000fe40003f24270 */
[----:B------:R-:W-:-:S02]  /*0620*/  SEL R15, R15, R16, !P4 ;  /* 0x000000100f0f7207 */ /* 0x000fc40006000000 */
[----:B------:R-:W-:-:S09]  /*0630*/  MOV R16, RZ ;  /* 0x000000ff00107202 */ /* 0x000fd20000000f00 */
[----:B01----:R-:W-:Y:S05]  /*0640*/  @!P1 BRA `(.L_x_2696) ;  /* 0x00000020009c9947 */ /* 0x003fea0003800000 */
[----:B------:R-:W0:Y:S01]  /*0650*/  LDCU.U8 UR4, c[0x0][0x414] ;  /* 0x00008280ff0477ac */ /* 0x000e220008000000 */
[----:B------:R-:W1:Y:S01]  /*0660*/  LDC.64 R16, c[0x0][0x408] ;  /* 0x00010200ff107b82 */ /* 0x000e620000000a00 */
        /* <DEDUP_REMOVED lines=8> */
[----:B------:R-:W-:Y:S01]  /*06f0*/  IMAD.MOV.U32 R16, RZ, RZ, RZ ;  /* 0x000000ffff107224 */ /* 0x000fe200078e00ff */
[----:B------:R-:W-:Y:S01]  /*0700*/  ISETP.GT.U32.AND P1, PT, R0, -0x4, PT ;  /* 0xfffffffc0000780c */ /* 0x000fe20003f24070 */
[----:B------:R-:W-:Y:S01]  /*0710*/  IMAD.MOV.U32 R0, RZ, RZ, RZ ;  /* 0x000000ffff007224 */ /* 0x000fe200078e00ff */
[----:B------:R-:W-:Y:S02]  /*0720*/  MOV R25, RZ ;  /* 0x000000ff00197202 */ /* 0x000fe40000000f00 */
[----:B------:R-:W-:-:S09]  /*0730*/  LOP3.LUT R26, R23, 0x3, RZ, 0xc0, !PT ;  /* 0x00000003171a7812 */ /* 0x000fd200078ec0ff */
[----:B------:R-:W-:Y:S05]  /*0740*/  @P1 BRA `(.L_x_2698) ;  /* 0x0000000800e41947 */ /* 0x000fea0003800000 */
[----:B------:R-:W-:Y:S01]  /*0750*/  LOP3.LUT R24, R23, 0xfffffffc, RZ, 0xc0, !PT ;  /* 0xfffffffc17187812 */ /* 0x000fe200078ec0ff */
[----:B------:R-:W-:Y:S01]  /*0760*/  VIADD R22, R22, 0x1 ;  /* 0x0000000116167836 */ /* 0x000fe20000000000 */
[----:B------:R-:W-:-:S03]  /*0770*/  MOV R18, RZ ;  /* 0x000000ff00127202 */ /* 0x000fc60000000f00 */
[----:B------:R-:W-:-:S07]  /*0780*/  IMAD.MOV R24, RZ, RZ, -R24 ;  /* 0x000000ffff187224 */ /* 0x000fce00078e0a18 */
.L_x_2699:
[----:B-----5:R-:W0:Y:S01]  /*0790*/  @!P0 LDC.64 R10, c[0x0][0x3f8] ;  /* 0x0000fe00ff0a8b82 */ /* 0x020e220000000a00 */
[----:B------:R-:W-:-:S04]  /*07a0*/  @!P0 IADD3 R21, PT, PT, R22, -0x1, RZ ;  /* 0xffffffff16158810 */ /* 0x000fc80007ffe0ff */
[----:B------:R-:W-:-:S05]  /*07b0*/  @!P0 SHF.R.S32.HI R13, RZ, 0x1f, R21 ;  /* 0x0000001fff0d8819 */ /* 0x000fca0000011415 */
[----:B0-----:R-:W-:Y:S01]  /*07c0*/  @!P0 IMAD R12, R13, R10, RZ ;  /* 0x0000000a0d0c8224 */ /* 0x001fe200078e02ff */
[----:B------:R-:W-:-:S03]  /*07d0*/  @!P0 MOV R13, R17 ;  /* 0x00000011000d8202 */ /* 0x000fc60000000f00 */
        /* <DEDUP_REMOVED lines=16> */
[----:B--2---:R-:W-:-:S05]  /*08e0*/  @!P0 PRMT R20, R10, 0x7610, R20 ;  /* 0x000076100a148816 */ /* 0x004fca0000000014 */
[----:B------:R-:W-:Y:S02]  /*08f0*/  IMAD.U32 R29, R20, 0x10000, RZ ;  /* 0x00010000141d7824 */ /* 0x000fe400078e00ff */
[----:B------:R-:W0:Y:S01]  /*0900*/  @!P0 LDC.64 R20, c[0x0][0x3f8] ;  /* 0x0000fe00ff148b82 */ /* 0x000e220000000a00 */
[----:B---3--:R-:W-:Y:S01]  /*0910*/  @!P0 PRMT R27, R12, 0x7610, R27 ;  /* 0x000076100c1b8816 */ /* 0x008fe2000000001b */
[----:B------:R-:W-:-:S03]  /*0920*/  FADD.FTZ R29, -R2, R29 ;  /* 0x0000001d021d7221 */ /* 0x000fc60000010100 */
[----:B------:R-:W-:Y:S01]  /*0930*/  SHF.L.U32 R28, R27, 0x10, RZ ;  /* 0x000000101b1c7819 */ /* 0x000fe200000006ff */
[----:B------:R-:W-:-:S04]  /*0940*/  FMUL.FTZ R29, R29, R14 ;  /* 0x0000000e1d1d7220 */ /* 0x000fc80000410000 */
[C---:B------:R-:W-:Y:S01]  /*0950*/  FFMA.FTZ R11, R28.reuse, R29, R19 ;  /* 0x0000001d1c0b7223 */ /* 0x040fe20000010013 */
[----:B------:R-:W-:Y:S01]  /*0960*/  @!P0 SHF.R.S32.HI R19, RZ, 0x1f, R22 ;  /* 0x0000001fff138819 */ /* 0x000fe20000011416 */
[C---:B------:R-:W-:Y:S01]  /*0970*/  FMUL.FTZ R27, R28.reuse, R4 ;  /* 0x000000041c1b7220 */ /* 0x040fe20000410000 */
[----:B------:R-:W-:Y:S01]  /*0980*/  PRMT R10, RZ, 0x7610, R10 ;  /* 0x00007610ff0a7816 */ /* 0x000fe2000000000a */
[----:B------:R-:W-:Y:S02]  /*0990*/  FADD.FTZ R3, R28, R3 ;  /* 0x000000031c037221 */ /* 0x000fe40000010000 */
[----:B------:R-:W-:Y:S01]  /*09a0*/  FFMA.FTZ R13, R29, R27, R16 ;  /* 0x0000001b1d0d7223 */ /* 0x000fe20000010010 */
[----:B------:R-:W-:Y:S02]  /*09b0*/  @!P0 IMAD.MOV.U32 R16, RZ, RZ, R6 ;  /* 0x000000ffff108224 */ /* 0x000fe400078e0006 */
[----:B------:R-:W-:Y:S01]  /*09c0*/  FADD.FTZ R27, R27, R18 ;  /* 0x000000121b1b7221 */ /* 0x000fe20000010000 */
[----:B0-----:R-:W-:-:S04]  /*09d0*/  @!P0 IMAD R19, R19, R20, RZ ;  /* 0x0000001413138224 */ /* 0x001fc800078e02ff */
[C---:B------:R-:W-:Y:S02]  /*09e0*/  @!P0 IMAD R19, R22.reuse, R21, R19 ;  /* 0x0000001516138224 */ /* 0x040fe400078e0213 */
[----:B------:R-:W-:-:S04]  /*09f0*/  @!P0 IMAD.WIDE.U32 R20, R22, R20, R16 ;  /* 0x0000001416148225 */ /* 0x000fc800078e0010 */
[----:B------:R-:W-:Y:S01]  /*0a00*/  @!P0 IMAD.SHL.U32 R29, R20, 0x2, RZ ;  /* 0x00000002141d8824 */ /* 0x000fe200078e00ff */
[----:B------:R-:W-:-:S04]  /*0a10*/  @!P0 IADD3 R19, PT, PT, R21, R19, RZ ;  /* 0x0000001315138210 */ /* 0x000fc80007ffe0ff */
[----:B------:R-:W-:Y:S02]  /*0a20*/  @!P0 SHF.L.U64.HI R16, R20, 0x1, R19 ;  /* 0x0000000114108819 */ /* 0x000fe40000010213 */
[----:B------:R-:W0:Y:S08]  /*0a30*/  @!P0 LDC.64 R18, c[0x0][0x3a0] ;  /* 0x0000e800ff128b82 */ /* 0x000e300000000a00 */
[----:B------:R-:W1:Y:S01]  /*0a40*/  @!P0 LDC.64 R20, c[0x0][0x398] ;  /* 0x0000e600ff148b82 */ /* 0x000e620000000a00 */
[----:B0-----:R-:W-:-:S04]  /*0a50*/  @!P0 IADD3 R18, P1, PT, R29, R18, RZ ;  /* 0x000000121d128210 */ /* 0x001fc80007f3e0ff */
[----:B------:R-:W-:Y:S02]  /*0a60*/  @!P0 IADD3.X R19, PT, PT, R16, R19, RZ, P1, !PT ;  /* 0x0000001310138210 */ /* 0x000fe40000ffe4ff */
[----:B-1----:R-:W-:-:S03]  /*0a70*/  @!P0 IADD3 R20, P1, PT, R29, R20, RZ ;  /* 0x000000141d148210 */ /* 0x002fc60007f3e0ff */
[----:B------:R0:W2:Y:S02]  /*0a80*/  @!P0 LDG.E R18, desc[UR6][R18.64] ;  /* 0x0000000612128981 */ /* 0x0000a4000c1e1900 */
[----:B------:R-:W-:-:S05]  /*0a90*/  @!P0 IMAD.X R21, R16, 0x1, R21, P1 ;  /* 0x0000000110158824 */ /* 0x000fca00008e0615 */
[----:B------:R-:W3:Y:S01]  /*0aa0*/  @!P0 LDG.E R20, desc[UR6][R20.64] ;  /* 0x0000000614148981 */ /* 0x000ee2000c1e1900 */
[----:B------:R-:W-:Y:S02]  /*0ab0*/  @!P0 PRMT R10, R10, 0x7632, R10 ;  /* 0x000076320a0a8816 */ /* 0x000fe4000000000a */
[----:B------:R-:W-:Y:S02]  /*0ac0*/  PRMT R29, RZ, 0x7610, R29 ;  /* 0x00007610ff1d7816 */ /* 0x000fe4000000001d */
[----:B------:R-:W-:Y:S02]  /*0ad0*/  PRMT R28, RZ, 0x7610, R28 ;  /* 0x00007610ff1c7816 */ /* 0x000fe4000000001c */
[----:B0-----:R-:W-:Y:S02]  /*0ae0*/  SHF.L.U32 R19, R10, 0x10, RZ ;  /* 0x000000100a137819 */ /* 0x001fe400000006ff */
[----:B------:R-:W-:Y:S02]  /*0af0*/  @!P0 PRMT R28, R12, 0x7632, R28 ;  /* 0x000076320c1c8816 */ /* 0x000fe4000000001c */
[----:B------:R-:W-:Y:S01]  /*0b00*/  PRMT R30, RZ, 0x7610, R30 ;  /* 0x00007610ff1e7816 */ /* 0x000fe2000000001e */
[----:B------:R-:W-:Y:S01]  /*0b10*/  FADD.FTZ R19, -R2, R19 ;  /* 0x0000001302137221 */ /* 0x000fe20000010100 */
[----:B------:R-:W-:Y:S01]  /*0b20*/  PRMT R12, RZ, 0x7610, R12 ;  /* 0x00007610ff0c7816 */ /* 0x000fe2000000000c */
[----:B------:R-:W-:Y:S01]  /*0b30*/  IMAD.U32 R28, R28, 0x10000, RZ ;  /* 0x000100001c1c7824 */ /* 0x000fe200078e00ff */
[----:B------:R-:W-:Y:S01]  /*0b40*/  PRMT R16, RZ, 0x7610, R16 ;  /* 0x00007610ff107816 */ /* 0x000fe20000000010 */
[----:B------:R-:W-:Y:S01]  /*0b50*/  FMUL.FTZ R10, R19, R14 ;  /* 0x0000000e130a7220 */ /* 0x000fe20000410000 */
[----:B--2---:R-:W-:-:S02]  /*0b60*/  @!P0 PRMT R29, R18, 0x7610, R29 ;  /* 0x00007610121d8816 */ /* 0x004fc4000000001d */
[----:B------:R-:W-:Y:S01]  /*0b70*/  @!P0 PRMT R12, R18, 0x7632, R12 ;  /* 0x00007632120c8816 */ /* 0x000fe2000000000c */
[C---:B------:R-:W-:Y:S01]  /*0b80*/  FADD.FTZ R18, R28.reuse, R0 ;  /* 0x000000001c127221 */ /* 0x040fe20000010000 */
[----:B------:R-:W-:Y:S01]  /*0b90*/  SHF.L.U32 R29, R29, 0x10, RZ ;  /* 0x000000101d1d7819 */ /* 0x000fe200000006ff */
[C---:B------:R-:W-:Y:S01]  /*0ba0*/  FFMA.FTZ R0, R28.reuse, R10, R25 ;  /* 0x0000000a1c007223 */ /* 0x040fe20000010019 */
[----:B------:R-:W-:Y:S01]  /*0bb0*/  FMUL.FTZ R28, R28, R5 ;  /* 0x000000051c1c7220 */ /* 0x000fe20000410000 */
[----:B------:R-:W-:Y:S02]  /*0bc0*/  @!P0 IADD3 R25, PT, PT, R22, 0x1, RZ ;  /* 0x0000000116198810 */ /* 0x000fe40007ffe0ff */
[----:B---3--:R-:W-:Y:S01]  /*0bd0*/  @!P0 PRMT R30, R20, 0x7610, R30 ;  /* 0x00007610141e8816 */ /* 0x008fe2000000001e */
[----:B------:R-:W-:Y:S01]  /*0be0*/  FADD.FTZ R29, -R2, R29 ;  /* 0x0000001d021d7221 */ /* 0x000fe20000010100 */
[----:B------:R-:W-:Y:S01]  /*0bf0*/  FFMA.FTZ R32, R10, R28, R13 ;  /* 0x0000001c0a207223 */ /* 0x000fe2000001000d */
[----:B------:R-:W-:Y:S01]  /*0c00*/  @!P0 PRMT R16, R20, 0x7632, R16 ;  /* 0x0000763214108816 */ /* 0x000fe20000000010 */
[----:B------:R-:W-:Y:S01]  /*0c10*/  FADD.FTZ R19, R28, R27 ;  /* 0x0000001b1c137221 */ /* 0x000fe20000010000 */
[----:B------:R-:W-:-:S02]  /*0c20*/  IMAD.U32 R30, R30, 0x10000, RZ ;  /* 0x000100001e1e7824 */ /* 0x000fc400078e00ff */
[----:B------:R-:W-:Y:S01]  /*0c30*/  FMUL.FTZ R29, R29, R14 ;  /* 0x0000000e1d1d7220 */ /* 0x000fe20000410000 */
[----:B------:R-:W-:Y:S01]  /*0c40*/  @!P0 SHF.R.S32.HI R27, RZ, 0x1f, R25 ;  /* 0x0000001fff1b8819 */ /* 0x000fe20000011419 */
[----:B------:R-:W-:Y:S02]  /*0c50*/  FADD.FTZ R20, R3, R30 ;  /* 0x0000001e03147221 */ /* 0x000fe40000010000 */
[----:B------:R-:W-:Y:S01]  /*0c60*/  FFMA.FTZ R21, R30, R29, R11 ;  /* 0x0000001d1e157223 */ /* 0x000fe2000001000b */
[----:B------:R-:W-:Y:S01]  /*0c70*/  SHF.L.U32 R3, R12, 0x10, RZ ;  /* 0x000000100c037819 */ /* 0x000fe200000006ff */
[----:B------:R-:W0:Y:S01]  /*0c80*/  @!P0 LDC.64 R10, c[0x0][0x3f8] ;  /* 0x0000fe00ff0a8b82 */ /* 0x000e220000000a00 */
[----:B------:R-:W-:-:S03]  /*0c90*/  FMUL.FTZ R30, R30, R4 ;  /* 0x000000041e1e7220 */ /* 0x000fc60000410000 */
[----:B------:R-:W-:Y:S01]  /*0ca0*/  FADD.FTZ R13, -R2, R3 ;  /* 0x00000003020d7221 */ /* 0x000fe20000010100 */
[----:B------:R-:W-:Y:S02]  /*0cb0*/  IMAD.U32 R3, R16, 0x10000, RZ ;  /* 0x0001000010037824 */ /* 0x000fe400078e00ff */
[----:B------:R-:W-:Y:S01]  /*0cc0*/  FFMA.FTZ R28, R29, R30, R32 ;  /* 0x0000001e1d1c7223 */ /* 0x000fe20000010020 */
[----:B------:R-:W-:Y:S01]  /*0cd0*/  FADD.FTZ R19, R19, R30 ;  /* 0x0000001e13137221 */ /* 0x000fe20000010000 */
[----:B------:R-:W-:Y:S01]  /*0ce0*/  FMUL.FTZ R13, R13, R14 ;  /* 0x0000000e0d0d7220 */ /* 0x000fe20000410000 */
[C---:B------:R-:W-:Y:S01]  /*0cf0*/  FMUL.FTZ R12, R3.reuse, R5 ;  /* 0x00000005030c7220 */ /* 0x040fe20000410000 */
[----:B------:R-:W-:Y:S02]  /*0d00*/  FADD.FTZ R18, R18, R3 ;  /* 0x0000000312127221 */ /* 0x000fe40000010000 */
[----:B------:R-:W-:Y:S01]  /*0d10*/  FFMA.FTZ R0, R3, R13, R0 ;  /* 0x0000000d03007223 */ /* 0x000fe20000010000 */
[----:B------:R-:W-:Y:S01]  /*0d20*/  FFMA.FTZ R3, R13, R12, R28 ;  /* 0x0000000c0d037223 */ /* 0x000fe2000001001c */
[----:B------:R-:W-:Y:S01]  /*0d30*/  FADD.FTZ R19, R12, R19 ;  /* 0x000000130c137221 */ /* 0x000fe20000010000 */
[----:B0-----:R-:W-:-:S04]  /*0d40*/  @!P0 IMAD R16, R27, R10, RZ ;  /* 0x0000000a1b108224 */ /* 0x001fc800078e02ff */
[----:B------:R-:W-:Y:S02]  /*0d50*/  @!P0 IMAD R27, R25, R11, R16 ;  /* 0x0000000b191b8224 */ /* 0x000fe400078e0210 */
[----:B------:R-:W-:-:S04]  /*0d60*/  @!P0 IMAD.MOV.U32 R16, RZ, RZ, R6 ;  /* 0x000000ffff108224 */ /* 0x000fc800078e0006 */
        /* <DEDUP_REMOVED lines=12> */
[----:B------:R-:W-:Y:S02]  /*0e30*/  PRMT R16, RZ, 0x7610, R16 ;  /* 0x00007610ff107816 */ /* 0x000fe40000000010 */
[----:B------:R-:W-:Y:S02]  /*0e40*/  PRMT R25, RZ, 0x7610, R25 ;  /* 0x00007610ff197816 */ /* 0x000fe40000000019 */
[----:B--2---:R-:W-:-:S04]  /*0e50*/  @!P0 PRMT R16, R10, 0x7610, R16 ;  /* 0x000076100a108816 */ /* 0x004fc80000000010 */
[----:B------:R-:W-:Y:S02]  /*0e60*/  SHF.L.U32 R27, R16, 0x10, RZ ;  /* 0x00000010101b7819 */ /* 0x000fe400000006ff */
[----:B------:R-:W-:Y:S02]  /*0e70*/  PRMT R16, RZ, 0x7610, R16 ;  /* 0x00007610ff107816 */ /* 0x000fe40000000010 */
[----:B---3--:R-:W-:Y:S01]  /*0e80*/  @!P0 PRMT R25, R12, 0x7610, R25 ;  /* 0x000076100c198816 */ /* 0x008fe20000000019 */
[----:B------:R-:W-:Y:S01]  /*0e90*/  FADD.FTZ R27, -R2, R27 ;  /* 0x0000001b021b7221 */ /* 0x000fe20000010100 */
[----:B------:R-:W-:Y:S02]  /*0ea0*/  @!P0 PRMT R16, R10, 0x7632, R16 ;  /* 0x000076320a108816 */ /* 0x000fe40000000010 */
[----:B------:R-:W0:Y:S01]  /*0eb0*/  @!P0 LDC.64 R10, c[0x0][0x3f8] ;  /* 0x0000fe00ff0a8b82 */ /* 0x000e220000000a00 */
[----:B------:R-:W-:Y:S02]  /*0ec0*/  IMAD.U32 R28, R25, 0x10000, RZ ;  /* 0x00010000191c7824 */ /* 0x000fe400078e00ff */
[----:B------:R-:W-:Y:S01]  /*0ed0*/  FMUL.FTZ R30, R27, R14 ;  /* 0x0000000e1b1e7220 */ /* 0x000fe20000410000 */
[----:B------:R-:W-:-:S02]  /*0ee0*/  PRMT R25, RZ, 0x7610, R25 ;  /* 0x00007610ff197816 */ /* 0x000fc40000000019 */
[----:B------:R-:W-:Y:S01]  /*0ef0*/  SHF.L.U32 R13, R16, 0x10, RZ ;  /* 0x00000010100d7819 */ /* 0x000fe200000006ff */
[----:B------:R-:W-:Y:S01]  /*0f00*/  FADD.FTZ R20, R20, R28 ;  /* 0x0000001c14147221 */ /* 0x000fe20000010000 */
[----:B------:R-:W-:Y:S01]  /*0f10*/  FFMA.FTZ R21, R28, R30, R21 ;  /* 0x0000001e1c157223 */ /* 0x000fe20000010015 */
[----:B------:R-:W-:Y:S01]  /*0f20*/  @!P0 PRMT R25, R12, 0x7632, R25 ;  /* 0x000076320c198816 */ /* 0x000fe20000000019 */
[----:B------:R-:W-:Y:S01]  /*0f30*/  FMUL.FTZ R28, R28, R4 ;  /* 0x000000041c1c7220 */ /* 0x000fe20000410000 */
[----:B------:R-:W-:Y:S01]  /*0f40*/  FADD.FTZ R13, -R2, R13 ;  /* 0x0000000d020d7221 */ /* 0x000fe20000010100 */
[----:B------:R-:W-:Y:S02]  /*0f50*/  @!P0 IADD3 R27, PT, PT, R22, 0x2, RZ ;  /* 0x00000002161b8810 */ /* 0x000fe40007ffe0ff */
[----:B------:R-:W-:Y:S01]  /*0f60*/  FFMA.FTZ R30, R30, R28, R3 ;  /* 0x0000001c1e1e7223 */ /* 0x000fe20000010003 */
[----:B------:R-:W-:Y:S02]  /*0f70*/  IMAD.U32 R3, R25, 0x10000, RZ ;  /* 0x0001000019037824 */ /* 0x000fe400078e00ff */
[----:B------:R-:W-:Y:S01]  /*0f80*/  FMUL.FTZ R13, R13, R14 ;  /* 0x0000000e0d0d7220 */ /* 0x000fe20000410000 */
[----:B------:R-:W-:Y:S01]  /*0f90*/  FADD.FTZ R19, R19, R28 ;  /* 0x0000001c13137221 */ /* 0x000fe20000010000 */
[----:B------:R-:W-:-:S02]  /*0fa0*/  FADD.FTZ R18, R18, R3 ;  /* 0x0000000312127221 */ /* 0x000fc40000010000 */
[C---:B------:R-:W-:Y:S01]  /*0fb0*/  FFMA.FTZ R25, R3.reuse, R13, R0 ;  /* 0x0000000d03197223 */ /* 0x040fe20000010000 */
[----:B------:R-:W-:Y:S01]  /*0fc0*/  FMUL.FTZ R12, R3, R5 ;  /* 0x00000005030c7220 */ /* 0x000fe20000410000 */
[----:B------:R-:W-:-:S03]  /*0fd0*/  @!P0 SHF.R.S32.HI R3, RZ, 0x1f, R27 ;  /* 0x0000001fff038819 */ /* 0x000fc6000001141b */
[----:B------:R-:W-:Y:S02]  /*0fe0*/  FFMA.FTZ R0, R13, R12, R30 ;  /* 0x0000000c0d007223 */ /* 0x000fe4000001001e */
[----:B0-----:R-:W-:Y:S02]  /*0ff0*/  @!P0 IMAD R16, R3, R10, RZ ;  /* 0x0000000a03108224 */ /* 0x001fe400078e02ff */
[----:B------:R-:W-:Y:S02]  /*1000*/  FADD.FTZ R3, R12, R19 ;  /* 0x000000130c037221 */ /* 0x000fe40000010000 */
[----:B------:R-:W-:Y:S02]  /*1010*/  @!P0 IMAD R13, R27, R11, R16 ;  /* 0x0000000b1b0d8224 */ /* 0x000fe400078e0210 */
[----:B------:R-:W-:-:S04]  /*1020*/  @!P0 IMAD.MOV.U32 R16, RZ, RZ, R6 ;  /* 0x000000ffff108224 */ /* 0x000fc800078e0006 */
[----:B------:R-:W-:-:S04]  /*1030*/  @!P0 IMAD.WIDE.U32 R10, R27, R10, R16 ;  /* 0x0000000a1b0a8225 */ /* 0x000fc800078e0010 */
[C---:B------:R-:W-:Y:S01]  /*1040*/  @!P0 IMAD.SHL.U32 R19, R10.reuse, 0x2, RZ ;  /* 0x000000020a138824 */ /* 0x040fe200078e00ff */
[----:B------:R-:W-:Y:S02]  /*1050*/  @!P0 IADD3 R11, PT, PT, R11, R13, RZ ;  /* 0x0000000d0b0b8210 */ /* 0x000fe40007ffe0ff */
[----:B------:R-:W0:Y:S02]  /*1060*/  @!P0 LDC.64 R12, c[0x0][0x398] ;  /* 0x0000e600ff0c8b82 */ /* 0x000e240000000a00 */
[----:B------:R-:W-:-:S06]  /*1070*/  @!P0 SHF.L.U64.HI R16, R10, 0x1, R11 ;  /* 0x000000010a108819 */ /* 0x000fcc000001020b */
        /* <DEDUP_REMOVED lines=8> */
[----:B------:R-:W-:Y:S01]  /*1100*/  PRMT R28, RZ, 0x7610, R28 ;  /* 0x00007610ff1c7816 */ /* 0x000fe2000000001c */
[----:B------:R-:W-:Y:S01]  /*1110*/  VIADD R24, R24, 0x4 ;  /* 0x0000000418187836 */ /* 0x000fe20000000000 */
[----:B------:R-:W-:Y:S02]  /*1120*/  PRMT R16, RZ, 0x7610, R16 ;  /* 0x00007610ff107816 */ /* 0x000fe40000000010 */
[----:B------:R-:W-:Y:S02]  /*1130*/  PRMT R27, RZ, 0x7610, R27 ;  /* 0x00007610ff1b7816 */ /* 0x000fe4000000001b */
[----:B------:R-:W-:Y:S01]  /*1140*/  ISETP.NE.AND P1, PT, R24, RZ, PT ;  /* 0x000000ff1800720c */ /* 0x000fe20003f25270 */
[----:B------:R-:W-:Y:S01]  /*1150*/  VIADD R22, R22, 0x4 ;  /* 0x0000000416167836 */ /* 0x000fe20000000000 */
[----:B--2---:R-:W-:-:S02]  /*1160*/  @!P0 PRMT R28, R12, 0x7610, R28 ;  /* 0x000076100c1c8816 */ /* 0x004fc4000000001c */
[C---:B---3--:R-:W-:Y:S02]  /*1170*/  @!P0 PRMT R19, R10.reuse, 0x7610, R19 ;  /* 0x000076100a138816 */ /* 0x048fe40000000013 */
[----:B------:R-:W-:Y:S02]  /*1180*/  @!P0 PRMT R16, R10, 0x7632, R16 ;  /* 0x000076320a108816 */ /* 0x000fe40000000010 */
[----:B------:R-:W-:Y:S01]  /*1190*/  SHF.L.U32 R19, R19, 0x10, RZ ;  /* 0x0000001013137819 */ /* 0x000fe200000006ff */
[----:B------:R-:W-:Y:S01]  /*11a0*/  IMAD.U32 R28, R28, 0x10000, RZ ;  /* 0x000100001c1c7824 */ /* 0x000fe200078e00ff */
[----:B------:R-:W-:Y:S02]  /*11b0*/  @!P0 PRMT R27, R12, 0x7632, R27 ;  /* 0x000076320c1b8816 */ /* 0x000fe4000000001b */
[----:B------:R-:W-:Y:S01]  /*11c0*/  SHF.L.U32 R11, R16, 0x10, RZ ;  /* 0x00000010100b7819 */ /* 0x000fe200000006ff */
[----:B------:R-:W-:Y:S01]  /*11d0*/  FADD.FTZ R19, -R2, R19 ;  /* 0x0000001302137221 */ /* 0x000fe20000010100 */
[----:B------:R-:W-:Y:S01]  /*11e0*/  FMUL.FTZ R12, R28, R4 ;  /* 0x000000041c0c7220 */ /* 0x000fe20000410000 */
[----:B------:R-:W-:-:S02]  /*11f0*/  SHF.L.U32 R10, R27, 0x10, RZ ;  /* 0x000000101b0a7819 */ /* 0x000fc400000006ff */
[----:B------:R-:W-:Y:S01]  /*1200*/  FMUL.FTZ R13, R19, R14 ;  /* 0x0000000e130d7220 */ /* 0x000fe20000410000 */
[----:B------:R-:W-:Y:S02]  /*1210*/  FADD.FTZ R11, -R2, R11 ;  /* 0x0000000b020b7221 */ /* 0x000fe40000010100 */
[----:B------:R-:W-:Y:S01]  /*1220*/  FMUL.FTZ R16, R10, R5 ;  /* 0x000000050a107220 */ /* 0x000fe20000410000 */
[----:B------:R-:W-:Y:S01]  /*1230*/  FFMA.FTZ R19, R28, R13, R21 ;  /* 0x0000000d1c137223 */ /* 0x000fe20000010015 */
[----:B------:R-:W-:Y:S01]  /*1240*/  FFMA.FTZ R30, R13, R12, R0 ;  /* 0x0000000c0d1e7223 */ /* 0x000fe20000010000 */
[----:B------:R-:W-:Y:S01]  /*1250*/  FADD.FTZ R13, R3, R12 ;  /* 0x0000000c030d7221 */ /* 0x000fe20000010000 */
[----:B------:R-:W-:Y:S01]  /*1260*/  FMUL.FTZ R11, R11, R14 ;  /* 0x0000000e0b0b7220 */ /* 0x000fe20000410000 */
[----:B------:R-:W-:Y:S01]  /*1270*/  FADD.FTZ R0, R18, R10 ;  /* 0x0000000a12007221 */ /* 0x000fe20000010000 */
[----:B------:R-:W-:Y:S01]  /*1280*/  FADD.FTZ R3, R20, R28 ;  /* 0x0000001c14037221 */ /* 0x000fe20000010000 */
[----:B------:R-:W-:Y:S01]  /*1290*/  FADD.FTZ R18, R16, R13 ;  /* 0x0000000d10127221 */ /* 0x000fe20000010000 */
[----:B------:R-:W-:Y:S01]  /*12a0*/  FFMA.FTZ R25, R10, R11, R25 ;  /* 0x0000000b0a197223 */ /* 0x000fe20000010019 */
[----:B------:R-:W-:Y:S01]  /*12b0*/  FFMA.FTZ R16, R11, R16, R30 ;  /* 0x000000100b107223 */ /* 0x000fe2000001001e */
[----:B------:R-:W-:Y:S06]  /*12c0*/  @P1 BRA `(.L_x_2699) ;  /* 0xfffffff400301947 */ /* 0x000fec000383ffff */
[----:B------:R-:W-:-:S07]  /*12d0*/  IADD3 R22, PT, PT, R22, -0x1, RZ ;  /* 0xffffffff16167810 */ /* 0x000fce0007ffe0ff */
.L_x_2698:
        /* <DEDUP_REMOVED lines=13> */
[----:B-----5:R-:W1:Y:S01]  /*13b0*/  @!P0 LDC.64 R10, c[0x0][0x398] ;  /* 0x0000e600ff0a8b82 */ /* 0x020e620000000a00 */
[----:B------:R-:W-:Y:S02]  /*13c0*/  @!P0 IMAD.MOV.U32 R20, RZ, RZ, R6 ;  /* 0x000000ffff148224 */ /* 0x000fe400078e0006 */
[C---:B------:R-:W-:Y:S02]  /*13d0*/  @!P0 IMAD R23, R22.reuse, UR11, R23 ;  /* 0x0000000b16178c24 */ /* 0x040fe4000f8e0217 */
[----:B------:R-:W-:-:S04]  /*13e0*/  @!P0 IMAD.WIDE.U32 R20, R22, UR10, R20 ;  /* 0x0000000a16148c25 */ /* 0x000fc8000f8e0014 */
[----:B------:R-:W-:Y:S01]  /*13f0*/  @!P0 IMAD.IADD R21, R21, 0x1, R23 ;  /* 0x0000000115158824 */ /* 0x000fe200078e0217 */
[----:B------:R-:W-:-:S04]  /*1400*/  @!P0 SHF.L.U32 R27, R20, 0x1, RZ ;  /* 0x00000001141b8819 */ /* 0x000fc800000006ff */
[----:B------:R-:W-:Y:S02]  /*1410*/  @!P0 SHF.L.U64.HI R24, R20, 0x1, R21 ;  /* 0x0000000114188819 */ /* 0x000fe40000010215 */
[----:B0-----:R-:W-:Y:S01]  /*1420*/  @!P0 IADD3 R20, P2, PT, R27, R12, RZ ;  /* 0x0000000c1b148210 */ /* 0x001fe20007f5e0ff */
[----:B------:R-:W-:-:S04]  /*1430*/  @!P0 VIADD R29, R22, 0x1 ;  /* 0x00000001161d8836 */ /* 0x000fc80000000000 */
[C---:B------:R-:W-:Y:S01]  /*1440*/  @!P0 IMAD.X R21, R24.reuse, 0x1, R13, P2 ;  /* 0x0000000118158824 */ /* 0x040fe200010e060d */
[----:B-1----:R-:W-:Y:S02]  /*1450*/  @!P0 IADD3 R26, P2, PT, R27, R10, RZ ;  /* 0x0000000a1b1a8210 */ /* 0x002fe40007f5e0ff */
[----:B------:R-:W-:Y:S01]  /*1460*/  @!P0 SHF.R.S32.HI R12, RZ, 0x1f, R29 ;  /* 0x0000001fff0c8819 */ /* 0x000fe2000001141d */
[----:B------:R-:W-:Y:S01]  /*1470*/  @!P0 IMAD.MOV.U32 R13, RZ, RZ, R17 ;  /* 0x000000ffff0d8224 */ /* 0x000fe200078e0011 */
[----:B------:R-:W-:Y:S01]  /*1480*/  @!P0 IADD3.X R27, PT, PT, R24, R11, RZ, P2, !PT ;  /* 0x0000000b181b8210 */ /* 0x000fe200017fe4ff */
[----:B------:R0:W2:Y:S01]  /*1490*/  @!P0 LDG.E R21, desc[UR6][R20.64] ;  /* 0x0000000614158981 */ /* 0x0000a2000c1e1900 */
[----:B------:R-:W1:Y:S01]  /*14a0*/  @!P0 LDC.64 R10, c[0x0][0x3a0] ;  /* 0x0000e800ff0a8b82 */ /* 0x000e620000000a00 */
[----:B------:R-:W-:Y:S02]  /*14b0*/  @!P0 IMAD R12, R12, UR10, RZ ;  /* 0x0000000a0c0c8c24 */ /* 0x000fe4000f8e02ff */
[----:B------:R-:W3:Y:S01]  /*14c0*/  @!P0 LDG.E R26, desc[UR6][R26.64] ;  /* 0x000000061a1a8981 */ /* 0x000ee2000c1e1900 */
[----:B------:R-:W-:Y:S01]  /*14d0*/  PRMT R24, RZ, 0x7610, R24 ;  /* 0x00007610ff187816 */ /* 0x000fe20000000018 */
[----:B------:R-:W-:Y:S01]  /*14e0*/  @!P0 IMAD R23, R29, UR11, R12 ;  /* 0x0000000b1d178c24 */ /* 0x000fe2000f8e020c */
[----:B------:R-:W-:-:S02]  /*14f0*/  @!P0 MOV R12, R6 ;  /* 0x00000006000c8202 */ /* 0x000fc40000000f00 */
[----:B0-----:R-:W-:-:S03]  /*1500*/  PRMT R20, RZ, 0x7610, R20 ;  /* 0x00007610ff147816 */ /* 0x001fc60000000014 */
[----:B------:R-:W-:-:S04]  /*1510*/  @!P0 IMAD.WIDE.U32 R12, R29, UR10, R12 ;  /* 0x0000000a1d0c8c25 */ /* 0x000fc8000f8e000c */
[C---:B------:R-:W-:Y:S01]  /*1520*/  @!P0 IMAD.SHL.U32 R29, R12.reuse, 0x2, RZ ;  /* 0x000000020c1d8824 */ /* 0x040fe200078e00ff */
[----:B------:R-:W-:Y:S02]  /*1530*/  @!P0 IADD3 R13, PT, PT, R13, R23, RZ ;  /* 0x000000170d0d8210 */ /* 0x000fe40007ffe0ff */
[----:B------:R-:W-:Y:S02]  /*1540*/  PRMT R23, RZ, 0x7610, R23 ;  /* 0x00007610ff177816 */ /* 0x000fe40000000017 */
[----:B------:R-:W-:Y:S02]  /*1550*/  @!P0 SHF.L.U64.HI R28, R12, 0x1, R13 ;  /* 0x000000010c1c8819 */ /* 0x000fe4000001020d */
[----:B-1----:R-:W-:-:S04]  /*1560*/  @!P0 IADD3 R12, P2, PT, R29, R10, RZ ;  /* 0x0000000a1d0c8210 */ /* 0x002fc80007f5e0ff */
[----:B------:R-:W-:Y:S02]  /*1570*/  @!P0 IADD3.X R13, PT, PT, R28, R11, RZ, P2, !PT ;  /* 0x0000000b1c0d8210 */ /* 0x000fe400017fe4ff */
[----:B------:R-:W0:Y:S03]  /*1580*/  @!P0 LDC.64 R10, c[0x0][0x398] ;  /* 0x0000e600ff0a8b82 */ /* 0x000e260000000a00 */
[----:B------:R-:W4:Y:S01]  /*1590*/  @!P0 LDG.E R12, desc[UR6][R12.64] ;  /* 0x000000060c0c8981 */ /* 0x000f22000c1e1900 */
[----:B0-----:R-:W-:-:S05]  /*15a0*/  @!P0 IADD3 R10, P2, PT, R29, R10, RZ ;  /* 0x0000000a1d0a8210 */ /* 0x001fca0007f5e0ff */
[----:B------:R-:W-:-:S05]  /*15b0*/  @!P0 IMAD.X R11, R28, 0x1, R11, P2 ;  /* 0x000000011c0b8824 */ /* 0x000fca00010e060b */
[----:B------:R0:W4:Y:S01]  /*15c0*/  @!P0 LDG.E R10, desc[UR6][R10.64] ;  /* 0x000000060a0a8981 */ /* 0x000122000c1e1900 */
[----:B------:R-:W-:Y:S02]  /*15d0*/  IADD3 R22, PT, PT, R22, 0x2, RZ ;  /* 0x0000000216167810 */ /* 0x000fe40007ffe0ff */
[C---:B--2---:R-:W-:Y:S02]  /*15e0*/  @!P0 PRMT R23, R21.reuse, 0x7610, R23 ;  /* 0x0000761015178816 */ /* 0x044fe40000000017 */
[----:B------:R-:W-:Y:S02]  /*15f0*/  @!P0 PRMT R20, R21, 0x7632, R20 ;  /* 0x0000763215148816 */ /* 0x000fe40000000014 */
[----:B------:R-:W-:Y:S02]  /*1600*/  SHF.L.U32 R23, R23, 0x10, RZ ;  /* 0x0000001017177819 */ /* 0x000fe400000006ff */
[----:B---3--:R-:W-:Y:S02]  /*1610*/  @!P0 PRMT R24, R26, 0x7610, R24 ;  /* 0x000076101a188816 */ /* 0x008fe40000000018 */
[----:B------:R-:W-:Y:S01]  /*1620*/  PRMT R21, RZ, 0x7610, R21 ;  /* 0x00007610ff157816 */ /* 0x000fe20000000015 */
[----:B------:R-:W-:-:S02]  /*1630*/  FADD.FTZ R23, -R2, R23 ;  /* 0x0000001702177221 */ /* 0x000fc40000010100 */
[----:B------:R-:W-:Y:S01]  /*1640*/  IMAD.U32 R24, R24, 0x10000, RZ ;  /* 0x0001000018187824 */ /* 0x000fe200078e00ff */
[----:B0-----:R-:W-:Y:S01]  /*1650*/  SHF.L.U32 R11, R20, 0x10, RZ ;  /* 0x00000010140b7819 */ /* 0x001fe200000006ff */
[----:B------:R-:W-:Y:S01]  /*1660*/  FMUL.FTZ R23, R23, R14 ;  /* 0x0000000e17177220 */ /* 0x000fe20000410000 */
[----:B------:R-:W-:Y:S01]  /*1670*/  @!P0 PRMT R21, R26, 0x7632, R21 ;  /* 0x000076321a158816 */ /* 0x000fe20000000015 */
[C---:B------:R-:W-:Y:S01]  /*1680*/  FMUL.FTZ R13, R24.reuse, R4 ;  /* 0x00000004180d7220 */ /* 0x040fe20000410000 */
[--C-:B------:R-:W-:Y:S01]  /*1690*/  FADD.FTZ R3, R3, R24.reuse ;  /* 0x0000001803037221 */ /* 0x100fe20000010000 */
[----:B------:R-:W-:Y:S01]  /*16a0*/  FFMA.FTZ R19, R24, R23, R19 ;  /* 0x0000001718137223 */ /* 0x000fe20000010013 */
[----:B------:R-:W-:Y:S01]  /*16b0*/  PRMT R24, RZ, 0x7610, R24 ;  /* 0x00007610ff187816 */ /* 0x000fe20000000018 */
[----:B------:R-:W-:Y:S01]  /*16c0*/  FFMA.FTZ R16, R23, R13, R16 ;  /* 0x0000000d17107223 */ /* 0x000fe20000010010 */
[----:B------:R-:W-:Y:S01]  /*16d0*/  PRMT R23, RZ, 0x7610, R23 ;  /* 0x00007610ff177816 */ /* 0x000fe20000000017 */
[----:B------:R-:W-:Y:S01]  /*16e0*/  FADD.FTZ R11, -R2, R11 ;  /* 0x0000000b020b7221 */ /* 0x000fe20000010100 */
[----:B------:R-:W-:Y:S01]  /*16f0*/  PRMT R20, RZ, 0x7610, R20 ;  /* 0x00007610ff147816 */ /* 0x000fe20000000014 */
[----:B------:R-:W-:Y:S01]  /*1700*/  FADD.FTZ R13, R18, R13 ;  /* 0x0000000d120d7221 */ /* 0x000fe20000010000 */
[----:B------:R-:W-:Y:S01]  /*1710*/  PRMT R18, RZ, 0x7610, R18 ;  /* 0x00007610ff127816 */ /* 0x000fe20000000012 */
[----:B------:R-:W-:Y:S01]  /*1720*/  FMUL.FTZ R11, R11, R14 ;  /* 0x0000000e0b0b7220 */ /* 0x000fe20000410000 */
[----:B----4-:R-:W-:-:S02]  /*1730*/  @!P0 PRMT R24, R12, 0x7610, R24 ;  /* 0x000076100c188816 */ /* 0x010fc40000000018 */
[----:B------:R-:W-:Y:S01]  /*1740*/  @!P0 PRMT R23, R12, 0x7632, R23 ;  /* 0x000076320c178816 */ /* 0x000fe20000000017 */
[----:B------:R-:W-:Y:S01]  /*1750*/  IMAD.U32 R12, R21, 0x10000, RZ ;  /* 0x00010000150c7824 */ /* 0x000fe200078e00ff */
[----:B------:R-:W-:-:S03]  /*1760*/  SHF.L.U32 R21, R24, 0x10, RZ ;  /* 0x0000001018157819 */ /* 0x000fc600000006ff */
[----:B------:R-:W-:Y:S01]  /*1770*/  FADD.FTZ R0, R0, R12 ;  /* 0x0000000c00007221 */ /* 0x000fe20000010000 */
[C---:B------:R-:W-:Y:S01]  /*1780*/  FFMA.FTZ R25, R12.reuse, R11, R25 ;  /* 0x0000000b0c197223 */ /* 0x040fe20000010019 */
[----:B------:R-:W-:Y:S02]  /*1790*/  IMAD.U32 R23, R23, 0x10000, RZ ;  /* 0x0001000017177824 */ /* 0x000fe400078e00ff */
[----:B------:R-:W-:Y:S01]  /*17a0*/  FMUL.FTZ R12, R12, R5 ;  /* 0x000000050c0c7220 */ /* 0x000fe20000410000 */
[C---:B------:R-:W-:Y:S01]  /*17b0*/  FADD.FTZ R21, -R2.reuse, R21 ;  /* 0x0000001502157221 */ /* 0x040fe20000010100 */
[----:B------:R-:W-:Y:S02]  /*17c0*/  FADD.FTZ R23, -R2, R23 ;  /* 0x0000001702177221 */ /* 0x000fe40000010100 */
[----:B------:R-:W-:Y:S01]  /*17d0*/  FADD.FTZ R13, R12, R13 ;  /* 0x0000000d0c0d7221 */ /* 0x000fe20000010000 */
[----:B------:R-:W-:Y:S01]  /*17e0*/  FFMA.FTZ R12, R11, R12, R16 ;  /* 0x0000000c0b0c7223 */ /* 0x000fe20000010010 */
[-C--:B------:R-:W-:Y:S01]  /*17f0*/  FMUL.FTZ R21, R21, R14.reuse ;  /* 0x0000000e15157220 */ /* 0x080fe20000410000 */
[----:B------:R-:W-:Y:S01]  /*1800*/  FMUL.FTZ R23, R23, R14 ;  /* 0x0000000e17177220 */ /* 0x000fe20000410000 */
[----:B------:R-:W-:-:S02]  /*1810*/  @!P0 PRMT R20, R10, 0x7610, R20 ;  /* 0x000076100a148816 */ /* 0x000fc40000000014 */
[----:B------:R-:W-:Y:S02]  /*1820*/  @!P0 PRMT R18, R10, 0x7632, R18 ;  /* 0x000076320a128816 */ /* 0x000fe40000000012 */
        /* <DEDUP_REMOVED lines=11> */
[----:B------:R-:W-:-:S07]  /*18e0*/  FFMA.FTZ R16, R23, R16, R10 ;  /* 0x0000001017107223 */ /* 0x000fce000001000a */
.L_x_2700:
[----:B------:R-:W-:Y:S05]  /*18f0*/  @P1 BRA `(.L_x_2696) ;  /* 0x0000000c00f01947 */ /* 0x000fea0003800000 */
[----:B------:R-:W0:Y:S01]  /*1900*/  LDCU.64 UR10, c[0x0][0x3f8] ;  /* 0x00007f00ff0a77ac */ /* 0x000e220008000a00 */
[----:B------:R-:W-:Y:S01]  /*1910*/  SHF.R.S32.HI R7, RZ, 0x1f, R22 ;  /* 0x0000001fff077819 */ /* 0x000fe20000011416 */
[----:B------:R-:W-:Y:S01]  /*1920*/  BSSY.RECONVERGENT B0, `(.L_x_2701) ;  /* 0x000001b000007945 */ /* 0x000fe20003800200 */
[----:B-----5:R-:W-:Y:S02]  /*1930*/  PRMT R10, RZ, 0x7610, R10 ;  /* 0x00007610ff0a7816 */ /* 0x020fe4000000000a */
[----:B------:R-:W-:Y:S02]  /*1940*/  PRMT R12, RZ, 0x7610, R12 ;  /* 0x00007610ff0c7816 */ /* 0x000fe4000000000c */
[----:B------:R-:W-:Y:S02]  /*1950*/  PRMT R13, RZ, 0x7610, R13 ;  /* 0x00007610ff0d7816 */ /* 0x000fe4000000000d */
[----:B0-----:R-:W-:Y:S01]  /*1960*/  ISETP.GE.U32.AND P0, PT, R8, UR10, PT ;  /* 0x0000000a08007c0c */ /* 0x001fe2000bf06070 */
[----:B------:R-:W-:-:S02]  /*1970*/  IMAD R11, R7, UR10, RZ ;  /* 0x0000000a070b7c24 */ /* 0x000fc4000f8e02ff */
[----:B------:R-:W-:Y:S01]  /*1980*/  IMAD.MOV.U32 R7, RZ, RZ, R17 ;  /* 0x000000ffff077224 */ /* 0x000fe200078e0011 */
[----:B------:R-:W-:Y:S01]  /*1990*/  ISETP.GE.AND.EX P0, PT, R9, UR11, PT, P0 ;  /* 0x0000000b09007c0c */ /* 0x000fe2000bf06300 */
[C-C-:B------:R-:W-:Y:S01]  /*19a0*/  IMAD R9, R22.reuse, UR11, R11.reuse ;  /* 0x0000000b16097c24 */ /* 0x140fe2000f8e020b */
[----:B------:R-:W-:Y:S01]  /*19b0*/  PRMT R11, RZ, 0x7610, R11 ;  /* 0x00007610ff0b7816 */ /* 0x000fe2000000000b */
[----:B------:R-:W-:-:S10]  /*19c0*/  IMAD.WIDE.U32 R6, R22, UR10, R6 ;  /* 0x0000000a16067c25 */ /* 0x000fd4000f8e0006 */
[----:B------:R-:W-:Y:S05]  /*19d0*/  @P0 BRA `(.L_x_2702) ;  /* 0x00000000003c0947 */ /* 0x000fea0003800000 */
[----:B------:R-:W0:Y:S01]  /*19e0*/  LDCU.64 UR10, c[0x0][0x3a0] ;  /* 0x00007400ff0a77ac */ /* 0x000e220008000a00 */
[----:B------:R-:W-:Y:S01]  /*19f0*/  IADD3 R9, PT, PT, R7, R9, RZ ;  /* 0x0000000907097210 */ /* 0x000fe20007ffe0ff */
        /* <DEDUP_REMOVED lines=13> */
.L_x_2702:
[----:B------:R-:W-:Y:S05]  /*1ad0*/  BSYNC.RECONVERGENT B0 ;  /* 0x0000000000007941 */ /* 0x000fea0003800200 */
.L_x_2701:
[----:B------:R-:W-:Y:S01]  /*1ae0*/  SHF.L.U32 R11, R11, 0x10, RZ ;  /* 0x000000100b0b7819 */ /* 0x000fe200000006ff */
[----:B------:R-:W-:Y:S01]  /*1af0*/  IMAD.U32 R7, R10, 0x10000, RZ ;  /* 0x000100000a077824 */ /* 0x000fe200078e00ff */
[----:B------:R-:W-:Y:S01]  /*1b00*/  SHF.L.U32 R6, R13, 0x10, RZ ;  /* 0x000000100d067819 */ /* 0x000fe200000006ff */
[----:B------:R-:W-:Y:S02]  /*1b10*/  IMAD.U32 R12, R12, 0x10000, RZ ;  /* 0x000100000c0c7824 */ /* 0x000fe400078e00ff */
[C---:B------:R-:W-:Y:S01]  /*1b20*/  FADD.FTZ R11, -R2.reuse, R11 ;  /* 0x0000000b020b7221 */ /* 0x040fe20000010100 */
[----:B------:R-:W-:Y:S01]  /*1b30*/  FADD.FTZ R7, -R2, R7 ;  /* 0x0000000702077221 */ /* 0x000fe20000010100 */
[----:B------:R-:W-:Y:S01]  /*1b40*/  FMUL.FTZ R9, R6, R4 ;  /* 0x0000000406097220 */ /* 0x000fe20000410000 */
[----:B------:R-:W-:Y:S01]  /*1b50*/  FMUL.FTZ R2, R12, R5 ;  /* 0x000000050c027220 */ /* 0x000fe20000410000 */
[-C--:B------:R-:W-:Y:S01]  /*1b60*/  FMUL.FTZ R11, R11, R14.reuse ;  /* 0x0000000e0b0b7220 */ /* 0x080fe20000410000 */
        /* <DEDUP_REMOVED lines=10> */
.L_x_2697:
[----:B------:R-:W-:Y:S01]  /*1c10*/  IADD3 R0, PT, PT, -R22, R23, RZ ;  /* 0x0000001716007210 */ /* 0x000fe20007ffe1ff */
[----:B------:R-:W-:Y:S01]  /*1c20*/  VIADD R3, R23, 0xffffffff ;  /* 0xffffffff17037836 */ /* 0x000fe20000000000 */
[----:B------:R-:W-:Y:S02]  /*1c30*/  CS2R R18, SRZ ;  /* 0x0000000000127805 */ /* 0x000fe4000001ff00 */
[----:B------:R-:W-:Y:S01]  /*1c40*/  MOV R8, R22 ;  /* 0x0000001600087202 */ /* 0x000fe20000000f00 */
[----:B------:R-:W-:Y:S01]  /*1c50*/  IMAD.MOV.U32 R16, RZ, RZ, RZ ;  /* 0x000000ffff107224 */ /* 0x000fe200078e00ff */
        /* <DEDUP_REMOVED lines=13> */
[----:B------:R-:W-:Y:S01]  /*1d30*/  @!P0 IADD3 R3, PT, PT, R13, R3, RZ ;  /* 0x000000030d038210 */ /* 0x000fe20007ffe0ff */
[----:B------:R-:W-:-:S03]  /*1d40*/  @!P0 IMAD.SHL.U32 R13, R12, 0x2, RZ ;  /* 0x000000020c0d8824 */ /* 0x000fc600078e00ff */
[----:B------:R-:W-:Y:S02]  /*1d50*/  @!P0 SHF.L.U64.HI R0, R12, 0x1, R3 ;  /* 0x000000010c008819 */ /* 0x000fe40000010203 */
[----:B0-----:R-:W-:-:S04]  /*1d60*/  @!P0 IADD3 R8, P1, PT, R13, R8, RZ ;  /* 0x000000080d088210 */ /* 0x001fc80007f3e0ff */
[----:B------:R-:W-:-:S05]  /*1d70*/  @!P0 IADD3.X R9, PT, PT, R0, R9, RZ, P1, !PT ;  /* 0x0000000900098210 */ /* 0x000fca0000ffe4ff */
[----:B------:R0:W2:Y:S01]  /*1d80*/  @!P0 LDG.E R8, desc[UR6][R8.64] ;  /* 0x0000000608088981 */ /* 0x0000a2000c1e1900 */
[----:B-1----:R-:W-:-:S05]  /*1d90*/  @!P0 IADD3 R12, P1, PT, R13, R18, RZ ;  /* 0x000000120d0c8210 */ /* 0x002fca0007f3e0ff */
[----:B------:R-:W-:-:S05]  /*1da0*/  @!P0 IMAD.X R13, R0, 0x1, R19, P1 ;  /* 0x00000001000d8824 */ /* 0x000fca00008e0613 */
[----:B------:R-:W3:Y:S01]  /*1db0*/  @!P0 LDG.E R12, desc[UR6][R12.64] ;  /* 0x000000060c0c8981 */ /* 0x000ee2000c1e1900 */
[----:B------:R-:W-:Y:S02]  /*1dc0*/  PRMT R3, RZ, 0x7610, R3 ;  /* 0x00007610ff037816 */ /* 0x000fe40000000003 */
[----:B------:R-:W-:Y:S02]  /*1dd0*/  PRMT R0, RZ, 0x7610, R0 ;  /* 0x00007610ff007816 */ /* 0x000fe40000000000 */
[----:B0-----:R-:W-:Y:S02]  /*1de0*/  PRMT R9, RZ, 0x7610, R9 ;  /* 0x00007610ff097816 */ /* 0x001fe40000000009 */
[C---:B--2---:R-:W-:Y:S02]  /*1df0*/  @!P0 PRMT R3, R8.reuse, 0x7610, R3 ;  /* 0x0000761008038816 */ /* 0x044fe40000000003 */
[----:B------:R-:W-:Y:S02]  /*1e00*/  @!P0 PRMT R0, R8, 0x7632, R0 ;  /* 0x0000763208008816 */ /* 0x000fe40000000000 */
[----:B------:R-:W-:-:S02]  /*1e10*/  SHF.L.U32 R3, R3, 0x10, RZ ;  /* 0x0000001003037819 */ /* 0x000fc400000006ff */
[----:B------:R-:W-:Y:S01]  /*1e20*/  PRMT R8, RZ, 0x7610, R8 ;  /* 0x00007610ff087816 */ /* 0x000fe20000000008 */
[----:B------:R-:W-:Y:S02]  /*1e30*/  IMAD.U32 R19, R0, 0x10000, RZ ;  /* 0x0001000000137824 */ /* 0x000fe400078e00ff */
[C---:B------:R-:W-:Y:S02]  /*1e40*/  FADD.FTZ R3, -R2.reuse, R3 ;  /* 0x0000000302037221 */ /* 0x040fe40000010100 */
[----:B------:R-:W-:Y:S01]  /*1e50*/  FADD.FTZ R19, -R2, R19 ;  /* 0x0000001302137221 */ /* 0x000fe20000010100 */
[C---:B---3--:R-:W-:Y:S01]  /*1e60*/  @!P0 PRMT R9, R12.reuse, 0x7610, R9 ;  /* 0x000076100c098816 */ /* 0x048fe20000000009 */
[-C--:B------:R-:W-:Y:S01]  /*1e70*/  FMUL.FTZ R3, R3, R14.reuse ;  /* 0x0000000e03037220 */ /* 0x080fe20000410000 */
        /* <DEDUP_REMOVED lines=25> */
[----:B------:R-:W-:Y:S01]  /*2010*/  FADD.FTZ R18, RZ, R8 ;  /* 0x00000008ff127221 */ /* 0x000fe20000010000 */
[----:B------:R-:W-:Y:S01]  /*2020*/  FFMA.FTZ R25, R0, R13, RZ ;  /* 0x0000000d00197223 */ /* 0x000fe200000100ff */
[----:B------:R-:W-:Y:S01]  /*2030*/  IADD3 R8, PT, PT, R22, 0x1, RZ ;  /* 0x0000000116087810 */ /* 0x000fe20007ffe0ff */
[----:B------:R-:W-:Y:S01]  /*2040*/  FFMA.FTZ R16, R0, R19, R21 ;  /* 0x0000001300107223 */ /* 0x000fe20000010015 */
[----:B------:R-:W-:Y:S01]  /*2050*/  FADD.FTZ R18, R19, R18 ;  /* 0x0000001213127221 */ /* 0x000fe20000010000 */
[----:B------:R-:W-:Y:S01]  /*2060*/  FFMA.FTZ R19, R3, R9, RZ ;  /* 0x0000000903137223 */ /* 0x000fe200000100ff */
[----:B------:R-:W-:Y:S01]  /*2070*/  FADD.FTZ R3, RZ, R9 ;  /* 0x00000009ff037221 */ /* 0x000fe20000010000 */
[----:B------:R-:W-:-:S07]  /*2080*/  FADD.FTZ R0, RZ, R13 ;  /* 0x0000000dff007221 */ /* 0x000fce0000010000 */
.L_x_2703:
[----:B------:R-:W-:Y:S05]  /*2090*/  @!P2 BRA `(.L_x_2696) ;  /* 0x000000080008a947 */ /* 0x000fea0003800000 */
[----:B------:R-:W-:-:S07]  /*20a0*/  IMAD.IADD R9, R8, 0x1, -R23 ;  /* 0x0000000108097824 */ /* 0x000fce00078e0a17 */
.L_x_2704:
[----:B------:R-:W0:Y:S01]  /*20b0*/  @!P0 LDC.64 R22, c[0x0][0x3f8] ;  /* 0x0000fe00ff168b82 */ /* 0x000e220000000a00 */
[----:B------:R-:W-:Y:S02]  /*20c0*/  @!P0 SHF.R.S32.HI R21, RZ, 0x1f, R8 ;  /* 0x0000001fff158819 */ /* 0x000fe40000011408 */
[----:B------:R-:W-:-:S05]  /*20d0*/  @!P0 MOV R20, R6 ;  /* 0x0000000600148202 */ /* 0x000fca0000000f00 */
[----:B------:R-:W1:Y:S01]  /*20e0*/  @!P0 LDC.64 R12, c[0x0][0x3a0] ;  /* 0x0000e800ff0c8b82 */ /* 0x000e620000000a00 */
[-C--:B0-----:R-:W-:Y:S02]  /*20f0*/  @!P0 IMAD R24, R21, R22.reuse, RZ ;  /* 0x0000001615188224 */ /* 0x081fe400078e02ff */
[----:B------:R-:W-:Y:S02]  /*2100*/  @!P0 IMAD.MOV.U32 R21, RZ, RZ, R17 ;  /* 0x000000ffff158224 */ /* 0x000fe400078e0011 */
[C---:B------:R-:W-:Y:S02]  /*2110*/  @!P0 IMAD R23, R8.reuse, R23, R24 ;  /* 0x0000001708178224 */ /* 0x040fe400078e0218 */
[----:B------:R-:W-:-:S04]  /*2120*/  @!P0 IMAD.WIDE.U32 R20, R8, R22, R20 ;  /* 0x0000001608148225 */ /* 0x000fc800078e0014 */
[----:B------:R-:W-:Y:S01]  /*2130*/  @!P0 IMAD.IADD R21, R21, 0x1, R23 ;  /* 0x0000000115158824 */ /* 0x000fe200078e0217 */
[----:B------:R-:W-:-:S04]  /*2140*/  @!P0 SHF.L.U32 R29, R20, 0x1, RZ ;  /* 0x00000001141d8819 */ /* 0x000fc800000006ff */
[----:B-1----:R-:W-:Y:S02]  /*2150*/  @!P0 IADD3 R26, P1, PT, R29, R12, RZ ;  /* 0x0000000c1d1a8210 */ /* 0x002fe40007f3e0ff */
[----:B------:R-:W-:-:S04]  /*2160*/  @!P0 SHF.L.U64.HI R20, R20, 0x1, R21 ;  /* 0x0000000114148819 */ /* 0x000fc80000010215 */
[----:B------:R-:W-:Y:S02]  /*2170*/  @!P0 IADD3.X R27, PT, PT, R20, R13, RZ, P1, !PT ;  /* 0x0000000d141b8210 */ /* 0x000fe40000ffe4ff */
[----:B------:R-:W0:Y:S03]  /*2180*/  @!P0 LDC.64 R12, c[0x0][0x398] ;  /* 0x0000e600ff0c8b82 */ /* 0x000e260000000a00 */
[----:B------:R1:W2:Y:S01]  /*2190*/  @!P0 LDG.E R22, desc[UR6][R26.64] ;  /* 0x000000061a168981 */ /* 0x0002a2000c1e1900 */
[----:B0-----:R-:W-:-:S05]  /*21a0*/  @!P0 IADD3 R28, P1, PT, R29, R12, RZ ;  /* 0x0000000c1d1c8210 */ /* 0x001fca0007f3e0ff */
[----:B------:R-:W-:Y:S02]  /*21b0*/  @!P0 IMAD.X R29, R20, 0x1, R13, P1 ;  /* 0x00000001141d8824 */ /* 0x000fe400008e060d */
[----:B------:R-:W0:Y:S03]  /*21c0*/  @!P0 LDC.64 R12, c[0x0][0x3f8] ;  /* 0x0000fe00ff0c8b82 */ /* 0x000e260000000a00 */
[----:B------:R-:W3:Y:S01]  /*21d0*/  @!P0 LDG.E R23, desc[UR6][R28.64] ;  /* 0x000000061c178981 */ /* 0x000ee2000c1e1900 */
[----:B------:R-:W-:-:S04]  /*21e0*/  @!P0 IADD3 R31, PT, PT, R8, 0x1, RZ ;  /* 0x00000001081f8810 */ /* 0x000fc80007ffe0ff */
        /* <DEDUP_REMOVED lines=8> */
[----:B-1----:R-:W-:-:S04]  /*2270*/  @!P0 SHF.L.U32 R27, R20, 0x1, RZ ;  /* 0x00000001141b8819 */ /* 0x002fc800000006ff */
[----:B------:R-:W-:Y:S02]  /*2280*/  @!P0 SHF.L.U64.HI R24, R20, 0x1, R21 ;  /* 0x0000000114188819 */ /* 0x000fe40000010215 */
[----:B------:R-:W1:Y:S01]  /*2290*/  @!P0 LDC.64 R20, c[0x0][0x398] ;  /* 0x0000e600ff148b82 */ /* 0x000e620000000a00 */
[----:B0-----:R-:W-:-:S05]  /*22a0*/  @!P0 IADD3 R12, P1, PT, R27, R12, RZ ;  /* 0x0000000c1b0c8210 */ /* 0x001fca0007f3e0ff */
[----:B------:R-:W-:-:S05]  /*22b0*/  @!P0 IMAD.X R13, R24, 0x1, R13, P1 ;  /* 0x00000001180d8824 */ /* 0x000fca00008e060d */
[----:B------:R0:W4:Y:S01]  /*22c0*/  @!P0 LDG.E R12, desc[UR6][R12.64] ;  /* 0x000000060c0c8981 */ /* 0x000122000c1e1900 */
[----:B-1----:R-:W-:-:S04]  /*22d0*/  @!P0 IADD3 R20, P1, PT, R27, R20, RZ ;  /* 0x000000141b148210 */ /* 0x002fc80007f3e0ff */
[----:B------:R-:W-:-:S05]  /*22e0*/  @!P0 IADD3.X R21, PT, PT, R24, R21, RZ, P1, !PT ;  /* 0x0000001518158210 */ /* 0x000fca0000ffe4ff */
[----:B------:R1:W4:Y:S01]  /*22f0*/  @!P0 LDG.E R20, desc[UR6][R20.64] ;  /* 0x0000000614148981 */ /* 0x000322000c1e1900 */
[----:B------:R-:W-:Y:S01]  /*2300*/  PRMT R24, RZ, 0x7610, R24 ;  /* 0x00007610ff187816 */ /* 0x000fe20000000018 */
[----:B------:R-:W-:Y:S01]  /*2310*/  VIADD R9, R9, 0x2 ;  /* 0x0000000209097836 */ /* 0x000fe20000000000 */
[----:B0-----:R-:W-:Y:S02]  /*2320*/  PRMT R13, RZ, 0x7610, R13 ;  /* 0x00007610ff0d7816 */ /* 0x001fe4000000000d */
[----:B------:R-:W-:Y:S02]  /*2330*/  IADD3 R8, PT, PT, R8, 0x2, RZ ;  /* 0x0000000208087810 */ /* 0x000fe40007ffe0ff */
[----:B------:R-:W-:Y:S02]  /*2340*/  ISETP.NE.AND P1, PT, R9, RZ, PT ;  /* 0x000000ff0900720c */ /* 0x000fe40003f25270 */
[----:B--2---:R-:W-:-:S05]  /*2350*/  @!P0 PRMT R24, R22, 0x7610, R24 ;  /* 0x0000761016188816 */ /* 0x004fca0000000018 */
[----:B------:R-:W-:-:S04]  /*2360*/  IMAD.U32 R27, R24, 0x10000, RZ ;  /* 0x00010000181b7824 */ /* 0x000fc800078e00ff */
[----:B------:R-:W-:-:S04]  /*2370*/  FADD.FTZ R27, -R2, R27 ;  /* 0x0000001b021b7221 */ /* 0x000fc80000010100 */
[----:B------:R-:W-:-:S04]  /*2380*/  FMUL.FTZ R27, R27, R14 ;  /* 0x0000000e1b1b7220 */ /* 0x000fc80000410000 */
[----:B-----5:R-:W-:-:S04]  /*2390*/  FFMA.FTZ R24, R27, R4, R10 ;  /* 0x000000041b187223 */ /* 0x020fc8000001000a */
[----:B------:R-:W-:-:S06]  /*23a0*/  FMUL.FTZ R26, R24, -1.4426950216293334961 ;  /* 0xbfb8aa3b181a7820 */ /* 0x000fcc0000410000 */
[----:B------:R-:W0:Y:S01]  /*23b0*/  MUFU.EX2 R26, R26 ;  /* 0x0000001a001a7308 */ /* 0x000e220000000800 */
[----:B---3--:R-:W-:-:S04]  /*23c0*/  @!P0 PRMT R13, R23, 0x7610, R13 ;  /* 0x00007610170d8816 */ /* 0x008fc8000000000d */
[----:B------:R-:W-:Y:S01]  /*23d0*/  SHF.L.U32 R13, R13, 0x10, RZ ;  /* 0x000000100d0d7819 */ /* 0x000fe200000006ff */
[----:B0-----:R-:W-:-:S06]  /*23e0*/  FADD.FTZ R28, R26, 1 ;  /* 0x3f8000001a1c7421 */ /* 0x001fcc0000010000 */
[----:B------:R-:W0:Y:S02]  /*23f0*/  MUFU.RCP R28, R28 ;  /* 0x0000001c001c7308 */ /* 0x000e240000001000 */
[----:B0-----:R-:W-:Y:S01]  /*2400*/  FMUL.FTZ R29, R13, R28 ;  /* 0x0000001c0d1d7220 */ /* 0x001fe20000410000 */
[----:B------:R-:W-:-:S04]  /*2410*/  FADD.FTZ R13, -R28, 1 ;  /* 0x3f8000001c0d7421 */ /* 0x000fc80000010100 */
[----:B------:R-:W-:Y:S01]  /*2420*/  FFMA.FTZ R24, R24, R13, 1 ;  /* 0x3f80000018187423 */ /* 0x000fe2000001000d */
[----:B------:R-:W-:-:S03]  /*2430*/  PRMT R13, RZ, 0x7610, R13 ;  /* 0x00007610ff0d7816 */ /* 0x000fc6000000000d */
[----:B------:R-:W-:Y:S01]  /*2440*/  FMUL.FTZ R24, R29, R24 ;  /* 0x000000181d187220 */ /* 0x000fe20000410000 */
[----:B------:R-:W-:-:S03]  /*2450*/  @!P0 PRMT R13, R22, 0x7632, R13 ;  /* 0x00007632160d8816 */ /* 0x000fc6000000000d */
[----:B------:R-:W-:Y:S01]  /*2460*/  FADD.FTZ R3, R24, R3 ;  /* 0x0000000318037221 */ /* 0x000fe20000010000 */
[----:B------:R-:W-:Y:S01]  /*2470*/  FFMA.FTZ R19, R27, R24, R19 ;  /* 0x000000181b137223 */ /* 0x000fe20000010013 */
[----:B------:R-:W-:-:S04]  /*2480*/  IMAD.U32 R13, R13, 0x10000, RZ ;  /* 0x000100000d0d7824 */ /* 0x000fc800078e00ff */
[--C-:B-1----:R-:W-:Y:S01]  /*2490*/  FADD.FTZ R21, -R2, R13.reuse ;  /* 0x0000000d02157221 */ /* 0x102fe20000010100 */
[----:B------:R-:W-:-:S03]  /*24a0*/  PRMT R13, RZ, 0x7610, R13 ;  /* 0x00007610ff0d7816 */ /* 0x000fc6000000000d */
[----:B------:R-:W-:Y:S01]  /*24b0*/  FMUL.FTZ R22, R21, R14 ;  /* 0x0000000e15167220 */ /* 0x000fe20000410000 */
[----:B------:R-:W-:-:S03]  /*24c0*/  @!P0 PRMT R13, R23, 0x7632, R13 ;  /* 0x00007632170d8816 */ /* 0x000fc6000000000d */
[----:B------:R-:W-:Y:S01]  /*24d0*/  FFMA.FTZ R21, R22, R5, R11 ;  /* 0x0000000516157223 */ /* 0x000fe2000001000b */
[----:B------:R-:W-:-:S03]  /*24e0*/  SHF.L.U32 R13, R13, 0x10, RZ ;  /* 0x000000100d0d7819 */ /* 0x000fc600000006ff */
[----:B------:R-:W-:-:S06]  /*24f0*/  FMUL.FTZ R23, R21, -1.4426950216293334961 ;  /* 0xbfb8aa3b15177820 */ /* 0x000fcc0000410000 */
[----:B------:R-:W0:Y:S02]  /*2500*/  MUFU.EX2 R23, R23 ;  /* 0x0000001700177308 */ /* 0x000e240000000800 */
[----:B0-----:R-:W-:Y:S01]  /*2510*/  FADD.FTZ R26, R23, 1 ;  /* 0x3f800000171a7421 */ /* 0x001fe20000010000 */
[----:B------:R-:W-:-:S04]  /*2520*/  FMUL.FTZ R23, R24, R4 ;  /* 0x0000000418177220 */ /* 0x000fc80000410000 */
[----:B------:R-:W-:Y:S01]  /*2530*/  FFMA.FTZ R27, R27, R23, R16 ;  /* 0x000000171b1b7223 */ /* 0x000fe20000010010 */
[----:B------:R-:W0:Y:S01]  /*2540*/  MUFU.RCP R26, R26 ;  /* 0x0000001a001a7308 */ /* 0x000e220000001000 */
[----:B------:R-:W-:Y:S01]  /*2550*/  FADD.FTZ R18, R23, R18 ;  /* 0x0000001217127221 */ /* 0x000fe20000010000 */
[----:B0-----:R-:W-:Y:S01]  /*2560*/  FADD.FTZ R28, -R26, 1 ;  /* 0x3f8000001a1c7421 */ /* 0x001fe20000010100 */
[----:B------:R-:W-:-:S03]  /*2570*/  FMUL.FTZ R13, R13, R26 ;  /* 0x0000001a0d0d7220 */ /* 0x000fc60000410000 */
[----:B------:R-:W-:Y:S01]  /*2580*/  FFMA.FTZ R28, R21, R28, 1 ;  /* 0x3f800000151c7423 */ /* 0x000fe2000001001c */
[----:B------:R-:W-:-:S03]  /*2590*/  PRMT R21, RZ, 0x7610, R21 ;  /* 0x00007610ff157816 */ /* 0x000fc60000000015 */
[----:B------:R-:W-:Y:S01]  /*25a0*/  FMUL.FTZ R13, R13, R28 ;  /* 0x0000001c0d0d7220 */ /* 0x000fe20000410000 */
[----:B----4-:R-:W-:Y:S02]  /*25b0*/  @!P0 PRMT R21, R12, 0x7610, R21 ;  /* 0x000076100c158816 */ /* 0x010fe40000000015 */
[----:B------:R-:W-:Y:S01]  /*25c0*/  PRMT R12, RZ, 0x7610, R12 ;  /* 0x00007610ff0c7816 */ /* 0x000fe2000000000c */
[----:B------:R-:W-:Y:S02]  /*25d0*/  FFMA.FTZ R25, R22, R13, R25 ;  /* 0x0000000d16197223 */ /* 0x000fe40000010019 */
[----:B------:R-:W-:Y:S01]  /*25e0*/  IMAD.U32 R21, R21, 0x10000, RZ ;  /* 0x0001000015157824 */ /* 0x000fe200078e00ff */
[----:B------:R-:W-:Y:S02]  /*25f0*/  @!P0 PRMT R12, R20, 0x7610, R12 ;  /* 0x00007610140c8816 */ /* 0x000fe4000000000c */
[----:B------:R-:W-:Y:S01]  /*2600*/  PRMT R20, RZ, 0x7610, R20 ;  /* 0x00007610ff147816 */ /* 0x000fe20000000014 */
[----:B------:R-:W-:Y:S01]  /*2610*/  FADD.FTZ R21, -R2, R21 ;  /* 0x0000001502157221 */ /* 0x000fe20000010100 */
[----:B------:R-:W-:-:S02]  /*2620*/  SHF.L.U32 R16, R12, 0x10, RZ ;  /* 0x000000100c107819 */ /* 0x000fc400000006ff */
[----:B------:R-:W-:Y:S01]  /*2630*/  PRMT R12, RZ, 0x7610, R12 ;  /* 0x00007610ff0c7816 */ /* 0x000fe2000000000c */
[----:B------:R-:W-:Y:S01]  /*2640*/  FMUL.FTZ R21, R21, R14 ;  /* 0x0000000e15157220 */ /* 0x000fe20000410000 */
[----:B------:R-:W-:Y:S02]  /*2650*/  @!P0 PRMT R20, R20, 0x7632, R20 ;  /* 0x0000763214148816 */ /* 0x000fe40000000014 */
[----:B------:R-:W-:Y:S01]  /*2660*/  @!P0 PRMT R12, R12, 0x7632, R12 ;  /* 0x000076320c0c8816 */ /* 0x000fe2000000000c */
[----:B------:R-:W-:Y:S01]  /*2670*/  FFMA.FTZ R24, R21, R4, R10 ;  /* 0x0000000415187223 */ /* 0x000fe2000001000a */
[----:B------:R-:W-:-:S03]  /*2680*/  SHF.L.U32 R20, R20, 0x10, RZ ;  /* 0x0000001014147819 */ /* 0x000fc600000006ff */
[----:B------:R-:W-:Y:S01]  /*2690*/  FMUL.FTZ R26, R24, -1.4426950216293334961 ;  /* 0xbfb8aa3b181a7820 */ /* 0x000fe20000410000 */
[----:B------:R-:W-:-:S04]  /*26a0*/  IMAD.U32 R23, R12, 0x10000, RZ ;  /* 0x000100000c177824 */ /* 0x000fc800078e00ff */
[----:B------:R-:W-:Y:S01]  /*26b0*/  FADD.FTZ R23, -R2, R23 ;  /* 0x0000001702177221 */ /* 0x000fe20000010100 */
[----:B------:R-:W0:Y:S02]  /*26c0*/  MUFU.EX2 R26, R26 ;  /* 0x0000001a001a7308 */ /* 0x000e240000000800 */
[----:B0-----:R-:W-:-:S06]  /*26d0*/  FADD.FTZ R28, R26, 1 ;  /* 0x3f8000001a1c7421 */ /* 0x001fcc0000010000 */
[----:B------:R-:W0:Y:S02]  /*26e0*/  MUFU.RCP R29, R28 ;  /* 0x0000001c001d7308 */ /* 0x000e240000001000 */
[----:B0-----:R-:W-:Y:S01]  /*26f0*/  FMUL.FTZ R30, R16, R29 ;  /* 0x0000001d101e7220 */ /* 0x001fe20000410000 */
[----:B------:R-:W-:Y:S01]  /*2700*/  FMUL.FTZ R16, R23, R14 ;  /* 0x0000000e17107220 */ /* 0x000fe20000410000 */
[----:B------:R-:W-:-:S03]  /*2710*/  FADD.FTZ R29, -R29, 1 ;  /* 0x3f8000001d1d7421 */ /* 0x000fc60000010100 */
[----:B------:R-:W-:Y:S01]  /*2720*/  FFMA.FTZ R23, R16, R5, R11 ;  /* 0x0000000510177223 */ /* 0x000fe2000001000b */
[----:B------:R-:W-:-:S03]  /*2730*/  FFMA.FTZ R29, R24, R29, 1 ;  /* 0x3f800000181d7423 */ /* 0x000fc6000001001d */
[----:B------:R-:W-:Y:S01]  /*2740*/  FMUL.FTZ R24, R23, -1.4426950216293334961 ;  /* 0xbfb8aa3b17187820 */ /* 0x000fe20000410000 */
[----:B------:R-:W-:-:S04]  /*2750*/  FMUL.FTZ R12, R30, R29 ;  /* 0x0000001d1e0c7220 */ /* 0x000fc80000410000 */
[----:B------:R-:W-:Y:S01]  /*2760*/  FADD.FTZ R3, R3, R12 ;  /* 0x0000000c03037221 */ /* 0x000fe20000010000 */
[----:B------:R-:W0:Y:S01]  /*2770*/  MUFU.EX2 R24, R24 ;  /* 0x0000001800187308 */ /* 0x000e220000000800 */
[----:B------:R-:W-:Y:S01]  /*2780*/  FFMA.FTZ R19, R21, R12, R19 ;  /* 0x0000000c15137223 */ /* 0x000fe20000010013 */
[----:B0-----:R-:W-:-:S06]  /*2790*/  FADD.FTZ R26, R24, 1 ;  /* 0x3f800000181a7421 */ /* 0x001fcc0000010000 */
[----:B------:R-:W0:Y:S02]  /*27a0*/  MUFU.RCP R29, R26 ;  /* 0x0000001a001d7308 */ /* 0x000e240000001000 */
[----:B0-----:R-:W-:Y:S01]  /*27b0*/  FADD.FTZ R28, -R29, 1 ;  /* 0x3f8000001d1c7421 */ /* 0x001fe20000010100 */
[----:B------:R-:W-:Y:S01]  /*27c0*/  FMUL.FTZ R20, R20, R29 ;  /* 0x0000001d14147220 */ /* 0x000fe20000410000 */
[C---:B------:R-:W-:Y:S01]  /*27d0*/  FADD.FTZ R29, R13.reuse, R0 ;  /* 0x000000000d1d7221 */ /* 0x040fe20000010000 */
[----:B------:R-:W-:Y:S01]  /*27e0*/  FMUL.FTZ R0, R13, R5 ;  /* 0x000000050d007220 */ /* 0x000fe20000410000 */
[----:B------:R-:W-:-:S03]  /*27f0*/  FFMA.FTZ R23, R23, R28, 1 ;  /* 0x3f80000017177423 */ /* 0x000fc6000001001c */
[----:B------:R-:W-:Y:S01]  /*2800*/  FFMA.FTZ R27, R22, R0, R27 ;  /* 0x00000000161b7223 */ /* 0x000fe2000001001b */
[----:B------:R-:W-:Y:S01]  /*2810*/  FADD.FTZ R31, R0, R18 ;  /* 0x00000012001f7221 */ /* 0x000fe20000010000 */
[----:B------:R-:W-:Y:S01]  /*2820*/  FMUL.FTZ R20, R20, R23 ;  /* 0x0000001714147220 */ /* 0x000fe20000410000 */
[----:B------:R-:W-:-:S03]  /*2830*/  FMUL.FTZ R0, R12, R4 ;  /* 0x000000040c007220 */ /* 0x000fc60000410000 */
[----:B------:R-:W-:Y:S01]  /*2840*/  FMUL.FTZ R13, R20, R5 ;  /* 0x00000005140d7220 */ /* 0x000fe20000410000 */
[----:B------:R-:W-:Y:S01]  /*2850*/  FFMA.FTZ R12, R21, R0, R27 ;  /* 0x00000000150c7223 */ /* 0x000fe2000001001b */
[----:B------:R-:W-:Y:S01]  /*2860*/  FADD.FTZ R18, R31, R0 ;  /* 0x000000001f127221 */ /* 0x000fe20000010000 */
[C---:B------:R-:W-:Y:S01]  /*2870*/  FFMA.FTZ R25, R16.reuse, R20, R25 ;  /* 0x0000001410197223 */ /* 0x040fe20000010019 */
[----:B------:R-:W-:Y:S01]  /*2880*/  FADD.FTZ R0, R29, R20 ;  /* 0x000000141d007221 */ /* 0x000fe20000010000 */
[----:B------:R-:W-:Y:S01]  /*2890*/  FFMA.FTZ R16, R16, R13, R12 ;  /* 0x0000000d10107223 */ /* 0x000fe2000001000c */
[----:B------:R-:W-:Y:S01]  /*28a0*/  FADD.FTZ R18, R13, R18 ;  /* 0x000000120d127221 */ /* 0x000fe20000010000 */
[----:B------:R-:W-:Y:S06]  /*28b0*/  @P1 BRA `(.L_x_2704) ;  /* 0xfffffff400fc1947 */ /* 0x000fec000383ffff */
.L_x_2696:
[----:B------:R-:W0:Y:S01]  /*28c0*/  S2R R2, SR_TID.X ;  /* 0x0000000000027919 */ /* 0x000e220000002100 */
[----:B------:R-:W1:Y:S01]  /*28d0*/  LDCU UR4, c[0x0][0x424] ;  /* 0x00008480ff0477ac */ /* 0x000e620008000800 */
[----:B-----5:R-:W-:Y:S01]  /*28e0*/  IMAD.MOV R4, RZ, RZ, -R15 ;  /* 0x000000ffff047224 */ /* 0x020fe200078e0a0f */
[----:B------:R-:W-:Y:S01]  /*28f0*/  MOV R5, 0x400 ;  /* 0x0000040000057802 */ /* 0x000fe20000000f00 */
[----:B------:R-:W2:Y:S01]  /*2900*/  S2R R6, SR_CgaCtaId ;  /* 0x0000000000067919 */ /* 0x000ea20000008800 */
        /* <DEDUP_REMOVED lines=13> */
[----:B------:R-:W-:-:S04]  /*29e0*/  UMOV UR4, 0xffffffff ;  /* 0xffffffff00047882 */ /* 0x000fc80000000000 */
[----:B------:R-:W-:Y:S04]  /*29f0*/  LDS R6, [R23+0x14] ;  /* 0x0000140017067984 */ /* 0x000fe80000000800 */
[----:B------:R-:W1:Y:S04]  /*2a00*/  LDS R7, [R23+0x20] ;  /* 0x0000200017077984 */ /* 0x000e680000000800 */
[----:B0-----:R-:W0:Y:S04]  /*2a10*/  LDS R4, [R23+0x1c] ;  /* 0x00001c0017047984 */ /* 0x001e280000000800 */
[----:B------:R-:W-:Y:S04]  /*2a20*/  LDS R8, [R23+0x18] ;  /* 0x0000180017087984 */ /* 0x000fe80000000800 */
[----:B------:R-:W2:Y:S04]  /*2a30*/  LDS R9, [R23+0x24] ;  /* 0x0000240017097984 */ /* 0x000ea80000000800 */
[----:B------:R-:W3:Y:S04]  /*2a40*/  LDS R10, [R23+0x2c] ;  /* 0x00002c00170a7984 */ /* 0x000ee80000000800 */
[----:B------:R-:W4:Y:S04]  /*2a50*/  LDS R11, [R23+0x28] ;  /* 0x00002800170b7984 */ /* 0x000f280000000800 */
[----:B------:R-:W5:Y:S04]  /*2a60*/  LDS R12, [R23+0x30] ;  /* 0x00003000170c7984 */ /* 0x000f680000000800 */
[----:B------:R-:W5:Y:S04]  /*2a70*/  LDS R17, [R23+0x38] ;  /* 0x0000380017117984 */ /* 0x000f680000000800 */
[----:B------:R-:W5:Y:S04]  /*2a80*/  LDS R13, [R23+0x34] ;  /* 0x00003400170d7984 */ /* 0x000f680000000800 */
[----:B------:R-:W5:Y:S04]  /*2a90*/  LDS R21, [R23+0x3c] ;  /* 0x00003c0017157984 */ /* 0x000f680000000800 */
[----:B------:R-:W5:Y:S01]  /*2aa0*/  LDS R16, [R23+0x44] ;  /* 0x0000440017107984 */ /* 0x000f620000000800 */
[----:B-1----:R-:W-:-:S03]  /*2ab0*/  FADD.FTZ R22, R6, R7 ;  /* 0x0000000706167221 */ /* 0x002fc60000010000 */
[----:B------:R-:W1:Y:S01]  /*2ac0*/  LDS R18, [R23+0x48] ;  /* 0x0000480017127984 */ /* 0x000e620000000800 */
[----:B0-----:R-:W-:-:S03]  /*2ad0*/  ISETP.NE.AND P1, PT, R4, RZ, PT ;  /* 0x000000ff0400720c */ /* 0x001fc60003f25270 */
[----:B------:R-:W0:Y:S01]  /*2ae0*/  LDS R20, [R23+0x10] ;  /* 0x0000100017147984 */ /* 0x000e220000000800 */
[----:B------:R-:W-:-:S03]  /*2af0*/  FSEL R27, R22, R7, !P1 ;  /* 0x00000007161b7208 */ /* 0x000fc60004800000 */
[----:B------:R5:W0:Y:S01]  /*2b00*/  LDS R14, [R23+0x40] ;  /* 0x00004000170e7984 */ /* 0x000a220000000800 */
[----:B--2---:R-:W-:Y:S01]  /*2b10*/  FADD.FTZ R24, R8, R9 ;  /* 0x0000000908187221 */ /* 0x004fe20000010000 */
[----:B---3--:R-:W-:Y:S01]  /*2b20*/  FADD.FTZ R27, R10, R27 ;  /* 0x0000001b0a1b7221 */ /* 0x008fe20000010000 */
[----:B------:R-:W2:Y:S03]  /*2b30*/  S2R R22, SR_LANEID ;  /* 0x0000000000167919 */ /* 0x000ea60000000000 */
[----:B------:R-:W-:Y:S02]  /*2b40*/  FSEL R29, R24, R9, !P1 ;  /* 0x00000009181d7208 */ /* 0x000fe40004800000 */
[----:B----4-:R-:W-:-:S03]  /*2b50*/  ISETP.NE.AND P2, PT, R11, RZ, PT ;  /* 0x000000ff0b00720c */ /* 0x010fc60003f45270 */
[----:B-----5:R-:W-:Y:S01]  /*2b60*/  FADD.FTZ R29, R12, R29 ;  /* 0x0000001d0c1d7221 */ /* 0x020fe20000010000 */
[----:B------:R-:W-:-:S04]  /*2b70*/  FSEL R24, R27, R10, !P2 ;  /* 0x0000000a1b187208 */ /* 0x000fc80005000000 */
[----:B------:R-:W-:Y:S01]  /*2b80*/  FSEL R26, R29, R12, !P2 ;  /* 0x0000000c1d1a7208 */ /* 0x000fe20005000000 */
[----:B------:R-:W-:Y:S01]  /*2b90*/  FADD.FTZ R24, R17, R24 ;  /* 0x0000001811187221 */ /* 0x000fe20000010000 */
[----:B------:R-:W-:-:S03]  /*2ba0*/  ISETP.NE.AND P3, PT, R13, RZ, PT ;  /* 0x000000ff0d00720c */ /* 0x000fc60003f65270 */
[----:B------:R-:W-:Y:S01]  /*2bb0*/  FADD.FTZ R26, R21, R26 ;  /* 0x0000001a151a7221 */ /* 0x000fe20000010000 */
[----:B------:R-:W-:-:S04]  /*2bc0*/  FSEL R23, R24, R17, !P3 ;  /* 0x0000001118177208 */ /* 0x000fc80005800000 */
[----:B------:R-:W-:Y:S01]  /*2bd0*/  FSEL R27, R26, R21, !P3 ;  /* 0x000000151a1b7208 */ /* 0x000fe20005800000 */
[----:B------:R-:W-:-:S04]  /*2be0*/  FADD.FTZ R29, R16, R23 ;  /* 0x00000017101d7221 */ /* 0x000fc80000010000 */
[----:B-1----:R-:W-:Y:S01]  /*2bf0*/  FADD.FTZ R27, R18, R27 ;  /* 0x0000001b121b7221 */ /* 0x002fe20000010000 */
[----:B0-----:R-:W-:Y:S02]  /*2c00*/  IADD3 R23, PT, PT, R11, R4, R20 ;  /* 0x000000040b177210 */ /* 0x001fe40007ffe014 */
[C---:B------:R-:W-:Y:S02]  /*2c10*/  ISETP.NE.AND P4, PT, R14.reuse, RZ, PT ;  /* 0x000000ff0e00720c */ /* 0x040fe40003f85270 */
[----:B------:R-:W-:Y:S02]  /*2c20*/  IADD3 R28, PT, PT, R14, R23, R13 ;  /* 0x000000170e1c7210 */ /* 0x000fe40007ffe00d */
[----:B------:R-:W-:Y:S02]  /*2c30*/  FSEL R23, R29, R16, !P4 ;  /* 0x000000101d177208 */ /* 0x000fe40006000000 */
[----:B------:R-:W-:Y:S01]  /*2c40*/  FSEL R24, R27, R18, !P4 ;  /* 0x000000121b187208 */ /* 0x000fe20006000000 */
[----:B--2---:R-:W-:Y:S06]  /*2c50*/  BRA.DIV UR4, `(.L_x_2706) ;  /* 0x0000000a04887947 */ /* 0x004fec000b800000 */
[----:B------:R-:W0:Y:S01]  /*2c60*/  SHFL.UP PT, R26, R28, 0x1, RZ ;  /* 0x042000001c1a7989 */ /* 0x000e2200000e00ff */
[----:B------:R-:W-:Y:S02]  /*2c70*/  ISETP.GE.AND P5, PT, R22, 0x1, PT ;  /* 0x000000011600780c */ /* 0x000fe40003fa6270 */
[----:B------:R-:W-:Y:S01]  /*2c80*/  ISETP.NE.AND P0, PT, R28, RZ, PT ;  /* 0x000000ff1c00720c */ /* 0x000fe20003f05270 */
[----:B------:R-:W1:Y:S01]  /*2c90*/  SHFL.UP PT, R30, R23, 0x1, RZ ;  /* 0x04200000171e7989 */ /* 0x000e6200000e00ff */
[----:B------:R-:W-:Y:S02]  /*2ca0*/  ISETP.GE.AND P6, PT, R22, 0x8, PT ;  /* 0x000000081600780c */ /* 0x000fe40003fc6270 */
[----:B0-----:R-:W-:Y:S01]  /*2cb0*/  SEL R27, R26, RZ, P5 ;  /* 0x000000ff1a1b7207 */ /* 0x001fe20002800000 */
[----:B-1----:R-:W-:-:S04]  /*2cc0*/  FADD.FTZ R30, R23, R30 ;  /* 0x0000001e171e7221 */ /* 0x002fc80000010000 */
[----:B------:R-:W-:Y:S02]  /*2cd0*/  IMAD.IADD R26, R28, 0x1, R27 ;  /* 0x000000011c1a7824 */ /* 0x000fe400078e021b */
[----:B------:R-:W0:Y:S01]  /*2ce0*/  SHFL.UP PT, R27, R24, 0x1, RZ ;  /* 0x04200000181b7989 */ /* 0x000e2200000e00ff */
[----:B------:R-:W-:-:S05]  /*2cf0*/  @P5 FSEL R23, R30, R23, !P0 ;  /* 0x000000171e175208 */ /* 0x000fca0004000000 */
[----:B------:R-:W1:Y:S01]  /*2d00*/  SHFL.UP PT, R30, R23, 0x2, RZ ;  /* 0x04400000171e7989 */ /* 0x000e6200000e00ff */
[----:B0-----:R-:W-:-:S05]  /*2d10*/  FADD.FTZ R27, R24, R27 ;  /* 0x0000001b181b7221 */ /* 0x001fca0000010000 */
[----:B------:R-:W-:Y:S02]  /*2d20*/  @P5 FSEL R24, R27, R24, !P0 ;  /* 0x000000181b185208 */ /* 0x000fe40004000000 */
[----:B------:R-:W-:Y:S01]  /*2d30*/  ISETP.GE.AND P5, PT, R22, 0x2, PT ;  /* 0x000000021600780c */ /* 0x000fe20003fa6270 */
[----:B-1----:R-:W-:Y:S01]  /*2d40*/  FADD.FTZ R30, R23, R30 ;  /* 0x0000001e171e7221 */ /* 0x002fe20000010000 */
[----:B------:R-:W-:Y:S01]  /*2d50*/  ISETP.NE.AND P0, PT, R26, RZ, PT ;  /* 0x000000ff1a00720c */ /* 0x000fe20003f05270 */
[----:B------:R-:W0:Y:S04]  /*2d60*/  SHFL.UP PT, R29, R24, 0x2, RZ ;  /* 0x04400000181d7989 */ /* 0x000e2800000e00ff */
[----:B------:R-:W1:Y:S06]  /*2d70*/  SHFL.UP PT, R27, R26, 0x2, RZ ;  /* 0x044000001a1b7989 */ /* 0x000e6c00000e00ff */
[----:B------:R-:W-:-:S05]  /*2d80*/  @P5 FSEL R23, R30, R23, !P0 ;  /* 0x000000171e175208 */ /* 0x000fca0004000000 */
[----:B------:R-:W2:Y:S01]  /*2d90*/  SHFL.UP PT, R28, R23, 0x4, RZ ;  /* 0x04800000171c7989 */ /* 0x000ea200000e00ff */
[----:B0-----:R-:W-:Y:S01]  /*2da0*/  FADD.FTZ R29, R24, R29 ;  /* 0x0000001d181d7221 */ /* 0x001fe20000010000 */
[----:B-1----:R-:W-:-:S04]  /*2db0*/  SEL R27, R27, RZ, P5 ;  /* 0x000000ff1b1b7207 */ /* 0x002fc80002800000 */
[----:B------:R-:W-:Y:S02]  /*2dc0*/  @P5 FSEL R24, R29, R24, !P0 ;  /* 0x000000181d185208 */ /* 0x000fe40004000000 */
[----:B------:R-:W-:Y:S02]  /*2dd0*/  ISETP.GE.AND P5, PT, R22, 0x4, PT ;  /* 0x000000041600780c */ /* 0x000fe40003fa6270 */
[----:B------:R-:W-:Y:S01]  /*2de0*/  IADD3 R27, PT, PT, R26, R27, RZ ;  /* 0x0000001b1a1b7210 */ /* 0x000fe20007ffe0ff */
[----:B------:R-:W0:Y:S03]  /*2df0*/  SHFL.UP PT, R29, R24, 0x4, RZ ;  /* 0x04800000181d7989 */ /* 0x000e2600000e00ff */
[----:B------:R-:W-:Y:S01]  /*2e00*/  ISETP.NE.AND P0, PT, R27, RZ, PT ;  /* 0x000000ff1b00720c */ /* 0x000fe20003f05270 */
[----:B--2---:R-:W-:Y:S01]  /*2e10*/  FADD.FTZ R28, R23, R28 ;  /* 0x0000001c171c7221 */ /* 0x004fe20000010000 */
[----:B------:R-:W1:Y:S05]  /*2e20*/  SHFL.UP PT, R26, R27, 0x4, RZ ;  /* 0x048000001b1a7989 */ /* 0x000e6a00000e00ff */
[----:B------:R-:W-:-:S05]  /*2e30*/  @P5 FSEL R23, R28, R23, !P0 ;  /* 0x000000171c175208 */ /* 0x000fca0004000000 */
[----:B------:R-:W2:Y:S01]  /*2e40*/  SHFL.UP PT, R28, R23, 0x8, RZ ;  /* 0x05000000171c7989 */ /* 0x000ea200000e00ff */
[----:B0-----:R-:W-:Y:S01]  /*2e50*/  FADD.FTZ R29, R24, R29 ;  /* 0x0000001d181d7221 */ /* 0x001fe20000010000 */
[----:B-1----:R-:W-:-:S04]  /*2e60*/  SEL R26, R26, RZ, P5 ;  /* 0x000000ff1a1a7207 */ /* 0x002fc80002800000 */
[----:B------:R-:W-:Y:S02]  /*2e70*/  @P5 FSEL R24, R29, R24, !P0 ;  /* 0x000000181d185208 */ /* 0x000fe40004000000 */
[----:B------:R-:W-:Y:S01]  /*2e80*/  ISETP.GE.AND P0, PT, R22, 0x10, PT ;  /* 0x000000101600780c */ /* 0x000fe20003f06270 */
[----:B------:R-:W-:Y:S02]  /*2e90*/  IMAD.IADD R26, R27, 0x1, R26 ;  /* 0x000000011b1a7824 */ /* 0x000fe400078e021a */
[----:B------:R-:W0:Y:S01]  /*2ea0*/  SHFL.UP PT, R29, R24, 0x8, RZ ;  /* 0x05000000181d7989 */ /* 0x000e2200000e00ff */
[----:B--2---:R-:W-:Y:S02]  /*2eb0*/  FADD.FTZ R28, R23, R28 ;  /* 0x0000001c171c7221 */ /* 0x004fe40000010000 */
[----:B------:R-:W-:Y:S01]  /*2ec0*/  ISETP.NE.AND P5, PT, R26, RZ, PT ;  /* 0x000000ff1a00720c */ /* 0x000fe20003fa5270 */
[----:B------:R-:W1:Y:S03]  /*2ed0*/  SHFL.UP PT, R27, R26, 0x8, RZ ;  /* 0x050000001a1b7989 */ /* 0x000e6600000e00ff */
[----:B------:R-:W-:-:S05]  /*2ee0*/  @P6 FSEL R23, R28, R23, !P5 ;  /* 0x000000171c176208 */ /* 0x000fca0006800000 */
[----:B------:R-:W2:Y:S01]  /*2ef0*/  SHFL.UP PT, R22, R23, 0x10, RZ ;  /* 0x0600000017167989 */ /* 0x000ea200000e00ff */
[----:B0-----:R-:W-:Y:S01]  /*2f00*/  FADD.FTZ R29, R24, R29 ;  /* 0x0000001d181d7221 */ /* 0x001fe20000010000 */
[----:B-1----:R-:W-:-:S04]  /*2f10*/  SEL R27, R27, RZ, P6 ;  /* 0x000000ff1b1b7207 */ /* 0x002fc80003000000 */
[----:B------:R-:W-:Y:S02]  /*2f20*/  @P6 FSEL R24, R29, R24, !P5 ;  /* 0x000000181d186208 */ /* 0x000fe40006800000 */
[----:B------:R-:W-:-:S03]  /*2f30*/  IADD3 R27, PT, PT, R26, R27, RZ ;  /* 0x0000001b1a1b7210 */ /* 0x000fc60007ffe0ff */
[----:B------:R-:W0:Y:S01]  /*2f40*/  SHFL.UP PT, R29, R24, 0x10, RZ ;  /* 0x06000000181d7989 */ /* 0x000e2200000e00ff */
[----:B--2---:R-:W-:Y:S01]  /*2f50*/  FADD.FTZ R22, R23, R22 ;  /* 0x0000001617167221 */ /* 0x004fe20000010000 */
[----:B------:R-:W-:-:S04]  /*2f60*/  ISETP.NE.AND P5, PT, R27, RZ, PT ;  /* 0x000000ff1b00720c */ /* 0x000fc80003fa5270 */
[----:B------:R-:W-:Y:S02]  /*2f70*/  @P0 FSEL R23, R22, R23, !P5 ;  /* 0x0000001716170208 */ /* 0x000fe40006800000 */
[----:B------:R-:W1:Y:S01]  /*2f80*/  SHFL.UP PT, R22, R27, 0x10, RZ ;  /* 0x060000001b167989 */ /* 0x000e6200000e00ff */
[----:B0-----:R-:W-:-:S05]  /*2f90*/  FADD.FTZ R29, R24, R29 ;  /* 0x0000001d181d7221 */ /* 0x001fca0000010000 */
[----:B------:R-:W-:Y:S02]  /*2fa0*/  @P0 FSEL R24, R29, R24, !P5 ;  /* 0x000000181d180208 */ /* 0x000fe40006800000 */
[----:B-1----:R-:W-:-:S03]  /*2fb0*/  SEL R22, R22, RZ, P0 ;  /* 0x000000ff16167207 */ /* 0x002fc60000000000 */
[----:B------:R0:W1:Y:S02]  /*2fc0*/  SHFL.UP PT, R28, R24, 0x1, RZ ;  /* 0x04200000181c7989 */ /* 0x00006400000e00ff */
[----:B------:R-:W-:Y:S02]  /*2fd0*/  IMAD.IADD R26, R27, 0x1, R22 ;  /* 0x000000011b1a7824 */ /* 0x000fe400078e0216 */
[----:B------:R0:W2:Y:S04]  /*2fe0*/  SHFL.UP PT, R22, R23, 0x1, RZ ;  /* 0x0420000017167989 */ /* 0x0000a800000e00ff */
[----:B------:R-:W3:Y:S02]  /*2ff0*/  SHFL.UP PT, R26, R26, 0x1, RZ ;  /* 0x042000001a1a7989 */ /* 0x000ee400000e00ff */
.L_x_2727:
[----:B------:R-:W-:Y:S02]  /*3000*/  ISETP.NE.AND P5, PT, R2, RZ, PT ;  /* 0x000000ff0200720c */ /* 0x000fe40003fa5270 */
[----:B------:R-:W0:Y:S01]  /*3010*/  S2R R2, SR_TID.X ;  /* 0x0000000000027919 */ /* 0x000e220000002100 */
[----:B------:R-:W-:-:S10]  /*3020*/  PLOP3.LUT P0, PT, PT, PT, PT, 0x80, 0x8 ;  /* 0x000000000008781c */ /* 0x000fd40003f0f070 */
[----:B------:R-:W-:Y:S02]  /*3030*/  @P5 ISETP.NE.AND P6, PT, R20, RZ, PT ;  /* 0x000000ff1400520c */ /* 0x000fe40003fc5270 */
[----:B---3--:R-:W-:Y:S02]  /*3040*/  @P5 IADD3 R20, PT, PT, R26, R20, RZ ;  /* 0x000000141a145210 */ /* 0x008fe40007ffe0ff */
[----:B------:R-:W-:-:S03]  /*3050*/  @P5 PLOP3.LUT P0, PT, P6, PT, PT, 0x80, 0x8 ;  /* 0x000000000008581c */ /* 0x000fc6000370f070 */
[----:B------:R-:W-:-:S10]  /*3060*/  IMAD.IADD R4, R4, 0x1, R20 ;  /* 0x0000000104047824 */ /* 0x000fd400078e0214 */
[----:B--2---:R-:W-:Y:S01]  /*3070*/  @!P0 FADD.FTZ R6, R22, R6 ;  /* 0x0000000616068221 */ /* 0x004fe20000010000 */
[----:B-1----:R-:W-:-:S03]  /*3080*/  @!P0 FADD.FTZ R8, R28, R8 ;  /* 0x000000081c088221 */ /* 0x002fc60000010000 */
[----:B------:R-:W-:Y:S01]  /*3090*/  @!P1 FADD.FTZ R7, R7, R6 ;  /* 0x0000000607079221 */ /* 0x000fe20000010000 */
[----:B------:R-:W-:Y:S01]  /*30a0*/  @!P1 FADD.FTZ R9, R9, R8 ;  /* 0x0000000809099221 */ /* 0x000fe20000010000 */
[----:B0-----:R-:W-:Y:S01]  /*30b0*/  IMAD R23, R2, 0x30, R5 ;  /* 0x0000003002177824 */ /* 0x001fe200078e0205 */
[----:B------:R-:W-:Y:S01]  /*30c0*/  IADD3 R2, PT, PT, R11, R4, RZ ;  /* 0x000000040b027210 */ /* 0x000fe20007ffe0ff */
[----:B------:R-:W-:Y:S01]  /*30d0*/  @!P2 FADD.FTZ R10, R10, R7 ;  /* 0x000000070a0aa221 */ /* 0x000fe20000010000 */
[----:B------:R-:W-:Y:S02]  /*30e0*/  @!P2 FADD.FTZ R12, R12, R9 ;  /* 0x000000090c0ca221 */ /* 0x000fe40000010000 */
        /* <DEDUP_REMOVED lines=21> */
.L_x_2705:
[----:B-1----:R-:W1:Y:S01]  /*3240*/  S2R R9, SR_TID.X ;  /* 0x0000000000097919 */ /* 0x002e620000002100 */
[----:B------:R-:W2:Y:S01]  /*3250*/  LDC R2, c[0x0][0x424] ;  /* 0x00010900ff027b82 */ /* 0x000ea20000000800 */
[----:B0-----:R-:W-:Y:S01]  /*3260*/  IMAD.MOV R4, RZ, RZ, -R15 ;  /* 0x000000ffff047224 */ /* 0x001fe200078e0a0f */
        /* <DEDUP_REMOVED lines=16> */
[----:B------:R-:W0:Y:S02]  /*3370*/  @!P2 LDS R6, [R5+0x14] ;  /* 0x000014000506a984 */ /* 0x000e240000000800 */
[----:B------:R-:W-:Y:S02]  /*3380*/  @!P2 IMAD R2, R15, 0x8, R2 ;  /* 0x000000080f02a824 */ /* 0x000fe400078e0202 */
        /* <DEDUP_REMOVED lines=23> */
.L_x_2708:
[----:B------:R-:W-:Y:S05]  /*3500*/  BSYNC.RECONVERGENT B0 ;  /* 0x0000000000007941 */ /* 0x000fea0003800200 */
.L_x_2707:
        /* <DEDUP_REMOVED lines=23> */
.L_x_2706:
[----:B------:R-:W-:Y:S02]  /*3680*/  HFMA2 R33, -RZ, RZ, 0, 5.9604644775390625e-08 ;  /* 0x00000001ff217431 */ /* 0x000fe400000001ff */
[----:B------:R-:W-:Y:S01]  /*3690*/  IMAD.MOV.U32 R32, RZ, RZ, R28 ;  /* 0x000000ffff207224 */ /* 0x000fe200078e001c */
[----:B------:R-:W-:Y:S01]  /*36a0*/  MOV R34, RZ ;  /* 0x000000ff00227202 */ /* 0x000fe20000000f00 */
[----:B------:R-:W-:Y:S01]  /*36b0*/  IMAD.MOV.U32 R31, RZ, RZ, -0x1 ;  /* 0xffffffffff1f7424 */ /* 0x000fe200078e00ff */
[----:B------:R-:W-:Y:S02]  /*36c0*/  ISETP.GE.AND P6, PT, R22, 0x1, PT ;  /* 0x000000011600780c */ /* 0x000fe40003fc6270 */
[----:B------:R-:W-:-:S13]  /*36d0*/  ISETP.NE.AND P5, PT, R28, RZ, PT ;  /* 0x000000ff1c00720c */ /* 0x000fda0003fa5270 */
[----:B------:R-:W-:Y:S05]  /*36e0*/  WARPSYNC.COLLECTIVE R31, `(.L_x_2709) ;  /* 0x000000001f087348 */ /* 0x000fea0003c00000 */
[----:B------:R0:W1:Y:S02]  /*36f0*/  SHFL.UP P0, R29, R32, R33, R34 ;  /* 0x04000021201d7389 */ /* 0x0000640000000022 */
[----:B01----:R-:W-:Y:S05]  /*3700*/  ENDCOLLECTIVE ;  /* 0x000000000000791b */ /* 0x003fea0003800000 */
.L_x_2709:
[----:B------:R-:W-:Y:S01]  /*3710*/  IMAD.MOV.U32 R32, RZ, RZ, R23 ;  /* 0x000000ffff207224 */ /* 0x000fe200078e0017 */
[----:B------:R-:W-:-:S07]  /*3720*/  MOV R26, R29 ;  /* 0x0000001d001a7202 */ /* 0x000fce0000000f00 */
[----:B------:R-:W-:Y:S05]  /*3730*/  WARPSYNC.COLLECTIVE R31, `(.L_x_2710) ;  /* 0x000000001f087348 */ /* 0x000fea0003c00000 */
[----:B------:R0:W1:Y:S02]  /*3740*/  SHFL.UP P0, R29, R32, R33, R34 ;  /* 0x04000021201d7389 */ /* 0x0000640000000022 */
[----:B01----:R-:W-:Y:S05]  /*3750*/  ENDCOLLECTIVE ;  /* 0x000000000000791b */ /* 0x003fea0003800000 */
.L_x_2710:
[----:B------:R-:W-:-:S04]  /*3760*/  SEL R27, R26, RZ, P6 ;  /* 0x000000ff1a1b7207 */ /* 0x000fc80003000000 */
[----:B------:R-:W-:Y:S02]  /*3770*/  IADD3 R26, PT, PT, R28, R27, RZ ;  /* 0x0000001b1c1a7210 */ /* 0x000fe40007ffe0ff */
[----:B------:R-:W-:Y:S02]  /*3780*/  MOV R32, R24 ;  /* 0x0000001800207202 */ /* 0x000fe40000000f00 */
[----:B------:R-:W-:-:S07]  /*3790*/  MOV R30, R29 ;  /* 0x0000001d001e7202 */ /* 0x000fce0000000f00 */
[----:B------:R-:W-:Y:S05]  /*37a0*/  WARPSYNC.COLLECTIVE R31, `(.L_x_2711) ;  /* 0x000000001f087348 */ /* 0x000fea0003c00000 */
[----:B------:R0:W1:Y:S02]  /*37b0*/  SHFL.UP P0, R29, R32, R33, R34 ;  /* 0x04000021201d7389 */ /* 0x0000640000000022 */
[----:B01----:R-:W-:Y:S05]  /*37c0*/  ENDCOLLECTIVE ;  /* 0x000000000000791b */ /* 0x003fea0003800000 */
.L_x_2711:
[----:B------:R-:W-:-:S05]  /*37d0*/  FADD.FTZ R30, R23, R30 ;  /* 0x0000001e171e7221 */ /* 0x000fca0000010000 */
[----:B------:R-:W-:Y:S01]  /*37e0*/  @P6 FSEL R23, R30, R23, !P5 ;  /* 0x000000171e176208 */ /* 0x000fe20006800000 */
[----:B------:R-:W-:Y:S01]  /*37f0*/  HFMA2 R33, -RZ, RZ, 0, 1.1920928955078125e-07 ;  /* 0x00000002ff217431 */ /* 0x000fe200000001ff */
[----:B------:R-:W-:Y:S01]  /*3800*/  MOV R32, R26 ;  /* 0x0000001a00207202 */ /* 0x000fe20000000f00 */
[----:B------:R-:W-:-:S07]  /*3810*/  IMAD.MOV.U32 R27, RZ, RZ, R29 ;  /* 0x000000ffff1b7224 */ /* 0x000fce00078e001d */
[----:B------:R-:W-:Y:S05]  /*3820*/  WARPSYNC.COLLECTIVE R31, `(.L_x_2712) ;  /* 0x000000001f087348 */ /* 0x000fea0003c00000 */
[----:B------:R0:W1:Y:S02]  /*3830*/  SHFL.UP P0, R29, R32, R33, R34 ;  /* 0x04000021201d7389 */ /* 0x0000640000000022 */
[----:B01----:R-:W-:Y:S05]  /*3840*/  ENDCOLLECTIVE ;  /* 0x000000000000791b */ /* 0x003fea0003800000 */
.L_x_2712:
        /* <DEDUP_REMOVED lines=9> */
.L_x_2713:
[----:B------:R-:W-:-:S04]  /*38e0*/  SEL R27, R27, RZ, P6 ;  /* 0x000000ff1b1b7207 */ /* 0x000fc80003000000 */
[----:B------:R-:W-:Y:S02]  /*38f0*/  IADD3 R27, PT, PT, R26, R27, RZ ;  /* 0x0000001b1a1b7210 */ /* 0x000fe40007ffe0ff */
[----:B------:R-:W-:Y:S01]  /*3900*/  MOV R32, R24 ;  /* 0x0000001800207202 */ /* 0x000fe20000000f00 */
[----:B------:R-:W-:-:S07]  /*3910*/  IMAD.MOV.U32 R30, RZ, RZ, R29 ;  /* 0x000000ffff1e7224 */ /* 0x000fce00078e001d */
[----:B------:R-:W-:Y:S05]  /*3920*/  WARPSYNC.COLLECTIVE R31, `(.L_x_2714) ;  /* 0x000000001f087348 */ /* 0x000fea0003c00000 */
[----:B------:R0:W1:Y:S02]  /*3930*/  SHFL.UP P0, R29, R32, R33, R34 ;  /* 0x04000021201d7389 */ /* 0x0000640000000022 */
[----:B01----:R-:W-:Y:S05]  /*3940*/  ENDCOLLECTIVE ;  /* 0x000000000000791b */ /* 0x003fea0003800000 */
.L_x_2714:
        /* <DEDUP_REMOVED lines=9> */
.L_x_2715:
[----:B------:R-:W-:Y:S02]  /*39e0*/  ISETP.GE.AND P6, PT, R22, 0x4, PT ;  /* 0x000000041600780c */ /* 0x000fe40003fc6270 */
[----:B------:R-:W-:Y:S01]  /*39f0*/  ISETP.NE.AND P5, PT, R27, RZ, PT ;  /* 0x000000ff1b00720c */ /* 0x000fe20003fa5270 */
[----:B------:R-:W-:Y:S01]  /*3a00*/  IMAD.MOV.U32 R32, RZ, RZ, R23 ;  /* 0x000000ffff207224 */ /* 0x000fe200078e0017 */
[----:B------:R-:W-:-:S11]  /*3a10*/  MOV R26, R29 ;  /* 0x0000001d001a7202 */ /* 0x000fd60000000f00 */
[----:B------:R-:W-:Y:S05]  /*3a20*/  WARPSYNC.COLLECTIVE R31, `(.L_x_2716) ;  /* 0x000000001f087348 */ /* 0x000fea0003c00000 */
[----:B------:R0:W1:Y:S02]  /*3a30*/  SHFL.UP P0, R29, R32, R33, R34 ;  /* 0x04000021201d7389 */ /* 0x0000640000000022 */
[----:B01----:R-:W-:Y:S05]  /*3a40*/  ENDCOLLECTIVE ;  /* 0x000000000000791b */ /* 0x003fea0003800000 */
.L_x_2716:
[----:B------:R-:W-:-:S04]  /*3a50*/  SEL R26, R26, RZ, P6 ;  /* 0x000000ff1a1a7207 */ /* 0x000fc80003000000 */
[----:B------:R-:W-:Y:S02]  /*3a60*/  IADD3 R26, PT, PT, R27, R26, RZ ;  /* 0x0000001a1b1a7210 */ /* 0x000fe40007ffe0ff */
[----:B------:R-:W-:Y:S02]  /*3a70*/  MOV R32, R24 ;  /* 0x0000001800207202 */ /* 0x000fe40000000f00 */
[----:B------:R-:W-:-:S07]  /*3a80*/  MOV R28, R29 ;  /* 0x0000001d001c7202 */ /* 0x000fce0000000f00 */
[----:B------:R-:W-:Y:S05]  /*3a90*/  WARPSYNC.COLLECTIVE R31, `(.L_x_2717) ;  /* 0x000000001f087348 */ /* 0x000fea0003c00000 */
[----:B------:R0:W1:Y:S02]  /*3aa0*/  SHFL.UP P0, R29, R32, R33, R34 ;  /* 0x04000021201d7389 */ /* 0x0000640000000022 */
[----:B01----:R-:W-:Y:S05]  /*3ab0*/  ENDCOLLECTIVE ;  /* 0x000000000000791b */ /* 0x003fea0003800000 */
.L_x_2717:
        /* <DEDUP_REMOVED lines=9> */
.L_x_2718:
[----:B------:R-:W-:Y:S02]  /*3b50*/  ISETP.NE.AND P5, PT, R26, RZ, PT ;  /* 0x000000ff1a00720c */ /* 0x000fe40003fa5270 */
[----:B------:R-:W-:Y:S02]  /*3b60*/  ISETP.GE.AND P6, PT, R22, 0x8, PT ;  /* 0x000000081600780c */ /* 0x000fe40003fc6270 */
[----:B------:R-:W-:Y:S02]  /*3b70*/  MOV R32, R23 ;  /* 0x0000001700207202 */ /* 0x000fe40000000f00 */
[----:B------:R-:W-:-:S09]  /*3b80*/  MOV R27, R29 ;  /* 0x0000001d001b7202 */ /* 0x000fd20000000f00 */
[----:B------:R-:W-:Y:S05]  /*3b90*/  WARPSYNC.COLLECTIVE R31, `(.L_x_2719) ;  /* 0x000000001f087348 */ /* 0x000fea0003c00000 */
[----:B------:R0:W1:Y:S02]  /*3ba0*/  SHFL.UP P0, R29, R32, R33, R34 ;  /* 0x04000021201d7389 */ /* 0x0000640000000022 */
[----:B01----:R-:W-:Y:S05]  /*3bb0*/  ENDCOLLECTIVE ;  /* 0x000000000000791b */ /* 0x003fea0003800000 */
.L_x_2719:
[----:B------:R-:W-:Y:S02]  /*3bc0*/  SEL R27, R27, RZ, P6 ;  /* 0x000000ff1b1b7207 */ /* 0x000fe40003000000 */
[----:B------:R-:W-:-:S03]  /*3bd0*/  ISETP.GE.AND P6, PT, R22, 0x10, PT ;  /* 0x000000101600780c */ /* 0x000fc60003fc6270 */
        /* <DEDUP_REMOVED lines=9> */
.L_x_2720:
        /* <DEDUP_REMOVED lines=8> */
.L_x_2721:
[----:B------:R-:W-:Y:S02]  /*3cf0*/  ISETP.NE.AND P5, PT, R27, RZ, PT ;  /* 0x000000ff1b00720c */ /* 0x000fe40003fa5270 */
[----:B------:R-:W-:Y:S01]  /*3d00*/  MOV R32, R23 ;  /* 0x0000001700207202 */ /* 0x000fe20000000f00 */
[----:B------:R-:W-:-:S10]  /*3d10*/  IMAD.MOV.U32 R22, RZ, RZ, R29 ;  /* 0x000000ffff167224 */ /* 0x000fd400078e001d */
[----:B------:R-:W-:Y:S05]  /*3d20*/  WARPSYNC.COLLECTIVE R31, `(.L_x_2722) ;  /* 0x000000001f087348 */ /* 0x000fea0003c00000 */
[----:B------:R0:W1:Y:S02]  /*3d30*/  SHFL.UP P0, R29, R32, R33, R34 ;  /* 0x04000021201d7389 */ /* 0x0000640000000022 */
[----:B01----:R-:W-:Y:S05]  /*3d40*/  ENDCOLLECTIVE ;  /* 0x000000000000791b */ /* 0x003fea0003800000 */
.L_x_2722:
[----:B------:R-:W-:-:S04]  /*3d50*/  SEL R22, R22, RZ, P6 ;  /* 0x000000ff16167207 */ /* 0x000fc80003000000 */
[----:B------:R-:W-:Y:S02]  /*3d60*/  IADD3 R26, PT, PT, R27, R22, RZ ;  /* 0x000000161b1a7210 */ /* 0x000fe40007ffe0ff */
[----:B------:R-:W-:Y:S01]  /*3d70*/  MOV R32, R24 ;  /* 0x0000001800207202 */ /* 0x000fe20000000f00 */
[----:B------:R-:W-:-:S07]  /*3d80*/  IMAD.MOV.U32 R22, RZ, RZ, R29 ;  /* 0x000000ffff167224 */ /* 0x000fce00078e001d */
[----:B------:R-:W-:Y:S05]  /*3d90*/  WARPSYNC.COLLECTIVE R31, `(.L_x_2723) ;  /* 0x000000001f087348 */ /* 0x000fea0003c00000 */
[----:B------:R0:W1:Y:S02]  /*3da0*/  SHFL.UP P0, R29, R32, R33, R34 ;  /* 0x04000021201d7389 */ /* 0x0000640000000022 */
[----:B01----:R-:W-:Y:S05]  /*3db0*/  ENDCOLLECTIVE ;  /* 0x000000000000791b */ /* 0x003fea0003800000 */
.L_x_2723:
        /* <DEDUP_REMOVED lines=9> */
.L_x_2724:
[----:B------:R-:W-:Y:S02]  /*3e50*/  MOV R32, R23 ;  /* 0x0000001700207202 */ /* 0x000fe40000000f00 */
[----:B------:R-:W-:-:S07]  /*3e60*/  MOV R26, R29 ;  /* 0x0000001d001a7202 */ /* 0x000fce0000000f00 */
[----:B------:R-:W-:Y:S05]  /*3e70*/  WARPSYNC.COLLECTIVE R31, `(.L_x_2725) ;  /* 0x000000001f087348 */ /* 0x000fea0003c00000 */
[----:B------:R0:W1:Y:S02]  /*3e80*/  SHFL.UP P0, R29, R32, R33, R34 ;  /* 0x04000021201d7389 */ /* 0x0000640000000022 */
[----:B01----:R-:W-:Y:S05]  /*3e90*/  ENDCOLLECTIVE ;  /* 0x000000000000791b */ /* 0x003fea0003800000 */
.L_x_2725:
[----:B------:R-:W-:Y:S01]  /*3ea0*/  MOV R32, R24 ;  /* 0x0000001800207202 */ /* 0x000fe20000000f00 */
[----:B------:R-:W-:-:S07]  /*3eb0*/  IMAD.MOV.U32 R22, RZ, RZ, R29 ;  /* 0x000000ffff167224 */ /* 0x000fce00078e001d */
[----:B------:R-:W-:Y:S05]  /*3ec0*/  WARPSYNC.COLLECTIVE R31, `(.L_x_2726) ;  /* 0x000000001f087348 */ /* 0x000fea0003c00000 */
[----:B------:R0:W1:Y:S02]  /*3ed0*/  SHFL.UP P0, R29, R32, R33, R34 ;  /* 0x04000021201d7389 */ /* 0x0000640000000022 */
[----:B01----:R-:W-:Y:S05]  /*3ee0*/  ENDCOLLECTIVE ;  /* 0x000000000000791b */ /* 0x003fea0003800000 */
.L_x_2726:
[----:B------:R-:W-:Y:S01]  /*3ef0*/  MOV R28, R29 ;  /* 0x0000001d001c7202 */ /* 0x000fe20000000f00 */
[----:B------:R-:W-:Y:S06]  /*3f00*/  BRA `(.L_x_2727) ;  /* 0xfffffff0003c7947 */ /* 0x000fec000383ffff */
.L_x_2728:
        /* <DEDUP_REMOVED lines=15> */
.L_x_4469:


//--------------------- .text._Z30group_norm_nhwc_bwd_sum_kernelI11Bf16IOBf16WLi196EEv26Group_norm_nhwc_bwd_params --------------------------
	.section	.text._Z30group_norm_nhwc_bwd_sum_kernelI11Bf16IOBf16WLi196EEv26Group_norm_nhwc_bwd_params,"ax",@progbits
	.align	128
        .global         _Z30group_norm_nhwc_bwd_sum_kernelI11Bf16IOBf16WLi196EEv26Group_norm_nhwc_bwd_params
        .type           _Z30group_norm_nhwc_bwd_sum_kernelI11Bf16IOBf16WLi196EEv26Group_norm_nhwc_bwd_params,@function
        .size           _Z30group_norm_nhwc_bwd_sum_kernelI11Bf16IOBf16WLi196EEv26Group_norm_nhwc_bwd_params,(.L_x_4470 - _Z30group_norm_nhwc_bwd_sum_kernelI11Bf16IOBf16WLi196EEv26Group_norm_nhwc_bwd_params)
        .other          _Z30group_norm_nhwc_bwd_sum_kernelI11Bf16IOBf16WLi196EEv26Group_norm_nhwc_bwd_params,@"STO_CUDA_ENTRY STV_DEFAULT"
_Z30group_norm_nhwc_bwd_sum_kernelI11Bf16IOBf16WLi196EEv26Group_norm_nhwc_bwd_params:
.text._Z30group_norm_nhwc_bwd_sum_kernelI11Bf16IOBf16WLi196EEv26Group_norm_nhwc_bwd_params:
        /* <DEDUP_REMOVED lines=9> */
[----:B-1----:R-:W-:-:S04]  /*0090*/  IMAD.SHL.U32 R8, R0, 0x2, RZ ;  /* 0x0000000200087824 */ /* 0x002fc800078e00ff */
[----:B---3--:R-:W-:Y:S01]  /*00a0*/  IMAD R24, R25, UR4, R8 ;  /* 0x0000000419187c24 */ /* 0x008fe2000f8e0208 */
[----:B------:R-:W1:Y:S02]  /*00b0*/  LDCU.64 UR4, c[0x0][0x358] ;  /* 0x00006b00ff0477ac */ /* 0x000e640008000a00 */
[----:B----4-:R-:W3:Y:S02]  /*00c0*/  MUFU.RCP R4, R4 ;  /* 0x0000000400047308 */ /* 0x010ee40000001000 */
[----:B---3--:R-:W-:Y:S02]  /*00d0*/  IADD3 R2, PT, PT, R4, 0xffffffe, RZ ;  /* 0x0ffffffe04027810 */ /* 0x008fe40007ffe0ff */
[----:B------:R-:W-:-:S04]  /*00e0*/  IABS R4, R24 ;  /* 0x0000001800047213 */ /* 0x000fc80000000000 */
[----:B------:R3:W4:Y:S02]  /*00f0*/  F2I.FTZ.U32.TRUNC.NTZ R3, R2 ;  /* 0x0000000200037305 */ /* 0x000724000021f000 */
[----:B---3--:R-:W-:Y:S01]  /*0100*/  IMAD.MOV.U32 R2, RZ, RZ, RZ ;  /* 0x000000ffff027224 */ /* 0x008fe200078e00ff */
[----:B----4-:R-:W-:-:S05]  /*0110*/  IADD3 R6, PT, PT, RZ, -R3, RZ ;  /* 0x80000003ff067210 */ /* 0x010fca0007ffe0ff */
[----:B------:R-:W-:Y:S01]  /*0120*/  IMAD R9, R6, R5, RZ ;  /* 0x0000000506097224 */ /* 0x000fe200078e02ff */
[----:B------:R-:W-:-:S03]  /*0130*/  LOP3.LUT R6, RZ, R7, RZ, 0x33, !PT ;  /* 0x00000007ff067212 */ /* 0x000fc600078e33ff */
[----:B------:R-:W-:Y:S01]  /*0140*/  IMAD.HI.U32 R3, R3, R9, R2 ;  /* 0x0000000903037227 */ /* 0x000fe200078e0002 */
[----:B------:R-:W3:Y:S01]  /*0150*/  I2F.U32.RP R10, R7 ;  /* 0x00000007000a7306 */ /* 0x000ee20000209000 */
[----:B------:R-:W4:Y:S04]  /*0160*/  LDC R9, c[0x0][0x41c] ;  /* 0x00010700ff097b82 */ /* 0x000f280000000800 */
        /* <DEDUP_REMOVED lines=9> */
[----:B------:R-:W0:Y:S08]  /*0200*/  LDC R2, c[0x0][0x410] ;  /* 0x00010400ff027b82 */ /* 0x000e300000000800 */
[----:B------:R-:W5:Y:S03]  /*0210*/  LDC.64 R4, c[0x0][0x3b8] ;  /* 0x0000ee00ff047b82 */ /* 0x000f660000000a00 */
[----:B------:R-:W-:Y:S01]  /*0220*/  @P0 VIADD R3, R3, 0x1 ;  /* 0x0000000103030836 */ /* 0x000fe20000000000 */
[----:B------:R-:W-:-:S04]  /*0230*/  ISETP.NE.AND P0, PT, R7, RZ, PT ;  /* 0x000000ff0700720c */ /* 0x000fc80003f05270 */
[----:B------:R-:W-:-:S04]  /*0240*/  @!P2 IADD3 R3, PT, PT, -R3, RZ, RZ ;  /* 0x000000ff0303a210 */ /* 0x000fc80007ffe1ff */
[----:B------:R-:W-:-:S05]  /*0250*/  SEL R3, R6, R3, !P0 ;  /* 0x0000000306037207 */ /* 0x000fca0004000000 */
[----:B0-----:R-:W-:-:S04]  /*0260*/  IMAD R3, R2, UR6, R3 ;  /* 0x0000000602037c24 */ /* 0x001fc8000f8e0203 */
[----:B-----5:R-:W-:-:S06]  /*0270*/  IMAD.WIDE R4, R3, 0x8, R4 ;  /* 0x0000000803047825 */ /* 0x020fcc00078e0204 */
[----:B-1----:R-:W5:Y:S01]  /*0280*/  LDG.E.64 R4, desc[UR4][R4.64] ;  /* 0x0000000404047981 */ /* 0x002f62000c1e1b00 */
[----:B---3--:R-:W0:Y:S01]  /*0290*/  MUFU.RCP R10, R10 ;  /* 0x0000000a000a7308 */ /* 0x008e220000001000 */
[----:B--2---:R-:W-:Y:S01]  /*02a0*/  ISETP.GE.U32.AND P0, PT, R24, UR8, PT ;  /* 0x0000000818007c0c */ /* 0x004fe2000bf06070 */
[----:B------:R-:W-:Y:S01]  /*02b0*/  BSSY.RECONVERGENT B0, `(.L_x_2729) ;  /* 0x000001f000007945 */ /* 0x000fe20003800200 */
[----:B------:R-:W-:Y:S02]  /*02c0*/  SHF.R.S32.HI R25, RZ, 0x1f, R24 ;  /* 0x0000001fff197819 */ /* 0x000fe40000011418 */
[----:B------:R-:W-:Y:S02]  /*02d0*/  CS2R R18, SRZ ;  /* 0x0000000000127805 */ /* 0x000fe4000001ff00 */
[----:B------:R-:W-:Y:S01]  /*02e0*/  ISETP.GE.AND.EX P0, PT, R25, UR9, PT, P0 ;  /* 0x0000000919007c0c */ /* 0x000fe2000bf06300 */
[----:B0-----:R-:W-:-:S04]  /*02f0*/  VIADD R2, R10, 0xffffffe ;  /* 0x0ffffffe0a027836 */ /* 0x001fc80000000000 */
[----:B------:R0:W1:Y:S02]  /*0300*/  F2I.FTZ.U32.TRUNC.NTZ R3, R2 ;  /* 0x0000000200037305 */ /* 0x000064000021f000 */
[----:B0-----:R-:W-:Y:S01]  /*0310*/  IMAD.MOV.U32 R2, RZ, RZ, RZ ;  /* 0x000000ffff027224 */ /* 0x001fe200078e00ff */
[----:B-1----:R-:W-:-:S05]  /*0320*/  IADD3 R12, PT, PT, RZ, -R3, RZ ;  /* 0x80000003ff0c7210 */ /* 0x002fca0007ffe0ff */
[----:B------:R-:W-:-:S04]  /*0330*/  IMAD R15, R12, R7, RZ ;  /* 0x000000070c0f7224 */ /* 0x000fc800078e02ff */
[----:B------:R-:W-:Y:S01]  /*0340*/  IMAD.HI.U32 R15, R3, R15, R2 ;  /* 0x0000000f030f7227 */ /* 0x000fe200078e0002 */
[----:B------:R-:W-:-:S03]  /*0350*/  CS2R R2, SRZ ;  /* 0x0000000000027805 */ /* 0x000fc6000001ff00 */
[----:B-----5:R-:W-:Y:S01]  /*0360*/  FFMA.FTZ R5, -R4, R4, R5 ;  /* 0x0000000404057223 */ /* 0x020fe20000010105 */
        /* <DEDUP_REMOVED lines=15> */
[----:B--2---:R-:W-:Y:S01]  /*0460*/  IMAD.U32 R2, R2, 0x10000, RZ ;  /* 0x0001000002027824 */ /* 0x004fe200078e00ff */
[----:B---3--:R-:W-:-:S02]  /*0470*/  SHF.L.U32 R3, R3, 0x10, RZ ;  /* 0x0000001003037819 */ /* 0x008fc400000006ff */
[----:B----4-:R-:W-:Y:S01]  /*0480*/  @P1 SHF.L.U32 R18, R16, 0x10, RZ ;  /* 0x0000001010121819 */ /* 0x010fe200000006ff */
[----:B-----5:R-:W-:-:S07]  /*0490*/  @P1 IMAD.U32 R19, R14, 0x10000, RZ ;  /* 0x000100000e131824 */ /* 0x020fce00078e00ff */
.L_x_2730:
[----:B------:R-:W-:Y:S05]  /*04a0*/  BSYNC.RECONVERGENT B0 ;  /* 0x0000000000007941 */ /* 0x000fea0003800200 */
.L_x_2729:
[----:B------:R-:W-:Y:S01]  /*04b0*/  IMAD.HI.U32 R13, R15, R8, RZ ;  /* 0x000000080f0d7227 */ /* 0x000fe200078e00ff */
[----:B------:R-:W0:Y:S01]  /*04c0*/  S2UR UR7, SR_CTAID.Y ;  /* 0x00000000000779c3 */ /* 0x000e220000002600 */
[----:B------:R-:W-:-:S03]  /*04d0*/  FSETP.GTU.FTZ.AND P3, PT, R5, RZ, PT ;  /* 0x000000ff0500720b */ /* 0x000fc60003f7c000 */
[----:B------:R-:W-:-:S04]  /*04e0*/  IADD3 R10, PT, PT, -R13, RZ, RZ ;  /* 0x000000ff0d0a7210 */ /* 0x000fc80007ffe1ff */
[----:B------:R-:W1:Y:S01]  /*04f0*/  LDC.64 R22, c[0x0][0x400] ;  /* 0x00010000ff167b82 */ /* 0x000e620000000a00 */
[----:B------:R-:W-:-:S05]  /*0500*/  IMAD R8, R7, R10, R8 ;  /* 0x0000000a07087224 */ /* 0x000fca00078e0208 */
[----:B------:R-:W-:Y:S02]  /*0510*/  ISETP.GE.U32.AND P4, PT, R8, R7, PT ;  /* 0x000000070800720c */ /* 0x000fe40003f86070 */
[----:B------:R-:W2:Y:S01]  /*0520*/  @P3 LDC R10, c[0x0][0x3c0] ;  /* 0x0000f000ff0a3b82 */ /* 0x000ea20000000800 */
[----:B0-----:R-:W-:-:S10]  /*0530*/  IMAD R15, R9, UR7, RZ ;  /* 0x00000007090f7c24 */ /* 0x001fd4000f8e02ff */
[----:B------:R-:W-:Y:S01]  /*0540*/  @P4 IMAD.IADD R8, R8, 0x1, -R7 ;  /* 0x0000000108084824 */ /* 0x000fe200078e0a07 */
[----:B------:R-:W-:Y:S01]  /*0550*/  SHF.R.S32.HI R14, RZ, 0x1f, R15 ;  /* 0x0000001fff0e7819 */ /* 0x000fe2000001140f */
[----:B------:R-:W-:Y:S01]  /*0560*/  @P4 VIADD R13, R13, 0x1 ;  /* 0x000000010d0d4836 */ /* 0x000fe20000000000 */
[----:B------:R-:W-:Y:S02]  /*0570*/  IADD3 R17, P1, PT, R15, R9, RZ ;  /* 0x000000090f117210 */ /* 0x000fe40007f3e0ff */
[----:B------:R-:W-:Y:S02]  /*0580*/  ISETP.GE.U32.AND P2, PT, R8, R7, PT ;  /* 0x000000070800720c */ /* 0x000fe40003f46070 */
[----:B------:R-:W-:Y:S02]  /*0590*/  LEA.HI.X.SX32 R8, R9, R14, 0x1, P1 ;  /* 0x0000000e09087211 */ /* 0x000fe400008f0eff */
[-C--:B-1----:R-:W-:Y:S02]  /*05a0*/  ISETP.LT.U32.AND P1, PT, R17, R22.reuse, PT ;  /* 0x000000161100720c */ /* 0x082fe40003f21070 */
[----:B------:R-:W-:Y:S01]  /*05b0*/  ISETP.NE.U32.AND P4, PT, R7, RZ, PT ;  /* 0x000000ff0700720c */ /* 0x000fe20003f85070 */
[----:B--2---:R-:W-:Y:S01]  /*05c0*/  @P3 FADD.FTZ R11, R5, R10 ;  /* 0x0000000a050b3221 */ /* 0x004fe20000010000 */
[----:B------:R-:W-:Y:S01]  /*05d0*/  ISETP.LT.AND.EX P1, PT, R8, R23, PT, P1 ;  /* 0x000000170800720c */ /* 0x000fe20003f21310 */
[----:B------:R-:W-:Y:S01]  /*05e0*/  HFMA2 R5, -RZ, RZ, 1.875, 0 ;  /* 0x3f800000ff057431 */ /* 0x000fe200000001ff */
[----:B------:R-:W-:Y:S01]  /*05f0*/  CS2R R8, SRZ ;  /* 0x0000000000087805 */ /* 0x000fe2000001ff00 */
[----:B------:R-:W-:Y:S01]  /*0600*/  IMAD.MOV.U32 R10, RZ, RZ, RZ ;  /* 0x000000ffff0a7224 */ /* 0x000fe200078e00ff */
[----:B------:R-:W-:-:S02]  /*0610*/  SEL R22, R17, R22, P1 ;  /* 0x0000001611167207 */ /* 0x000fc40000800000 */
[----:B------:R-:W-:Y:S02]  /*0620*/  @P2 IADD3 R13, PT, PT, R13, 0x1, RZ ;  /* 0x000000010d0d2810 */ /* 0x000fe40007ffe0ff */
[----:B------:R-:W-:Y:S02]  /*0630*/  ISETP.GT.AND P1, PT, R22, R15, PT ;  /* 0x0000000f1600720c */ /* 0x000fe40003f24270 */
[----:B------:R-:W-:Y:S01]  /*0640*/  SEL R6, R6, R13, !P4 ;  /* 0x0000000d06067207 */ /* 0x000fe20006000000 */
[----:B------:R0:W1:Y:S01]  /*0650*/  @P3 MUFU.RSQ R5, R11 ;  /* 0x0000000b00053308 */ /* 0x0000620000001400 */
        /* <DEDUP_REMOVED lines=18> */
[----:B------:R-:W-:Y:S01]  /*0780*/  LOP3.LUT R22, R19, 0xfffffffc, RZ, 0xc0, !PT ;  /* 0xfffffffc13167812 */ /* 0x000fe200078ec0ff */
[----:B------:R-:W-:Y:S01]  /*0790*/  IMAD.MOV.U32 R13, RZ, RZ, RZ ;  /* 0x000000ffff0d7224 */ /* 0x000fe200078e00ff */
[----:B------:R-:W-:Y:S02]  /*07a0*/  IADD3 R18, PT, PT, R23, 0x1, RZ ;  /* 0x0000000117127810 */ /* 0x000fe40007ffe0ff */
[----:B------:R-:W-:-:S07]  /*07b0*/  IADD3 R22, PT, PT, -R22, RZ, RZ ;  /* 0x000000ff16167210 */ /* 0x000fce0007ffe1ff */
.L_x_2734:
[----:B------:R-:W0:Y:S01]  /*07c0*/  @!P0 LDC.64 R14, c[0x0][0x3f8] ;  /* 0x0000fe00ff0e8b82 */ /* 0x000e220000000a00 */
        /* <DEDUP_REMOVED lines=20> */
[----:B---3--:R-:W-:Y:S02]  /*0910*/  @!P0 IMAD.MOV.U32 R27, RZ, RZ, R11 ;  /* 0x000000ffff1b8224 */ /* 0x008fe400078e000b */
[----:B--2---:R-:W-:Y:S02]  /*0920*/  @!P0 PRMT R23, R16, 0x7610, R23 ;  /* 0x0000761010178816 */ /* 0x004fe40000000017 */
[----:B------:R-:W-:Y:S02]  /*0930*/  PRMT R16, RZ, 0x7610, R16 ;  /* 0x00007610ff107816 */ /* 0x000fe40000000010 */
[----:B------:R-:W-:Y:S02]  /*0940*/  SHF.L.U32 R23, R23, 0x10, RZ ;  /* 0x0000001017177819 */ /* 0x000fe400000006ff */
[----:B----4-:R-:W-:-:S03]  /*0950*/  @!P0 PRMT R16, R17, 0x7610, R16 ;  /* 0x0000761011108816 */ /* 0x010fc60000000010 */
[----:B------:R-:W-:Y:S02]  /*0960*/  FADD.FTZ R28, -R4, R23 ;  /* 0x00000017041c7221 */ /* 0x000fe40000010100 */
[----:B------:R-:W-:Y:S02]  /*0970*/  IMAD.U32 R23, R16, 0x10000, RZ ;  /* 0x0001000010177824 */ /* 0x000fe400078e00ff */
[----:B-1----:R-:W-:Y:S02]  /*0980*/  FMUL.FTZ R29, R28, R5 ;  /* 0x000000051c1d7220 */ /* 0x002fe40000410000 */
[C---:B------:R-:W-:Y:S02]  /*0990*/  FADD.FTZ R7, R23.reuse, R7 ;  /* 0x0000000717077221 */ /* 0x040fe40000010000 */
[C---:B------:R-:W-:Y:S01]  /*09a0*/  FFMA.FTZ R10, R23.reuse, R29, R10 ;  /* 0x0000001d170a7223 */ /* 0x040fe2000001000a */
[----:B------:R-:W-:Y:S01]  /*09b0*/  FMUL.FTZ R26, R23, R3 ;  /* 0x00000003171a7220 */ /* 0x000fe20000410000 */
[----:B------:R-:W-:-:S03]  /*09c0*/  @!P0 SHF.R.S32.HI R23, RZ, 0x1f, R18 ;  /* 0x0000001fff178819 */ /* 0x000fc60000011412 */
[----:B------:R-:W-:Y:S01]  /*09d0*/  FFMA.FTZ R8, R29, R26, R8 ;  /* 0x0000001a1d087223 */ /* 0x000fe20000010008 */
[----:B------:R-:W-:Y:S01]  /*09e0*/  FADD.FTZ R13, R26, R13 ;  /* 0x0000000d1a0d7221 */ /* 0x000fe20000010000 */
[----:B0-----:R-:W-:Y:S01]  /*09f0*/  @!P0 IMAD R23, R23, R14, RZ ;  /* 0x0000000e17178224 */ /* 0x001fe200078e02ff */
[----:B------:R-:W-:-:S03]  /*0a00*/  @!P0 MOV R26, R20 ;  /* 0x00000014001a8202 */ /* 0x000fc60000000f00 */
[C---:B------:R-:W-:Y:S02]  /*0a10*/  @!P0 IMAD R23, R18.reuse, R15, R23 ;  /* 0x0000000f12178224 */ /* 0x040fe400078e0217 */
        /* <DEDUP_REMOVED lines=14> */
[----:B------:R-:W-:Y:S02]  /*0b00*/  @!P0 PRMT R26, R17, 0x7632, R26 ;  /* 0x00007632111a8816 */ /* 0x000fe4000000001a */
[----:B------:R-:W-:Y:S02]  /*0b10*/  PRMT R17, RZ, 0x7610, R17 ;  /* 0x00007610ff117816 */ /* 0x000fe40000000011 */
[----:B------:R-:W-:Y:S01]  /*0b20*/  PRMT R16, RZ, 0x7610, R16 ;  /* 0x00007610ff107816 */ /* 0x000fe20000000010 */
[----:B------:R-:W-:Y:S01]  /*0b30*/  IMAD.U32 R26, R26, 0x10000, RZ ;  /* 0x000100001a1a7824 */ /* 0x000fe200078e00ff */
[----:B------:R-:W-:-:S02]  /*0b40*/  PRMT R27, RZ, 0x7610, R27 ;  /* 0x00007610ff1b7816 */ /* 0x000fc4000000001b */
[C---:B--2---:R-:W-:Y:S02]  /*0b50*/  @!P0 PRMT R16, R28.reuse, 0x7632, R16 ;  /* 0x000076321c108816 */ /* 0x044fe40000000010 */
[----:B------:R-:W-:-:S04]  /*0b60*/  @!P0 PRMT R27, R28, 0x7610, R27 ;  /* 0x000076101c1b8816 */ /* 0x000fc8000000001b */
[----:B------:R-:W-:Y:S02]  /*0b70*/  SHF.L.U32 R27, R27, 0x10, RZ ;  /* 0x000000101b1b7819 */ /* 0x000fe400000006ff */
[C---:B---3--:R-:W-:Y:S02]  /*0b80*/  @!P0 PRMT R17, R14.reuse, 0x7610, R17 ;  /* 0x000076100e118816 */ /* 0x048fe40000000011 */
[----:B------:R-:W-:Y:S02]  /*0b90*/  @!P0 PRMT R23, R14, 0x7632, R23 ;  /* 0x000076320e178816 */ /* 0x000fe40000000017 */
[----:B------:R-:W-:-:S04]  /*0ba0*/  PRMT R14, RZ, 0x7610, R14 ;  /* 0x00007610ff0e7816 */ /* 0x000fc8000000000e */
[----:B------:R-:W-:-:S04]  /*0bb0*/  @!P0 PRMT R14, R16, 0x7632, R14 ;  /* 0x00007632100e8816 */ /* 0x000fc8000000000e */
[----:B------:R-:W-:-:S05]  /*0bc0*/  SHF.L.U32 R15, R14, 0x10, RZ ;  /* 0x000000100e0f7819 */ /* 0x000fca00000006ff */
[----:B------:R-:W-:Y:S01]  /*0bd0*/  FADD.FTZ R14, -R4, R15 ;  /* 0x0000000f040e7221 */ /* 0x000fe20000010100 */
[----:B------:R-:W-:-:S03]  /*0be0*/  FADD.FTZ R15, R26, R12 ;  /* 0x0000000c1a0f7221 */ /* 0x000fc60000010000 */
[----:B------:R-:W-:-:S04]  /*0bf0*/  FMUL.FTZ R29, R14, R5 ;  /* 0x000000050e1d7220 */ /* 0x000fc80000410000 */
[C---:B------:R-:W-:Y:S01]  /*0c00*/  FFMA.FTZ R14, R26.reuse, R29, R9 ;  /* 0x0000001d1a0e7223 */ /* 0x040fe20000010009 */
[----:B------:R-:W-:-:S04]  /*0c10*/  FMUL.FTZ R26, R26, R2 ;  /* 0x000000021a1a7220 */ /* 0x000fc80000410000 */
[----:B------:R-:W-:Y:S01]  /*0c20*/  FFMA.FTZ R12, R29, R26, R8 ;  /* 0x0000001a1d0c7223 */ /* 0x000fe20000010008 */
[----:B------:R-:W-:Y:S01]  /*0c30*/  FADD.FTZ R8, -R4, R27 ;  /* 0x0000001b04087221 */ /* 0x000fe20000010100 */
[----:B------:R-:W-:Y:S02]  /*0c40*/  IMAD.U32 R27, R17, 0x10000, RZ ;  /* 0x00010000111b7824 */ /* 0x000fe400078e00ff */
[----:B------:R-:W-:Y:S01]  /*0c50*/  FADD.FTZ R13, R26, R13 ;  /* 0x0000000d1a0d7221 */ /* 0x000fe20000010000 */
[----:B------:R-:W-:Y:S01]  /*0c60*/  FMUL.FTZ R29, R8, R5 ;  /* 0x00000005081d7220 */ /* 0x000fe20000410000 */
[----:B------:R-:W-:Y:S01]  /*0c70*/  FADD.FTZ R17, R7, R27 ;  /* 0x0000001b07117221 */ /* 0x000fe20000010000 */
[----:B------:R-:W0:Y:S01]  /*0c80*/  @!P0 LDC.64 R8, c[0x0][0x3f8] ;  /* 0x0000fe00ff088b82 */ /* 0x000e220000000a00 */
[C---:B------:R-:W-:Y:S01]  /*0c90*/  FMUL.FTZ R26, R27.reuse, R3 ;  /* 0x000000031b1a7220 */ /* 0x040fe20000410000 */
[----:B------:R-:W-:Y:S01]  /*0ca0*/  FFMA.FTZ R10, R27, R29, R10 ;  /* 0x0000001d1b0a7223 */ /* 0x000fe2000001000a */
[----:B------:R-:W-:-:S02]  /*0cb0*/  SHF.L.U32 R27, R16, 0x10, RZ ;  /* 0x00000010101b7819 */ /* 0x000fc400000006ff */
[----:B------:R-:W-:Y:S01]  /*0cc0*/  FADD.FTZ R7, R13, R26 ;  /* 0x0000001a0d077221 */ /* 0x000fe20000010000 */
[----:B------:R-:W-:Y:S01]  /*0cd0*/  IMAD.U32 R13, R23, 0x10000, RZ ;  /* 0x00010000170d7824 */ /* 0x000fe200078e00ff */
[----:B------:R-:W-:Y:S01]  /*0ce0*/  @!P0 IADD3 R23, PT, PT, R18, 0x1, RZ ;  /* 0x0000000112178810 */ /* 0x000fe20007ffe0ff */
[----:B------:R-:W-:Y:S01]  /*0cf0*/  FADD.FTZ R16, -R4, R27 ;  /* 0x0000001b04107221 */ /* 0x000fe20000010100 */
[----:B------:R-:W-:Y:S01]  /*0d00*/  FFMA.FTZ R12, R29, R26, R12 ;  /* 0x0000001a1d0c7223 */ /* 0x000fe2000001000c */
[----:B------:R-:W-:Y:S01]  /*0d10*/  FADD.FTZ R15, R15, R13 ;  /* 0x0000000d0f0f7221 */ /* 0x000fe20000010000 */
[----:B------:R-:W-:Y:S01]  /*0d20*/  FMUL.FTZ R26, R13, R2 ;  /* 0x000000020d1a7220 */ /* 0x000fe20000410000 */
[----:B------:R-:W-:-:S03]  /*0d30*/  FMUL.FTZ R27, R16, R5 ;  /* 0x00000005101b7220 */ /* 0x000fc60000410000 */
[----:B------:R-:W-:Y:S01]  /*0d40*/  FADD.FTZ R7, R26, R7 ;  /* 0x000000071a077221 */ /* 0x000fe20000010000 */
[----:B------:R-:W-:Y:S01]  /*0d50*/  FFMA.FTZ R14, R13, R27, R14 ;  /* 0x0000001b0d0e7223 */ /* 0x000fe2000001000e */
[----:B------:R-:W-:Y:S01]  /*0d60*/  @!P0 SHF.R.S32.HI R13, RZ, 0x1f, R23 ;  /* 0x0000001fff0d8819 */ /* 0x000fe20000011417 */
[----:B------:R-:W-:-:S04]  /*0d70*/  FFMA.FTZ R16, R27, R26, R12 ;  /* 0x0000001a1b107223 */ /* 0x000fc8000001000c */
        /* <DEDUP_REMOVED lines=28> */
[----:B------:R-:W-:-:S03]  /*0f40*/  @!P0 PRMT R23, R12, 0x7632, R23 ;  /* 0x000076320c178816 */ /* 0x000fc60000000017 */
[----:B------:R-:W-:Y:S01]  /*0f50*/  FMUL.FTZ R12, R27, R3 ;  /* 0x000000031b0c7220 */ /* 0x000fe20000410000 */
[----:B------:R-:W-:Y:S01]  /*0f60*/  FADD.FTZ R17, R17, R27 ;  /* 0x0000001b11117221 */ /* 0x000fe20000010000 */
[----:B------:R-:W-:Y:S01]  /*0f70*/  FFMA.FTZ R10, R27, R13, R10 ;  /* 0x0000000d1b0a7223 */ /* 0x000fe2000001000a */
[----:B------:R-:W-:Y:S02]  /*0f80*/  IMAD.U32 R27, R26, 0x10000, RZ ;  /* 0x000100001a1b7824 */ /* 0x000fe400078e00ff */
[----:B------:R-:W-:Y:S01]  /*0f90*/  FFMA.FTZ R16, R13, R12, R16 ;  /* 0x0000000c0d107223 */ /* 0x000fe20000010010 */
[----:B------:R-:W-:Y:S01]  /*0fa0*/  FADD.FTZ R12, R7, R12 ;  /* 0x0000000c070c7221 */ /* 0x000fe20000010000 */
[----:B------:R-:W-:Y:S01]  /*0fb0*/  SHF.L.U32 R7, R23, 0x10, RZ ;  /* 0x0000001017077819 */ /* 0x000fe200000006ff */
[----:B------:R-:W-:Y:S01]  /*0fc0*/  FADD.FTZ R26, -R4, R27 ;  /* 0x0000001b041a7221 */ /* 0x000fe20000010100 */
[----:B------:R-:W-:-:S03]  /*0fd0*/  @!P0 VIADD R23, R18, 0x2 ;  /* 0x0000000212178836 */ /* 0x000fc60000000000 */
[----:B------:R-:W-:Y:S01]  /*0fe0*/  FMUL.FTZ R13, R26, R5 ;  /* 0x000000051a0d7220 */ /* 0x000fe20000410000 */
[----:B------:R-:W-:Y:S01]  /*0ff0*/  FMUL.FTZ R27, R7, R2 ;  /* 0x00000002071b7220 */ /* 0x000fe20000410000 */
[----:B------:R-:W-:Y:S01]  /*1000*/  @!P0 SHF.R.S32.HI R29, RZ, 0x1f, R23 ;  /* 0x0000001fff1d8819 */ /* 0x000fe20000011417 */
[----:B------:R-:W-:Y:S01]  /*1010*/  FADD.FTZ R15, R15, R7 ;  /* 0x000000070f0f7221 */ /* 0x000fe20000010000 */
[----:B------:R-:W-:Y:S01]  /*1020*/  FFMA.FTZ R14, R7, R13, R14 ;  /* 0x0000000d070e7223 */ /* 0x000fe2000001000e */
[----:B------:R-:W-:Y:S01]  /*1030*/  FFMA.FTZ R7, R13, R27, R16 ;  /* 0x0000001b0d077223 */ /* 0x000fe20000010010 */
[----:B------:R-:W-:Y:S01]  /*1040*/  FADD.FTZ R16, R27, R12 ;  /* 0x0000000c1b107221 */ /* 0x000fe20000010000 */
[----:B0-----:R-:W-:Y:S01]  /*1050*/  @!P0 IMAD R26, R29, R8, RZ ;  /* 0x000000081d1a8224 */ /* 0x001fe200078e02ff */
[----:B------:R-:W-:Y:S01]  /*1060*/  @!P0 MOV R12, R20 ;  /* 0x00000014000c8202 */ /* 0x000fe20000000f00 */
[----:B------:R-:W-:Y:S02]  /*1070*/  @!P0 IMAD.MOV.U32 R13, RZ, RZ, R11 ;  /* 0x000000ffff0d8224 */ /* 0x000fe400078e000b */
[----:B------:R-:W-:-:S02]  /*1080*/  @!P0 IMAD R27, R23, R9, R26 ;  /* 0x00000009171b8224 */ /* 0x000fc400078e021a */
        /* <DEDUP_REMOVED lines=19> */
[----:B--2---:R-:W-:-:S04]  /*11c0*/  @!P0 PRMT R27, R12, 0x7610, R27 ;  /* 0x000076100c1b8816 */ /* 0x004fc8000000001b */
[----:B------:R-:W-:Y:S02]  /*11d0*/  SHF.L.U32 R27, R27, 0x10, RZ ;  /* 0x000000101b1b7819 */ /* 0x000fe400000006ff */
[----:B------:R-:W-:Y:S02]  /*11e0*/  @!P0 PRMT R26, R12, 0x7632, R26 ;  /* 0x000076320c1a8816 */ /* 0x000fe4000000001a */
[C---:B---3--:R-:W-:Y:S02]  /*11f0*/  @!P0 PRMT R28, R8.reuse, 0x7610, R28 ;  /* 0x00007610081c8816 */ /* 0x048fe4000000001c */
[----:B------:R-:W-:Y:S01]  /*1200*/  @!P0 PRMT R23, R8, 0x7632, R23 ;  /* 0x0000763208178816 */ /* 0x000fe20000000017 */
[----:B------:R-:W-:Y:S01]  /*1210*/  FADD.FTZ R8, -R4, R27 ;  /* 0x0000001b04087221 */ /* 0x000fe20000010100 */
[----:B------:R-:W-:Y:S01]  /*1220*/  SHF.L.U32 R27, R26, 0x10, RZ ;  /* 0x000000101a1b7819 */ /* 0x000fe200000006ff */
[----:B------:R-:W-:Y:S02]  /*1230*/  IMAD.U32 R13, R28, 0x10000, RZ ;  /* 0x000100001c0d7824 */ /* 0x000fe400078e00ff */
[----:B------:R-:W-:Y:S01]  /*1240*/  FMUL.FTZ R8, R8, R5 ;  /* 0x0000000508087220 */ /* 0x000fe20000410000 */
[----:B------:R-:W-:Y:S01]  /*1250*/  SHF.L.U32 R9, R23, 0x10, RZ ;  /* 0x0000001017097819 */ /* 0x000fe200000006ff */
[C---:B------:R-:W-:Y:S01]  /*1260*/  FMUL.FTZ R29, R13.reuse, R3 ;  /* 0x000000030d1d7220 */ /* 0x040fe20000410000 */
[----:B------:R-:W-:Y:S01]  /*1270*/  FADD.FTZ R12, -R4, R27 ;  /* 0x0000001b040c7221 */ /* 0x000fe20000010100 */
[----:B------:R-:W-:-:S02]  /*1280*/  FFMA.FTZ R10, R13, R8, R10 ;  /* 0x000000080d0a7223 */ /* 0x000fc4000001000a */
        /* <DEDUP_REMOVED lines=11> */
.L_x_2733:
        /* <DEDUP_REMOVED lines=13> */
[----:B------:R-:W2:Y:S01]  /*1410*/  @!P0 LDC.64 R16, c[0x0][0x398] ;  /* 0x0000e600ff108b82 */ /* 0x000ea20000000a00 */
[----:B------:R-:W-:Y:S02]  /*1420*/  @!P0 IMAD.MOV.U32 R18, RZ, RZ, R20 ;  /* 0x000000ffff128224 */ /* 0x000fe400078e0014 */
[C---:B------:R-:W-:Y:S02]  /*1430*/  @!P0 IMAD R27, R23.reuse, UR7, R22 ;  /* 0x00000007171b8c24 */ /* 0x040fe4000f8e0216 */
[----:B------:R-:W-:-:S04]  /*1440*/  @!P0 IMAD.WIDE.U32 R18, R23, UR6, R18 ;  /* 0x0000000617128c25 */ /* 0x000fc8000f8e0012 */
        /* <DEDUP_REMOVED lines=15> */
[----:B------:R-:W-:Y:S01]  /*1540*/  @!P0 IMAD R22, R22, UR6, RZ ;  /* 0x0000000616168c24 */ /* 0x000fe2000f8e02ff */
[----:B------:R-:W-:-:S03]  /*1550*/  PRMT R18, RZ, 0x7610, R18 ;  /* 0x00007610ff127816 */ /* 0x000fc60000000012 */
[----:B------:R-:W-:Y:S01]  /*1560*/  @!P0 IMAD R27, R29, UR7, R22 ;  /* 0x000000071d1b8c24 */ /* 0x000fe2000f8e0216 */
[----:B--2---:R-:W-:Y:S02]  /*1570*/  @!P0 PRMT R17, R26, 0x7610, R17 ;  /* 0x000076101a118816 */ /* 0x004fe40000000011 */
[C---:B---3--:R-:W-:Y:S02]  /*1580*/  @!P0 PRMT R16, R14.reuse, 0x7610, R16 ;  /* 0x000076100e108816 */ /* 0x048fe40000000010 */
[----:B------:R-:W-:Y:S02]  /*1590*/  @!P0 PRMT R19, R14, 0x7632, R19 ;  /* 0x000076320e138816 */ /* 0x000fe40000000013 */
[----:B------:R-:W-:Y:S02]  /*15a0*/  @!P0 MOV R14, R20 ;  /* 0x00000014000e8202 */ /* 0x000fe40000000f00 */
[----:B------:R-:W-:-:S03]  /*15b0*/  SHF.L.U32 R17, R17, 0x10, RZ ;  /* 0x0000001011117819 */ /* 0x000fc600000006ff */
[----:B------:R-:W-:Y:S01]  /*15c0*/  @!P0 IMAD.WIDE.U32 R14, R29, UR6, R14 ;  /* 0x000000061d0e8c25 */ /* 0x000fe2000f8e000e */
[----:B------:R-:W-:-:S03]  /*15d0*/  @!P0 PRMT R18, R26, 0x7632, R18 ;  /* 0x000076321a128816 */ /* 0x000fc60000000012 */
[----:B------:R-:W-:Y:S01]  /*15e0*/  FADD.FTZ R26, -R4, R17 ;  /* 0x00000011041a7221 */ /* 0x000fe20000010100 */
[----:B------:R-:W-:Y:S01]  /*15f0*/  @!P0 IADD3 R15, PT, PT, R15, R27, RZ ;  /* 0x0000001b0f0f8210 */ /* 0x000fe20007ffe0ff */
[----:B------:R-:W-:Y:S02]  /*1600*/  IMAD.U32 R16, R16, 0x10000, RZ ;  /* 0x0001000010107824 */ /* 0x000fe400078e00ff */
[----:B-1----:R-:W-:Y:S01]  /*1610*/  FMUL.FTZ R17, R26, R5 ;  /* 0x000000051a117220 */ /* 0x002fe20000410000 */
[C---:B------:R-:W-:Y:S01]  /*1620*/  @!P0 IMAD.SHL.U32 R27, R14.reuse, 0x2, RZ ;  /* 0x000000020e1b8824 */ /* 0x040fe200078e00ff */
[----:B------:R-:W-:Y:S01]  /*1630*/  @!P0 SHF.L.U64.HI R22, R14, 0x1, R15 ;  /* 0x000000010e168819 */ /* 0x000fe2000001020f */
[C---:B------:R-:W-:Y:S01]  /*1640*/  FMUL.FTZ R26, R16.reuse, R3 ;  /* 0x00000003101a7220 */ /* 0x040fe20000410000 */
[----:B------:R-:W0:Y:S01]  /*1650*/  @!P0 LDC.64 R14, c[0x0][0x3a0] ;  /* 0x0000e800ff0e8b82 */ /* 0x000e220000000a00 */
[----:B------:R-:W-:Y:S01]  /*1660*/  FADD.FTZ R7, R7, R16 ;  /* 0x0000001007077221 */ /* 0x000fe20000010000 */
[----:B------:R-:W-:Y:S01]  /*1670*/  FFMA.FTZ R10, R16, R17, R10 ;  /* 0x00000011100a7223 */ /* 0x000fe2000001000a */
[----:B------:R-:W-:-:S05]  /*1680*/  FFMA.FTZ R8, R17, R26, R8 ;  /* 0x0000001a11087223 */ /* 0x000fca0000010008 */
[----:B------:R-:W1:Y:S01]  /*1690*/  @!P0 LDC.64 R16, c[0x0][0x398] ;  /* 0x0000e600ff108b82 */ /* 0x000e620000000a00 */
[----:B0-----:R-:W-:-:S04]  /*16a0*/  @!P0 IADD3 R14, P2, PT, R27, R14, RZ ;  /* 0x0000000e1b0e8210 */ /* 0x001fc80007f5e0ff */
[----:B------:R-:W-:Y:S02]  /*16b0*/  @!P0 IADD3.X R15, PT, PT, R22, R15, RZ, P2, !PT ;  /* 0x0000000f160f8210 */ /* 0x000fe400017fe4ff */
[----:B-1----:R-:W-:-:S03]  /*16c0*/  @!P0 IADD3 R16, P2, PT, R27, R16, RZ ;  /* 0x000000101b108210 */ /* 0x002fc60007f5e0ff */
[----:B------:R0:W2:Y:S02]  /*16d0*/  @!P0 LDG.E R14, desc[UR4][R14.64] ;  /* 0x000000040e0e8981 */ /* 0x0000a4000c1e1900 */
[----:B------:R-:W-:-:S05]  /*16e0*/  @!P0 IMAD.X R17, R22, 0x1, R17, P2 ;  /* 0x0000000116118824 */ /* 0x000fca00010e0611 */
[----:B------:R1:W3:Y:S01]  /*16f0*/  @!P0 LDG.E R16, desc[UR4][R16.64] ;  /* 0x0000000410108981 */ /* 0x0002e2000c1e1900 */
[----:B------:R-:W-:Y:S01]  /*1700*/  SHF.L.U32 R27, R18, 0x10, RZ ;  /* 0x00000010121b7819 */ /* 0x000fe200000006ff */
[--C-:B------:R-:W-:Y:S01]  /*1710*/  FADD.FTZ R13, R13, R26.reuse ;  /* 0x0000001a0d0d7221 */ /* 0x100fe20000010000 */
[----:B------:R-:W-:Y:S02]  /*1720*/  PRMT R26, RZ, 0x7610, R26 ;  /* 0x00007610ff1a7816 */ /* 0x000fe4000000001a */
[----:B------:R-:W-:Y:S01]  /*1730*/  PRMT R22, RZ, 0x7610, R22 ;  /* 0x00007610ff167816 */ /* 0x000fe20000000016 */
[----:B------:R-:W-:Y:S01]  /*1740*/  FADD.FTZ R28, -R4, R27 ;  /* 0x0000001b041c7221 */ /* 0x000fe20000010100 */
[----:B0-----:R-:W-:Y:S01]  /*1750*/  PRMT R15, RZ, 0x7610, R15 ;  /* 0x00007610ff0f7816 */ /* 0x001fe2000000000f */
[----:B------:R-:W-:Y:S02]  /*1760*/  IMAD.U32 R18, R19, 0x10000, RZ ;  /* 0x0001000013127824 */ /* 0x000fe400078e00ff */
[----:B-1----:R-:W-:-:S02]  /*1770*/  FMUL.FTZ R17, R28, R5 ;  /* 0x000000051c117220 */ /* 0x002fc40000410000 */
[----:B------:R-:W-:Y:S02]  /*1780*/  FADD.FTZ R12, R12, R18 ;  /* 0x000000120c0c7221 */ /* 0x000fe40000010000 */
[C---:B------:R-:W-:Y:S01]  /*1790*/  FFMA.FTZ R9, R18.reuse, R17, R9 ;  /* 0x0000001112097223 */ /* 0x040fe20000010009 */
[----:B------:R-:W-:-:S04]  /*17a0*/  FMUL.FTZ R18, R18, R2 ;  /* 0x0000000212127220 */ /* 0x000fc80000410000 */
        /* <DEDUP_REMOVED lines=11> */
[----:B------:R-:W-:Y:S02]  /*1860*/  IMAD.U32 R19, R22, 0x10000, RZ ;  /* 0x0001000016137824 */ /* 0x000fe400078e00ff */
[----:B------:R-:W-:Y:S01]  /*1870*/  FMUL.FTZ R17, R16, R5 ;  /* 0x0000000510117220 */ /* 0x000fe20000410000 */
[----:B------:R-:W-:Y:S02]  /*1880*/  IMAD.U32 R14, R14, 0x10000, RZ ;  /* 0x000100000e0e7824 */ /* 0x000fe400078e00ff */
[----:B------:R-:W-:Y:S01]  /*1890*/  FADD.FTZ R16, -R4, R19 ;  /* 0x0000001304107221 */ /* 0x000fe20000010100 */
[----:B------:R-:W-:Y:S01]  /*18a0*/  FMUL.FTZ R18, R15, R3 ;  /* 0x000000030f127220 */ /* 0x000fe20000410000 */
[----:B------:R-:W-:Y:S01]  /*18b0*/  FADD.FTZ R7, R7, R15 ;  /* 0x0000000f07077221 */ /* 0x000fe20000010000 */
        /* <DEDUP_REMOVED lines=8> */
[----:B------:R-:W-:-:S07]  /*1940*/  FFMA.FTZ R8, R16, R15, R17 ;  /* 0x0000000f10087223 */ /* 0x000fce0000010011 */
.L_x_2735:
[----:B------:R-:W-:Y:S05]  /*1950*/  @P1 BRA `(.L_x_2731) ;  /* 0x0000000c00ec1947 */ /* 0x000fea0003800000 */
[----:B------:R-:W0:Y:S01]  /*1960*/  LDCU.64 UR6, c[0x0][0x3f8] ;  /* 0x00007f00ff0677ac */ /* 0x000e220008000a00 */
[----:B------:R-:W-:Y:S01]  /*1970*/  SHF.R.S32.HI R14, RZ, 0x1f, R23 ;  /* 0x0000001fff0e7819 */ /* 0x000fe20000011417 */
[--C-:B------:R-:W-:Y:S01]  /*1980*/  IMAD.MOV.U32 R15, RZ, RZ, R11.reuse ;  /* 0x000000ffff0f7224 */ /* 0x100fe200078e000b */
[----:B------:R-:W-:Y:S01]  /*1990*/  BSSY.RECONVERGENT B0, `(.L_x_2736) ;  /* 0x000001b000007945 */ /* 0x000fe20003800200 */
[----:B------:R-:W-:Y:S02]  /*19a0*/  PRMT R11, RZ, 0x7610, R11 ;  /* 0x00007610ff0b7816 */ /* 0x000fe4000000000b */
[----:B------:R-:W-:Y:S02]  /*19b0*/  PRMT R18, RZ, 0x7610, R18 ;  /* 0x00007610ff127816 */ /* 0x000fe40000000012 */
[----:B------:R-:W-:Y:S02]  /*19c0*/  PRMT R19, RZ, 0x7610, R19 ;  /* 0x00007610ff137816 */ /* 0x000fe40000000013 */
[----:B0-----:R-:W-:Y:S01]  /*19d0*/  ISETP.GE.U32.AND P0, PT, R24, UR6, PT ;  /* 0x0000000618007c0c */ /* 0x001fe2000bf06070 */
[----:B------:R-:W-:Y:S01]  /*19e0*/  IMAD R16, R14, UR6, RZ ;  /* 0x000000060e107c24 */ /* 0x000fe2000f8e02ff */
[----:B------:R-:W-:-:S02]  /*19f0*/  MOV R14, R20 ;  /* 0x00000014000e7202 */ /* 0x000fc40000000f00 */
[----:B------:R-:W-:Y:S02]  /*1a00*/  ISETP.GE.AND.EX P0, PT, R25, UR7, PT, P0 ;  /* 0x0000000719007c0c */ /* 0x000fe4000bf06300 */
[----:B------:R-:W-:Y:S01]  /*1a10*/  PRMT R20, RZ, 0x7610, R20 ;  /* 0x00007610ff147816 */ /* 0x000fe20000000014 */
[----:B------:R-:W-:-:S04]  /*1a20*/  IMAD.WIDE.U32 R14, R23, UR6, R14 ;  /* 0x00000006170e7c25 */ /* 0x000fc8000f8e000e */
[----:B------:R-:W-:-:S06]  /*1a30*/  IMAD R23, R23, UR7, R16 ;  /* 0x0000000717177c24 */ /* 0x000fcc000f8e0210 */
        /* <DEDUP_REMOVED lines=16> */
.L_x_2737:
[----:B------:R-:W-:Y:S05]  /*1b40*/  BSYNC.RECONVERGENT B0 ;  /* 0x0000000000007941 */ /* 0x000fea0003800200 */
.L_x_2736:
[----:B------:R-:W-:Y:S01]  /*1b50*/  IMAD.U32 R15, R18, 0x10000, RZ ;  /* 0x00010000120f7824 */ /* 0x000fe200078e00ff */
[----:B------:R-:W-:Y:S02]  /*1b60*/  SHF.L.U32 R11, R11, 0x10, RZ ;  /* 0x000000100b0b7819 */ /* 0x000fe400000006ff */
[----:B------:R-:W-:Y:S01]  /*1b70*/  SHF.L.U32 R17, R20, 0x10, RZ ;  /* 0x0000001014117819 */ /* 0x000fe200000006ff */
[C---:B------:R-:W-:Y:S02]  /*1b80*/  FADD.FTZ R14, -R4.reuse, R15 ;  /* 0x0000000f040e7221 */ /* 0x040fe40000010100 */
[----:B------:R-:W-:Y:S01]  /*1b90*/  FADD.FTZ R16, -R4, R11 ;  /* 0x0000000b04107221 */ /* 0x000fe20000010100 */
[----:B------:R-:W-:Y:S02]  /*1ba0*/  IMAD.U32 R4, R19, 0x10000, RZ ;  /* 0x0001000013047824 */ /* 0x000fe400078e00ff */
[----:B-1----:R-:W-:Y:S01]  /*1bb0*/  FMUL.FTZ R11, R14, R5 ;  /* 0x000000050e0b7220 */ /* 0x002fe20000410000 */
[C---:B------:R-:W-:Y:S01]  /*1bc0*/  FMUL.FTZ R14, R17.reuse, R3 ;  /* 0x00000003110e7220 */ /* 0x040fe20000410000 */
[----:B------:R-:W-:Y:S01]  /*1bd0*/  FMUL.FTZ R16, R16, R5 ;  /* 0x0000000510107220 */ /* 0x000fe20000410000 */
[----:B------:R-:W-:Y:S01]  /*1be0*/  FMUL.FTZ R3, R4, R2 ;  /* 0x0000000204037220 */ /* 0x000fe20000410000 */
[----:B------:R-:W-:Y:S01]  /*1bf0*/  FFMA.FTZ R10, R17, R11, R10 ;  /* 0x0000000b110a7223 */ /* 0x000fe2000001000a */
[----:B------:R-:W-:Y:S01]  /*1c00*/  FADD.FTZ R2, R13, R14 ;  /* 0x0000000e0d027221 */ /* 0x000fe20000010000 */
[----:B------:R-:W-:Y:S01]  /*1c10*/  FFMA.FTZ R11, R11, R14, R8 ;  /* 0x0000000e0b0b7223 */ /* 0x000fe20000010008 */
[----:B------:R-:W-:Y:S01]  /*1c20*/  FADD.FTZ R7, R7, R17 ;  /* 0x0000001107077221 */ /* 0x000fe20000010000 */
[----:B------:R-:W-:Y:S01]  /*1c30*/  FADD.FTZ R12, R12, R4 ;  /* 0x000000040c0c7221 */ /* 0x000fe20000010000 */
[----:B------:R-:W-:Y:S01]  /*1c40*/  FFMA.FTZ R9, R4, R16, R9 ;  /* 0x0000001004097223 */ /* 0x000fe20000010009 */
[----:B------:R-:W-:Y:S01]  /*1c50*/  FADD.FTZ R13, R3, R2 ;  /* 0x00000002030d7221 */ /* 0x000fe20000010000 */
[----:B------:R-:W-:Y:S01]  /*1c60*/  FFMA.FTZ R8, R16, R3, R11 ;  /* 0x0000000310087223 */ /* 0x000fe2000001000b */
[----:B------:R-:W-:Y:S06]  /*1c70*/  BRA `(.L_x_2731) ;  /* 0x0000000c00247947 */ /* 0x000fec0003800000 */
.L_x_2732:
[----:B------:R-:W-:Y:S01]  /*1c80*/  IADD3 R7, PT, PT, -R23, R22, RZ ;  /* 0x0000001617077210 */ /* 0x000fe20007ffe1ff */
        /* <DEDUP_REMOVED lines=11> */
[----:B------:R-:W-:-:S04]  /*1d40*/  @!P0 IMAD R14, R14, UR8, RZ ;  /* 0x000000080e0e8c24 */ /* 0x000fc8000f8e02ff */
        /* <DEDUP_REMOVED lines=8> */
[----:B------:R2:W3:Y:S01]  /*1dd0*/  @!P0 LDG.E R12, desc[UR4][R12.64] ;  /* 0x000000040c0c8981 */ /* 0x0004e2000c1e1900 */
[----:B0-----:R-:W-:-:S05]  /*1de0*/  @!P0 IADD3 R8, P1, PT, R7, R8, RZ ;  /* 0x0000000807088210 */ /* 0x001fca0007f3e0ff */
[----:B------:R-:W-:-:S05]  /*1df0*/  @!P0 IMAD.X R9, R10, 0x1, R9, P1 ;  /* 0x000000010a098824 */ /* 0x000fca00008e0609 */
[----:B------:R0:W4:Y:S01]  /*1e00*/  @!P0 LDG.E R8, desc[UR4][R8.64] ;  /* 0x0000000408088981 */ /* 0x000122000c1e1900 */
[----:B------:R-:W-:Y:S02]  /*1e10*/  PRMT R10, RZ, 0x7610, R10 ;  /* 0x00007610ff0a7816 */ /* 0x000fe4000000000a */
[----:B------:R-:W-:Y:S02]  /*1e20*/  PRMT R7, RZ, 0x7610, R7 ;  /* 0x00007610ff077816 */ /* 0x000fe40000000007 */
[----:B------:R-:W-:Y:S02]  /*1e30*/  PRMT R14, RZ, 0x7610, R14 ;  /* 0x00007610ff0e7816 */ /* 0x000fe4000000000e */
[----:B--2---:R-:W-:Y:S02]  /*1e40*/  PRMT R13, RZ, 0x7610, R13 ;  /* 0x00007610ff0d7816 */ /* 0x004fe4000000000d */
[----:B------:R-:W-:Y:S02]  /*1e50*/  IADD3 R23, PT, PT, R23, 0x1, RZ ;  /* 0x0000000117177810 */ /* 0x000fe40007ffe0ff */
[----:B---3--:R-:W-:-:S02]  /*1e60*/  @!P0 PRMT R10, R12, 0x7610, R10 ;  /* 0x000076100c0a8816 */ /* 0x008fc4000000000a */
[----:B------:R-:W-:Y:S02]  /*1e70*/  @!P0 PRMT R7, R12, 0x7632, R7 ;  /* 0x000076320c078816 */ /* 0x000fe40000000007 */
[----:B------:R-:W-:Y:S02]  /*1e80*/  SHF.L.U32 R15, R10, 0x10, RZ ;  /* 0x000000100a0f7819 */ /* 0x000fe400000006ff */
[----:B------:R-:W-:-:S03]  /*1e90*/  SHF.L.U32 R17, R7, 0x10, RZ ;  /* 0x0000001007117819 */ /* 0x000fc600000006ff */
[C---:B------:R-:W-:Y:S02]  /*1ea0*/  FADD.FTZ R10, -R4.reuse, R15 ;  /* 0x0000000f040a7221 */ /* 0x040fe40000010100 */
[----:B------:R-:W-:Y:S02]  /*1eb0*/  FADD.FTZ R12, -R4, R17 ;  /* 0x00000011040c7221 */ /* 0x000fe40000010100 */
[-C--:B-1----:R-:W-:Y:S02]  /*1ec0*/  FMUL.FTZ R7, R10, R5.reuse ;  /* 0x000000050a077220 */ /* 0x082fe40000410000 */
[----:B------:R-:W-:Y:S02]  /*1ed0*/  FMUL.FTZ R12, R12, R5 ;  /* 0x000000050c0c7220 */ /* 0x000fe40000410000 */
[----:B------:R-:W-:Y:S02]  /*1ee0*/  FFMA.FTZ R10, R7, R3, R18 ;  /* 0x00000003070a7223 */ /* 0x000fe40000010012 */
[----:B0-----:R-:W-:-:S02]  /*1ef0*/  FFMA.FTZ R9, R12, R2, R19 ;  /* 0x000000020c097223 */ /* 0x001fc40000010013 */
[----:B------:R-:W-:Y:S02]  /*1f00*/  FMUL.FTZ R15, R10, -1.4426950216293334961 ;  /* 0xbfb8aa3b0a0f7820 */ /* 0x000fe40000410000 */
[----:B------:R-:W-:-:S04]  /*1f10*/  FMUL.FTZ R24, R9, -1.4426950216293334961 ;  /* 0xbfb8aa3b09187820 */ /* 0x000fc80000410000 */
        /* <DEDUP_REMOVED lines=25> */
[----:B------:R-:W-:Y:S01]  /*20b0*/  FFMA.FTZ R9, R12, R15, RZ ;  /* 0x0000000f0c097223 */ /* 0x000fe200000100ff */
[----:B------:R-:W-:Y:S01]  /*20c0*/  FADD.FTZ R7, RZ, R14 ;  /* 0x0000000eff077221 */ /* 0x000fe20000010000 */
[----:B------:R-:W-:-:S07]  /*20d0*/  FADD.FTZ R12, RZ, R15 ;  /* 0x0000000fff0c7221 */ /* 0x000fce0000010000 */
.L_x_2738:
[----:B------:R-:W-:Y:S05]  /*20e0*/  @!P2 BRA `(.L_x_2731) ;  /* 0x000000080008a947 */ /* 0x000fea0003800000 */
[----:B------:R-:W-:-:S07]  /*20f0*/  IMAD.IADD R22, R23, 0x1, -R22 ;  /* 0x0000000117167824 */ /* 0x000fce00078e0a16 */
.L_x_2739:
[----:B------:R-:W0:Y:S01]  /*2100*/  @!P0 LDC.64 R14, c[0x0][0x3f8] ;  /* 0x0000fe00ff0e8b82 */ /* 0x000e220000000a00 */
[----:B------:R-:W-:-:S07]  /*2110*/  @!P0 SHF.R.S32.HI R25, RZ, 0x1f, R23 ;  /* 0x0000001fff198819 */ /* 0x000fce0000011417 */
[----:B------:R-:W2:Y:S01]  /*2120*/  @!P0 LDC.64 R16, c[0x0][0x3a0] ;  /* 0x0000e800ff108b82 */ /* 0x000ea20000000a00 */
[----:B0-----:R-:W-:Y:S01]  /*2130*/  @!P0 IMAD R24, R25, R14, RZ ;  /* 0x0000000e19188224 */ /* 0x001fe200078e02ff */
[----:B------:R-:W-:-:S03]  /*2140*/  @!P0 MOV R25, R11 ;  /* 0x0000000b00198202 */ /* 0x000fc60000000f00 */
[----:B------:R-:W-:Y:S01]  /*2150*/  @!P0 IMAD R27, R23, R15, R24 ;  /* 0x0000000f171b8224 */ /* 0x000fe200078e0218 */
[----:B------:R-:W-:-:S05]  /*2160*/  @!P0 MOV R24, R20 ;  /* 0x0000001400188202 */ /* 0x000fca0000000f00 */
        /* <DEDUP_REMOVED lines=11> */
[----:B------:R4:W5:Y:S01]  /*2220*/  @!P0 LDG.E R17, desc[UR4][R28.64] ;  /* 0x000000041c118981 */ /* 0x000962000c1e1900 */
        /* <DEDUP_REMOVED lines=27> */
[----:B------:R-:W-:-:S04]  /*23e0*/  FFMA.FTZ R24, R25, R3, R18 ;  /* 0x0000000319187223 */ /* 0x000fc80000010012 */
[----:B------:R-:W-:Y:S01]  /*23f0*/  FMUL.FTZ R27, R24, -1.4426950216293334961 ;  /* 0xbfb8aa3b181b7820 */ /* 0x000fe20000410000 */
[----:B-----5:R-:W-:-:S05]  /*2400*/  @!P0 PRMT R15, R17, 0x7610, R15 ;  /* 0x00007610110f8816 */ /* 0x020fca000000000f */
        /* <DEDUP_REMOVED lines=13> */
[----:B------:R-:W-:-:S03]  /*24e0*/  PRMT R15, RZ, 0x7610, R15 ;  /* 0x00007610ff0f7816 */ /* 0x000fc6000000000f */
[----:B------:R-:W-:Y:S01]  /*24f0*/  FADD.FTZ R16, -R4, R27 ;  /* 0x0000001b04107221 */ /* 0x000fe20000010100 */
[----:B------:R-:W-:Y:S01]  /*2500*/  FMUL.FTZ R27, R24, R3 ;  /* 0x00000003181b7220 */ /* 0x000fe20000410000 */
[----:B------:R-:W-:Y:S02]  /*2510*/  @!P0 PRMT R15, R17, 0x7632, R15 ;  /* 0x00007632110f8816 */ /* 0x000fe4000000000f */
[----:B------:R-:W-:Y:S01]  /*2520*/  FMUL.FTZ R16, R16, R5 ;  /* 0x0000000510107220 */ /* 0x000fe20000410000 */
[----:B------:R-:W-:Y:S01]  /*2530*/  FFMA.FTZ R17, R25, R27, R8 ;  /* 0x0000001b19117223 */ /* 0x000fe20000010008 */
[----:B------:R-:W-:Y:S01]  /*2540*/  SHF.L.U32 R15, R15, 0x10, RZ ;  /* 0x000000100f0f7819 */ /* 0x000fe200000006ff */
[----:B------:R-:W-:Y:S01]  /*2550*/  FADD.FTZ R13, R27, R13 ;  /* 0x0000000d1b0d7221 */ /* 0x000fe20000010000 */
[----:B------:R-:W-:-:S04]  /*2560*/  FFMA.FTZ R8, R16, R2, R19 ;  /* 0x0000000210087223 */ /* 0x000fc80000010013 */
[----:B------:R-:W-:-:S06]  /*2570*/  FMUL.FTZ R24, R8, -1.4426950216293334961 ;  /* 0xbfb8aa3b08187820 */ /* 0x000fcc0000410000 */
[----:B------:R-:W0:Y:S02]  /*2580*/  MUFU.EX2 R24, R24 ;  /* 0x0000001800187308 */ /* 0x000e240000000800 */
[----:B0-----:R-:W-:-:S06]  /*2590*/  FADD.FTZ R28, R24, 1 ;  /* 0x3f800000181c7421 */ /* 0x001fcc0000010000 */
[----:B------:R-:W0:Y:S02]  /*25a0*/  MUFU.RCP R28, R28 ;  /* 0x0000001c001c7308 */ /* 0x000e240000001000 */
[----:B0-----:R-:W-:Y:S01]  /*25b0*/  FADD.FTZ R25, -R28, 1 ;  /* 0x3f8000001c197421 */ /* 0x001fe20000010100 */
[----:B------:R-:W-:-:S03]  /*25c0*/  FMUL.FTZ R15, R15, R28 ;  /* 0x0000001c0f0f7220 */ /* 0x000fc60000410000 */
[----:B------:R-:W-:Y:S01]  /*25d0*/  FFMA.FTZ R8, R8, R25, 1 ;  /* 0x3f80000008087423 */ /* 0x000fe20000010019 */
[----:B------:R-:W-:-:S04]  /*25e0*/  PRMT R25, RZ, 0x7610, R25 ;  /* 0x00007610ff197816 */ /* 0x000fc80000000019 */
[----:B--2---:R-:W-:-:S05]  /*25f0*/  @!P0 PRMT R25, R26, 0x7610, R25 ;  /* 0x000076101a198816 */ /* 0x004fca0000000019 */
[----:B------:R-:W-:-:S04]  /*2600*/  IMAD.U32 R25, R25, 0x10000, RZ ;  /* 0x0001000019197824 */ /* 0x000fc800078e00ff */
[----:B------:R-:W-:Y:S01]  /*2610*/  FADD.FTZ R29, -R4, R25 ;  /* 0x00000019041d7221 */ /* 0x000fe20000010100 */
[----:B------:R-:W-:-:S03]  /*2620*/  FMUL.FTZ R25, R15, R8 ;  /* 0x000000080f197220 */ /* 0x000fc60000410000 */
[----:B------:R-:W-:Y:S01]  /*2630*/  FMUL.FTZ R15, R29, R5 ;  /* 0x000000051d0f7220 */ /* 0x000fe20000410000 */
[C---:B------:R-:W-:Y:S01]  /*2640*/  FADD.FTZ R12, R25.reuse, R12 ;  /* 0x0000000c190c7221 */ /* 0x040fe20000010000 */
[----:B------:R-:W-:Y:S01]  /*2650*/  FFMA.FTZ R9, R16, R25, R9 ;  /* 0x0000001910097223 */ /* 0x000fe20000010009 */
[----:B------:R-:W-:Y:S01]  /*2660*/  FMUL.FTZ R24, R25, R2 ;  /* 0x0000000219187220 */ /* 0x000fe20000410000 */
[----:B------:R-:W-:-:S03]  /*2670*/  FFMA.FTZ R8, R15, R3, R18 ;  /* 0x000000030f087223 */ /* 0x000fc60000010012 */
[--C-:B------:R-:W-:Y:S01]  /*2680*/  FFMA.FTZ R16, R16, R24, R17.reuse ;  /* 0x0000001810107223 */ /* 0x100fe20000010011 */
[----:B------:R-:W-:Y:S01]  /*2690*/  FMUL.FTZ R27, R8, -1.4426950216293334961 ;  /* 0xbfb8aa3b081b7820 */ /* 0x000fe20000410000 */
[----:B------:R-:W-:Y:S01]  /*26a0*/  PRMT R17, RZ, 0x7610, R17 ;  /* 0x00007610ff117816 */ /* 0x000fe20000000011 */
[----:B------:R-:W-:-:S03]  /*26b0*/  FADD.FTZ R13, R24, R13 ;  /* 0x0000000d180d7221 */ /* 0x000fc60000010000 */
[----:B----4-:R-:W-:Y:S01]  /*26c0*/  @!P0 PRMT R17, R14, 0x7610, R17 ;  /* 0x000076100e118816 */ /* 0x010fe20000000011 */
[----:B------:R-:W0:Y:S01]  /*26d0*/  MUFU.EX2 R27, R27 ;  /* 0x0000001b001b7308 */ /* 0x000e220000000800 */
[----:B------:R-:W-:Y:S02]  /*26e0*/  PRMT R14, RZ, 0x7610, R14 ;  /* 0x00007610ff0e7816 */ /* 0x000fe4000000000e */
[----:B------:R-:W-:Y:S02]  /*26f0*/  SHF.L.U32 R28, R17, 0x10, RZ ;  /* 0x00000010111c7819 */ /* 0x000fe400000006ff */
[----:B------:R-:W-:-:S05]  /*2700*/  @!P0 PRMT R14, R14, 0x7632, R14 ;  /* 0x000076320e0e8816 */ /* 0x000fca000000000e */
        /* <DEDUP_REMOVED lines=32> */
.L_x_2731:
[----:B------:R-:W0:Y:S01]  /*2910*/  LDCU UR6, c[0x0][0x424] ;  /* 0x00008480ff0677ac */ /* 0x000e220008000800 */
[----:B------:R-:W2:Y:S01]  /*2920*/  S2R R14, SR_CgaCtaId ;  /* 0x00000000000e7919 */ /* 0x000ea20000008800 */
[----:B-1----:R-:W-:Y:S01]  /*2930*/  MOV R5, 0x400 ;  /* 0x0000040000057802 */ /* 0x002fe20000000f00 */
[----:B0-----:R-:W-:-:S04]  /*2940*/  IMAD R3, R6, UR6, RZ ;  /* 0x0000000606037c24 */ /* 0x001fc8000f8e02ff */
[----:B------:R-:W-:-:S05]  /*2950*/  IMAD R3, R0, 0x2, -R3 ;  /* 0x0000000200037824 */ /* 0x000fca00078e0a03 */
[----:B------:R-:W-:-:S04]  /*2960*/  ISETP.NE.AND P0, PT, R3, RZ, PT ;  /* 0x000000ff0300720c */ /* 0x000fc80003f05270 */
[----:B------:R-:W-:Y:S02]  /*2970*/  SEL R2, RZ, 0x1, P0 ;  /* 0x00000001ff027807 */ /* 0x000fe40000000000 */
        /* <DEDUP_REMOVED lines=31> */
[----:B------:R-:W4:Y:S01]  /*2b70*/  LDS R24, [R27+0x248] ;  /* 0x000248001b187984 */ /* 0x000f220000000800 */
        /* <DEDUP_REMOVED lines=9> */
[----:B------:R-:W-:Y:S02]  /*2c10*/  ISETP.NE.AND P1, PT, R19, RZ, PT ;  /* 0x000000ff1300720c */ /* 0x000fe40003f25270 */
[----:B------:R-:W-:Y:S01]  /*2c20*/  IMAD.HI.U32 R15, R15, 0x24924925, RZ ;  /* 0x249249250f0f7827 */ /* 0x000fe200078e00ff */
[----:B0-----:R-:W-:Y:S02]  /*2c30*/  ISETP.NE.AND P2, PT, R13, RZ, PT ;  /* 0x000000ff0d00720c */ /* 0x001fe40003f45270 */
[----:B------:R-:W-:Y:S01]  /*2c40*/  IADD3 R23, PT, PT, R19, R23, R18 ;  /* 0x0000001713177210 */ /* 0x000fe20007ffe012 */
[----:B------:R-:W-:-:S02]  /*2c50*/  IMAD R26, R15, -0x1c, R26 ;  /* 0xffffffe40f1a7824 */ /* 0x000fc400078e021a */
[----:B--2---:R-:W-:Y:S01]  /*2c60*/  @!P0 FADD.FTZ R22, R22, R17 ;  /* 0x0000001116168221 */ /* 0x004fe20000010000 */
[----:B------:R-:W-:Y:S01]  /*2c70*/  MOV R17, 0x400 ;  /* 0x0000040000117802 */ /* 0x000fe20000000f00 */
[----:B---3--:R-:W-:-:S03]  /*2c80*/  @!P0 FADD.FTZ R21, R21, R20 ;  /* 0x0000001415158221 */ /* 0x008fc60000010000 */
[----:B------:R-:W-:Y:S02]  /*2c90*/  LEA R17, R14, R17, 0x18 ;  /* 0x000000110e117211 */ /* 0x000fe400078ec0ff */
[C---:B------:R-:W-:Y:S02]  /*2ca0*/  ISETP.NE.AND P0, PT, R16.reuse, RZ, PT ;  /* 0x000000ff1000720c */ /* 0x040fe40003f05270 */
[----:B------:R-:W-:Y:S01]  /*2cb0*/  IADD3 R16, PT, PT, R16, R23, R13 ;  /* 0x0000001710107210 */ /* 0x000fe20007ffe00d */
[----:B------:R-:W-:Y:S02]  /*2cc0*/  IMAD R13, R26, 0xc, R17 ;  /* 0x0000000c1a0d7824 */ /* 0x000fe400078e0211 */
[----:B----4-:R-:W-:Y:S01]  /*2cd0*/  @!P1 FADD.FTZ R25, R25, R22 ;  /* 0x0000001619199221 */ /* 0x010fe20000010000 */
[----:B------:R-:W-:Y:S02]  /*2ce0*/  @!P1 FADD.FTZ R24, R24, R21 ;  /* 0x0000001518189221 */ /* 0x000fe40000010000 */
        /* <DEDUP_REMOVED lines=91> */
.L_x_2755:
        /* <DEDUP_REMOVED lines=40> */
[C---:B0-----:R-:W-:Y:S02]  /*3520*/  ISETP.NE.AND P0, PT, R8.reuse, RZ, PT ;  /* 0x000000ff0800720c */ /* 0x041fe40003f05270 */
[----:B------:R-:W-:Y:S01]  /*3530*/  IADD3 R8, PT, PT, R8, R0, RZ ;  /* 0x0000000008087210 */ /* 0x000fe20007ffe0ff */
        /* <DEDUP_REMOVED lines=10> */
[----:B--2---:R-:W-:Y:S02]  /*35e0*/  IMAD.IADD R29, R15, 0x1, R8 ;  /* 0x000000010f1d7824 */ /* 0x004fe400078e0208 */
[----:B-----5:R-:W-:Y:S01]  /*35f0*/  @!P2 FADD.FTZ R23, R23, R20 ;  /* 0x000000141717a221 */ /* 0x020fe20000010000 */
[----:B------:R3:W-:Y:S01]  /*3600*/  STS [R2+0x240], R0 ;  /* 0x0002400002007388 */ /* 0x0007e20000000800 */
[----:B------:R-:W-:-:S03]  /*3610*/  @!P2 FADD.FTZ R21, R21, R19 ;  /* 0x000000131515a221 */ /* 0x000fc60000010000 */
        /* <DEDUP_REMOVED lines=20> */
.L_x_2740:
[----:B---3--:R-:W1:Y:S01]  /*3760*/  S2R R16, SR_TID.X ;  /* 0x0000000000107919 */ /* 0x008e620000002100 */
[----:B------:R-:W2:Y:S01]  /*3770*/  LDC R5, c[0x0][0x424] ;  /* 0x00010900ff057b82 */ /* 0x000ea20000000800 */
[----:B------:R-:W-:Y:S05]  /*3780*/  WARPSYNC.ALL ;  /* 0x0000000000007948 */ /* 0x000fea0003800000 */
[----:B------:R-:W3:Y:S01]  /*3790*/  S2R R17, SR_CgaCtaId ;  /* 0x0000000000117919 */ /* 0x000ee20000008800 */
[----:B------:R-:W-:Y:S01]  /*37a0*/  MOV R18, 0x400 ;  /* 0x0000040000127802 */ /* 0x000fe20000000f00 */
[----:B--2---:R-:W-:-:S05]  /*37b0*/  IMAD R11, R6, R5, RZ ;  /* 0x00000005060b7224 */ /* 0x004fca00078e02ff */
[----:B-1----:R-:W-:Y:S01]  /*37c0*/  LEA R11, R16, -R11, 0x1 ;  /* 0x8000000b100b7211 */ /* 0x002fe200078e08ff */
[----:B------:R-:W-:Y:S01]  /*37d0*/  BAR.SYNC.DEFER_BLOCKING 0x0 ;  /* 0x0000000000007b1d */ /* 0x000fe20000010000 */
[----:B------:R-:W-:-:S04]  /*37e0*/  IADD3 R0, PT, PT, R5, -0x2, RZ ;  /* 0xfffffffe05007810 */ /* 0x000fc80007ffe0ff */
[----:B------:R-:W-:-:S03]  /*37f0*/  ISETP.NE.AND P2, PT, R11, R0, PT ;  /* 0x000000000b00720c */ /* 0x000fc60003f45270 */
[----:B------:R-:W1:Y:S01]  /*3800*/  S2UR UR6, SR_CTAID.X ;  /* 0x00000000000679c3 */ /* 0x000e620000002500 */
[----:B------:R-:W2:Y:S01]  /*3810*/  LDCU.64 UR10, c[0x0][0x3f8] ;  /* 0x00007f00ff0a77ac */ /* 0x000ea20008000a00 */
[----:B------:R-:W-:Y:S06]  /*3820*/  BSSY.RECONVERGENT B0, `(.L_x_2742) ;  /* 0x0000021000007945 */ /* 0x000fec0003800200 */
[----:B------:R-:W1:Y:S02]  /*3830*/  LDC R15, c[0x0][0x420] ;  /* 0x00010800ff0f7b82 */ /* 0x000e640000000800 */
[----:B0-----:R-:W-:-:S06]  /*3840*/  @!P2 VIADD R2, R18, 0xb50 ;  /* 0x00000b501202a836 */ /* 0x001fcc0000000000 */
[----:B------:R-:W0:Y:S01]  /*3850*/  LDC R11, c[0x0][0x410] ;  /* 0x00010400ff0b7b82 */ /* 0x000e220000000800 */
[----:B---3--:R-:W-:Y:S01]  /*3860*/  @!P2 LEA R13, R17, R2, 0x18 ;  /* 0x00000002110da211 */ /* 0x008fe200078ec0ff */
[----:B------:R-:W-:Y:S03]  /*3870*/  @!P2 LDS R5, [R3+0x218] ;  /* 0x000218000305a984 */ /* 0x000fe60000000800 */
[----:B------:R-:W-:Y:S01]  /*3880*/  @!P2 LEA R13, R6, R13, 0x3 ;  /* 0x0000000d060da211 */ /* 0x000fe200078e18ff */
[----:B------:R-:W3:Y:S02]  /*3890*/  @!P2 LDS R4, [R3+0x214] ;  /* 0x000214000304a984 */ /* 0x000ee40000000800 */
        /* <DEDUP_REMOVED lines=25> */
.L_x_2743:
[----:B------:R-:W-:Y:S05]  /*3a30*/  BSYNC.RECONVERGENT B0 ;  /* 0x0000000000007941 */ /* 0x000fea0003800200 */
.L_x_2742:
        /* <DEDUP_REMOVED lines=23> */
.L_x_2741:
[----:B------:R-:W-:Y:S05]  /*3bb0*/  WARPSYNC.COLLECTIVE R4, `(.L_x_2744) ;  /* 0x0000000004087348 */ /* 0x000fea0003c00000 */
[----:B------:R-:W-:Y:S01]  /*3bc0*/  NOP ;  /* 0x0000000000007918 */ /* 0x000fe20000000000 */
[----:B------:R-:W-:Y:S05]  /*3bd0*/  ENDCOLLECTIVE ;  /* 0x000000000000791b */ /* 0x000fea0003800000 */
.L_x_2744:
        /* <DEDUP_REMOVED lines=13> */
.L_x_2745:
        /* <DEDUP_REMOVED lines=9> */
.L_x_2746:
        /* <DEDUP_REMOVED lines=11> */
.L_x_2747:
        /* <DEDUP_REMOVED lines=9> */
.L_x_2748:
        /* <DEDUP_REMOVED lines=11> */
.L_x_2749:
        /* <DEDUP_REMOVED lines=9> */
.L_x_2750:
        /* <DEDUP_REMOVED lines=12> */
.L_x_2751:
        /* <DEDUP_REMOVED lines=10> */
.L_x_2752:
        /* <DEDUP_REMOVED lines=9> */
.L_x_2753:
[----:B------:R-:W-:Y:S01]  /*41b0*/  @!P0 FADD.FTZ R8, R8, R15 ;  /* 0x0000000f08088221 */ /* 0x000fe20000010000 */
[----:B------:R0:W-:Y:S04]  /*41c0*/  STS [R13+0xc0], R16 ;  /* 0x0000c0100d007388 */ /* 0x0001e80000000800 */
[----:B------:R0:W-:Y:S04]  /*41d0*/  STS [R13+0xc4], R11 ;  /* 0x0000c40b0d007388 */ /* 0x0001e80000000800 */
[----:B------:R0:W-:Y:S02]  /*41e0*/  STS [R13+0xc8], R8 ;  /* 0x0000c8080d007388 */ /* 0x0001e40000000800 */
[----:B0-----:R-:W-:Y:S05]  /*41f0*/  WARPSYNC.COLLECTIVE R4, `(.L_x_2754) ;  /* 0x0000000004087348 */ /* 0x001fea0003c00000 */
[----:B------:R-:W-:Y:S01]  /*4200*/  NOP ;  /* 0x0000000000007918 */ /* 0x000fe20000000000 */
[----:B0-----:R-:W-:Y:S05]  /*4210*/  ENDCOLLECTIVE ;  /* 0x000000000000791b */ /* 0x001fea0003800000 */
.L_x_2754:
[----:B------:R-:W-:Y:S05]  /*4220*/  BRA `(.L_x_2755) ;  /* 0xfffffff0001c7947 */ /* 0x000fea000383ffff */
.L_x_2756:
        /* <DEDUP_REMOVED lines=13> */
.L_x_4470:


//--------------------- .text._Z30group_norm_nhwc_bwd_sum_kernelI11Bf16IOBf16WLi168EEv26Group_norm_nhwc_bwd_params --------------------------
	.section	.text._Z30group_norm_nhwc_bwd_sum_kernelI11Bf16IOBf16WLi168EEv26Group_norm_nhwc_bwd_params,"ax",@progbits
	.align	128
        .global         _Z30group_norm_nhwc_bwd_sum_kernelI11Bf16IOBf16WLi168EEv26Group_norm_nhwc_bwd_params
        .type           _Z30group_norm_nhwc_bwd_sum_kernelI11Bf16IOBf16WLi168EEv26Group_norm_nhwc_bwd_params,@function
        .size           _Z30group_norm_nhwc_bwd_sum_kernelI11Bf16IOBf16WLi168EEv26Group_norm_nhwc_bwd_params,(.L_x_4471 - _Z30group_norm_nhwc_bwd_sum_kernelI11Bf16IOBf16WLi168EEv26Group_norm_nhwc_bwd_params)
        .other          _Z30group_norm_nhwc_bwd_sum_kernelI11Bf16IOBf16WLi168EEv26Group_norm_nhwc_bwd_params,@"STO_CUDA_ENTRY STV_DEFAULT"
_Z30group_norm_nhwc_bwd_sum_kernelI11Bf16IOBf16WLi168EEv26Group_norm_nhwc_bwd_params:
.text._Z30group_norm_nhwc_bwd_sum_kernelI11Bf16IOBf16WLi168EEv26Group_norm_nhwc_bwd_params:
        /* <DEDUP_REMOVED lines=46> */
[----:B0-----:R-:W-:-:S02]  /*02e0*/  VIADD R8, R0, 0xffffffe ;  /* 0x0ffffffe00087836 */ /* 0x001fc40000000000 */
[----:B------:R-:W-:-:S04]  /*02f0*/  HFMA2 R0, -RZ, RZ, 0, 0 ;  /* 0x00000000ff007431 */ /* 0x000fc800000001ff */
        /* <DEDUP_REMOVED lines=19> */
[----:B-1----:R-:W-:-:S05]  /*0430*/  @P2 IADD3 R10, P4, PT, R11, R14, RZ ;  /* 0x0000000e0b0a2210 */ /* 0x002fca0007f9e0ff */
[----:B------:R-:W-:Y:S02]  /*0440*/  @P2 IMAD.X R11, R0, 0x1, R15, P4 ;  /* 0x00000001000b2824 */ /* 0x000fe400020e060f */
[----:B------:R-:W3:Y:S04]  /*0450*/  LDG.E.U16 R0, desc[UR14][R8.64+0x2] ;  /* 0x0000020e08007981 */ /* 0x000ee8000c1e1500 */
[----:B------:R-:W4:Y:S04]  /*0460*/  @P2 LDG.E.U16 R14, desc[UR14][R10.64] ;  /* 0x0000000e0a0e2981 */ /* 0x000f28000c1e1500 */
[----:B------:R-:W5:Y:S01]  /*0470*/  @P2 LDG.E.U16 R12, desc[UR14][R10.64+0x2] ;  /* 0x0000020e0a0c2981 */ /* 0x000f62000c1e1500 */
[----:B--2---:R-:W-:Y:S01]  /*0480*/  SHF.L.U32 R3, R3, 0x10, RZ ;  /* 0x0000001003037819 */ /* 0x004fe200000006ff */
[----:B---3--:R-:W-:Y:S01]  /*0490*/  IMAD.U32 R0, R0, 0x10000, RZ ;  /* 0x0001000000007824 */ /* 0x008fe200078e00ff */
[----:B----4-:R-:W-:Y:S01]  /*04a0*/  @P2 SHF.L.U32 R16, R14, 0x10, RZ ;  /* 0x000000100e102819 */ /* 0x010fe200000006ff */
[----:B-----5:R-:W-:-:S07]  /*04b0*/  @P2 IMAD.U32 R17, R12, 0x10000, RZ ;  /* 0x000100000c112824 */ /* 0x020fce00078e00ff */
.L_x_2758:
[----:B------:R-:W-:Y:S05]  /*04c0*/  BSYNC.RECONVERGENT B0 ;  /* 0x0000000000007941 */ /* 0x000fea0003800200 */
.L_x_2757:
[----:B------:R-:W0:Y:S01]  /*04d0*/  S2UR UR4, SR_CTAID.Y ;  /* 0x00000000000479c3 */ /* 0x000e220000002600 */
[----:B------:R-:W0:Y:S01]  /*04e0*/  LDCU UR5, c[0x0][0x41c] ;  /* 0x00008380ff0577ac */ /* 0x000e220008000800 */
[----:B------:R-:W-:Y:S02]  /*04f0*/  IADD3 R8, PT, PT, -R13, RZ, RZ ;  /* 0x000000ff0d087210 */ /* 0x000fe40007ffe1ff */
[----:B------:R-:W-:Y:S01]  /*0500*/  CS2R R10, SRZ ;  /* 0x00000000000a7805 */ /* 0x000fe2000001ff00 */
[----:B------:R-:W-:Y:S01]  /*0510*/  IMAD.MOV.U32 R18, RZ, RZ, RZ ;  /* 0x000000ffff127224 */ /* 0x000fe200078e00ff */
        /* <DEDUP_REMOVED lines=10> */
[----:B------:R-:W-:Y:S01]  /*05c0*/  ISETP.GE.U32.AND P3, PT, R4, R5, PT ;  /* 0x000000050400720c */ /* 0x000fe20003f66070 */
[----:B------:R-:W-:Y:S02]  /*05d0*/  IMAD.MOV.U32 R4, RZ, RZ, 0x3f800000 ;  /* 0x3f800000ff047424 */ /* 0x000fe400078e00ff */
[----:B--2---:R-:W-:Y:S01]  /*05e0*/  @P1 FADD.FTZ R9, R7, R8 ;  /* 0x0000000807091221 */ /* 0x004fe20000010000 */
[----:B------:R-:W-:Y:S01]  /*05f0*/  ULEA.HI.X.SX32 UR5, UR5, UR7, 0x1, UP0 ;  /* 0x0000000705057291 */ /* 0x000fe200080f0eff */
[----:B------:R-:W-:Y:S01]  /*0600*/  MOV R8, RZ ;  /* 0x000000ff00087202 */ /* 0x000fe20000000f00 */
[----:B-1----:R-:W-:Y:S01]  /*0610*/  UISETP.LT.U32.AND UP0, UPT, UR8, UR12, UPT ;  /* 0x0000000c0800728c */ /* 0x002fe2000bf01070 */
[----:B------:R0:W1:Y:S03]  /*0620*/  @P1 MUFU.RSQ R4, R9 ;  /* 0x0000000900041308 */ /* 0x0000660000001400 */
[----:B------:R-:W-:-:S04]  /*0630*/  UISETP.LT.AND.EX UP0, UPT, UR5, UR13, UPT, UP0 ;  /* 0x0000000d0500728c */ /* 0x000fc8000bf01300 */
[----:B------:R-:W-:Y:S01]  /*0640*/  USEL UR8, UR8, UR12, UP0 ;  /* 0x0000000c08087287 */ /* 0x000fe20008000000 */
[----:B------:R-:W-:-:S03]  /*0650*/  @P3 IADD3 R13, PT, PT, R13, 0x1, RZ ;  /* 0x000000010d0d3810 */ /* 0x000fc60007ffe0ff */
[----:B------:R-:W-:Y:S01]  /*0660*/  UISETP.GT.AND UP0, UPT, UR8, UR4, UPT ;  /* 0x000000040800728c */ /* 0x000fe2000bf04270 */
[----:B------:R-:W-:Y:S02]  /*0670*/  SEL R5, R6, R13, !P2 ;  /* 0x0000000d06057207 */ /* 0x000fe40005000000 */
[----:B------:R-:W-:-:S06]  /*0680*/  CS2R R6, SRZ ;  /* 0x0000000000067805 */ /* 0x000fcc000001ff00 */
        /* <DEDUP_REMOVED lines=9> */
[----:B------:R-:W-:Y:S01]  /*0720*/  CS2R R6, SRZ ;  /* 0x0000000000067805 */ /* 0x000fe2000001ff00 */
[----:B------:R-:W-:Y:S01]  /*0730*/  IMAD.MOV.U32 R8, RZ, RZ, RZ ;  /* 0x000000ffff087224 */ /* 0x000fe200078e00ff */
        /* <DEDUP_REMOVED lines=8> */
.L_x_2762:
[----:B------:R-:W0:Y:S01]  /*07c0*/  @!P0 LDC.64 R16, c[0x0][0x3f8] ;  /* 0x0000fe00ff108b82 */ /* 0x000e220000000a00 */
[----:B------:R-:W-:-:S05]  /*07d0*/  MOV R19, UR4 ;  /* 0x0000000400137c02 */ /* 0x000fca0008000f00 */
[----:B------:R-:W-:Y:S02]  /*07e0*/  @!P0 VIADD R19, R19, 0xffffffff ;  /* 0xffffffff13138836 */ /* 0x000fe40000000000 */
[----:B------:R-:W1:Y:S03]  /*07f0*/  @!P0 LDC.64 R12, c[0x0][0x3a0] ;  /* 0x0000e800ff0c8b82 */ /* 0x000e660000000a00 */
[----:B------:R-:W-:-:S05]  /*0800*/  @!P0 SHF.R.S32.HI R25, RZ, 0x1f, R19 ;  /* 0x0000001fff198819 */ /* 0x000fca0000011413 */
[----:B------:R-:W2:Y:S01]  /*0810*/  @!P0 LDC.64 R14, c[0x0][0x398] ;  /* 0x0000e600ff0e8b82 */ /* 0x000ea20000000a00 */
[----:B0-----:R-:W-:Y:S02]  /*0820*/  @!P0 IMAD R24, R25, R16, RZ ;  /* 0x0000001019188224 */ /* 0x001fe400078e02ff */
[----:B------:R-:W-:Y:S02]  /*0830*/  @!P0 IMAD.MOV.U32 R25, RZ, RZ, R9 ;  /* 0x000000ffff198224 */ /* 0x000fe400078e0009 */
[----:B------:R-:W-:Y:S01]  /*0840*/  @!P0 IMAD R27, R19, R17, R24 ;  /* 0x00000011131b8224 */ /* 0x000fe200078e0218 */
[----:B------:R-:W-:-:S05]  /*0850*/  @!P0 MOV R24, R20 ;  /* 0x0000001400188202 */ /* 0x000fca0000000f00 */
[----:B------:R-:W-:-:S04]  /*0860*/  @!P0 IMAD.WIDE.U32 R16, R19, R16, R24 ;  /* 0x0000001013108225 */ /* 0x000fc800078e0018 */
[----:B------:R-:W-:Y:S01]  /*0870*/  @!P0 IMAD.SHL.U32 R25, R16, 0x2, RZ ;  /* 0x0000000210198824 */ /* 0x000fe200078e00ff */
[----:B------:R-:W-:-:S04]  /*0880*/  @!P0 IADD3 R17, PT, PT, R17, R27, RZ ;  /* 0x0000001b11118210 */ /* 0x000fc80007ffe0ff */
[----:B------:R-:W-:Y:S02]  /*0890*/  @!P0 SHF.L.U64.HI R28, R16, 0x1, R17 ;  /* 0x00000001101c8819 */ /* 0x000fe40000010211 */
[----:B------:R-:W0:Y:S01]  /*08a0*/  @!P0 LDC.64 R16, c[0x0][0x3f8] ;  /* 0x0000fe00ff108b82 */ /* 0x000e220000000a00 */
[C---:B-1----:R-:W-:Y:S02]  /*08b0*/  @!P0 IADD3 R26, P1, PT, R25.reuse, R12, RZ ;  /* 0x0000000c191a8210 */ /* 0x042fe40007f3e0ff */
[----:B--2---:R-:W-:Y:S01]  /*08c0*/  @!P0 IADD3 R24, P2, PT, R25, R14, RZ ;  /* 0x0000000e19188210 */ /* 0x004fe20007f5e0ff */
[----:B------:R-:W-:Y:S01]  /*08d0*/  IMAD.U32 R29, RZ, RZ, UR4 ;  /* 0x00000004ff1d7e24 */ /* 0x000fe2000f8e00ff */
[C---:B------:R-:W-:Y:S02]  /*08e0*/  @!P0 IADD3.X R27, PT, PT, R28.reuse, R13, RZ, P1, !PT ;  /* 0x0000000d1c1b8210 */ /* 0x040fe40000ffe4ff */
[----:B------:R-:W-:Y:S01]  /*08f0*/  @!P0 IADD3.X R25, PT, PT, R28, R15, RZ, P2, !PT ;  /* 0x0000000f1c198210 */ /* 0x000fe200017fe4ff */
[----:B------:R-:W1:Y:S01]  /*0900*/  @!P0 LDC.64 R12, c[0x0][0x3a0] ;  /* 0x0000e800ff0c8b82 */ /* 0x000e620000000a00 */
[----:B------:R-:W-:Y:S01]  /*0910*/  @!P0 SHF.R.S32.HI R29, RZ, 0x1f, R29 ;  /* 0x0000001fff1d8819 */ /* 0x000fe2000001141d */
[----:B------:R-:W2:Y:S04]  /*0920*/  @!P0 LDG.E R26, desc[UR14][R26.64] ;  /* 0x0000000e1a1a8981 */ /* 0x000ea8000c1e1900 */
[----:B------:R3:W4:Y:S02]  /*0930*/  @!P0 LDG.E R19, desc[UR14][R24.64] ;  /* 0x0000000e18138981 */ /* 0x000724000c1e1900 */
[----:B------:R-:W5:Y:S01]  /*0940*/  @!P0 LDC.64 R14, c[0x0][0x398] ;  /* 0x0000e600ff0e8b82 */ /* 0x000f620000000a00 */
        /* <DEDUP_REMOVED lines=10> */
[----:B-----5:R-:W-:-:S03]  /*09f0*/  @!P0 IADD3 R14, P1, PT, R27, R14, RZ ;  /* 0x0000000e1b0e8210 */ /* 0x020fc60007f3e0ff */
[----:B------:R-:W3:Y:S02]  /*0a00*/  @!P0 LDG.E R16, desc[UR14][R16.64] ;  /* 0x0000000e10108981 */ /* 0x000ee4000c1e1900 */
[----:B------:R-:W-:-:S05]  /*0a10*/  @!P0 IMAD.X R15, R28, 0x1, R15, P1 ;  /* 0x000000011c0f8824 */ /* 0x000fca00008e060f */
[----:B------:R0:W5:Y:S01]  /*0a20*/  @!P0 LDG.E R25, desc[UR14][R14.64] ;  /* 0x0000000e0e198981 */ /* 0x000162000c1e1900 */
[----:B------:R-:W-:Y:S02]  /*0a30*/  PRMT R12, RZ, 0x7610, R12 ;  /* 0x00007610ff0c7816 */ /* 0x000fe4000000000c */
[----:B------:R-:W-:Y:S02]  /*0a40*/  PRMT R13, RZ, 0x7610, R13 ;  /* 0x00007610ff0d7816 */ /* 0x000fe4000000000d */
[----:B------:R-:W-:Y:S02]  /*0a50*/  PRMT R24, RZ, 0x7610, R24 ;  /* 0x00007610ff187816 */ /* 0x000fe40000000018 */
[C---:B--2---:R-:W-:Y:S02]  /*0a60*/  @!P0 PRMT R12, R26.reuse, 0x7610, R12 ;  /* 0x000076101a0c8816 */ /* 0x044fe4000000000c */
[----:B------:R-:W-:Y:S02]  /*0a70*/  @!P0 PRMT R24, R26, 0x7632, R24 ;  /* 0x000076321a188816 */ /* 0x000fe40000000018 */
[----:B----4-:R-:W-:-:S02]  /*0a80*/  @!P0 PRMT R13, R19, 0x7610, R13 ;  /* 0x00007610130d8816 */ /* 0x010fc4000000000d */
[----:B------:R-:W-:Y:S01]  /*0a90*/  SHF.L.U32 R27, R12, 0x10, RZ ;  /* 0x000000100c1b7819 */ /* 0x000fe200000006ff */
[----:B0-----:R-:W-:Y:S01]  /*0aa0*/  IMAD.U32 R15, R24, 0x10000, RZ ;  /* 0x00010000180f7824 */ /* 0x001fe200078e00ff */
[----:B------:R-:W-:Y:S02]  /*0ab0*/  SHF.L.U32 R26, R13, 0x10, RZ ;  /* 0x000000100d1a7819 */ /* 0x000fe400000006ff */
[----:B------:R-:W-:Y:S01]  /*0ac0*/  PRMT R19, RZ, 0x7610, R19 ;  /* 0x00007610ff137816 */ /* 0x000fe20000000013 */
[----:B------:R-:W0:Y:S01]  /*0ad0*/  @!P0 LDC.64 R12, c[0x0][0x3f8] ;  /* 0x0000fe00ff0c8b82 */ /* 0x000e220000000a00 */
[----:B------:R-:W-:Y:S01]  /*0ae0*/  FADD.FTZ R27, -R2, R27 ;  /* 0x0000001b021b7221 */ /* 0x000fe20000010100 */
[----:B------:R-:W-:Y:S01]  /*0af0*/  FMUL.FTZ R17, R26, R3 ;  /* 0x000000031a117220 */ /* 0x000fe20000410000 */
[----:B------:R-:W-:Y:S01]  /*0b00*/  @!P0 PRMT R19, R19, 0x7632, R19 ;  /* 0x0000763213138816 */ /* 0x000fe20000000013 */
[----:B------:R-:W-:Y:S01]  /*0b10*/  FADD.FTZ R15, -R2, R15 ;  /* 0x0000000f020f7221 */ /* 0x000fe20000010100 */
[----:B------:R-:W-:Y:S01]  /*0b20*/  FMUL.FTZ R14, R27, R4 ;  /* 0x000000041b0e7220 */ /* 0x000fe20000410000 */
[----:B------:R-:W-:Y:S01]  /*0b30*/  MOV R27, UR4 ;  /* 0x00000004001b7c02 */ /* 0x000fe20008000f00 */
[----:B------:R-:W-:Y:S01]  /*0b40*/  FADD.FTZ R6, R17, R6 ;  /* 0x0000000611067221 */ /* 0x000fe20000010000 */
[----:B------:R-:W-:Y:S01]  /*0b50*/  SHF.L.U32 R19, R19, 0x10, RZ ;  /* 0x0000001013137819 */ /* 0x000fe200000006ff */
[----:B------:R-:W-:Y:S01]  /*0b60*/  FFMA.FTZ R11, R26, R14, R11 ;  /* 0x0000000e1a0b7223 */ /* 0x000fe2000001000b */
[----:B------:R-:W-:Y:S01]  /*0b70*/  FFMA.FTZ R17, R14, R17, R7 ;  /* 0x000000110e117223 */ /* 0x000fe20000010007 */
[----:B------:R-:W-:Y:S01]  /*0b80*/  FMUL.FTZ R14, R15, R4 ;  /* 0x000000040f0e7220 */ /* 0x000fe20000410000 */
[----:B------:R-:W-:-:S02]  /*0b90*/  @!P0 VIADD R27, R27, 0x1 ;  /* 0x000000011b1b8836 */ /* 0x000fc40000000000 */
[C---:B------:R-:W-:Y:S01]  /*0ba0*/  FMUL.FTZ R7, R19.reuse, R0 ;  /* 0x0000000013077220 */ /* 0x040fe20000410000 */
[C---:B------:R-:W-:Y:S01]  /*0bb0*/  FADD.FTZ R18, R19.reuse, R18 ;  /* 0x0000001213127221 */ /* 0x040fe20000010000 */
[----:B------:R-:W-:Y:S01]  /*0bc0*/  FFMA.FTZ R15, R19, R14, R10 ;  /* 0x0000000e130f7223 */ /* 0x000fe2000001000a */
[----:B------:R-:W-:Y:S01]  /*0bd0*/  PRMT R19, RZ, 0x7610, R19 ;  /* 0x00007610ff137816 */ /* 0x000fe20000000013 */
[--C-:B------:R-:W-:Y:S01]  /*0be0*/  FFMA.FTZ R10, R14, R7, R17.reuse ;  /* 0x000000070e0a7223 */ /* 0x100fe20000010011 */
[----:B------:R-:W-:Y:S01]  /*0bf0*/  PRMT R17, RZ, 0x7610, R17 ;  /* 0x00007610ff117816 */ /* 0x000fe20000000011 */
[----:B------:R-:W-:Y:S01]  /*0c00*/  FADD.FTZ R14, R7, R6 ;  /* 0x00000006070e7221 */ /* 0x000fe20000010000 */
[----:B------:R-:W-:Y:S01]  /*0c10*/  @!P0 SHF.R.S32.HI R7, RZ, 0x1f, R27 ;  /* 0x0000001fff078819 */ /* 0x000fe2000001141b */
[----:B------:R-:W-:Y:S01]  /*0c20*/  FADD.FTZ R8, R26, R8 ;  /* 0x000000081a087221 */ /* 0x000fe20000010000 */
[----:B------:R-:W-:-:S03]  /*0c30*/  PRMT R24, RZ, 0x7610, R24 ;  /* 0x00007610ff187816 */ /* 0x000fc60000000018 */
[----:B0-----:R-:W-:Y:S01]  /*0c40*/  @!P0 IMAD R6, R7, R12, RZ ;  /* 0x0000000c07068224 */ /* 0x001fe200078e02ff */
[----:B------:R-:W-:Y:S02]  /*0c50*/  @!P0 MOV R7, R9 ;  /* 0x0000000900078202 */ /* 0x000fe40000000f00 */
[C---:B---3--:R-:W-:Y:S02]  /*0c60*/  @!P0 PRMT R19, R16.reuse, 0x7610, R19 ;  /* 0x0000761010138816 */ /* 0x048fe40000000013 */
[----:B------:R-:W-:Y:S02]  /*0c70*/  @!P0 PRMT R17, R16, 0x7632, R17 ;  /* 0x0000763210118816 */ /* 0x000fe40000000011 */
[----:B------:R-:W-:Y:S02]  /*0c80*/  PRMT R16, RZ, 0x7610, R16 ;  /* 0x00007610ff107816 */ /* 0x000fe40000000010 */
[C---:B-----5:R-:W-:Y:S02]  /*0c90*/  @!P0 PRMT R24, R25.reuse, 0x7610, R24 ;  /* 0x0000761019188816 */ /* 0x060fe40000000018 */
[----:B------:R-:W-:Y:S01]  /*0ca0*/  @!P0 PRMT R16, R25, 0x7632, R16 ;  /* 0x0000763219108816 */ /* 0x000fe20000000010 */
[----:B------:R-:W-:Y:S01]  /*0cb0*/  @!P0 IMAD R25, R27, R13, R6 ;  /* 0x0000000d1b198224 */ /* 0x000fe200078e0206 */
        /* <DEDUP_REMOVED lines=10> */
[----:B-1----:R-:W-:-:S05]  /*0d60*/  @!P0 IADD3 R26, P1, PT, R27, R12, RZ ;  /* 0x0000000c1b1a8210 */ /* 0x002fca0007f3e0ff */
[----:B------:R-:W-:Y:S01]  /*0d70*/  @!P0 IMAD.X R27, R28, 0x1, R13, P1 ;  /* 0x000000011c1b8824 */ /* 0x000fe200008e060d */
[----:B------:R-:W-:Y:S01]  /*0d80*/  SHF.L.U32 R19, R19, 0x10, RZ ;  /* 0x0000001013137819 */ /* 0x000fe200000006ff */
[----:B------:R-:W1:Y:S03]  /*0d90*/  @!P0 LDC.64 R12, c[0x0][0x3f8] ;  /* 0x0000fe00ff0c8b82 */ /* 0x000e660000000a00 */
[----:B------:R3:W4:Y:S01]  /*0da0*/  @!P0 LDG.E R26, desc[UR14][R26.64] ;  /* 0x0000000e1a1a8981 */ /* 0x000722000c1e1900 */
[----:B------:R-:W-:Y:S01]  /*0db0*/  FADD.FTZ R25, -R2, R19 ;  /* 0x0000001302197221 */ /* 0x000fe20000010100 */
[----:B------:R-:W-:Y:S01]  /*0dc0*/  SHF.L.U32 R19, R17, 0x10, RZ ;  /* 0x0000001011137819 */ /* 0x000fe200000006ff */
[----:B------:R-:W-:Y:S02]  /*0dd0*/  IMAD.U32 R24, R24, 0x10000, RZ ;  /* 0x0001000018187824 */ /* 0x000fe400078e00ff */
[----:B------:R-:W-:-:S02]  /*0de0*/  FMUL.FTZ R17, R25, R4 ;  /* 0x0000000419117220 */ /* 0x000fc40000410000 */
[----:B------:R-:W-:Y:S01]  /*0df0*/  FADD.FTZ R25, -R2, R19 ;  /* 0x0000001302197221 */ /* 0x000fe20000010100 */
[----:B------:R-:W-:Y:S01]  /*0e00*/  SHF.L.U32 R16, R16, 0x10, RZ ;  /* 0x0000001010107819 */ /* 0x000fe200000006ff */
[----:B------:R-:W-:Y:S02]  /*0e10*/  FMUL.FTZ R19, R24, R3 ;  /* 0x0000000318137220 */ /* 0x000fe40000410000 */
[----:B0-----:R-:W-:Y:S01]  /*0e20*/  FMUL.FTZ R7, R25, R4 ;  /* 0x0000000419077220 */ /* 0x001fe20000410000 */
[----:B------:R-:W-:Y:S01]  /*0e30*/  MOV R25, UR4 ;  /* 0x0000000400197c02 */ /* 0x000fe20008000f00 */
[----:B------:R-:W-:Y:S01]  /*0e40*/  FADD.FTZ R8, R8, R24 ;  /* 0x0000001808087221 */ /* 0x000fe20000010000 */
[----:B------:R-:W-:Y:S01]  /*0e50*/  FFMA.FTZ R11, R24, R17, R11 ;  /* 0x00000011180b7223 */ /* 0x000fe2000001000b */
[----:B------:R-:W-:Y:S01]  /*0e60*/  FFMA.FTZ R24, R17, R19, R10 ;  /* 0x0000001311187223 */ /* 0x000fe2000001000a */
[----:B------:R-:W-:Y:S01]  /*0e70*/  FMUL.FTZ R10, R16, R0 ;  /* 0x00000000100a7220 */ /* 0x000fe20000410000 */
[----:B------:R-:W-:-:S02]  /*0e80*/  @!P0 VIADD R25, R25, 0x2 ;  /* 0x0000000219198836 */ /* 0x000fc40000000000 */
[----:B------:R-:W-:Y:S01]  /*0e90*/  FADD.FTZ R19, R14, R19 ;  /* 0x000000130e137221 */ /* 0x000fe20000010000 */
[----:B------:R-:W-:Y:S01]  /*0ea0*/  FADD.FTZ R18, R18, R16 ;  /* 0x0000001012127221 */ /* 0x000fe20000010000 */
[----:B------:R-:W-:Y:S01]  /*0eb0*/  FFMA.FTZ R15, R16, R7, R15 ;  /* 0x00000007100f7223 */ /* 0x000fe2000001000f */
[----:B------:R-:W-:Y:S01]  /*0ec0*/  FFMA.FTZ R14, R7, R10, R24 ;  /* 0x0000000a070e7223 */ /* 0x000fe20000010018 */
[----:B------:R-:W-:Y:S02]  /*0ed0*/  PRMT R16, RZ, 0x7610, R16 ;  /* 0x00007610ff107816 */ /* 0x000fe40000000010 */
[----:B------:R-:W-:Y:S02]  /*0ee0*/  PRMT R17, RZ, 0x7610, R17 ;  /* 0x00007610ff117816 */ /* 0x000fe40000000011 */
[----:B------:R-:W-:Y:S01]  /*0ef0*/  @!P0 SHF.R.S32.HI R7, RZ, 0x1f, R25 ;  /* 0x0000001fff078819 */ /* 0x000fe20000011419 */
[--C-:B------:R-:W-:Y:S01]  /*0f00*/  FADD.FTZ R10, R10, R19.reuse ;  /* 0x000000130a0a7221 */ /* 0x100fe20000010000 */
[----:B------:R-:W-:-:S02]  /*0f10*/  PRMT R19, RZ, 0x7610, R19 ;  /* 0x00007610ff137816 */ /* 0x000fc40000000013 */
[----:B------:R-:W-:Y:S02]  /*0f20*/  PRMT R24, RZ, 0x7610, R24 ;  /* 0x00007610ff187816 */ /* 0x000fe40000000018 */
[C---:B--2---:R-:W-:Y:S02]  /*0f30*/  @!P0 PRMT R16, R6.reuse, 0x7610, R16 ;  /* 0x0000761006108816 */ /* 0x044fe40000000010 */
[----:B------:R-:W-:Y:S01]  /*0f40*/  @!P0 PRMT R17, R6, 0x7632, R17 ;  /* 0x0000763206118816 */ /* 0x000fe20000000011 */
[----:B-1----:R-:W-:Y:S01]  /*0f50*/  @!P0 IMAD R6, R7, R12, RZ ;  /* 0x0000000c07068224 */ /* 0x002fe200078e02ff */
[----:B------:R-:W-:-:S03]  /*0f60*/  @!P0 MOV R7, R9 ;  /* 0x0000000900078202 */ /* 0x000fc60000000f00 */
[----:B---3--:R-:W-:Y:S01]  /*0f70*/  @!P0 IMAD R27, R25, R13, R6 ;  /* 0x0000000d191b8224 */ /* 0x008fe200078e0206 */
[----:B------:R-:W-:-:S05]  /*0f80*/  @!P0 MOV R6, R20 ;  /* 0x0000001400068202 */ /* 0x000fca0000000f00 */
[----:B------:R-:W-:Y:S02]  /*0f90*/  @!P0 IMAD.WIDE.U32 R12, R25, R12, R6 ;  /* 0x0000000c190c8225 */ /* 0x000fe400078e0006 */
[----:B------:R-:W0:Y:S02]  /*0fa0*/  @!P0 LDC.64 R6, c[0x0][0x3a0] ;  /* 0x0000e800ff068b82 */ /* 0x000e240000000a00 */
[----:B------:R-:W-:Y:S01]  /*0fb0*/  @!P0 IMAD.IADD R13, R13, 0x1, R27 ;  /* 0x000000010d0d8824 */ /* 0x000fe200078e021b */
[C---:B----4-:R-:W-:Y:S02]  /*0fc0*/  @!P0 PRMT R19, R26.reuse, 0x7610, R19 ;  /* 0x000076101a138816 */ /* 0x050fe40000000013 */
[----:B------:R-:W-:Y:S02]  /*0fd0*/  @!P0 PRMT R24, R26, 0x7632, R24 ;  /* 0x000076321a188816 */ /* 0x000fe40000000018 */
[C---:B------:R-:W-:Y:S02]  /*0fe0*/  @!P0 SHF.L.U64.HI R26, R12.reuse, 0x1, R13 ;  /* 0x000000010c1a8819 */ /* 0x040fe4000001020d */
[----:B------:R-:W-:-:S02]  /*0ff0*/  @!P0 SHF.L.U32 R25, R12, 0x1, RZ ;  /* 0x000000010c198819 */ /* 0x000fc400000006ff */
[----:B------:R-:W1:Y:S02]  /*1000*/  @!P0 LDC.64 R12, c[0x0][0x398] ;  /* 0x0000e600ff0c8b82 */ /* 0x000e640000000a00 */
[----:B0-----:R-:W-:-:S04]  /*1010*/  @!P0 IADD3 R6, P1, PT, R25, R6, RZ ;  /* 0x0000000619068210 */ /* 0x001fc80007f3e0ff */
[----:B------:R-:W-:-:S05]  /*1020*/  @!P0 IADD3.X R7, PT, PT, R26, R7, RZ, P1, !PT ;  /* 0x000000071a078210 */ /* 0x000fca0000ffe4ff */
[----:B------:R-:W2:Y:S01]  /*1030*/  @!P0 LDG.E R6, desc[UR14][R6.64] ;  /* 0x0000000e06068981 */ /* 0x000ea2000c1e1900 */
[----:B-1----:R-:W-:-:S05]  /*1040*/  @!P0 IADD3 R12, P2, PT, R25, R12, RZ ;  /* 0x0000000c190c8210 */ /* 0x002fca0007f5e0ff */
[----:B------:R-:W-:-:S05]  /*1050*/  @!P0 IMAD.X R13, R26, 0x1, R13, P2 ;  /* 0x000000011a0d8824 */ /* 0x000fca00010e060d */
[----:B------:R0:W3:Y:S01]  /*1060*/  @!P0 LDG.E R12, desc[UR14][R12.64] ;  /* 0x0000000e0c0c8981 */ /* 0x0000e2000c1e1900 */
[----:B------:R-:W-:Y:S02]  /*1070*/  SHF.L.U32 R25, R16, 0x10, RZ ;  /* 0x0000001010197819 */ /* 0x000fe400000006ff */
[----:B------:R-:W-:-:S03]  /*1080*/  SHF.L.U32 R16, R19, 0x10, RZ ;  /* 0x0000001013107819 */ /* 0x000fc600000006ff */
[----:B------:R-:W-:-:S04]  /*1090*/  FADD.FTZ R25, -R2, R25 ;  /* 0x0000001902197221 */ /* 0x000fc80000010100 */
[----:B------:R-:W-:Y:S01]  /*10a0*/  FMUL.FTZ R25, R25, R4 ;  /* 0x0000000419197220 */ /* 0x000fe20000410000 */
[--C-:B------:R-:W-:Y:S01]  /*10b0*/  FADD.FTZ R8, R8, R16.reuse ;  /* 0x0000001008087221 */ /* 0x100fe20000010000 */
[C---:B------:R-:W-:Y:S02]  /*10c0*/  FMUL.FTZ R19, R16.reuse, R3 ;  /* 0x0000000310137220 */ /* 0x040fe40000410000 */
[----:B------:R-:W-:Y:S01]  /*10d0*/  FFMA.FTZ R11, R16, R25, R11 ;  /* 0x00000019100b7223 */ /* 0x000fe2000001000b */
[----:B------:R-:W-:Y:S01]  /*10e0*/  PRMT R16, RZ, 0x7610, R16 ;  /* 0x00007610ff107816 */ /* 0x000fe20000000010 */
[----:B------:R-:W-:Y:S01]  /*10f0*/  FFMA.FTZ R14, R25, R19, R14 ;  /* 0x00000013190e7223 */ /* 0x000fe2000001000e */
[----:B0-----:R-:W-:Y:S02]  /*1100*/  PRMT R13, RZ, 0x7610, R13 ;  /* 0x00007610ff0d7816 */ /* 0x001fe4000000000d */
[----:B------:R-:W-:Y:S01]  /*1110*/  PRMT R7, RZ, 0x7610, R7 ;  /* 0x00007610ff077816 */ /* 0x000fe20000000007 */
[----:B------:R-:W-:Y:S01]  /*1120*/  IMAD.U32 R17, R17, 0x10000, RZ ;  /* 0x0001000011117824 */ /* 0x000fe200078e00ff */
[----:B------:R-:W-:Y:S01]  /*1130*/  SHF.L.U32 R24, R24, 0x10, RZ ;  /* 0x0000001018187819 */ /* 0x000fe200000006ff */
[----:B------:R-:W-:-:S02]  /*1140*/  UIADD3 UR5, UPT, UPT, UR5, 0x4, URZ ;  /* 0x0000000405057890 */ /* 0x000fc4000fffe0ff */
[----:B------:R-:W-:Y:S01]  /*1150*/  FADD.FTZ R17, -R2, R17 ;  /* 0x0000001102117221 */ /* 0x000fe20000010100 */
[----:B------:R-:W-:Y:S01]  /*1160*/  FADD.FTZ R10, R10, R19 ;  /* 0x000000130a0a7221 */ /* 0x000fe20000010000 */
[----:B------:R-:W-:Y:S01]  /*1170*/  FMUL.FTZ R19, R24, R0 ;  /* 0x0000000018137220 */ /* 0x000fe20000410000 */
[----:B------:R-:W-:Y:S01]  /*1180*/  UISETP.NE.AND UP0, UPT, UR5, URZ, UPT ;  /* 0x000000ff0500728c */ /* 0x000fe2000bf05270 */
[----:B------:R-:W-:Y:S02]  /*1190*/  FMUL.FTZ R17, R17, R4 ;  /* 0x0000000411117220 */ /* 0x000fe40000410000 */
[----:B------:R-:W-:Y:S02]  /*11a0*/  FADD.FTZ R10, R19, R10 ;  /* 0x0000000a130a7221 */ /* 0x000fe40000010000 */
[----:B------:R-:W-:Y:S01]  /*11b0*/  FFMA.FTZ R14, R17, R19, R14 ;  /* 0x00000013110e7223 */ /* 0x000fe2000001000e */
[----:B------:R-:W-:Y:S01]  /*11c0*/  FADD.FTZ R18, R18, R24 ;  /* 0x0000001812127221 */ /* 0x000fe20000010000 */
[----:B------:R-:W-:Y:S01]  /*11d0*/  FFMA.FTZ R15, R24, R17, R15 ;  /* 0x00000011180f7223 */ /* 0x000fe2000001000f */
[----:B------:R-:W-:Y:S01]  /*11e0*/  UIADD3 UR4, UPT, UPT, UR4, 0x4, URZ ;  /* 0x0000000404047890 */ /* 0x000fe2000fffe0ff */
[----:B--2---:R-:W-:-:S04]  /*11f0*/  @!P0 PRMT R16, R6, 0x7610, R16 ;  /* 0x0000761006108816 */ /* 0x004fc80000000010 */
[----:B------:R-:W-:Y:S02]  /*1200*/  SHF.L.U32 R25, R16, 0x10, RZ ;  /* 0x0000001010197819 */ /* 0x000fe400000006ff */
[----:B------:R-:W-:Y:S02]  /*1210*/  @!P0 PRMT R7, R6, 0x7632, R7 ;  /* 0x0000763206078816 */ /* 0x000fe40000000007 */
[----:B------:R-:W-:Y:S01]  /*1220*/  PRMT R6, RZ, 0x7610, R6 ;  /* 0x00007610ff067816 */ /* 0x000fe20000000006 */
[----:B------:R-:W-:Y:S01]  /*1230*/  FADD.FTZ R25, -R2, R25 ;  /* 0x0000001902197221 */ /* 0x000fe20000010100 */
[----:B---3--:R-:W-:-:S03]  /*1240*/  @!P0 PRMT R13, R12, 0x7610, R13 ;  /* 0x000076100c0d8816 */ /* 0x008fc6000000000d */
[-C--:B------:R-:W-:Y:S01]  /*1250*/  FMUL.FTZ R25, R25, R4.reuse ;  /* 0x0000000419197220 */ /* 0x080fe20000410000 */
[----:B------:R-:W-:Y:S02]  /*1260*/  SHF.L.U32 R7, R7, 0x10, RZ ;  /* 0x0000001007077819 */ /* 0x000fe400000006ff */
[----:B------:R-:W-:Y:S01]  /*1270*/  @!P0 PRMT R6, R12, 0x7632, R6 ;  /* 0x000076320c068816 */ /* 0x000fe20000000006 */
[----:B------:R-:W-:Y:S02]  /*1280*/  IMAD.U32 R16, R13, 0x10000, RZ ;  /* 0x000100000d107824 */ /* 0x000fe400078e00ff */
[----:B------:R-:W-:Y:S01]  /*1290*/  FADD.FTZ R7, -R2, R7 ;  /* 0x0000000702077221 */ /* 0x000fe20000010100 */
[----:B------:R-:W-:Y:S01]  /*12a0*/  SHF.L.U32 R6, R6, 0x10, RZ ;  /* 0x0000001006067819 */ /* 0x000fe200000006ff */
[----:B------:R-:W-:Y:S01]  /*12b0*/  FADD.FTZ R8, R8, R16 ;  /* 0x0000001008087221 */ /* 0x000fe20000010000 */
[C---:B------:R-:W-:Y:S01]  /*12c0*/  FFMA.FTZ R11, R16.reuse, R25, R11 ;  /* 0x00000019100b7223 */ /* 0x040fe2000001000b */
        /* <DEDUP_REMOVED lines=9> */
[----:B------:R-:W-:Y:S06]  /*1360*/  BRA.U UP0, `(.L_x_2762) ;  /* 0xfffffff500147547 */ /* 0x000fec000b83ffff */
[----:B------:R-:W-:-:S12]  /*1370*/  UIADD3 UR4, UPT, UPT, UR4, -0x1, URZ ;  /* 0xffffffff04047890 */ /* 0x000fd8000fffe0ff */
.L_x_2761:
        /* <DEDUP_REMOVED lines=17> */
[----:B------:R-:W1:Y:S01]  /*1490*/  @!P0 LDC.64 R12, c[0x0][0x398] ;  /* 0x0000e600ff0c8b82 */ /* 0x000e620000000a00 */
        /* <DEDUP_REMOVED lines=11> */
[----:B--2---:R-:W-:Y:S02]  /*1550*/  @!P0 IMAD R28, R14, UR6, RZ ;  /* 0x000000060e1c8c24 */ /* 0x004fe4000f8e02ff */
[----:B------:R-:W0:Y:S01]  /*1560*/  @!P0 LDC.64 R14, c[0x0][0x3a0] ;  /* 0x0000e800ff0e8b82 */ /* 0x000e220000000a00 */
[----:B------:R-:W-:Y:S01]  /*1570*/  @!P0 IADD3.X R17, PT, PT, R26, R13, RZ, P1, !PT ;  /* 0x0000000d1a118210 */ /* 0x000fe20000ffe4ff */
[----:B------:R-:W-:Y:S01]  /*1580*/  @!P0 IMAD.MOV.U32 R12, RZ, RZ, R20 ;  /* 0x000000ffff0c8224 */ /* 0x000fe200078e0014 */
[----:B------:R-:W-:Y:S01]  /*1590*/  @!P0 MOV R13, R9 ;  /* 0x00000009000d8202 */ /* 0x000fe20000000f00 */
[C---:B------:R-:W-:Y:S01]  /*15a0*/  @!P0 IMAD R19, R27.reuse, UR7, R28 ;  /* 0x000000071b138c24 */ /* 0x040fe2000f8e021c */
[----:B------:R-:W2:Y:S01]  /*15b0*/  @!P0 LDG.E R24, desc[UR14][R24.64] ;  /* 0x0000000e18188981 */ /* 0x000ea2000c1e1900 */
[----:B------:R-:W-:-:S03]  /*15c0*/  @!P0 IMAD.WIDE.U32 R26, R27, UR6, R12 ;  /* 0x000000061b1a8c25 */ /* 0x000fc6000f8e000c */
[----:B------:R1:W3:Y:S01]  /*15d0*/  @!P0 LDG.E R16, desc[UR14][R16.64] ;  /* 0x0000000e10108981 */ /* 0x0002e2000c1e1900 */
[----:B------:R-:W4:Y:S01]  /*15e0*/  @!P0 LDC.64 R12, c[0x0][0x398] ;  /* 0x0000e600ff0c8b82 */ /* 0x000f220000000a00 */
[----:B------:R-:W-:Y:S01]  /*15f0*/  @!P0 IADD3 R27, PT, PT, R27, R19, RZ ;  /* 0x000000131b1b8210 */ /* 0x000fe20007ffe0ff */
[----:B------:R-:W-:-:S03]  /*1600*/  @!P0 IMAD.SHL.U32 R19, R26, 0x2, RZ ;  /* 0x000000021a138824 */ /* 0x000fc600078e00ff */
[----:B------:R-:W-:Y:S02]  /*1610*/  @!P0 SHF.L.U64.HI R26, R26, 0x1, R27 ;  /* 0x000000011a1a8819 */ /* 0x000fe4000001021b */
[----:B0-----:R-:W-:-:S04]  /*1620*/  @!P0 IADD3 R14, P1, PT, R19, R14, RZ ;  /* 0x0000000e130e8210 */ /* 0x001fc80007f3e0ff */
[----:B------:R-:W-:-:S05]  /*1630*/  @!P0 IADD3.X R15, PT, PT, R26, R15, RZ, P1, !PT ;  /* 0x0000000f1a0f8210 */ /* 0x000fca0000ffe4ff */
[----:B------:R0:W5:Y:S01]  /*1640*/  @!P0 LDG.E R14, desc[UR14][R14.64] ;  /* 0x0000000e0e0e8981 */ /* 0x000162000c1e1900 */
[----:B----4-:R-:W-:-:S04]  /*1650*/  @!P0 IADD3 R12, P1, PT, R19, R12, RZ ;  /* 0x0000000c130c8210 */ /* 0x010fc80007f3e0ff */
[----:B------:R-:W-:-:S05]  /*1660*/  @!P0 IADD3.X R13, PT, PT, R26, R13, RZ, P1, !PT ;  /* 0x0000000d1a0d8210 */ /* 0x000fca0000ffe4ff */
[----:B------:R4:W5:Y:S01]  /*1670*/  @!P0 LDG.E R12, desc[UR14][R12.64] ;  /* 0x0000000e0c0c8981 */ /* 0x000962000c1e1900 */
[----:B------:R-:W-:Y:S02]  /*1680*/  PRMT R19, RZ, 0x7610, R19 ;  /* 0x00007610ff137816 */ /* 0x000fe40000000013 */
[----:B-1----:R-:W-:Y:S02]  /*1690*/  PRMT R17, RZ, 0x7610, R17 ;  /* 0x00007610ff117816 */ /* 0x002fe40000000011 */
[----:B0-----:R-:W-:Y:S02]  /*16a0*/  PRMT R15, RZ, 0x7610, R15 ;  /* 0x00007610ff0f7816 */ /* 0x001fe4000000000f */
[----:B----4-:R-:W-:Y:S01]  /*16b0*/  PRMT R13, RZ, 0x7610, R13 ;  /* 0x00007610ff0d7816 */ /* 0x010fe2000000000d */
[----:B------:R-:W-:Y:S01]  /*16c0*/  UIADD3 UR4, UPT, UPT, UR4, 0x2, URZ ;  /* 0x0000000204047890 */ /* 0x000fe2000fffe0ff */
[----:B--2---:R-:W-:Y:S02]  /*16d0*/  @!P0 PRMT R19, R24, 0x7610, R19 ;  /* 0x0000761018138816 */ /* 0x004fe40000000013 */
[----:B------:R-:W-:-:S03]  /*16e0*/  PRMT R24, RZ, 0x7610, R24 ;  /* 0x00007610ff187816 */ /* 0x000fc60000000018 */
[----:B------:R-:W-:Y:S01]  /*16f0*/  IMAD.U32 R19, R19, 0x10000, RZ ;  /* 0x0001000013137824 */ /* 0x000fe200078e00ff */
[----:B---3--:R-:W-:-:S03]  /*1700*/  @!P0 PRMT R24, R16, 0x7610, R24 ;  /* 0x0000761010188816 */ /* 0x008fc60000000018 */
[----:B------:R-:W-:Y:S01]  /*1710*/  FADD.FTZ R19, -R2, R19 ;  /* 0x0000001302137221 */ /* 0x000fe20000010100 */
[C---:B------:R-:W-:Y:S02]  /*1720*/  SHF.L.U32 R26, R24.reuse, 0x10, RZ ;  /* 0x00000010181a7819 */ /* 0x040fe400000006ff */
[----:B------:R-:W-:Y:S01]  /*1730*/  @!P0 PRMT R17, R24, 0x7632, R17 ;  /* 0x0000763218118816 */ /* 0x000fe20000000011 */
[----:B------:R-:W-:Y:S01]  /*1740*/  FMUL.FTZ R24, R19, R4 ;  /* 0x0000000413187220 */ /* 0x000fe20000410000 */
[----:B------:R-:W-:Y:S01]  /*1750*/  @!P0 PRMT R15, R16, 0x7632, R15 ;  /* 0x00007632100f8816 */ /* 0x000fe2000000000f */
[----:B------:R-:W-:Y:S01]  /*1760*/  FMUL.FTZ R19, R26, R3 ;  /* 0x000000031a137220 */ /* 0x000fe20000410000 */
[----:B------:R-:W-:Y:S02]  /*1770*/  SHF.L.U32 R17, R17, 0x10, RZ ;  /* 0x0000001011117819 */ /* 0x000fe400000006ff */
[----:B------:R-:W-:Y:S01]  /*1780*/  PRMT R16, RZ, 0x7610, R16 ;  /* 0x00007610ff107816 */ /* 0x000fe20000000010 */
[----:B------:R-:W-:Y:S01]  /*1790*/  FADD.FTZ R6, R6, R19 ;  /* 0x0000001306067221 */ /* 0x000fe20000010000 */
[----:B------:R-:W-:Y:S01]  /*17a0*/  FFMA.FTZ R7, R24, R19, R7 ;  /* 0x0000001318077223 */ /* 0x000fe20000010007 */
[----:B------:R-:W-:Y:S01]  /*17b0*/  FADD.FTZ R19, -R2, R17 ;  /* 0x0000001102137221 */ /* 0x000fe20000010100 */
[----:B------:R-:W-:-:S03]  /*17c0*/  FFMA.FTZ R11, R26, R24, R11 ;  /* 0x000000181a0b7223 */ /* 0x000fc6000001000b */
[----:B------:R-:W-:Y:S01]  /*17d0*/  FMUL.FTZ R24, R19, R4 ;  /* 0x0000000413187220 */ /* 0x000fe20000410000 */
[C---:B-----5:R-:W-:Y:S02]  /*17e0*/  @!P0 PRMT R16, R14.reuse, 0x7610, R16 ;  /* 0x000076100e108816 */ /* 0x060fe40000000010 */
[----:B------:R-:W-:Y:S02]  /*17f0*/  @!P0 PRMT R13, R14, 0x7632, R13 ;  /* 0x000076320e0d8816 */ /* 0x000fe4000000000d */
[----:B------:R-:W-:Y:S02]  /*1800*/  PRMT R14, RZ, 0x7610, R14 ;  /* 0x00007610ff0e7816 */ /* 0x000fe4000000000e */
[----:B------:R-:W-:Y:S01]  /*1810*/  SHF.L.U32 R19, R16, 0x10, RZ ;  /* 0x0000001010137819 */ /* 0x000fe200000006ff */
[----:B------:R-:W-:Y:S01]  /*1820*/  IMAD.U32 R15, R15, 0x10000, RZ ;  /* 0x000100000f0f7824 */ /* 0x000fe200078e00ff */
[----:B------:R-:W-:Y:S02]  /*1830*/  PRMT R17, RZ, 0x7610, R17 ;  /* 0x00007610ff117816 */ /* 0x000fe40000000011 */
[----:B------:R-:W-:Y:S01]  /*1840*/  @!P0 PRMT R14, R12, 0x7610, R14 ;  /* 0x000076100c0e8816 */ /* 0x000fe2000000000e */
[----:B------:R-:W-:Y:S01]  /*1850*/  FADD.FTZ R19, -R2, R19 ;  /* 0x0000001302137221 */ /* 0x000fe20000010100 */
[----:B------:R-:W-:Y:S01]  /*1860*/  FADD.FTZ R8, R8, R26 ;  /* 0x0000001a08087221 */ /* 0x000fe20000010000 */
[----:B------:R-:W-:Y:S01]  /*1870*/  @!P0 PRMT R17, R12, 0x7632, R17 ;  /* 0x000076320c118816 */ /* 0x000fe20000000011 */
[----:B------:R-:W-:Y:S01]  /*1880*/  FADD.FTZ R18, R18, R15 ;  /* 0x0000000f12127221 */ /* 0x000fe20000010000 */
[----:B------:R-:W-:Y:S01]  /*1890*/  FFMA.FTZ R10, R15, R24, R10 ;  /* 0x000000180f0a7223 */ /* 0x000fe2000001000a */
[----:B------:R-:W-:-:S02]  /*18a0*/  IMAD.U32 R14, R14, 0x10000, RZ ;  /* 0x000100000e0e7824 */ /* 0x000fc400078e00ff */
[----:B------:R-:W-:Y:S01]  /*18b0*/  FMUL.FTZ R19, R19, R4 ;  /* 0x0000000413137220 */ /* 0x000fe20000410000 */
[-C--:B------:R-:W-:Y:S01]  /*18c0*/  FMUL.FTZ R15, R15, R0.reuse ;  /* 0x000000000f0f7220 */ /* 0x080fe20000410000 */
[----:B------:R-:W-:Y:S01]  /*18d0*/  SHF.L.U32 R13, R13, 0x10, RZ ;  /* 0x000000100d0d7819 */ /* 0x000fe200000006ff */
[----:B------:R-:W-:Y:S01]  /*18e0*/  FADD.FTZ R8, R8, R14 ;  /* 0x0000000e08087221 */ /* 0x000fe20000010000 */
[----:B------:R-:W-:Y:S01]  /*18f0*/  SHF.L.U32 R17, R17, 0x10, RZ ;  /* 0x0000001011117819 */ /* 0x000fe200000006ff */
[C---:B------:R-:W-:Y:S01]  /*1900*/  FFMA.FTZ R11, R14.reuse, R19, R11 ;  /* 0x000000130e0b7223 */ /* 0x040fe2000001000b */
[----:B------:R-:W-:Y:S01]  /*1910*/  FADD.FTZ R6, R15, R6 ;  /* 0x000000060f067221 */ /* 0x000fe20000010000 */
[----:B------:R-:W-:Y:S01]  /*1920*/  FMUL.FTZ R14, R14, R3 ;  /* 0x000000030e0e7220 */ /* 0x000fe20000410000 */
[----:B------:R-:W-:Y:S01]  /*1930*/  FFMA.FTZ R24, R24, R15, R7 ;  /* 0x0000000f18187223 */ /* 0x000fe20000010007 */
[----:B------:R-:W-:Y:S01]  /*1940*/  FADD.FTZ R13, -R2, R13 ;  /* 0x0000000d020d7221 */ /* 0x000fe20000010100 */
[----:B------:R-:W-:Y:S01]  /*1950*/  FMUL.FTZ R12, R17, R0 ;  /* 0x00000000110c7220 */ /* 0x000fe20000410000 */
[----:B------:R-:W-:Y:S01]  /*1960*/  FADD.FTZ R7, R6, R14 ;  /* 0x0000000e06077221 */ /* 0x000fe20000010000 */
[----:B------:R-:W-:Y:S01]  /*1970*/  FFMA.FTZ R14, R19, R14, R24 ;  /* 0x0000000e130e7223 */ /* 0x000fe20000010018 */
[----:B------:R-:W-:Y:S01]  /*1980*/  FMUL.FTZ R13, R13, R4 ;  /* 0x000000040d0d7220 */ /* 0x000fe20000410000 */
[----:B------:R-:W-:Y:S01]  /*1990*/  FADD.FTZ R18, R18, R17 ;  /* 0x0000001112127221 */ /* 0x000fe20000010000 */
[----:B------:R-:W-:-:S02]  /*19a0*/  FADD.FTZ R6, R12, R7 ;  /* 0x000000070c067221 */ /* 0x000fc40000010000 */
[----:B------:R-:W-:Y:S01]  /*19b0*/  FFMA.FTZ R10, R17, R13, R10 ;  /* 0x0000000d110a7223 */ /* 0x000fe2000001000a */
[----:B------:R-:W-:-:S07]  /*19c0*/  FFMA.FTZ R7, R13, R12, R14 ;  /* 0x0000000c0d077223 */ /* 0x000fce000001000e */
.L_x_2763:
[----:B------:R-:W-:Y:S05]  /*19d0*/  BRA.U UP0, `(.L_x_2759) ;  /* 0x0000001100047547 */ /* 0x000fea000b800000 */
[----:B------:R-:W0:Y:S01]  /*19e0*/  LDCU.64 UR6, c[0x0][0x3f8] ;  /* 0x00007f00ff0677ac */ /* 0x000e220008000a00 */
[----:B------:R-:W-:Y:S01]  /*19f0*/  MOV R13, R9 ;  /* 0x00000009000d7202 */ /* 0x000fe20000000f00 */
[----:B------:R-:W-:Y:S01]  /*1a00*/  IMAD.MOV.U32 R12, RZ, RZ, R20 ;  /* 0x000000ffff0c7224 */ /* 0x000fe200078e0014 */
[----:B------:R-:W-:Y:S01]  /*1a10*/  BSSY.RECONVERGENT B0, `(.L_x_2764) ;  /* 0x000001c000007945 */ /* 0x000fe20003800200 */
[----:B------:R-:W-:Y:S01]  /*1a20*/  USHF.R.S32.HI UR5, URZ, 0x1f, UR4 ;  /* 0x0000001fff057899 */ /* 0x000fe20008011404 */
[----:B------:R-:W-:Y:S02]  /*1a30*/  PRMT R9, RZ, 0x7610, R9 ;  /* 0x00007610ff097816 */ /* 0x000fe40000000009 */
[----:B------:R-:W-:Y:S02]  /*1a40*/  PRMT R16, RZ, 0x7610, R16 ;  /* 0x00007610ff107816 */ /* 0x000fe40000000010 */
[----:B------:R-:W-:Y:S02]  /*1a50*/  PRMT R17, RZ, 0x7610, R17 ;  /* 0x00007610ff117816 */ /* 0x000fe40000000011 */
[----:B------:R-:W-:-:S02]  /*1a60*/  PRMT R19, RZ, 0x7610, R19 ;  /* 0x00007610ff137816 */ /* 0x000fc40000000013 */
[----:B0-----:R-:W-:Y:S01]  /*1a70*/  ISETP.GE.U32.AND P0, PT, R22, UR6, PT ;  /* 0x0000000616007c0c */ /* 0x001fe2000bf06070 */
[----:B------:R-:W-:Y:S02]  /*1a80*/  UIMAD UR5, UR5, UR6, URZ ;  /* 0x00000006050572a4 */ /* 0x000fe4000f8e02ff */
[----:B------:R-:W-:Y:S02]  /*1a90*/  MOV R15, UR6 ;  /* 0x00000006000f7c02 */ /* 0x000fe40008000f00 */
[----:B------:R-:W-:Y:S01]  /*1aa0*/  ISETP.GE.AND.EX P0, PT, R23, UR7, PT, P0 ;  /* 0x0000000717007c0c */ /* 0x000fe2000bf06300 */
[----:B------:R-:W-:Y:S02]  /*1ab0*/  UIMAD UR5, UR4, UR7, UR5 ;  /* 0x00000007040572a4 */ /* 0x000fe4000f8e0205 */
[----:B------:R-:W-:-:S10]  /*1ac0*/  IMAD.WIDE.U32 R12, R15, UR4, R12 ;  /* 0x000000040f0c7c25 */ /* 0x000fd4000f8e000c */
        /* <DEDUP_REMOVED lines=16> */
.L_x_2765:
[----:B------:R-:W-:Y:S05]  /*1bd0*/  BSYNC.RECONVERGENT B0 ;  /* 0x0000000000007941 */ /* 0x000fea0003800200 */
.L_x_2764:
        /* <DEDUP_REMOVED lines=8> */
[----:B------:R-:W-:Y:S01]  /*1c60*/  FMUL.FTZ R2, R13, R4 ;  /* 0x000000040d027220 */ /* 0x000fe20000410000 */
[----:B------:R-:W-:Y:S01]  /*1c70*/  FMUL.FTZ R0, R17, R0 ;  /* 0x0000000011007220 */ /* 0x000fe20000410000 */
        /* <DEDUP_REMOVED lines=9> */
.L_x_2760:
        /* <DEDUP_REMOVED lines=28> */
[----:B------:R-:W-:Y:S01]  /*1ed0*/  PRMT R12, RZ, 0x7610, R12 ;  /* 0x00007610ff0c7816 */ /* 0x000fe2000000000c */
[----:B------:R-:W-:Y:S01]  /*1ee0*/  UIADD3 UR6, UPT, UPT, UR4, 0x1, URZ ;  /* 0x0000000104067890 */ /* 0x000fe2000fffe0ff */
[----:B------:R-:W-:Y:S02]  /*1ef0*/  PRMT R8, RZ, 0x7610, R8 ;  /* 0x00007610ff087816 */ /* 0x000fe40000000008 */
[C---:B--2---:R-:W-:Y:S02]  /*1f00*/  @!P0 PRMT R12, R10.reuse, 0x7610, R12 ;  /* 0x000076100a0c8816 */ /* 0x044fe4000000000c */
[----:B------:R-:W-:Y:S02]  /*1f10*/  @!P0 PRMT R8, R10, 0x7632, R8 ;  /* 0x000076320a088816 */ /* 0x000fe40000000008 */
[----:B------:R-:W-:Y:S02]  /*1f20*/  SHF.L.U32 R13, R12, 0x10, RZ ;  /* 0x000000100c0d7819 */ /* 0x000fe400000006ff */
[----:B------:R-:W-:-:S02]  /*1f30*/  SHF.L.U32 R15, R8, 0x10, RZ ;  /* 0x00000010080f7819 */ /* 0x000fc400000006ff */
[----:B------:R-:W-:Y:S01]  /*1f40*/  PRMT R12, RZ, 0x7610, R12 ;  /* 0x00007610ff0c7816 */ /* 0x000fe2000000000c */
[C-C-:B------:R-:W-:Y:S01]  /*1f50*/  FADD.FTZ R11, -R2.reuse, R13.reuse ;  /* 0x0000000d020b7221 */ /* 0x140fe20000010100 */
[----:B------:R-:W-:Y:S01]  /*1f60*/  PRMT R13, RZ, 0x7610, R13 ;  /* 0x00007610ff0d7816 */ /* 0x000fe2000000000d */
[----:B------:R-:W-:Y:S02]  /*1f70*/  FADD.FTZ R15, -R2, R15 ;  /* 0x0000000f020f7221 */ /* 0x000fe40000010100 */
[-C--:B------:R-:W-:Y:S02]  /*1f80*/  FMUL.FTZ R11, R11, R4.reuse ;  /* 0x000000040b0b7220 */ /* 0x080fe40000410000 */
[----:B------:R-:W-:Y:S02]  /*1f90*/  FMUL.FTZ R10, R15, R4 ;  /* 0x000000040f0a7220 */ /* 0x000fe40000410000 */
[----:B------:R-:W-:Y:S02]  /*1fa0*/  FFMA.FTZ R8, R11, R3, R16 ;  /* 0x000000030b087223 */ /* 0x000fe40000010010 */
        /* <DEDUP_REMOVED lines=25> */
[----:B------:R-:W-:Y:S01]  /*2140*/  FFMA.FTZ R11, R11, R8, RZ ;  /* 0x000000080b0b7223 */ /* 0x000fe200000100ff */
[----:B------:R-:W-:Y:S01]  /*2150*/  FADD.FTZ R8, RZ, R8 ;  /* 0x00000008ff087221 */ /* 0x000fe20000010000 */
[----:B------:R-:W-:Y:S01]  /*2160*/  FADD.FTZ R18, RZ, R13 ;  /* 0x0000000dff127221 */ /* 0x000fe20000010000 */
[C---:B------:R-:W-:Y:S01]  /*2170*/  FFMA.FTZ R7, R10.reuse, R15, R7 ;  /* 0x0000000f0a077223 */ /* 0x040fe20000010007 */
[----:B------:R-:W-:Y:S01]  /*2180*/  FADD.FTZ R6, R15, R6 ;  /* 0x000000060f067221 */ /* 0x000fe20000010000 */
[----:B------:R-:W-:-:S07]  /*2190*/  FFMA.FTZ R10, R10, R13, RZ ;  /* 0x0000000d0a0a7223 */ /* 0x000fce00000100ff */
.L_x_2766:
[----:B------:R-:W-:Y:S05]  /*21a0*/  BRA.U !UP0, `(.L_x_2759) ;  /* 0x0000000908107547 */ /* 0x000fea000b800000 */
[----:B------:R-:W-:-:S12]  /*21b0*/  UIADD3 UR4, UPT, UPT, UR6, -UR8, URZ ;  /* 0x8000000806047290 */ /* 0x000fd8000fffe0ff */
.L_x_2767:
        /* <DEDUP_REMOVED lines=9> */
[----:B------:R-:W-:-:S03]  /*2250*/  @!P0 SHF.L.U32 R25, R22, 0x1, RZ ;  /* 0x0000000116198819 */ /* 0x000fc600000006ff */
[----:B------:R-:W-:Y:S01]  /*2260*/  @!P0 IMAD.IADD R13, R23, 0x1, R13 ;  /* 0x00000001170d8824 */ /* 0x000fe200078e020d */
[----:B-1----:R-:W-:-:S04]  /*2270*/  @!P0 IADD3 R26, P1, PT, R25, R14, RZ ;  /* 0x0000000e191a8210 */ /* 0x002fc80007f3e0ff */
[----:B------:R-:W-:Y:S02]  /*2280*/  @!P0 SHF.L.U64.HI R22, R22, 0x1, R13 ;  /* 0x0000000116168819 */ /* 0x000fe4000001020d */
[----:B------:R-:W0:Y:S02]  /*2290*/  @!P0 LDC.64 R12, c[0x0][0x398] ;  /* 0x0000e600ff0c8b82 */ /* 0x000e240000000a00 */
[----:B------:R-:W-:-:S05]  /*22a0*/  @!P0 IADD3.X R27, PT, PT, R22, R15, RZ, P1, !PT ;  /* 0x0000000f161b8210 */ /* 0x000fca0000ffe4ff */
[----:B------:R1:W2:Y:S01]  /*22b0*/  @!P0 LDG.E R19, desc[UR14][R26.64] ;  /* 0x0000000e1a138981 */ /* 0x0002a2000c1e1900 */
[----:B------:R-:W-:Y:S01]  /*22c0*/  IMAD.U32 R29, RZ, RZ, UR6 ;  /* 0x00000006ff1d7e24 */ /* 0x000fe2000f8e00ff */
[----:B------:R-:W3:Y:S01]  /*22d0*/  @!P0 LDC.64 R14, c[0x0][0x3a0] ;  /* 0x0000e800ff0e8b82 */ /* 0x000ee20000000a00 */
[----:B0-----:R-:W-:-:S04]  /*22e0*/  @!P0 IADD3 R24, P1, PT, R25, R12, RZ ;  /* 0x0000000c19188210 */ /* 0x001fc80007f3e0ff */
[----:B------:R-:W-:-:S03]  /*22f0*/  @!P0 IADD3.X R25, PT, PT, R22, R13, RZ, P1, !PT ;  /* 0x0000000d16198210 */ /* 0x000fc60000ffe4ff */
[----:B------:R-:W0:Y:S02]  /*2300*/  @!P0 LDC.64 R12, c[0x0][0x3f8] ;  /* 0x0000fe00ff0c8b82 */ /* 0x000e240000000a00 */
[----:B------:R-:W4:Y:S01]  /*2310*/  @!P0 LDG.E R24, desc[UR14][R24.64] ;  /* 0x0000000e18188981 */ /* 0x000f22000c1e1900 */
[----:B------:R-:W-:-:S04]  /*2320*/  @!P0 IADD3 R29, PT, PT, R29, 0x1, RZ ;  /* 0x000000011d1d8810 */ /* 0x000fc80007ffe0ff */
[----:B------:R-:W-:-:S05]  /*2330*/  @!P0 SHF.R.S32.HI R23, RZ, 0x1f, R29 ;  /* 0x0000001fff178819 */ /* 0x000fca000001141d */
[----:B0-----:R-:W-:Y:S02]  /*2340*/  @!P0 IMAD R22, R23, R12, RZ ;  /* 0x0000000c17168224 */ /* 0x001fe400078e02ff */
[----:B------:R-:W-:Y:S02]  /*2350*/  @!P0 IMAD.MOV.U32 R23, RZ, RZ, R9 ;  /* 0x000000ffff178224 */ /* 0x000fe400078e0009 */
[----:B-1----:R-:W-:Y:S01]  /*2360*/  @!P0 IMAD R27, R29, R13, R22 ;  /* 0x0000000d1d1b8224 */ /* 0x002fe200078e0216 */
[----:B------:R-:W-:-:S05]  /*2370*/  @!P0 MOV R22, R20 ;  /* 0x0000001400168202 */ /* 0x000fca0000000f00 */
[----:B------:R-:W-:-:S05]  /*2380*/  @!P0 IMAD.WIDE.U32 R12, R29, R12, R22 ;  /* 0x0000000c1d0c8225 */ /* 0x000fca00078e0016 */
[----:B------:R-:W-:Y:S02]  /*2390*/  @!P0 IADD3 R13, PT, PT, R13, R27, RZ ;  /* 0x0000001b0d0d8210 */ /* 0x000fe40007ffe0ff */
[C---:B------:R-:W-:Y:S02]  /*23a0*/  @!P0 SHF.L.U32 R23, R12.reuse, 0x1, RZ ;  /* 0x000000010c178819 */ /* 0x040fe400000006ff */
[----:B------:R-:W-:Y:S02]  /*23b0*/  @!P0 SHF.L.U64.HI R22, R12, 0x1, R13 ;  /* 0x000000010c168819 */ /* 0x000fe4000001020d */
[----:B---3--:R-:W-:Y:S01]  /*23c0*/  @!P0 IADD3 R14, P1, PT, R23, R14, RZ ;  /* 0x0000000e170e8210 */ /* 0x008fe20007f3e0ff */
[----:B------:R-:W0:Y:S04]  /*23d0*/  @!P0 LDC.64 R12, c[0x0][0x398] ;  /* 0x0000e600ff0c8b82 */ /* 0x000e280000000a00 */
[----:B------:R-:W-:-:S05]  /*23e0*/  @!P0 IMAD.X R15, R22, 0x1, R15, P1 ;  /* 0x00000001160f8824 */ /* 0x000fca00008e060f */
[----:B------:R1:W3:Y:S01]  /*23f0*/  @!P0 LDG.E R14, desc[UR14][R14.64] ;  /* 0x0000000e0e0e8981 */ /* 0x0002e2000c1e1900 */
[----:B0-----:R-:W-:-:S04]  /*2400*/  @!P0 IADD3 R12, P1, PT, R23, R12, RZ ;  /* 0x0000000c170c8210 */ /* 0x001fc80007f3e0ff */
[----:B------:R-:W-:-:S05]  /*2410*/  @!P0 IADD3.X R13, PT, PT, R22, R13, RZ, P1, !PT ;  /* 0x0000000d160d8210 */ /* 0x000fca0000ffe4ff */
[----:B------:R0:W5:Y:S01]  /*2420*/  @!P0 LDG.E R12, desc[UR14][R12.64] ;  /* 0x0000000e0c0c8981 */ /* 0x000162000c1e1900 */
[----:B------:R-:W-:Y:S01]  /*2430*/  PRMT R22, RZ, 0x7610, R22 ;  /* 0x00007610ff167816 */ /* 0x000fe20000000016 */
[----:B------:R-:W-:Y:S01]  /*2440*/  UIADD3 UR4, UPT, UPT, UR4, 0x2, URZ ;  /* 0x0000000204047890 */ /* 0x000fe2000fffe0ff */
[----:B-1----:R-:W-:Y:S01]  /*2450*/  PRMT R15, RZ, 0x7610, R15 ;  /* 0x00007610ff0f7816 */ /* 0x002fe2000000000f */
[----:B------:R-:W-:Y:S01]  /*2460*/  UIADD3 UR6, UPT, UPT, UR6, 0x2, URZ ;  /* 0x0000000206067890 */ /* 0x000fe2000fffe0ff */
[----:B------:R-:W-:Y:S01]  /*2470*/  PRMT R26, RZ, 0x7610, R26 ;  /* 0x00007610ff1a7816 */ /* 0x000fe2000000001a */
[----:B------:R-:W-:Y:S01]  /*2480*/  UISETP.NE.AND UP0, UPT, UR4, URZ, UPT ;  /* 0x000000ff0400728c */ /* 0x000fe2000bf05270 */
[C---:B--2---:R-:W-:Y:S02]  /*2490*/  @!P0 PRMT R22, R19.reuse, 0x7610, R22 ;  /* 0x0000761013168816 */ /* 0x044fe40000000016 */
[----:B------:R-:W-:Y:S02]  /*24a0*/  @!P0 PRMT R15, R19, 0x7632, R15 ;  /* 0x00007632130f8816 */ /* 0x000fe4000000000f */
[----:B------:R-:W-:-:S03]  /*24b0*/  SHF.L.U32 R23, R22, 0x10, RZ ;  /* 0x0000001016177819 */ /* 0x000fc600000006ff */
[----:B------:R-:W-:Y:S02]  /*24c0*/  IMAD.U32 R15, R15, 0x10000, RZ ;  /* 0x000100000f0f7824 */ /* 0x000fe400078e00ff */
[C---:B------:R-:W-:Y:S02]  /*24d0*/  FADD.FTZ R23, -R2.reuse, R23 ;  /* 0x0000001702177221 */ /* 0x040fe40000010100 */
[--C-:B0-----:R-:W-:Y:S01]  /*24e0*/  FADD.FTZ R13, -R2, R15.reuse ;  /* 0x0000000f020d7221 */ /* 0x101fe20000010100 */
[----:B------:R-:W-:Y:S01]  /*24f0*/  PRMT R15, RZ, 0x7610, R15 ;  /* 0x00007610ff0f7816 */ /* 0x000fe2000000000f */
[-C--:B------:R-:W-:Y:S02]  /*2500*/  FMUL.FTZ R22, R23, R4.reuse ;  /* 0x0000000417167220 */ /* 0x080fe40000410000 */
[----:B------:R-:W-:Y:S02]  /*2510*/  FMUL.FTZ R13, R13, R4 ;  /* 0x000000040d0d7220 */ /* 0x000fe40000410000 */
[----:B------:R-:W-:-:S04]  /*2520*/  FFMA.FTZ R25, R22, R3, R16 ;  /* 0x0000000316197223 */ /* 0x000fc80000010010 */
[----:B------:R-:W-:Y:S01]  /*2530*/  FMUL.FTZ R27, R25, -1.4426950216293334961 ;  /* 0xbfb8aa3b191b7820 */ /* 0x000fe20000410000 */
[----:B----4-:R-:W-:-:S05]  /*2540*/  @!P0 PRMT R26, R24, 0x7610, R26 ;  /* 0x00007610181a8816 */ /* 0x010fca000000001a */
[----:B------:R-:W0:Y:S01]  /*2550*/  MUFU.EX2 R27, R27 ;  /* 0x0000001b001b7308 */ /* 0x000e220000000800 */
[----:B------:R-:W-:Y:S02]  /*2560*/  @!P0 PRMT R15, R24, 0x7632, R15 ;  /* 0x00007632180f8816 */ /* 0x000fe4000000000f */
[----:B------:R-:W-:-:S03]  /*2570*/  SHF.L.U32 R26, R26, 0x10, RZ ;  /* 0x000000101a1a7819 */ /* 0x000fc600000006ff */
[----:B------:R-:W-:Y:S02]  /*2580*/  IMAD.U32 R15, R15, 0x10000, RZ ;  /* 0x000100000f0f7824 */ /* 0x000fe400078e00ff */
[----:B0-----:R-:W-:Y:S01]  /*2590*/  FADD.FTZ R23, R27, 1 ;  /* 0x3f8000001b177421 */ /* 0x001fe20000010000 */
[----:B------:R-:W-:-:S05]  /*25a0*/  FFMA.FTZ R27, R13, R0, R17 ;  /* 0x000000000d1b7223 */ /* 0x000fca0000010011 */
[----:B------:R-:W0:Y:S02]  /*25b0*/  MUFU.RCP R23, R23 ;  /* 0x0000001700177308 */ /* 0x000e240000001000 */
[----:B0-----:R-:W-:Y:S01]  /*25c0*/  FADD.FTZ R24, -R23, 1 ;  /* 0x3f80000017187421 */ /* 0x001fe20000010100 */
[----:B------:R-:W-:-:S03]  /*25d0*/  FMUL.FTZ R26, R26, R23 ;  /* 0x000000171a1a7220 */ /* 0x000fc60000410000 */
[----:B------:R-:W-:Y:S01]  /*25e0*/  FFMA.FTZ R19, R25, R24, 1 ;  /* 0x3f80000019137423 */ /* 0x000fe20000010018 */
[----:B------:R-:W-:-:S03]  /*25f0*/  FMUL.FTZ R25, R27, -1.4426950216293334961 ;  /* 0xbfb8aa3b1b197820 */ /* 0x000fc60000410000 */
[----:B------:R-:W-:-:S03]  /*2600*/  FMUL.FTZ R26, R26, R19 ;  /* 0x000000131a1a7220 */ /* 0x000fc60000410000 */
[----:B------:R-:W0:Y:S01]  /*2610*/  MUFU.EX2 R25, R25 ;  /* 0x0000001900197308 */ /* 0x000e220000000800 */
[----:B------:R-:W-:Y:S01]  /*2620*/  FADD.FTZ R8, R26, R8 ;  /* 0x000000081a087221 */ /* 0x000fe20000010000 */
[----:B0-----:R-:W-:-:S06]  /*2630*/  FADD.FTZ R28, R25, 1 ;  /* 0x3f800000191c7421 */ /* 0x001fcc0000010000 */
[----:B------:R-:W0:Y:S02]  /*2640*/  MUFU.RCP R24, R28 ;  /* 0x0000001c00187308 */ /* 0x000e240000001000 */
[----:B0-----:R-:W-:Y:S01]  /*2650*/  FADD.FTZ R23, -R24, 1 ;  /* 0x3f80000018177421 */ /* 0x001fe20000010100 */
[----:B------:R-:W-:-:S03]  /*2660*/  FMUL.FTZ R24, R15, R24 ;  /* 0x000000180f187220 */ /* 0x000fc60000410000 */
[----:B------:R-:W-:Y:S01]  /*2670*/  FFMA.FTZ R23, R27, R23, 1 ;  /* 0x3f8000001b177423 */ /* 0x000fe20000010017 */
[----:B------:R-:W-:-:S03]  /*2680*/  PRMT R27, RZ, 0x7610, R27 ;  /* 0x00007610ff1b7816 */ /* 0x000fc6000000001b */
[----:B------:R-:W-:Y:S01]  /*2690*/  FMUL.FTZ R23, R24, R23 ;  /* 0x0000001718177220 */ /* 0x000fe20000410000 */
[----:B---3--:R-:W-:Y:S01]  /*26a0*/  @!P0 PRMT R27, R14, 0x7610, R27 ;  /* 0x000076100e1b8816 */ /* 0x008fe2000000001b */
[----:B------:R-:W-:Y:S01]  /*26b0*/  FMUL.FTZ R24, R26, R3 ;  /* 0x000000031a187220 */ /* 0x000fe20000410000 */
[C-C-:B------:R-:W-:Y:S01]  /*26c0*/  FFMA.FTZ R26, R22.reuse, R26, R11.reuse ;  /* 0x0000001a161a7223 */ /* 0x140fe2000001000b */
[----:B------:R-:W-:Y:S01]  /*26d0*/  PRMT R11, RZ, 0x7610, R11 ;  /* 0x00007610ff0b7816 */ /* 0x000fe2000000000b */
[----:B------:R-:W-:Y:S01]  /*26e0*/  FADD.FTZ R18, R23, R18 ;  /* 0x0000001217127221 */ /* 0x000fe20000010000 */
[----:B------:R-:W-:Y:S01]  /*26f0*/  SHF.L.U32 R27, R27, 0x10, RZ ;  /* 0x000000101b1b7819 */ /* 0x000fe200000006ff */
[--C-:B------:R-:W-:Y:S01]  /*2700*/  FFMA.FTZ R22, R22, R24, R7.reuse ;  /* 0x0000001816167223 */ /* 0x100fe20000010007 */
[----:B------:R-:W-:Y:S01]  /*2710*/  PRMT R7, RZ, 0x7610, R7 ;  /* 0x00007610ff077816 */ /* 0x000fe20000000007 */
[----:B------:R-:W-:Y:S01]  /*2720*/  FADD.FTZ R6, R24, R6 ;  /* 0x0000000618067221 */ /* 0x000fe20000010000 */
[----:B-----5:R-:W-:Y:S01]  /*2730*/  @!P0 PRMT R11, R12, 0x7610, R11 ;  /* 0x000076100c0b8816 */ /* 0x020fe2000000000b */
[----:B------:R-:W-:Y:S01]  /*2740*/  FADD.FTZ R27, -R2, R27 ;  /* 0x0000001b021b7221 */ /* 0x000fe20000010100 */
[----:B------:R-:W-:-:S02]  /*2750*/  @!P0 PRMT R7, R14, 0x7632, R7 ;  /* 0x000076320e078816 */ /* 0x000fc40000000007 */
[----:B------:R-:W-:Y:S01]  /*2760*/  SHF.L.U32 R28, R11, 0x10, RZ ;  /* 0x000000100b1c7819 */ /* 0x000fe200000006ff */
[----:B------:R-:W-:-:S04]  /*2770*/  FMUL.FTZ R15, R27, R4 ;  /* 0x000000041b0f7220 */ /* 0x000fc80000410000 */
[----:B------:R-:W-:-:S04]  /*2780*/  FFMA.FTZ R25, R15, R3, R16 ;  /* 0x000000030f197223 */ /* 0x000fc80000010010 */
[----:B------:R-:W-:-:S06]  /*2790*/  FMUL.FTZ R27, R25, -1.4426950216293334961 ;  /* 0xbfb8aa3b191b7820 */ /* 0x000fcc0000410000 */
[----:B------:R-:W0:Y:S02]  /*27a0*/  MUFU.EX2 R27, R27 ;  /* 0x0000001b001b7308 */ /* 0x000e240000000800 */
[----:B0-----:R-:W-:Y:S01]  /*27b0*/  FADD.FTZ R19, R27, 1 ;  /* 0x3f8000001b137421 */ /* 0x001fe20000010000 */
[----:B------:R-:W-:Y:S02]  /*27c0*/  SHF.L.U32 R27, R7, 0x10, RZ ;  /* 0x00000010071b7819 */ /* 0x000fe400000006ff */
[----:B------:R-:W-:-:S03]  /*27d0*/  PRMT R7, RZ, 0x7610, R7 ;  /* 0x00007610ff077816 */ /* 0x000fc60000000007 */
[----:B------:R-:W0:Y:S01]  /*27e0*/  MUFU.RCP R19, R19 ;  /* 0x0000001300137308 */ /* 0x000e220000001000 */
[----:B------:R-:W-:Y:S01]  /*27f0*/  FADD.FTZ R27, -R2, R27 ;  /* 0x0000001b021b7221 */ /* 0x000fe20000010100 */
[----:B------:R-:W-:-:S03]  /*2800*/  @!P0 PRMT R7, R12, 0x7632, R7 ;  /* 0x000076320c078816 */ /* 0x000fc60000000007 */
[----:B------:R-:W-:Y:S02]  /*2810*/  FMUL.FTZ R12, R27, R4 ;  /* 0x000000041b0c7220 */ /* 0x000fe40000410000 */
[----:B------:R-:W-:Y:S02]  /*2820*/  IMAD.U32 R24, R7, 0x10000, RZ ;  /* 0x0001000007187824 */ /* 0x000fe400078e00ff */
[----:B------:R-:W-:Y:S01]  /*2830*/  FFMA.FTZ R7, R13, R23, R10 ;  /* 0x000000170d077223 */ /* 0x000fe2000001000a */
[----:B------:R-:W-:-:S04]  /*2840*/  FMUL.FTZ R23, R23, R0 ;  /* 0x0000000017177220 */ /* 0x000fc80000410000 */
[----:B------:R-:W-:Y:S01]  /*2850*/  FFMA.FTZ R13, R13, R23, R22 ;  /* 0x000000170d0d7223 */ /* 0x000fe20000010016 */
[----:B------:R-:W-:Y:S01]  /*2860*/  FADD.FTZ R23, R23, R6 ;  /* 0x0000000617177221 */ /* 0x000fe20000010000 */
[----:B0-----:R-:W-:Y:S01]  /*2870*/  FADD.FTZ R14, -R19, 1 ;  /* 0x3f800000130e7421 */ /* 0x001fe20000010100 */
[----:B------:R-:W-:-:S03]  /*2880*/  FMUL.FTZ R28, R28, R19 ;  /* 0x000000131c1c7220 */ /* 0x000fc60000410000 */
[----:B------:R-:W-:Y:S01]  /*2890*/  FFMA.FTZ R25, R25, R14, 1 ;  /* 0x3f80000019197423 */ /* 0x000fe2000001000e */
        /* <DEDUP_REMOVED lines=10> */
[C---:B------:R-:W-:Y:S02]  /*2940*/  FFMA.FTZ R11, R15.reuse, R25, R26 ;  /* 0x000000190f0b7223 */ /* 0x040fe4000001001a */
[----:B------:R-:W-:Y:S01]  /*2950*/  FFMA.FTZ R27, R14, R27, 1 ;  /* 0x3f8000000e1b7423 */ /* 0x000fe2000001001b */
[----:B------:R-:W-:Y:S01]  /*2960*/  FFMA.FTZ R14, R15, R6, R13 ;  /* 0x000000060f0e7223 */ /* 0x000fe2000001000d */
[----:B------:R-:W-:Y:S02]  /*2970*/  FADD.FTZ R6, R23, R6 ;  /* 0x0000000617067221 */ /* 0x000fe40000010000 */
[----:B------:R-:W-:-:S04]  /*2980*/  FMUL.FTZ R27, R24, R27 ;  /* 0x0000001b181b7220 */ /* 0x000fc80000410000 */
[----:B------:R-:W-:Y:S01]  /*2990*/  FMUL.FTZ R13, R27, R0 ;  /* 0x000000001b0d7220 */ /* 0x000fe20000410000 */
[----:B------:R-:W-:Y:S01]  /*29a0*/  FFMA.FTZ R10, R12, R27, R7 ;  /* 0x0000001b0c0a7223 */ /* 0x000fe20000010007 */
[----:B------:R-:W-:Y:S02]  /*29b0*/  FADD.FTZ R18, R18, R27 ;  /* 0x0000001b12127221 */ /* 0x000fe40000010000 */
[----:B------:R-:W-:Y:S01]  /*29c0*/  FFMA.FTZ R7, R12, R13, R14 ;  /* 0x0000000d0c077223 */ /* 0x000fe2000001000e */
[----:B------:R-:W-:Y:S01]  /*29d0*/  FADD.FTZ R6, R13, R6 ;  /* 0x000000060d067221 */ /* 0x000fe20000010000 */
[----:B------:R-:W-:Y:S06]  /*29e0*/  BRA.U UP0, `(.L_x_2767) ;  /* 0xfffffff500f47547 */ /* 0x000fec000b83ffff */
.L_x_2759:
[----:B------:R-:W0:Y:S01]  /*29f0*/  S2R R3, SR_TID.X ;  /* 0x0000000000037919 */ /* 0x000e220000002100 */
[----:B------:R-:W1:Y:S01]  /*2a00*/  S2UR UR6, SR_CgaCtaId ;  /* 0x00000000000679c3 */ /* 0x000e620000008800 */
[----:B------:R-:W2:Y:S01]  /*2a10*/  LDCU UR7, c[0x0][0x424] ;  /* 0x00008480ff0777ac */ /* 0x000ea20008000800 */
[----:B------:R-:W-:Y:S01]  /*2a20*/  HFMA2 R2, -RZ, RZ, 0, 0 ;  /* 0x00000000ff027431 */ /* 0x000fe200000001ff */
        /* <DEDUP_REMOVED lines=15> */
[C---:B------:R-:W-:Y:S01]  /*2b20*/  IMAD R24, R3.reuse, 0x54, R13 ;  /* 0x0000005403187824 */ /* 0x040fe200078e020d */
[----:B------:R-:W-:Y:S01]  /*2b30*/  ULEA UR7, UR6, UR5, 0x18 ;  /* 0x0000000506077291 */ /* 0x000fe2000f8ec0ff */
[----:B0-----:R-:W-:Y:S01]  /*2b40*/  MOV R7, 0x54 ;  /* 0x0000005400077802 */ /* 0x001fe20000000f00 */
[----:B------:R-:W0:Y:S02]  /*2b50*/  S2R R15, SR_LANEID ;  /* 0x00000000000f7919 */ /* 0x000e240000000000 */
[----:B------:R-:W1:Y:S02]  /*2b60*/  LDS R27, [R24+0x21c] ;  /* 0x00021c00181b7984 */ /* 0x000e640000000800 */
[----:B------:R-:W-:Y:S02]  /*2b70*/  IMAD R0, R3, R7, UR7 ;  /* 0x0000000703007e24 */ /* 0x000fe4000f8e0207 */
[----:B------:R-:W2:Y:S04]  /*2b80*/  LDS R28, [R24+0x228] ;  /* 0x00022800181c7984 */ /* 0x000ea80000000800 */
        /* <DEDUP_REMOVED lines=30> */
[----:B------:R-:W-:Y:S01]  /*2d70*/  MOV R20, 0xc ;  /* 0x0000000c00147802 */ /* 0x000fe20000000f00 */
[----:B--2---:R-:W-:Y:S02]  /*2d80*/  @!P2 FADD.FTZ R12, R12, R17 ;  /* 0x000000110c0ca221 */ /* 0x004fe40000010000 */
[----:B---3--:R-:W-:Y:S02]  /*2d90*/  @!P2 FADD.FTZ R14, R14, R19 ;  /* 0x000000130e0ea221 */ /* 0x008fe40000010000 */
[----:B----4-:R-:W-:Y:S01]  /*2da0*/  @!P3 FADD.FTZ R7, R7, R12 ;  /* 0x0000000c0707b221 */ /* 0x010fe20000010000 */
[----:B------:R-:W-:-:S02]  /*2db0*/  IMAD.IADD R12, R13, 0x1, R26 ;  /* 0x000000010d0c7824 */ /* 0x000fc400078e021a */
[----:B------:R-:W-:Y:S02]  /*2dc0*/  IMAD R13, R15, R20, UR7 ;  /* 0x000000070f0d7e24 */ /* 0x000fe4000f8e0214 */
[----:B------:R-:W-:Y:S01]  /*2dd0*/  @!P3 FADD.FTZ R9, R9, R14 ;  /* 0x0000000e0909b221 */ /* 0x000fe20000010000 */
[----:B-----5:R-:W-:Y:S02]  /*2de0*/  @!P0 FADD.FTZ R6, R6, R7 ;  /* 0x0000000706068221 */ /* 0x020fe40000010000 */
[----:B------:R0:W-:Y:S01]  /*2df0*/  STS [R13+0xc0], R12 ;  /* 0x0000c00c0d007388 */ /* 0x0001e20000000800 */
[----:B------:R-:W-:Y:S01]  /*2e00*/  MOV R7, 0xfffffff ;  /* 0x0fffffff00077802 */ /* 0x000fe20000000f00 */
        /* <DEDUP_REMOVED lines=86> */
.L_x_2783:
        /* <DEDUP_REMOVED lines=66> */
.L_x_2768:
[----:B---3--:R-:W1:Y:S01]  /*3790*/  S2R R3, SR_TID.X ;  /* 0x0000000000037919 */ /* 0x008e620000002100 */
[----:B0-----:R-:W0:Y:S01]  /*37a0*/  LDC R0, c[0x0][0x424] ;  /* 0x00010900ff007b82 */ /* 0x001e220000000800 */
[----:B------:R-:W-:Y:S01]  /*37b0*/  ULEA UR7, UR6, UR5, 0x18 ;  /* 0x0000000506077291 */ /* 0x000fe2000f8ec0ff */
[----:B------:R-:W-:-:S05]  /*37c0*/  MOV R2, RZ ;  /* 0x000000ff00027202 */ /* 0x000fca0000000f00 */
[----:B------:R-:W-:Y:S01]  /*37d0*/  IMAD.U32 R9, RZ, RZ, UR7 ;  /* 0x00000007ff097e24 */ /* 0x000fe2000f8e00ff */
[----:B------:R-:W-:Y:S05]  /*37e0*/  WARPSYNC.ALL ;  /* 0x0000000000007948 */ /* 0x000fea0003800000 */
[----:B0-----:R-:W-:Y:S02]  /*37f0*/  IMAD R7, R5, R0, RZ ;  /* 0x0000000005077224 */ /* 0x001fe400078e02ff */
[----:B-1----:R-:W-:-:S03]  /*3800*/  IMAD.HI.U32 R4, R3, 0x2aaaaaab, R2 ;  /* 0x2aaaaaab03047827 */ /* 0x002fc600078e0002 */
        /* <DEDUP_REMOVED lines=41> */
.L_x_2771:
[----:B------:R-:W-:Y:S05]  /*3aa0*/  BSYNC.RECONVERGENT B0 ;  /* 0x0000000000007941 */ /* 0x000fea0003800200 */
.L_x_2770:
        /* <DEDUP_REMOVED lines=23> */
.L_x_2769:
[----:B------:R-:W-:Y:S05]  /*3c20*/  WARPSYNC.COLLECTIVE R7, `(.L_x_2772) ;  /* 0x0000000007087348 */ /* 0x000fea0003c00000 */
[----:B------:R-:W-:Y:S01]  /*3c30*/  NOP ;  /* 0x0000000000007918 */ /* 0x000fe20000000000 */
[----:B------:R-:W-:Y:S05]  /*3c40*/  ENDCOLLECTIVE ;  /* 0x000000000000791b */ /* 0x000fea0003800000 */
.L_x_2772:
        /* <DEDUP_REMOVED lines=13> */
.L_x_2773:
        /* <DEDUP_REMOVED lines=9> */
.L_x_2774:
        /* <DEDUP_REMOVED lines=11> */
.L_x_2775:
        /* <DEDUP_REMOVED lines=9> */
.L_x_2776:
        /* <DEDUP_REMOVED lines=11> */
.L_x_2777:
        /* <DEDUP_REMOVED lines=9> */
.L_x_2778:
        /* <DEDUP_REMOVED lines=12> */
.L_x_2779:
        /* <DEDUP_REMOVED lines=10> */
.L_x_2780:
        /* <DEDUP_REMOVED lines=9> */
.L_x_2781:
[----:B------:R-:W-:Y:S01]  /*4220*/  @!P0 FADD.FTZ R4, R4, R17 ;  /* 0x0000001104048221 */ /* 0x000fe20000010000 */
[----:B------:R0:W-:Y:S04]  /*4230*/  STS [R13+0xc0], R12 ;  /* 0x0000c00c0d007388 */ /* 0x0001e80000000800 */
[----:B------:R0:W-:Y:S04]  /*4240*/  STS [R13+0xc4], R6 ;  /* 0x0000c4060d007388 */ /* 0x0001e80000000800 */
[----:B------:R0:W-:Y:S02]  /*4250*/  STS [R13+0xc8], R4 ;  /* 0x0000c8040d007388 */ /* 0x0001e40000000800 */
[----:B0-----:R-:W-:Y:S05]  /*4260*/  WARPSYNC.COLLECTIVE R7, `(.L_x_2782) ;  /* 0x0000000007087348 */ /* 0x001fea0003c00000 */
[----:B------:R-:W-:Y:S01]  /*4270*/  NOP ;  /* 0x0000000000007918 */ /* 0x000fe20000000000 */
[----:B0-----:R-:W-:Y:S05]  /*4280*/  ENDCOLLECTIVE ;  /* 0x000000000000791b */ /* 0x001fea0003800000 */
.L_x_2782:
[----:B------:R-:W-:Y:S05]  /*4290*/  BRA `(.L_x_2783) ;  /* 0xfffffff000347947 */ /* 0x000fea000383ffff */
.L_x_2784:
        /* <DEDUP_REMOVED lines=14> */
.L_x_4471:


//--------------------- .text._Z30group_norm_nhwc_bwd_sum_kernelI11Bf16IOBf16WLi64EEv26Group_norm_nhwc_bwd_params --------------------------
	.section	.text._Z30group_norm_nhwc_bwd_sum_kernelI11Bf16IOBf16WLi64EEv26Group_norm_nhwc_bwd_params,"ax",@progbits
	.align	128
        .global         _Z30group_norm_nhwc_bwd_sum_kernelI11Bf16IOBf16WLi64EEv26Group_norm_nhwc_bwd_params
        .type           _Z30group_norm_nhwc_bwd_sum_kernelI11Bf16IOBf16WLi64EEv26Group_norm_nhwc_bwd_params,@function
        .size           _Z30group_norm_nhwc_bwd_sum_kernelI11Bf16IOBf16WLi64EEv26Group_norm_nhwc_bwd_params,(.L_x_4472 - _Z30group_norm_nhwc_bwd_sum_kernelI11Bf16IOBf16WLi64EEv26Group_norm_nhwc_bwd_params)
        .other          _Z30group_norm_nhwc_bwd_sum_kernelI11Bf16IOBf16WLi64EEv26Group_norm_nhwc_bwd_params,@"STO_CUDA_ENTRY STV_DEFAULT"
_Z30group_norm_nhwc_bwd_sum_kernelI11Bf16IOBf16WLi64EEv26Group_norm_nhwc_bwd_params:
.text._Z30group_norm_nhwc_bwd_sum_kernelI11Bf16IOBf16WLi64EEv26Group_norm_nhwc_bwd_params:
[----:B------:R-:W-:Y:S08]  /*0000*/  LDC R1, c[0x0][0x37c] ;  /* 0x0000df00ff017b82 */ /* 0x000ff00000000800 */
[----:B------:R-:W0:Y:S01]  /*0010*/  LDC R7, c[0x0][0x424] ;  /* 0x00010900ff077b82 */ /* 0x000e220000000800 */
[----:B------:R-:W1:Y:S01]  /*0020*/  S2R R6, SR_TID.X ;  /* 0x0000000000067919 */ /* 0x000e620000002100 */
[----:B------:R-:W2:Y:S01]  /*0030*/  LDCU.64 UR6, c[0x0][0x358] ;  /* 0x00006b00ff0677ac */ /* 0x000ea20008000a00 */
[----:B------:R-:W3:Y:S05]  /*0040*/  LDCU.64 UR8, c[0x0][0x3f8] ;  /* 0x00007f00ff0877ac */ /* 0x000eea0008000a00 */
[----:B------:R-:W4:Y:S08]  /*0050*/  S2UR UR4, SR_CTAID.X ;  /* 0x00000000000479c3 */ /* 0x000f300000002500 */
[----:B------:R-:W4:Y:S01]  /*0060*/  LDC R17, c[0x0][0x428] ;  /* 0x00010a00ff117b82 */ /* 0x000f220000000800 */
[----:B0-----:R-:W-:-:S02]  /*0070*/  IABS R5, R7 ;  /* 0x0000000700057213 */ /* 0x001fc40000000000 */
[----:B------:R-:W-:Y:S02]  /*0080*/  LOP3.LUT R8, RZ, R7, RZ, 0x33, !PT ;  /* 0x00000007ff087212 */ /* 0x000fe400078e33ff */
[----:B------:R-:W0:Y:S01]  /*0090*/  I2F.RP R0, R5 ;  /* 0x0000000500007306 */ /* 0x000e220000209400 */
[----:B-1----:R-:W-:-:S04]  /*00a0*/  IMAD.SHL.U32 R6, R6, 0x2, RZ ;  /* 0x0000000206067824 */ /* 0x002fc800078e00ff */
[----:B----4-:R-:W-:Y:S01]  /*00b0*/  IMAD R16, R17, UR4, R6 ;  /* 0x0000000411107c24 */ /* 0x010fe2000f8e0206 */
[----:B------:R-:W1:Y:S02]  /*00c0*/  S2UR UR4, SR_CTAID.Z ;  /* 0x00000000000479c3 */ /* 0x000e640000002700 */
[----:B0-----:R-:W0:Y:S02]  /*00d0*/  MUFU.RCP R0, R0 ;  /* 0x0000000000007308 */ /* 0x001e240000001000 */
[----:B0-----:R-:W-:Y:S02]  /*00e0*/  IADD3 R2, PT, PT, R0, 0xffffffe, RZ ;  /* 0x0ffffffe00027810 */ /* 0x001fe40007ffe0ff */
[----:B------:R-:W-:-:S04]  /*00f0*/  IABS R0, R16 ;  /* 0x0000001000007213 */ /* 0x000fc80000000000 */
[----:B------:R0:W4:Y:S02]  /*0100*/  F2I.FTZ.U32.TRUNC.NTZ R3, R2 ;  /* 0x0000000200037305 */ /* 0x000124000021f000 */
[----:B0-----:R-:W-:Y:S01]  /*0110*/  IMAD.MOV.U32 R2, RZ, RZ, RZ ;  /* 0x000000ffff027224 */ /* 0x001fe200078e00ff */
[----:B----4-:R-:W-:-:S05]  /*0120*/  IADD3 R4, PT, PT, RZ, -R3, RZ ;  /* 0x80000003ff047210 */ /* 0x010fca0007ffe0ff */
[----:B------:R-:W-:-:S04]  /*0130*/  IMAD R9, R4, R5, RZ ;  /* 0x0000000504097224 */ /* 0x000fc800078e02ff */
[----:B------:R-:W-:Y:S01]  /*0140*/  IMAD.HI.U32 R3, R3, R9, R2 ;  /* 0x0000000903037227 */ /* 0x000fe200078e0002 */
[----:B------:R-:W-:Y:S01]  /*0150*/  SHF.R.S32.HI R17, RZ, 0x1f, R16 ;  /* 0x0000001fff117819 */ /* 0x000fe20000011410 */
[----:B------:R-:W0:Y:S04]  /*0160*/  LDC R9, c[0x0][0x41c] ;  /* 0x00010700ff097b82 */ /* 0x000e280000000800 */
        /* <DEDUP_REMOVED lines=9> */
[----:B------:R-:W1:Y:S08]  /*0200*/  LDC R0, c[0x0][0x410] ;  /* 0x00010400ff007b82 */ /* 0x000e700000000800 */
[----:B------:R-:W4:Y:S03]  /*0210*/  LDC.64 R4, c[0x0][0x3b8] ;  /* 0x0000ee00ff047b82 */ /* 0x000f260000000a00 */
[----:B------:R-:W-:Y:S01]  /*0220*/  @P0 VIADD R3, R3, 0x1 ;  /* 0x0000000103030836 */ /* 0x000fe20000000000 */
[----:B------:R-:W-:-:S04]  /*0230*/  ISETP.NE.AND P0, PT, R7, RZ, PT ;  /* 0x000000ff0700720c */ /* 0x000fc80003f05270 */
[----:B------:R-:W-:-:S04]  /*0240*/  @!P2 IADD3 R3, PT, PT, -R3, RZ, RZ ;  /* 0x000000ff0303a210 */ /* 0x000fc80007ffe1ff */
[----:B------:R-:W-:-:S05]  /*0250*/  SEL R3, R8, R3, !P0 ;  /* 0x0000000308037207 */ /* 0x000fca0004000000 */
[----:B-1----:R-:W-:-:S04]  /*0260*/  IMAD R3, R0, UR4, R3 ;  /* 0x0000000400037c24 */ /* 0x002fc8000f8e0203 */
[----:B----4-:R-:W-:-:S06]  /*0270*/  IMAD.WIDE R4, R3, 0x8, R4 ;  /* 0x0000000803047825 */ /* 0x010fcc00078e0204 */
[----:B--2---:R-:W2:Y:S01]  /*0280*/  LDG.E.64 R4, desc[UR6][R4.64] ;  /* 0x0000000604047981 */ /* 0x004ea2000c1e1b00 */
[----:B------:R-:W1:Y:S01]  /*0290*/  I2F.U32.RP R0, R7 ;  /* 0x0000000700007306 */ /* 0x000e620000209000 */
[----:B---3--:R-:W-:Y:S01]  /*02a0*/  ISETP.GE.U32.AND P0, PT, R16, UR8, PT ;  /* 0x0000000810007c0c */ /* 0x008fe2000bf06070 */
[----:B------:R-:W-:Y:S03]  /*02b0*/  BSSY.RECONVERGENT B0, `(.L_x_2785) ;  /* 0x0000021000007945 */ /* 0x000fe60003800200 */
[----:B------:R-:W-:-:S03]  /*02c0*/  ISETP.GE.AND.EX P0, PT, R17, UR9, PT, P0 ;  /* 0x0000000911007c0c */ /* 0x000fc6000bf06300 */
[----:B-1----:R-:W1:Y:S02]  /*02d0*/  MUFU.RCP R0, R0 ;  /* 0x0000000000007308 */ /* 0x002e640000001000 */
[----:B-1----:R-:W-:Y:S02]  /*02e0*/  VIADD R2, R0, 0xffffffe ;  /* 0x0ffffffe00027836 */ /* 0x002fe40000000000 */
[----:B------:R-:W-:-:S04]  /*02f0*/  HFMA2 R0, -RZ, RZ, 0, 0 ;  /* 0x00000000ff007431 */ /* 0x000fc800000001ff */
[----:B------:R1:W3:Y:S02]  /*0300*/  F2I.FTZ.U32.TRUNC.NTZ R3, R2 ;  /* 0x0000000200037305 */ /* 0x0002e4000021f000 */
[----:B-1----:R-:W-:Y:S01]  /*0310*/  IMAD.MOV.U32 R2, RZ, RZ, RZ ;  /* 0x000000ffff027224 */ /* 0x002fe200078e00ff */
[----:B---3--:R-:W-:-:S05]  /*0320*/  IADD3 R10, PT, PT, RZ, -R3, RZ ;  /* 0x80000003ff0a7210 */ /* 0x008fca0007ffe0ff */
[----:B------:R-:W-:-:S04]  /*0330*/  IMAD R19, R10, R7, RZ ;  /* 0x000000070a137224 */ /* 0x000fc800078e02ff */
[----:B------:R-:W-:Y:S01]  /*0340*/  IMAD.HI.U32 R19, R3, R19, R2 ;  /* 0x0000001303137227 */ /* 0x000fe200078e0002 */
[----:B------:R-:W-:-:S03]  /*0350*/  MOV R2, RZ ;  /* 0x000000ff00027202 */ /* 0x000fc60000000f00 */
[----:B------:R-:W-:Y:S02]  /*0360*/  IMAD.MOV.U32 R3, RZ, RZ, RZ ;  /* 0x000000ffff037224 */ /* 0x000fe400078e00ff */
[----:B--2---:R-:W-:Y:S01]  /*0370*/  FFMA.FTZ R12, -R4, R4, R5 ;  /* 0x00000004040c7223 */ /* 0x004fe20000010105 */
[----:B------:R-:W-:Y:S01]  /*0380*/  IMAD.MOV.U32 R5, RZ, RZ, RZ ;  /* 0x000000ffff057224 */ /* 0x000fe200078e00ff */
        /* <DEDUP_REMOVED lines=19> */
.L_x_2786:
[----:B------:R-:W-:Y:S05]  /*04c0*/  BSYNC.RECONVERGENT B0 ;  /* 0x0000000000007941 */ /* 0x000fea0003800200 */
.L_x_2785:
[----:B------:R-:W0:Y:S01]  /*04d0*/  S2UR UR5, SR_CTAID.Y ;  /* 0x00000000000579c3 */ /* 0x000e220000002600 */
[----:B------:R-:W-:Y:S01]  /*04e0*/  IMAD.HI.U32 R19, R19, R6, RZ ;  /* 0x0000000613137227 */ /* 0x000fe200078e00ff */
[----:B------:R-:W-:Y:S02]  /*04f0*/  FSETP.GTU.FTZ.AND P2, PT, R12, RZ, PT ;  /* 0x000000ff0c00720b */ /* 0x000fe40003f5c000 */
[----:B------:R-:W-:Y:S02]  /*0500*/  MOV R18, RZ ;  /* 0x000000ff00127202 */ /* 0x000fe40000000f00 */
[----:B------:R-:W-:Y:S02]  /*0510*/  IADD3 R10, PT, PT, -R19, RZ, RZ ;  /* 0x000000ff130a7210 */ /* 0x000fe40007ffe1ff */
[----:B------:R-:W1:Y:S03]  /*0520*/  LDC.64 R20, c[0x0][0x400] ;  /* 0x00010000ff147b82 */ /* 0x000e660000000a00 */
[----:B------:R-:W-:-:S05]  /*0530*/  IMAD R6, R7, R10, R6 ;  /* 0x0000000a07067224 */ /* 0x000fca00078e0206 */
[----:B------:R-:W-:Y:S01]  /*0540*/  ISETP.GE.U32.AND P4, PT, R6, R7, PT ;  /* 0x000000070600720c */ /* 0x000fe20003f86070 */
[----:B------:R-:W2:Y:S01]  /*0550*/  @P2 LDC R11, c[0x0][0x3c0] ;  /* 0x0000f000ff0b2b82 */ /* 0x000ea20000000800 */
[----:B0-----:R-:W-:-:S05]  /*0560*/  IMAD R15, R9, UR5, RZ ;  /* 0x00000005090f7c24 */ /* 0x001fca000f8e02ff */
[----:B------:R-:W-:-:S06]  /*0570*/  SHF.R.S32.HI R14, RZ, 0x1f, R15 ;  /* 0x0000001fff0e7819 */ /* 0x000fcc000001140f */
[----:B------:R-:W-:Y:S01]  /*0580*/  @P4 IMAD.IADD R6, R6, 0x1, -R7 ;  /* 0x0000000106064824 */ /* 0x000fe200078e0a07 */
[----:B------:R-:W-:Y:S01]  /*0590*/  IADD3 R13, P1, PT, R15, R9, RZ ;  /* 0x000000090f0d7210 */ /* 0x000fe20007f3e0ff */
[----:B------:R-:W-:Y:S01]  /*05a0*/  @P4 VIADD R19, R19, 0x1 ;  /* 0x0000000113134836 */ /* 0x000fe20000000000 */
[----:B------:R-:W-:Y:S02]  /*05b0*/  ISETP.NE.U32.AND P4, PT, R7, RZ, PT ;  /* 0x000000ff0700720c */ /* 0x000fe40003f85070 */
[----:B------:R-:W-:Y:S02]  /*05c0*/  LEA.HI.X.SX32 R10, R9, R14, 0x1, P1 ;  /* 0x0000000e090a7211 */ /* 0x000fe400008f0eff */
[----:B-1----:R-:W-:Y:S02]  /*05d0*/  ISETP.LT.U32.AND P1, PT, R13, R20, PT ;  /* 0x000000140d00720c */ /* 0x002fe40003f21070 */
[----:B------:R-:W-:Y:S01]  /*05e0*/  ISETP.GE.U32.AND P3, PT, R6, R7, PT ;  /* 0x000000070600720c */ /* 0x000fe20003f66070 */
[----:B------:R-:W-:Y:S01]  /*05f0*/  HFMA2 R6, -RZ, RZ, 1.875, 0 ;  /* 0x3f800000ff067431 */ /* 0x000fe200000001ff */
[----:B------:R-:W-:Y:S01]  /*0600*/  ISETP.LT.AND.EX P1, PT, R10, R21, PT, P1 ;  /* 0x000000150a00720c */ /* 0x000fe20003f21310 */
[----:B--2---:R-:W-:Y:S01]  /*0610*/  @P2 FADD.FTZ R11, R12, R11 ;  /* 0x0000000b0c0b2221 */ /* 0x004fe20000010000 */
[----:B------:R-:W-:-:S02]  /*0620*/  IMAD.MOV.U32 R10, RZ, RZ, RZ ;  /* 0x000000ffff0a7224 */ /* 0x000fc400078e00ff */
[----:B------:R-:W-:Y:S02]  /*0630*/  SEL R20, R13, R20, P1 ;  /* 0x000000140d147207 */ /* 0x000fe40000800000 */
[----:B------:R-:W-:Y:S02]  /*0640*/  CS2R R12, SRZ ;  /* 0x00000000000c7805 */ /* 0x000fe4000001ff00 */
        /* <DEDUP_REMOVED lines=25> */
.L_x_2790:
        /* <DEDUP_REMOVED lines=9> */
[----:B------:R-:W2:Y:S03]  /*0870*/  @!P0 LDC.64 R14, c[0x0][0x398] ;  /* 0x0000e600ff0e8b82 */ /* 0x000ea60000000a00 */
[----:B------:R-:W-:Y:S01]  /*0880*/  @!P0 IADD3 R27, PT, PT, R25, R27, RZ ;  /* 0x0000001b191b8210 */ /* 0x000fe20007ffe0ff */
[----:B------:R-:W-:-:S03]  /*0890*/  @!P0 IMAD.SHL.U32 R25, R24, 0x2, RZ ;  /* 0x0000000218198824 */ /* 0x000fc600078e00ff */
[----:B------:R-:W-:Y:S02]  /*08a0*/  @!P0 SHF.L.U64.HI R28, R24, 0x1, R27 ;  /* 0x00000001181c8819 */ /* 0x000fe4000001021b */
[----:B0-----:R-:W-:-:S04]  /*08b0*/  @!P0 IADD3 R26, P1, PT, R25, R2, RZ ;  /* 0x00000002191a8210 */ /* 0x001fc80007f3e0ff */
[C---:B------:R-:W-:Y:S02]  /*08c0*/  @!P0 IADD3.X R27, PT, PT, R28.reuse, R3, RZ, P1, !PT ;  /* 0x000000031c1b8210 */ /* 0x040fe40000ffe4ff */
[----:B------:R-:W0:Y:S01]  /*08d0*/  @!P0 LDC.64 R2, c[0x0][0x3f8] ;  /* 0x0000fe00ff028b82 */ /* 0x000e220000000a00 */
[----:B--2---:R-:W-:Y:S02]  /*08e0*/  @!P0 IADD3 R24, P1, PT, R25, R14, RZ ;  /* 0x0000000e19188210 */ /* 0x004fe40007f3e0ff */
[----:B------:R2:W3:Y:S03]  /*08f0*/  @!P0 LDG.E R14, desc[UR6][R26.64] ;  /* 0x000000061a0e8981 */ /* 0x0004e6000c1e1900 */
[----:B------:R-:W-:-:S05]  /*0900*/  @!P0 IMAD.X R25, R28, 0x1, R15, P1 ;  /* 0x000000011c198824 */ /* 0x000fca00008e060f */
[----:B------:R4:W5:Y:S01]  /*0910*/  @!P0 LDG.E R15, desc[UR6][R24.64] ;  /* 0x00000006180f8981 */ /* 0x000962000c1e1900 */
[----:B------:R-:W-:Y:S02]  /*0920*/  PRMT R28, RZ, 0x7610, R28 ;  /* 0x00007610ff1c7816 */ /* 0x000fe4000000001c */
[----:B--2---:R-:W-:-:S05]  /*0930*/  @!P0 SHF.R.S32.HI R26, RZ, 0x1f, R20 ;  /* 0x0000001fff1a8819 */ /* 0x004fca0000011414 */
[----:B0-----:R-:W-:-:S04]  /*0940*/  @!P0 IMAD R26, R26, R2, RZ ;  /* 0x000000021a1a8224 */ /* 0x001fc800078e02ff */
[----:B----4-:R-:W-:Y:S01]  /*0950*/  @!P0 IMAD R25, R20, R3, R26 ;  /* 0x0000000314198224 */ /* 0x010fe200078e021a */
[----:B------:R-:W-:Y:S02]  /*0960*/  @!P0 MOV R26, R22 ;  /* 0x00000016001a8202 */ /* 0x000fe40000000f00 */
[----:B---3--:R-:W-:Y:S02]  /*0970*/  @!P0 PRMT R28, R14, 0x7610, R28 ;  /* 0x000076100e1c8816 */ /* 0x008fe4000000001c */
[----:B------:R-:W-:Y:S02]  /*0980*/  PRMT R14, RZ, 0x7610, R14 ;  /* 0x00007610ff0e7816 */ /* 0x000fe4000000000e */
[----:B------:R-:W-:Y:S02]  /*0990*/  SHF.L.U32 R29, R28, 0x10, RZ ;  /* 0x000000101c1d7819 */ /* 0x000fe400000006ff */
[----:B-----5:R-:W-:-:S03]  /*09a0*/  @!P0 PRMT R14, R15, 0x7610, R14 ;  /* 0x000076100f0e8816 */ /* 0x020fc6000000000e */
[----:B------:R-:W-:Y:S02]  /*09b0*/  FADD.FTZ R28, -R4, R29 ;  /* 0x0000001d041c7221 */ /* 0x000fe40000010100 */
[----:B------:R-:W-:Y:S02]  /*09c0*/  IMAD.U32 R29, R14, 0x10000, RZ ;  /* 0x000100000e1d7824 */ /* 0x000fe400078e00ff */
[----:B-1----:R-:W-:Y:S02]  /*09d0*/  FMUL.FTZ R27, R28, R6 ;  /* 0x000000061c1b7220 */ /* 0x002fe40000410000 */
[C---:B------:R-:W-:Y:S02]  /*09e0*/  FMUL.FTZ R24, R29.reuse, R5 ;  /* 0x000000051d187220 */ /* 0x040fe40000410000 */
[C---:B------:R-:W-:Y:S01]  /*09f0*/  FFMA.FTZ R10, R29.reuse, R27, R10 ;  /* 0x0000001b1d0a7223 */ /* 0x040fe2000001000a */
[----:B------:R-:W-:Y:S01]  /*0a00*/  FADD.FTZ R12, R29, R12 ;  /* 0x0000000c1d0c7221 */ /* 0x000fe20000010000 */
[----:B------:R-:W-:Y:S01]  /*0a10*/  FFMA.FTZ R18, R27, R24, R18 ;  /* 0x000000181b127223 */ /* 0x000fe20000010012 */
[----:B------:R-:W-:-:S02]  /*0a20*/  @!P0 IMAD.MOV.U32 R27, RZ, RZ, R11 ;  /* 0x000000ffff1b8224 */ /* 0x000fc400078e000b */
[----:B------:R-:W-:Y:S01]  /*0a30*/  FADD.FTZ R13, R24, R13 ;  /* 0x0000000d180d7221 */ /* 0x000fe20000010000 */
        /* <DEDUP_REMOVED lines=16> */
[----:B------:R-:W-:Y:S02]  /*0b40*/  PRMT R14, RZ, 0x7610, R14 ;  /* 0x00007610ff0e7816 */ /* 0x000fe4000000000e */
[----:B------:R-:W-:-:S02]  /*0b50*/  PRMT R25, RZ, 0x7610, R25 ;  /* 0x00007610ff197816 */ /* 0x000fc40000000019 */
[C---:B--2---:R-:W-:Y:S02]  /*0b60*/  @!P0 PRMT R14, R28.reuse, 0x7632, R14 ;  /* 0x000076321c0e8816 */ /* 0x044fe4000000000e */
[----:B------:R-:W-:Y:S02]  /*0b70*/  @!P0 PRMT R25, R28, 0x7610, R25 ;  /* 0x000076101c198816 */ /* 0x000fe40000000019 */
[C---:B---3--:R-:W-:Y:S02]  /*0b80*/  @!P0 PRMT R24, R2.reuse, 0x7610, R24 ;  /* 0x0000761002188816 */ /* 0x048fe40000000018 */
[----:B------:R-:W-:Y:S02]  /*0b90*/  @!P0 PRMT R15, R2, 0x7632, R15 ;  /* 0x00007632020f8816 */ /* 0x000fe4000000000f */
[----:B------:R-:W-:Y:S02]  /*0ba0*/  PRMT R2, RZ, 0x7610, R2 ;  /* 0x00007610ff027816 */ /* 0x000fe40000000002 */
[----:B------:R-:W-:-:S02]  /*0bb0*/  SHF.L.U32 R15, R15, 0x10, RZ ;  /* 0x000000100f0f7819 */ /* 0x000fc400000006ff */
[----:B------:R-:W-:-:S04]  /*0bc0*/  @!P0 PRMT R2, R14, 0x7632, R2 ;  /* 0x000076320e028816 */ /* 0x000fc80000000002 */
[----:B------:R-:W-:-:S05]  /*0bd0*/  SHF.L.U32 R3, R2, 0x10, RZ ;  /* 0x0000001002037819 */ /* 0x000fca00000006ff */
[----:B------:R-:W-:Y:S01]  /*0be0*/  FADD.FTZ R27, -R4, R3 ;  /* 0x00000003041b7221 */ /* 0x000fe20000010100 */
[----:B------:R-:W-:-:S03]  /*0bf0*/  IMAD.U32 R3, R26, 0x10000, RZ ;  /* 0x000100001a037824 */ /* 0x000fc600078e00ff */
[----:B------:R-:W-:Y:S01]  /*0c00*/  FMUL.FTZ R27, R27, R6 ;  /* 0x000000061b1b7220 */ /* 0x000fe20000410000 */
[C---:B------:R-:W-:Y:S01]  /*0c10*/  FADD.FTZ R9, R3.reuse, R9 ;  /* 0x0000000903097221 */ /* 0x040fe20000010000 */
[C---:B------:R-:W-:Y:S02]  /*0c20*/  FMUL.FTZ R2, R3.reuse, R0 ;  /* 0x0000000003027220 */ /* 0x040fe40000410000 */
[----:B------:R-:W-:Y:S01]  /*0c30*/  FFMA.FTZ R8, R3, R27, R8 ;  /* 0x0000001b03087223 */ /* 0x000fe20000010008 */
[----:B------:R-:W-:Y:S01]  /*0c40*/  SHF.L.U32 R3, R25, 0x10, RZ ;  /* 0x0000001019037819 */ /* 0x000fe200000006ff */
[----:B------:R-:W-:Y:S01]  /*0c50*/  FFMA.FTZ R25, R27, R2, R18 ;  /* 0x000000021b197223 */ /* 0x000fe20000010012 */
[----:B------:R-:W-:Y:S01]  /*0c60*/  FADD.FTZ R13, R2, R13 ;  /* 0x0000000d020d7221 */ /* 0x000fe20000010000 */
[----:B------:R-:W-:Y:S02]  /*0c70*/  IMAD.U32 R27, R24, 0x10000, RZ ;  /* 0x00010000181b7824 */ /* 0x000fe400078e00ff */
[----:B------:R-:W-:-:S02]  /*0c80*/  FADD.FTZ R29, -R4, R3 ;  /* 0x00000003041d7221 */ /* 0x000fc40000010100 */
[----:B------:R-:W0:Y:S01]  /*0c90*/  @!P0 LDC.64 R2, c[0x0][0x3f8] ;  /* 0x0000fe00ff028b82 */ /* 0x000e220000000a00 */
[----:B------:R-:W-:Y:S01]  /*0ca0*/  FADD.FTZ R18, R12, R27 ;  /* 0x0000001b0c127221 */ /* 0x000fe20000010000 */
[----:B------:R-:W-:Y:S01]  /*0cb0*/  FMUL.FTZ R24, R29, R6 ;  /* 0x000000061d187220 */ /* 0x000fe20000410000 */
[----:B------:R-:W-:-:S03]  /*0cc0*/  FMUL.FTZ R26, R27, R5 ;  /* 0x000000051b1a7220 */ /* 0x000fc60000410000 */
[----:B------:R-:W-:Y:S01]  /*0cd0*/  FFMA.FTZ R10, R27, R24, R10 ;  /* 0x000000181b0a7223 */ /* 0x000fe2000001000a */
[----:B------:R-:W-:Y:S01]  /*0ce0*/  SHF.L.U32 R27, R14, 0x10, RZ ;  /* 0x000000100e1b7819 */ /* 0x000fe200000006ff */
[----:B------:R-:W-:Y:S01]  /*0cf0*/  FFMA.FTZ R12, R24, R26, R25 ;  /* 0x0000001a180c7223 */ /* 0x000fe20000010019 */
[----:B------:R-:W-:Y:S02]  /*0d00*/  @!P0 VIADD R25, R20, 0x1 ;  /* 0x0000000114198836 */ /* 0x000fe40000000000 */
[----:B------:R-:W-:Y:S01]  /*0d10*/  FADD.FTZ R24, R13, R26 ;  /* 0x0000001a0d187221 */ /* 0x000fe20000010000 */
[----:B------:R-:W-:Y:S01]  /*0d20*/  FADD.FTZ R14, R9, R15 ;  /* 0x0000000f090e7221 */ /* 0x000fe20000010000 */
[----:B------:R-:W-:Y:S01]  /*0d30*/  FADD.FTZ R27, -R4, R27 ;  /* 0x0000001b041b7221 */ /* 0x000fe20000010100 */
[----:B------:R-:W-:Y:S02]  /*0d40*/  @!P0 MOV R9, R11 ;  /* 0x0000000b00098202 */ /* 0x000fe40000000f00 */
[----:B------:R-:W-:Y:S01]  /*0d50*/  @!P0 SHF.R.S32.HI R29, RZ, 0x1f, R25 ;  /* 0x0000001fff1d8819 */ /* 0x000fe20000011419 */
[----:B------:R-:W-:-:S04]  /*0d60*/  FMUL.FTZ R27, R27, R6 ;  /* 0x000000061b1b7220 */ /* 0x000fc80000410000 */
[C---:B------:R-:W-:Y:S01]  /*0d70*/  FFMA.FTZ R13, R15.reuse, R27, R8 ;  /* 0x0000001b0f0d7223 */ /* 0x040fe20000010008 */
[----:B------:R-:W-:Y:S01]  /*0d80*/  FMUL.FTZ R15, R15, R0 ;  /* 0x000000000f0f7220 */ /* 0x000fe20000410000 */
[----:B0-----:R-:W-:-:S03]  /*0d90*/  @!P0 IMAD R8, R29, R2, RZ ;  /* 0x000000021d088224 */ /* 0x001fc600078e02ff */
[----:B------:R-:W-:Y:S01]  /*0da0*/  FFMA.FTZ R12, R27, R15, R12 ;  /* 0x0000000f1b0c7223 */ /* 0x000fe2000001000c */
        /* <DEDUP_REMOVED lines=27> */
[----:B------:R-:W-:-:S04]  /*0f60*/  FMUL.FTZ R29, R29, R6 ;  /* 0x000000061d1d7220 */ /* 0x000fc80000410000 */
[----:B------:R-:W-:Y:S01]  /*0f70*/  FADD.FTZ R18, R18, R27 ;  /* 0x0000001b12127221 */ /* 0x000fe20000010000 */
[C---:B------:R-:W-:Y:S01]  /*0f80*/  FFMA.FTZ R10, R27.reuse, R29, R10 ;  /* 0x0000001d1b0a7223 */ /* 0x040fe2000001000a */
[----:B------:R-:W-:Y:S01]  /*0f90*/  FMUL.FTZ R8, R27, R5 ;  /* 0x000000051b087220 */ /* 0x000fe20000410000 */
[----:B------:R-:W-:-:S03]  /*0fa0*/  IMAD.U32 R27, R25, 0x10000, RZ ;  /* 0x00010000191b7824 */ /* 0x000fc600078e00ff */
[----:B------:R-:W-:Y:S01]  /*0fb0*/  FFMA.FTZ R9, R29, R8, R12 ;  /* 0x000000081d097223 */ /* 0x000fe2000001000c */
[----:B------:R-:W-:Y:S01]  /*0fc0*/  FADD.FTZ R29, -R4, R27 ;  /* 0x0000001b041d7221 */ /* 0x000fe20000010100 */
[----:B------:R-:W-:Y:S01]  /*0fd0*/  FADD.FTZ R25, R24, R8 ;  /* 0x0000000818197221 */ /* 0x000fe20000010000 */
[----:B------:R-:W-:Y:S01]  /*0fe0*/  @!P0 IADD3 R27, PT, PT, R20, 0x2, RZ ;  /* 0x00000002141b8810 */ /* 0x000fe20007ffe0ff */
[----:B------:R-:W-:Y:S02]  /*0ff0*/  IMAD.U32 R12, R15, 0x10000, RZ ;  /* 0x000100000f0c7824 */ /* 0x000fe400078e00ff */
[----:B------:R-:W-:Y:S01]  /*1000*/  FMUL.FTZ R8, R29, R6 ;  /* 0x000000061d087220 */ /* 0x000fe20000410000 */
[----:B------:R-:W-:Y:S01]  /*1010*/  @!P0 SHF.R.S32.HI R15, RZ, 0x1f, R27 ;  /* 0x0000001fff0f8819 */ /* 0x000fe2000001141b */
[----:B------:R-:W-:Y:S02]  /*1020*/  FADD.FTZ R14, R14, R12 ;  /* 0x0000000c0e0e7221 */ /* 0x000fe40000010000 */
[C---:B------:R-:W-:Y:S01]  /*1030*/  FFMA.FTZ R13, R12.reuse, R8, R13 ;  /* 0x000000080c0d7223 */ /* 0x040fe2000001000d */
[----:B------:R-:W-:Y:S01]  /*1040*/  FMUL.FTZ R12, R12, R0 ;  /* 0x000000000c0c7220 */ /* 0x000fe20000410000 */
[----:B0-----:R-:W-:-:S03]  /*1050*/  @!P0 IMAD R24, R15, R2, RZ ;  /* 0x000000020f188224 */ /* 0x001fc600078e02ff */
        /* <DEDUP_REMOVED lines=21> */
[----:B------:R-:W-:-:S03]  /*11b0*/  VIADD R20, R20, 0x4 ;  /* 0x0000000414147836 */ /* 0x000fc60000000000 */
[----:B------:R-:W-:Y:S02]  /*11c0*/  ISETP.NE.AND P1, PT, R19, RZ, PT ;  /* 0x000000ff1300720c */ /* 0x000fe40003f25270 */
[C---:B--2---:R-:W-:Y:S02]  /*11d0*/  @!P0 PRMT R24, R2.reuse, 0x7610, R24 ;  /* 0x0000761002188816 */ /* 0x044fe40000000018 */
[----:B------:R-:W-:Y:S02]  /*11e0*/  @!P0 PRMT R12, R2, 0x7632, R12 ;  /* 0x00007632020c8816 */ /* 0x000fe4000000000c */
[----:B------:R-:W-:Y:S02]  /*11f0*/  SHF.L.U32 R27, R24, 0x10, RZ ;  /* 0x00000010181b7819 */ /* 0x000fe400000006ff */
[----:B------:R-:W-:Y:S01]  /*1200*/  PRMT R24, RZ, 0x7610, R24 ;  /* 0x00007610ff187816 */ /* 0x000fe20000000018 */
[----:B------:R-:W-:Y:S01]  /*1210*/  IMAD.U32 R3, R12, 0x10000, RZ ;  /* 0x000100000c037824 */ /* 0x000fe200078e00ff */
[----:B---3--:R-:W-:Y:S01]  /*1220*/  @!P0 PRMT R26, R8, 0x7610, R26 ;  /* 0x00007610081a8816 */ /* 0x008fe2000000001a */
[----:B------:R-:W-:Y:S01]  /*1230*/  FADD.FTZ R27, -R4, R27 ;  /* 0x0000001b041b7221 */ /* 0x000fe20000010100 */
[----:B------:R-:W-:Y:S01]  /*1240*/  @!P0 PRMT R24, R8, 0x7632, R24 ;  /* 0x0000763208188816 */ /* 0x000fe20000000018 */
[----:B------:R-:W-:Y:S01]  /*1250*/  FADD.FTZ R3, -R4, R3 ;  /* 0x0000000304037221 */ /* 0x000fe20000010100 */
[----:B------:R-:W-:Y:S01]  /*1260*/  SHF.L.U32 R9, R26, 0x10, RZ ;  /* 0x000000101a097819 */ /* 0x000fe200000006ff */
[-C--:B------:R-:W-:Y:S01]  /*1270*/  FMUL.FTZ R2, R27, R6.reuse ;  /* 0x000000061b027220 */ /* 0x080fe20000410000 */
[----:B------:R-:W-:Y:S01]  /*1280*/  SHF.L.U32 R8, R24, 0x10, RZ ;  /* 0x0000001018087819 */ /* 0x000fe200000006ff */
[----:B------:R-:W-:-:S02]  /*1290*/  FMUL.FTZ R3, R3, R6 ;  /* 0x0000000603037220 */ /* 0x000fc40000410000 */
[C---:B------:R-:W-:Y:S01]  /*12a0*/  FMUL.FTZ R24, R9.reuse, R5 ;  /* 0x0000000509187220 */ /* 0x040fe20000410000 */
[----:B------:R-:W-:Y:S01]  /*12b0*/  FADD.FTZ R12, R18, R9 ;  /* 0x00000009120c7221 */ /* 0x000fe20000010000 */
[----:B------:R-:W-:Y:S01]  /*12c0*/  FFMA.FTZ R10, R9, R2, R10 ;  /* 0x00000002090a7223 */ /* 0x000fe2000001000a */
[----:B------:R-:W-:Y:S01]  /*12d0*/  FMUL.FTZ R18, R8, R0 ;  /* 0x0000000008127220 */ /* 0x000fe20000410000 */
        /* <DEDUP_REMOVED lines=8> */
.L_x_2789:
        /* <DEDUP_REMOVED lines=24> */
[----:B--2---:R-:W-:Y:S02]  /*14e0*/  @!P0 IADD3 R28, P2, PT, R29, R14, RZ ;  /* 0x0000000e1d1c8210 */ /* 0x004fe40007f5e0ff */
[----:B------:R-:W-:Y:S01]  /*14f0*/  @!P0 SHF.R.S32.HI R14, RZ, 0x1f, R25 ;  /* 0x0000001fff0e8819 */ /* 0x000fe20000011419 */
[----:B------:R2:W3:Y:S01]  /*1500*/  @!P0 LDG.E R26, desc[UR6][R26.64] ;  /* 0x000000061a1a8981 */ /* 0x0004e2000c1e1900 */
[----:B------:R-:W-:-:S03]  /*1510*/  @!P0 IADD3.X R29, PT, PT, R20, R15, RZ, P2, !PT ;  /* 0x0000000f141d8210 */ /* 0x000fc600017fe4ff */
[----:B------:R-:W-:Y:S02]  /*1520*/  @!P0 IMAD R14, R14, UR4, RZ ;  /* 0x000000040e0e8c24 */ /* 0x000fe4000f8e02ff */
[----:B------:R-:W-:Y:S01]  /*1530*/  @!P0 IMAD.MOV.U32 R15, RZ, RZ, R11 ;  /* 0x000000ffff0f8224 */ /* 0x000fe200078e000b */
[----:B------:R-:W4:Y:S01]  /*1540*/  @!P0 LDG.E R28, desc[UR6][R28.64] ;  /* 0x000000061c1c8981 */ /* 0x000f22000c1e1900 */
[C---:B------:R-:W-:Y:S01]  /*1550*/  @!P0 IMAD R21, R25.reuse, UR5, R14 ;  /* 0x0000000519158c24 */ /* 0x040fe2000f8e020e */
[----:B------:R-:W-:Y:S02]  /*1560*/  @!P0 MOV R14, R22 ;  /* 0x00000016000e8202 */ /* 0x000fe40000000f00 */
[----:B------:R-:W-:Y:S02]  /*1570*/  PRMT R24, RZ, 0x7610, R24 ;  /* 0x00007610ff187816 */ /* 0x000fe40000000018 */
[----:B--2---:R-:W-:Y:S01]  /*1580*/  PRMT R27, RZ, 0x7610, R27 ;  /* 0x00007610ff1b7816 */ /* 0x004fe2000000001b */
        /* <DEDUP_REMOVED lines=8> */
[----:B------:R2:W5:Y:S01]  /*1610*/  @!P0 LDG.E R14, desc[UR6][R14.64] ;  /* 0x000000060e0e8981 */ /* 0x000562000c1e1900 */
[----:B0-----:R-:W-:-:S05]  /*1620*/  @!P0 IADD3 R2, P2, PT, R25, R2, RZ ;  /* 0x0000000219028210 */ /* 0x001fca0007f5e0ff */
[----:B------:R-:W-:-:S05]  /*1630*/  @!P0 IMAD.X R3, R20, 0x1, R3, P2 ;  /* 0x0000000114038824 */ /* 0x000fca00010e0603 */
[----:B------:R0:W5:Y:S01]  /*1640*/  @!P0 LDG.E R2, desc[UR6][R2.64] ;  /* 0x0000000602028981 */ /* 0x000162000c1e1900 */
[----:B------:R-:W-:Y:S02]  /*1650*/  PRMT R20, RZ, 0x7610, R20 ;  /* 0x00007610ff147816 */ /* 0x000fe40000000014 */
[----:B--2---:R-:W-:Y:S02]  /*1660*/  PRMT R15, RZ, 0x7610, R15 ;  /* 0x00007610ff0f7816 */ /* 0x004fe4000000000f */
[----:B0-----:R-:W-:Y:S02]  /*1670*/  PRMT R3, RZ, 0x7610, R3 ;  /* 0x00007610ff037816 */ /* 0x001fe40000000003 */
[----:B------:R-:W-:Y:S02]  /*1680*/  IADD3 R19, PT, PT, R19, 0x2, RZ ;  /* 0x0000000213137810 */ /* 0x000fe40007ffe0ff */
[C---:B---3--:R-:W-:Y:S02]  /*1690*/  @!P0 PRMT R24, R26.reuse, 0x7610, R24 ;  /* 0x000076101a188816 */ /* 0x048fe40000000018 */
[----:B------:R-:W-:-:S02]  /*16a0*/  @!P0 PRMT R21, R26, 0x7632, R21 ;  /* 0x000076321a158816 */ /* 0x000fc40000000015 */
[----:B------:R-:W-:Y:S02]  /*16b0*/  PRMT R26, RZ, 0x7610, R26 ;  /* 0x00007610ff1a7816 */ /* 0x000fe4000000001a */
[----:B------:R-:W-:Y:S02]  /*16c0*/  SHF.L.U32 R25, R24, 0x10, RZ ;  /* 0x0000001018197819 */ /* 0x000fe400000006ff */
[----:B------:R-:W-:Y:S02]  /*16d0*/  SHF.L.U32 R21, R21, 0x10, RZ ;  /* 0x0000001015157819 */ /* 0x000fe400000006ff */
[----:B----4-:R-:W-:Y:S01]  /*16e0*/  @!P0 PRMT R26, R28, 0x7610, R26 ;  /* 0x000076101c1a8816 */ /* 0x010fe2000000001a */
[----:B------:R-:W-:Y:S01]  /*16f0*/  FADD.FTZ R29, -R4, R25 ;  /* 0x00000019041d7221 */ /* 0x000fe20000010100 */
[----:B------:R-:W-:Y:S01]  /*1700*/  @!P0 PRMT R27, R28, 0x7632, R27 ;  /* 0x000076321c1b8816 */ /* 0x000fe2000000001b */
[----:B------:R-:W-:Y:S02]  /*1710*/  FADD.FTZ R21, -R4, R21 ;  /* 0x0000001504157221 */ /* 0x000fe40000010100 */
[----:B------:R-:W-:-:S02]  /*1720*/  IMAD.U32 R25, R26, 0x10000, RZ ;  /* 0x000100001a197824 */ /* 0x000fc400078e00ff */
[-C--:B-1----:R-:W-:Y:S01]  /*1730*/  FMUL.FTZ R29, R29, R6.reuse ;  /* 0x000000061d1d7220 */ /* 0x082fe20000410000 */
[----:B------:R-:W-:Y:S02]  /*1740*/  IMAD.U32 R27, R27, 0x10000, RZ ;  /* 0x000100001b1b7824 */ /* 0x000fe400078e00ff */
[----:B------:R-:W-:Y:S01]  /*1750*/  FMUL.FTZ R21, R21, R6 ;  /* 0x0000000615157220 */ /* 0x000fe20000410000 */
[----:B------:R-:W-:Y:S01]  /*1760*/  FADD.FTZ R12, R12, R25 ;  /* 0x000000190c0c7221 */ /* 0x000fe20000010000 */
[C---:B------:R-:W-:Y:S01]  /*1770*/  FFMA.FTZ R10, R25.reuse, R29, R10 ;  /* 0x0000001d190a7223 */ /* 0x040fe2000001000a */
[----:B------:R-:W-:Y:S01]  /*1780*/  FMUL.FTZ R24, R25, R5 ;  /* 0x0000000519187220 */ /* 0x000fe20000410000 */
[----:B------:R-:W-:Y:S01]  /*1790*/  FADD.FTZ R9, R9, R27 ;  /* 0x0000001b09097221 */ /* 0x000fe20000010000 */
[----:B------:R-:W-:Y:S02]  /*17a0*/  FFMA.FTZ R8, R27, R21, R8 ;  /* 0x000000151b087223 */ /* 0x000fe40000010008 */
[----:B------:R-:W-:Y:S01]  /*17b0*/  FFMA.FTZ R18, R29, R24, R18 ;  /* 0x000000181d127223 */ /* 0x000fe20000010012 */
[----:B-----5:R-:W-:-:S02]  /*17c0*/  @!P0 PRMT R20, R14, 0x7610, R20 ;  /* 0x000076100e148816 */ /* 0x020fc40000000014 */
[----:B------:R-:W-:Y:S02]  /*17d0*/  @!P0 PRMT R15, R14, 0x7632, R15 ;  /* 0x000076320e0f8816 */ /* 0x000fe4000000000f */
[----:B------:R-:W-:Y:S02]  /*17e0*/  PRMT R14, RZ, 0x7610, R14 ;  /* 0x00007610ff0e7816 */ /* 0x000fe4000000000e */
[----:B------:R-:W-:Y:S01]  /*17f0*/  SHF.L.U32 R25, R20, 0x10, RZ ;  /* 0x0000001014197819 */ /* 0x000fe200000006ff */
[----:B------:R-:W-:-:S04]  /*1800*/  FADD.FTZ R13, R13, R24 ;  /* 0x000000180d0d7221 */ /* 0x000fc80000010000 */
[----:B------:R-:W-:-:S04]  /*1810*/  FADD.FTZ R25, -R4, R25 ;  /* 0x0000001904197221 */ /* 0x000fc80000010100 */
[----:B------:R-:W-:Y:S01]  /*1820*/  FMUL.FTZ R25, R25, R6 ;  /* 0x0000000619197220 */ /* 0x000fe20000410000 */
[C---:B------:R-:W-:Y:S02]  /*1830*/  @!P0 PRMT R14, R2.reuse, 0x7610, R14 ;  /* 0x00007610020e8816 */ /* 0x040fe4000000000e */
[----:B------:R-:W-:Y:S01]  /*1840*/  @!P0 PRMT R3, R2, 0x7632, R3 ;  /* 0x0000763202038816 */ /* 0x000fe20000000003 */
[----:B------:R-:W-:Y:S01]  /*1850*/  FMUL.FTZ R2, R27, R0 ;  /* 0x000000001b027220 */ /* 0x000fe20000410000 */
[----:B------:R-:W-:Y:S01]  /*1860*/  IMAD.U32 R27, R15, 0x10000, RZ ;  /* 0x000100000f1b7824 */ /* 0x000fe200078e00ff */
[----:B------:R-:W-:Y:S02]  /*1870*/  SHF.L.U32 R15, R14, 0x10, RZ ;  /* 0x000000100e0f7819 */ /* 0x000fe400000006ff */
[----:B------:R-:W-:Y:S01]  /*1880*/  FADD.FTZ R13, R2, R13 ;  /* 0x0000000d020d7221 */ /* 0x000fe20000010000 */
[----:B------:R-:W-:Y:S01]  /*1890*/  FFMA.FTZ R18, R21, R2, R18 ;  /* 0x0000000215127223 */ /* 0x000fe20000010012 */
[----:B------:R-:W-:-:S02]  /*18a0*/  IMAD.U32 R3, R3, 0x10000, RZ ;  /* 0x0001000003037824 */ /* 0x000fc400078e00ff */
[----:B------:R-:W-:Y:S01]  /*18b0*/  FADD.FTZ R27, -R4, R27 ;  /* 0x0000001b041b7221 */ /* 0x000fe20000010100 */
[----:B------:R-:W-:Y:S01]  /*18c0*/  FMUL.FTZ R2, R15, R5 ;  /* 0x000000050f027220 */ /* 0x000fe20000410000 */
[----:B------:R-:W-:Y:S02]  /*18d0*/  FMUL.FTZ R14, R3, R0 ;  /* 0x00000000030e7220 */ /* 0x000fe40000410000 */
        /* <DEDUP_REMOVED lines=9> */
.L_x_2791:
        /* <DEDUP_REMOVED lines=31> */
.L_x_2793:
[----:B------:R-:W-:Y:S05]  /*1b60*/  BSYNC.RECONVERGENT B0 ;  /* 0x0000000000007941 */ /* 0x000fea0003800200 */
.L_x_2792:
[----:B------:R-:W-:Y:S01]  /*1b70*/  IMAD.U32 R3, R16, 0x10000, RZ ;  /* 0x0001000010037824 */ /* 0x000fe200078e00ff */
[----:B------:R-:W-:Y:S01]  /*1b80*/  SHF.L.U32 R11, R11, 0x10, RZ ;  /* 0x000000100b0b7819 */ /* 0x000fe200000006ff */
[----:B------:R-:W-:Y:S01]  /*1b90*/  IMAD.U32 R19, R19, 0x10000, RZ ;  /* 0x0001000013137824 */ /* 0x000fe200078e00ff */
[----:B------:R-:W-:Y:S01]  /*1ba0*/  SHF.L.U32 R17, R17, 0x10, RZ ;  /* 0x0000001011117819 */ /* 0x000fe200000006ff */
[C---:B------:R-:W-:Y:S02]  /*1bb0*/  FADD.FTZ R3, -R4.reuse, R3 ;  /* 0x0000000304037221 */ /* 0x040fe40000010100 */
[----:B------:R-:W-:Y:S01]  /*1bc0*/  FADD.FTZ R11, -R4, R11 ;  /* 0x0000000b040b7221 */ /* 0x000fe20000010100 */
[----:B------:R-:W-:Y:S01]  /*1bd0*/  FMUL.FTZ R2, R19, R5 ;  /* 0x0000000513027220 */ /* 0x000fe20000410000 */
[----:B-1----:R-:W-:Y:S01]  /*1be0*/  FMUL.FTZ R3, R3, R6 ;  /* 0x0000000603037220 */ /* 0x002fe20000410000 */
        /* <DEDUP_REMOVED lines=11> */
.L_x_2788:
[C---:B------:R-:W-:Y:S01]  /*1ca0*/  IMAD.IADD R8, R20.reuse, 0x1, -R19 ;  /* 0x0000000114087824 */ /* 0x040fe200078e0a13 */
[----:B------:R-:W-:Y:S02]  /*1cb0*/  IADD3 R10, PT, PT, R20, -0x1, RZ ;  /* 0xffffffff140a7810 */ /* 0x000fe40007ffe0ff */
[----:B------:R-:W-:Y:S01]  /*1cc0*/  CS2R R12, SRZ ;  /* 0x00000000000c7805 */ /* 0x000fe2000001ff00 */
[----:B------:R-:W-:Y:S01]  /*1cd0*/  IMAD.MOV.U32 R18, RZ, RZ, RZ ;  /* 0x000000ffff127224 */ /* 0x000fe200078e00ff */
[----:B------:R-:W-:Y:S02]  /*1ce0*/  LOP3.LUT R8, R8, 0x1, RZ, 0xc0, !PT ;  /* 0x0000000108087812 */ /* 0x000fe400078ec0ff */
[----:B------:R-:W-:Y:S01]  /*1cf0*/  ISETP.NE.AND P2, PT, R19, R10, PT ;  /* 0x0000000a1300720c */ /* 0x000fe20003f45270 */
[----:B------:R-:W-:Y:S01]  /*1d00*/  HFMA2 R10, -RZ, RZ, 0, 0 ;  /* 0x00000000ff0a7431 */ /* 0x000fe200000001ff */
[----:B------:R-:W-:Y:S02]  /*1d10*/  ISETP.NE.U32.AND P1, PT, R8, 0x1, PT ;  /* 0x000000010800780c */ /* 0x000fe40003f25070 */
[----:B------:R-:W-:-:S11]  /*1d20*/  CS2R R8, SRZ ;  /* 0x0000000000087805 */ /* 0x000fd6000001ff00 */
[----:B------:R-:W-:Y:S05]  /*1d30*/  @P1 BRA `(.L_x_2794) ;  /* 0x0000000000f01947 */ /* 0x000fea0003800000 */
[----:B------:R-:W0:Y:S01]  /*1d40*/  @!P0 LDC.64 R8, c[0x0][0x3a0] ;  /* 0x0000e800ff088b82 */ /* 0x000e220000000a00 */
[----:B------:R-:W-:Y:S02]  /*1d50*/  @!P0 IMAD R14, R14, UR8, RZ ;  /* 0x000000080e0e8c24 */ /* 0x000fe4000f8e02ff */
[----:B------:R-:W-:Y:S02]  /*1d60*/  @!P0 IMAD.MOV.U32 R10, RZ, RZ, R22 ;  /* 0x000000ffff0a8224 */ /* 0x000fe400078e0016 */
[C---:B------:R-:W-:Y:S02]  /*1d70*/  @!P0 IMAD R17, R15.reuse, UR9, R14 ;  /* 0x000000090f118c24 */ /* 0x040fe4000f8e020e */
[----:B------:R-:W-:-:S04]  /*1d80*/  @!P0 IMAD.WIDE.U32 R12, R15, UR8, R10 ;  /* 0x000000080f0c8c25 */ /* 0x000fc8000f8e000a */
[----:B------:R-:W-:Y:S01]  /*1d90*/  @!P0 IMAD.SHL.U32 R15, R12, 0x2, RZ ;  /* 0x000000020c0f8824 */ /* 0x000fe200078e00ff */
[----:B------:R-:W-:-:S04]  /*1da0*/  @!P0 IADD3 R13, PT, PT, R13, R17, RZ ;  /* 0x000000110d0d8210 */ /* 0x000fc80007ffe0ff */
        /* <DEDUP_REMOVED lines=9> */
[----:B------:R-:W-:Y:S02]  /*1e40*/  PRMT R8, RZ, 0x7610, R8 ;  /* 0x00007610ff087816 */ /* 0x000fe40000000008 */
[----:B------:R-:W-:Y:S02]  /*1e50*/  IADD3 R19, PT, PT, R19, 0x1, RZ ;  /* 0x0000000113137810 */ /* 0x000fe40007ffe0ff */
[----:B0-----:R-:W-:Y:S02]  /*1e60*/  PRMT R15, RZ, 0x7610, R15 ;  /* 0x00007610ff0f7816 */ /* 0x001fe4000000000f */
[----:B------:R-:W-:Y:S02]  /*1e70*/  PRMT R14, RZ, 0x7610, R14 ;  /* 0x00007610ff0e7816 */ /* 0x000fe4000000000e */
[----:B--2---:R-:W-:-:S02]  /*1e80*/  @!P0 PRMT R9, R12, 0x7610, R9 ;  /* 0x000076100c098816 */ /* 0x004fc40000000009 */
[----:B------:R-:W-:Y:S02]  /*1e90*/  @!P0 PRMT R8, R12, 0x7632, R8 ;  /* 0x000076320c088816 */ /* 0x000fe40000000008 */
[----:B------:R-:W-:-:S03]  /*1ea0*/  SHF.L.U32 R9, R9, 0x10, RZ ;  /* 0x0000001009097819 */ /* 0x000fc600000006ff */
[----:B------:R-:W-:Y:S02]  /*1eb0*/  IMAD.U32 R17, R8, 0x10000, RZ ;  /* 0x0001000008117824 */ /* 0x000fe400078e00ff */
        /* <DEDUP_REMOVED lines=8> */
[----:B------:R-:W0:Y:S01]  /*1f40*/  MUFU.EX2 R16, R16 ;  /* 0x0000001000107308 */ /* 0x000e220000000800 */
[C---:B---3--:R-:W-:Y:S02]  /*1f50*/  @!P0 PRMT R15, R10.reuse, 0x7610, R15 ;  /* 0x000076100a0f8816 */ /* 0x048fe4000000000f */
[----:B------:R-:W-:-:S05]  /*1f60*/  @!P0 PRMT R14, R10, 0x7632, R14 ;  /* 0x000076320a0e8816 */ /* 0x000fca000000000e */
[----:B------:R-:W1:Y:S01]  /*1f70*/  MUFU.EX2 R21, R21 ;  /* 0x0000001500157308 */ /* 0x000e620000000800 */
[----:B------:R-:W-:Y:S01]  /*1f80*/  SHF.L.U32 R15, R15, 0x10, RZ ;  /* 0x000000100f0f7819 */ /* 0x000fe200000006ff */
[----:B------:R-:W-:Y:S02]  /*1f90*/  IMAD.U32 R14, R14, 0x10000, RZ ;  /* 0x000100000e0e7824 */ /* 0x000fe400078e00ff */
[----:B0-----:R-:W-:-:S04]  /*1fa0*/  FADD.FTZ R17, R16, 1 ;  /* 0x3f80000010117421 */ /* 0x001fc80000010000 */
        /* <DEDUP_REMOVED lines=14> */
[----:B------:R-:W-:-:S04]  /*2090*/  FMUL.FTZ R13, R15, R0 ;  /* 0x000000000f0d7220 */ /* 0x000fc80000410000 */
[C---:B------:R-:W-:Y:S01]  /*20a0*/  FFMA.FTZ R18, R8.reuse, R13, R17 ;  /* 0x0000000d08127223 */ /* 0x040fe20000010011 */
[----:B------:R-:W-:Y:S01]  /*20b0*/  FADD.FTZ R13, R13, R10 ;  /* 0x0000000a0d0d7221 */ /* 0x000fe20000010000 */
[----:B------:R-:W-:Y:S01]  /*20c0*/  FFMA.FTZ R10, R9, R12, RZ ;  /* 0x0000000c090a7223 */ /* 0x000fe200000100ff */
[----:B------:R-:W-:Y:S01]  /*20d0*/  FADD.FTZ R12, RZ, R12 ;  /* 0x0000000cff0c7221 */ /* 0x000fe20000010000 */
[----:B------:R-:W-:Y:S01]  /*20e0*/  FFMA.FTZ R8, R8, R15, RZ ;  /* 0x0000000f08087223 */ /* 0x000fe200000100ff */
[----:B------:R-:W-:-:S07]  /*20f0*/  FADD.FTZ R9, RZ, R15 ;  /* 0x0000000fff097221 */ /* 0x000fce0000010000 */
.L_x_2794:
[----:B------:R-:W-:Y:S05]  /*2100*/  @!P2 BRA `(.L_x_2787) ;  /* 0x000000080008a947 */ /* 0x000fea0003800000 */
[----:B------:R-:W-:-:S07]  /*2110*/  IMAD.IADD R20, R19, 0x1, -R20 ;  /* 0x0000000113147824 */ /* 0x000fce00078e0a14 */
.L_x_2795:
[----:B------:R-:W0:Y:S01]  /*2120*/  @!P0 LDC.64 R14, c[0x0][0x3f8] ;  /* 0x0000fe00ff0e8b82 */ /* 0x000e220000000a00 */
[----:B------:R-:W-:Y:S01]  /*2130*/  @!P0 SHF.R.S32.HI R21, RZ, 0x1f, R19 ;  /* 0x0000001fff158819 */ /* 0x000fe20000011413 */
[----:B------:R-:W-:Y:S01]  /*2140*/  @!P0 IMAD.MOV.U32 R25, RZ, RZ, R11 ;  /* 0x000000ffff198224 */ /* 0x000fe200078e000b */
[----:B------:R-:W-:-:S05]  /*2150*/  @!P0 MOV R24, R22 ;  /* 0x0000001600188202 */ /* 0x000fca0000000f00 */
[----:B------:R-:W2:Y:S01]  /*2160*/  @!P0 LDC.64 R16, c[0x0][0x3a0] ;  /* 0x0000e800ff108b82 */ /* 0x000ea20000000a00 */
[-C--:B0-----:R-:W-:Y:S02]  /*2170*/  @!P0 IMAD R26, R21, R14.reuse, RZ ;  /* 0x0000000e151a8224 */ /* 0x081fe400078e02ff */
[----:B------:R-:W-:-:S04]  /*2180*/  @!P0 IMAD.WIDE.U32 R24, R19, R14, R24 ;  /* 0x0000000e13188225 */ /* 0x000fc800078e0018 */
[----:B------:R-:W-:Y:S01]  /*2190*/  @!P0 IMAD R15, R19, R15, R26 ;  /* 0x0000000f130f8224 */ /* 0x000fe200078e021a */
[----:B------:R-:W-:-:S03]  /*21a0*/  @!P0 SHF.L.U32 R21, R24, 0x1, RZ ;  /* 0x0000000118158819 */ /* 0x000fc600000006ff */
[----:B------:R-:W-:Y:S01]  /*21b0*/  @!P0 IMAD.IADD R15, R25, 0x1, R15 ;  /* 0x00000001190f8824 */ /* 0x000fe200078e020f */
[----:B--2---:R-:W-:-:S04]  /*21c0*/  @!P0 IADD3 R26, P1, PT, R21, R16, RZ ;  /* 0x00000010151a8210 */ /* 0x004fc80007f3e0ff */
[----:B------:R-:W-:Y:S02]  /*21d0*/  @!P0 SHF.L.U64.HI R28, R24, 0x1, R15 ;  /* 0x00000001181c8819 */ /* 0x000fe4000001020f */
[----:B------:R-:W0:Y:S02]  /*21e0*/  @!P0 LDC.64 R14, c[0x0][0x398] ;  /* 0x0000e600ff0e8b82 */ /* 0x000e240000000a00 */
[----:B------:R-:W-:-:S05]  /*21f0*/  @!P0 IADD3.X R27, PT, PT, R28, R17, RZ, P1, !PT ;  /* 0x000000111c1b8210 */ /* 0x000fca0000ffe4ff */
[----:B------:R-:W2:Y:S01]  /*2200*/  @!P0 LDG.E R16, desc[UR6][R26.64] ;  /* 0x000000061a108981 */ /* 0x000ea2000c1e1900 */
[----:B0-----:R-:W-:-:S05]  /*2210*/  @!P0 IADD3 R24, P1, PT, R21, R14, RZ ;  /* 0x0000000e15188210 */ /* 0x001fca0007f3e0ff */
[----:B------:R-:W-:Y:S02]  /*2220*/  @!P0 IMAD.X R25, R28, 0x1, R15, P1 ;  /* 0x000000011c198824 */ /* 0x000fe400008e060f */
[----:B------:R-:W0:Y:S03]  /*2230*/  @!P0 LDC.64 R14, c[0x0][0x3f8] ;  /* 0x0000fe00ff0e8b82 */ /* 0x000e260000000a00 */
[----:B------:R3:W4:Y:S01]  /*2240*/  @!P0 LDG.E R17, desc[UR6][R24.64] ;  /* 0x0000000618118981 */ /* 0x000722000c1e1900 */
[----:B------:R-:W-:-:S04]  /*2250*/  @!P0 IADD3 R21, PT, PT, R19, 0x1, RZ ;  /* 0x0000000113158810 */ /* 0x000fc80007ffe0ff */
[----:B------:R-:W-:Y:S02]  /*2260*/  @!P0 SHF.R.S32.HI R29, RZ, 0x1f, R21 ;  /* 0x0000001fff1d8819 */ /* 0x000fe40000011415 */
[----:B---3--:R-:W-:Y:S01]  /*2270*/  @!P0 MOV R25, R11 ;  /* 0x0000000b00198202 */ /* 0x008fe20000000f00 */
        /* <DEDUP_REMOVED lines=8> */
[----:B0-----:R-:W-:-:S05]  /*2300*/  @!P0 IADD3 R24, P1, PT, R21, R14, RZ ;  /* 0x0000000e15188210 */ /* 0x001fca0007f3e0ff */
[----:B------:R-:W-:Y:S02]  /*2310*/  @!P0 IMAD.X R25, R26, 0x1, R15, P1 ;  /* 0x000000011a198824 */ /* 0x000fe400008e060f */
[----:B------:R-:W0:Y:S03]  /*2320*/  @!P0 LDC.64 R14, c[0x0][0x398] ;  /* 0x0000e600ff0e8b82 */ /* 0x000e260000000a00 */
[----:B------:R-:W3:Y:S01]  /*2330*/  @!P0 LDG.E R24, desc[UR6][R24.64] ;  /* 0x0000000618188981 */ /* 0x000ee2000c1e1900 */
[----:B0-----:R-:W-:-:S04]  /*2340*/  @!P0 IADD3 R14, P1, PT, R21, R14, RZ ;  /* 0x0000000e150e8210 */ /* 0x001fc80007f3e0ff */
[----:B------:R-:W-:-:S05]  /*2350*/  @!P0 IADD3.X R15, PT, PT, R26, R15, RZ, P1, !PT ;  /* 0x0000000f1a0f8210 */ /* 0x000fca0000ffe4ff */
[----:B------:R0:W5:Y:S01]  /*2360*/  @!P0 LDG.E R14, desc[UR6][R14.64] ;  /* 0x000000060e0e8981 */ /* 0x000162000c1e1900 */
        /* <DEDUP_REMOVED lines=10> */
[----:B-1----:R-:W-:-:S04]  /*2410*/  FMUL.FTZ R21, R21, R6 ;  /* 0x0000000615157220 */ /* 0x002fc80000410000 */
[----:B------:R-:W-:-:S04]  /*2420*/  FFMA.FTZ R26, R21, R5, R2 ;  /* 0x00000005151a7223 */ /* 0x000fc80000010002 */
[----:B------:R-:W-:-:S06]  /*2430*/  FMUL.FTZ R25, R26, -1.4426950216293334961 ;  /* 0xbfb8aa3b1a197820 */ /* 0x000fcc0000410000 */
[----:B------:R-:W0:Y:S01]  /*2440*/  MUFU.EX2 R25, R25 ;  /* 0x0000001900197308 */ /* 0x000e220000000800 */
[----:B----4-:R-:W-:-:S04]  /*2450*/  @!P0 PRMT R15, R17, 0x7610, R15 ;  /* 0x00007610110f8816 */ /* 0x010fc8000000000f */
[----:B------:R-:W-:Y:S01]  /*2460*/  SHF.L.U32 R15, R15, 0x10, RZ ;  /* 0x000000100f0f7819 */ /* 0x000fe200000006ff */
[----:B0-----:R-:W-:Y:S01]  /*2470*/  FADD.FTZ R28, R25, 1 ;  /* 0x3f800000191c7421 */ /* 0x001fe20000010000 */
[----:B------:R-:W-:-:S05]  /*2480*/  IMAD.U32 R25, R16, 0x10000, RZ ;  /* 0x0001000010197824 */ /* 0x000fca00078e00ff */
[----:B------:R-:W0:Y:S02]  /*2490*/  MUFU.RCP R28, R28 ;  /* 0x0000001c001c7308 */ /* 0x000e240000001000 */
[----:B0-----:R-:W-:Y:S01]  /*24a0*/  FADD.FTZ R27, -R28, 1 ;  /* 0x3f8000001c1b7421 */ /* 0x001fe20000010100 */
[----:B------:R-:W-:-:S03]  /*24b0*/  FMUL.FTZ R15, R15, R28 ;  /* 0x0000001c0f0f7220 */ /* 0x000fc60000410000 */
[----:B------:R-:W-:Y:S01]  /*24c0*/  FFMA.FTZ R26, R26, R27, 1 ;  /* 0x3f8000001a1a7423 */ /* 0x000fe2000001001b */
[--C-:B------:R-:W-:Y:S01]  /*24d0*/  FADD.FTZ R27, -R4, R25.reuse ;  /* 0x00000019041b7221 */ /* 0x100fe20000010100 */
[----:B------:R-:W-:-:S03]  /*24e0*/  PRMT R25, RZ, 0x7610, R25 ;  /* 0x00007610ff197816 */ /* 0x000fc60000000019 */
[----:B------:R-:W-:Y:S01]  /*24f0*/  FMUL.FTZ R16, R27, R6 ;  /* 0x000000061b107220 */ /* 0x000fe20000410000 */
[----:B------:R-:W-:Y:S01]  /*2500*/  @!P0 PRMT R25, R17, 0x7632, R25 ;  /* 0x0000763211198816 */ /* 0x000fe20000000019 */
[----:B------:R-:W-:Y:S02]  /*2510*/  FMUL.FTZ R17, R15, R26 ;  /* 0x0000001a0f117220 */ /* 0x000fe40000410000 */
[----:B------:R-:W-:Y:S01]  /*2520*/  FFMA.FTZ R15, R16, R0, R3 ;  /* 0x00000000100f7223 */ /* 0x000fe20000010003 */
[----:B------:R-:W-:Y:S01]  /*2530*/  SHF.L.U32 R25, R25, 0x10, RZ ;  /* 0x0000001019197819 */ /* 0x000fe200000006ff */
[----:B------:R-:W-:Y:S01]  /*2540*/  FADD.FTZ R12, R17, R12 ;  /* 0x0000000c110c7221 */ /* 0x000fe20000010000 */
[----:B------:R-:W-:Y:S01]  /*2550*/  FFMA.FTZ R10, R21, R17, R10 ;  /* 0x00000011150a7223 */ /* 0x000fe2000001000a */
[----:B------:R-:W-:-:S06]  /*2560*/  FMUL.FTZ R26, R15, -1.4426950216293334961 ;  /* 0xbfb8aa3b0f1a7820 */ /* 0x000fcc0000410000 */
[----:B------:R-:W0:Y:S02]  /*2570*/  MUFU.EX2 R26, R26 ;  /* 0x0000001a001a7308 */ /* 0x000e240000000800 */
[----:B0-----:R-:W-:-:S06]  /*2580*/  FADD.FTZ R27, R26, 1 ;  /* 0x3f8000001a1b7421 */ /* 0x001fcc0000010000 */
[----:B------:R-:W0:Y:S02]  /*2590*/  MUFU.RCP R28, R27 ;  /* 0x0000001b001c7308 */ /* 0x000e240000001000 */
[----:B0-----:R-:W-:Y:S01]  /*25a0*/  FMUL.FTZ R25, R25, R28 ;  /* 0x0000001c19197220 */ /* 0x001fe20000410000 */
[----:B------:R-:W-:-:S04]  /*25b0*/  FADD.FTZ R28, -R28, 1 ;  /* 0x3f8000001c1c7421 */ /* 0x000fc80000010100 */
[----:B------:R-:W-:Y:S01]  /*25c0*/  FFMA.FTZ R28, R15, R28, 1 ;  /* 0x3f8000000f1c7423 */ /* 0x000fe2000001001c */
[----:B------:R-:W-:-:S04]  /*25d0*/  PRMT R15, RZ, 0x7610, R15 ;  /* 0x00007610ff0f7816 */ /* 0x000fc8000000000f */
[----:B---3--:R-:W-:Y:S02]  /*25e0*/  @!P0 PRMT R15, R24, 0x7610, R15 ;  /* 0x00007610180f8816 */ /* 0x008fe4000000000f */
[----:B------:R-:W-:-:S03]  /*25f0*/  PRMT R24, RZ, 0x7610, R24 ;  /* 0x00007610ff187816 */ /* 0x000fc60000000018 */
[----:B------:R-:W-:Y:S02]  /*2600*/  IMAD.U32 R29, R15, 0x10000, RZ ;  /* 0x000100000f1d7824 */ /* 0x000fe400078e00ff */
[----:B------:R-:W-:Y:S01]  /*2610*/  FMUL.FTZ R15, R25, R28 ;  /* 0x0000001c190f7220 */ /* 0x000fe20000410000 */
[----:B------:R-:W-:Y:S01]  /*2620*/  FMUL.FTZ R25, R17, R5 ;  /* 0x0000000511197220 */ /* 0x000fe20000410000 */
[----:B-----5:R-:W-:Y:S01]  /*2630*/  @!P0 PRMT R24, R14, 0x7610, R24 ;  /* 0x000076100e188816 */ /* 0x020fe20000000018 */
[----:B------:R-:W-:Y:S01]  /*2640*/  FADD.FTZ R29, -R4, R29 ;  /* 0x0000001d041d7221 */ /* 0x000fe20000010100 */
[----:B------:R-:W-:Y:S01]  /*2650*/  PRMT R14, RZ, 0x7610, R14 ;  /* 0x00007610ff0e7816 */ /* 0x000fe2000000000e */
[----:B------:R-:W-:Y:S01]  /*2660*/  FFMA.FTZ R21, R21, R25, R18 ;  /* 0x0000001915157223 */ /* 0x000fe20000010012 */
[----:B------:R-:W-:Y:S01]  /*2670*/  FADD.FTZ R13, R25, R13 ;  /* 0x0000000d190d7221 */ /* 0x000fe20000010000 */
[----:B------:R-:W-:Y:S01]  /*2680*/  FMUL.FTZ R17, R29, R6 ;  /* 0x000000061d117220 */ /* 0x000fe20000410000 */
[C---:B------:R-:W-:Y:S01]  /*2690*/  @!P0 PRMT R14, R24.reuse, 0x7632, R14 ;  /* 0x00007632180e8816 */ /* 0x040fe2000000000e */
[----:B------:R-:W-:Y:S01]  /*26a0*/  FADD.FTZ R9, R15, R9 ;  /* 0x000000090f097221 */ /* 0x000fe20000010000 */
[----:B------:R-:W-:Y:S01]  /*26b0*/  SHF.L.U32 R25, R24, 0x10, RZ ;  /* 0x0000001018197819 */ /* 0x000fe200000006ff */
[----:B------:R-:W-:Y:S01]  /*26c0*/  FFMA.FTZ R26, R17, R5, R2 ;  /* 0x00000005111a7223 */ /* 0x000fe20000010002 */
[----:B------:R-:W-:-:S03]  /*26d0*/  PRMT R24, RZ, 0x7610, R24 ;  /* 0x00007610ff187816 */ /* 0x000fc60000000018 */
[----:B------:R-:W-:Y:S01]  /*26e0*/  FMUL.FTZ R27, R26, -1.4426950216293334961 ;  /* 0xbfb8aa3b1a1b7820 */ /* 0x000fe20000410000 */
[----:B------:R-:W-:-:S04]  /*26f0*/  @!P0 PRMT R24, R14, 0x7632, R24 ;  /* 0x000076320e188816 */ /* 0x000fc80000000018 */
[----:B------:R-:W-:Y:S01]  /*2700*/  SHF.L.U32 R24, R24, 0x10, RZ ;  /* 0x0000001018187819 */ /* 0x000fe200000006ff */
[----:B------:R-:W0:Y:S02]  /*2710*/  MUFU.EX2 R27, R27 ;  /* 0x0000001b001b7308 */ /* 0x000e240000000800 */
[----:B0-----:R-:W-:Y:S01]  /*2720*/  FADD.FTZ R18, R27, 1 ;  /* 0x3f8000001b127421 */ /* 0x001fe20000010000 */
[----:B------:R-:W-:-:S04]  /*2730*/  IMAD.U32 R27, R14, 0x10000, RZ ;  /* 0x000100000e1b7824 */ /* 0x000fc800078e00ff */
[----:B------:R-:W-:Y:S01]  /*2740*/  FADD.FTZ R27, -R4, R27 ;  /* 0x0000001b041b7221 */ /* 0x000fe20000010100 */
[----:B------:R-:W0:Y:S02]  /*2750*/  MUFU.RCP R18, R18 ;  /* 0x0000001200127308 */ /* 0x000e240000001000 */
[----:B0-----:R-:W-:Y:S01]  /*2760*/  FADD.FTZ R29, -R18, 1 ;  /* 0x3f800000121d7421 */ /* 0x001fe20000010100 */
[----:B------:R-:W-:Y:S01]  /*2770*/  FMUL.FTZ R25, R25, R18 ;  /* 0x0000001219197220 */ /* 0x000fe20000410000 */
[----:B------:R-:W-:Y:S02]  /*2780*/  FMUL.FTZ R18, R27, R6 ;  /* 0x000000061b127220 */ /* 0x000fe40000410000 */
[----:B------:R-:W-:-:S04]  /*2790*/  FFMA.FTZ R26, R26, R29, 1 ;  /* 0x3f8000001a1a7423 */ /* 0x000fc8000001001d */
[----:B------:R-:W-:Y:S01]  /*27a0*/  FMUL.FTZ R14, R25, R26 ;  /* 0x0000001a190e7220 */ /* 0x000fe20000410000 */
[----:B------:R-:W-:-:S03]  /*27b0*/  FFMA.FTZ R25, R18, R0, R3 ;  /* 0x0000000012197223 */ /* 0x000fc60000010003 */
[----:B------:R-:W-:Y:S01]  /*27c0*/  FADD.FTZ R12, R12, R14 ;  /* 0x0000000e0c0c7221 */ /* 0x000fe20000010000 */
[----:B------:R-:W-:Y:S01]  /*27d0*/  FMUL.FTZ R26, R25, -1.4426950216293334961 ;  /* 0xbfb8aa3b191a7820 */ /* 0x000fe20000410000 */
[----:B------:R-:W-:-:S05]  /*27e0*/  FFMA.FTZ R10, R17, R14, R10 ;  /* 0x0000000e110a7223 */ /* 0x000fca000001000a */
[----:B------:R-:W0:Y:S02]  /*27f0*/  MUFU.EX2 R26, R26 ;  /* 0x0000001a001a7308 */ /* 0x000e240000000800 */
[----:B0-----:R-:W-:-:S06]  /*2800*/  FADD.FTZ R28, R26, 1 ;  /* 0x3f8000001a1c7421 */ /* 0x001fcc0000010000 */
[----:B------:R-:W0:Y:S02]  /*2810*/  MUFU.RCP R27, R28 ;  /* 0x0000001c001b7308 */ /* 0x000e240000001000 */
[----:B0-----:R-:W-:Y:S01]  /*2820*/  FMUL.FTZ R24, R24, R27 ;  /* 0x0000001b18187220 */ /* 0x001fe20000410000 */
[----:B------:R-:W-:-:S04]  /*2830*/  FADD.FTZ R27, -R27, 1 ;  /* 0x3f8000001b1b7421 */ /* 0x000fc80000010100 */
[----:B------:R-:W-:Y:S01]  /*2840*/  FFMA.FTZ R27, R25, R27, 1 ;  /* 0x3f800000191b7423 */ /* 0x000fe2000001001b */
[----:B------:R-:W-:Y:S01]  /*2850*/  FFMA.FTZ R25, R16, R15, R8 ;  /* 0x0000000f10197223 */ /* 0x000fe20000010008 */
[----:B------:R-:W-:Y:S02]  /*2860*/  FMUL.FTZ R8, R15, R0 ;  /* 0x000000000f087220 */ /* 0x000fe40000410000 */
[----:B------:R-:W-:Y:S02]  /*2870*/  FMUL.FTZ R24, R24, R27 ;  /* 0x0000001b18187220 */ /* 0x000fe40000410000 */
[----:B------:R-:W-:Y:S01]  /*2880*/  FFMA.FTZ R21, R16, R8, R21 ;  /* 0x0000000810157223 */ /* 0x000fe20000010015 */
[----:B------:R-:W-:Y:S01]  /*2890*/  FADD.FTZ R15, R8, R13 ;  /* 0x0000000d080f7221 */ /* 0x000fe20000010000 */
[----:B------:R-:W-:Y:S01]  /*28a0*/  FMUL.FTZ R8, R14, R5 ;  /* 0x000000050e087220 */ /* 0x000fe20000410000 */
[----:B------:R-:W-:Y:S01]  /*28b0*/  FMUL.FTZ R13, R24, R0 ;  /* 0x00000000180d7220 */ /* 0x000fe20000410000 */
[----:B------:R-:W-:-:S02]  /*28c0*/  FADD.FTZ R9, R9, R24 ;  /* 0x0000001809097221 */ /* 0x000fc40000010000 */
[----:B------:R-:W-:Y:S01]  /*28d0*/  FFMA.FTZ R14, R17, R8, R21 ;  /* 0x00000008110e7223 */ /* 0x000fe20000010015 */
[----:B------:R-:W-:Y:S01]  /*28e0*/  FADD.FTZ R16, R15, R8 ;  /* 0x000000080f107221 */ /* 0x000fe20000010000 */
[C---:B------:R-:W-:Y:S02]  /*28f0*/  FFMA.FTZ R8, R18.reuse, R24, R25 ;  /* 0x0000001812087223 */ /* 0x040fe40000010019 */
[----:B------:R-:W-:Y:S01]  /*2900*/  FFMA.FTZ R18, R18, R13, R14 ;  /* 0x0000000d12127223 */ /* 0x000fe2000001000e */
[----:B------:R-:W-:Y:S01]  /*2910*/  FADD.FTZ R13, R13, R16 ;  /* 0x000000100d0d7221 */ /* 0x000fe20000010000 */
[----:B------:R-:W-:Y:S06]  /*2920*/  @P1 BRA `(.L_x_2795) ;  /* 0xfffffff400fc1947 */ /* 0x000fec000383ffff */
.L_x_2787:
[----:B------:R-:W0:Y:S01]  /*2930*/  S2R R17, SR_TID.X ;  /* 0x0000000000117919 */ /* 0x000e220000002100 */
[----:B------:R-:W1:Y:S01]  /*2940*/  LDCU UR4, c[0x0][0x424] ;  /* 0x00008480ff0477ac */ /* 0x000e620008000800 */
[----:B------:R-:W-:Y:S01]  /*2950*/  MOV R11, 0x400 ;  /* 0x00000400000b7802 */ /* 0x000fe20000000f00 */
[----:B------:R-:W2:Y:S01]  /*2960*/  S2R R16, SR_CgaCtaId ;  /* 0x0000000000107919 */ /* 0x000ea20000008800 */
[----:B-1----:R-:W-:-:S04]  /*2970*/  IMAD R6, R7, UR4, RZ ;  /* 0x0000000407067c24 */ /* 0x002fc8000f8e02ff */
[----:B0-----:R-:W-:Y:S01]  /*2980*/  IMAD R6, R17, 0x2, -R6 ;  /* 0x0000000211067824 */ /* 0x001fe200078e0a06 */
[----:B--2---:R-:W-:-:S04]  /*2990*/  LEA R0, R16, R11, 0x18 ;  /* 0x0000000b10007211 */ /* 0x004fc800078ec0ff */
        /* <DEDUP_REMOVED lines=10> */
[----:B------:R-:W1:Y:S01]  /*2a40*/  S2R R24, SR_LANEID ;  /* 0x0000000000187919 */ /* 0x000e620000000000 */
[----:B0-----:R-:W-:Y:S01]  /*2a50*/  IADD3 R18, PT, PT, R0, 0x10, RZ ;  /* 0x0000001000127810 */ /* 0x001fe20007ffe0ff */
[----:B------:R-:W-:Y:S02]  /*2a60*/  UMOV UR5, 0xffffffff ;  /* 0xffffffff00057882 */ /* 0x000fe40000000000 */
[----:B------:R-:W0:Y:S02]  /*2a70*/  LDS.64 R4, [R25+0x18] ;  /* 0x0000180019047984 */ /* 0x000e240000000a00 */
[----:B------:R-:W-:Y:S02]  /*2a80*/  IMAD R13, R17, 0xc, R18 ;  /* 0x0000000c110d7824 */ /* 0x000fe400078e0212 */
[----:B------:R-:W2:Y:S04]  /*2a90*/  LDS.64 R14, [R25+0x10] ;  /* 0x00001000190e7984 */ /* 0x000ea80000000a00 */
[----:B------:R-:W3:Y:S01]  /*2aa0*/  LDS.64 R2, [R25+0x20] ;  /* 0x0000200019027984 */ /* 0x000ee20000000a00 */
[----:B0-----:R-:W-:Y:S01]  /*2ab0*/  ISETP.NE.AND P1, PT, R5, RZ, PT ;  /* 0x000000ff0500720c */ /* 0x001fe20003f25270 */
[----:B--2---:R-:W-:-:S02]  /*2ac0*/  IMAD.IADD R23, R14, 0x1, R5 ;  /* 0x000000010e177824 */ /* 0x004fc400078e0205 */
        /* <DEDUP_REMOVED lines=58> */
[----:B------:R-:W-:Y:S02]  /*2e70*/  @P2 FSEL R21, R28, R21, !P0 ;  /* 0x000000151c152208 */ /* 0x000fe40004000000 */
[----:B------:R-:W0:Y:S01]  /*2e80*/  SHFL.UP PT, R22, R22, 0x1, RZ ;  /* 0x0420000016167989 */ /* 0x000e2200000e00ff */
[----:B------:R-:W-:-:S03]  /*2e90*/  IADD3 R24, PT, PT, R26, R25, RZ ;  /* 0x000000191a187210 */ /* 0x000fc60007ffe0ff */
[----:B------:R-:W1:Y:S04]  /*2ea0*/  SHFL.UP PT, R21, R21, 0x1, RZ ;  /* 0x0420000015157989 */ /* 0x000e6800000e00ff */
[----:B------:R2:W3:Y:S02]  /*2eb0*/  SHFL.UP PT, R25, R24, 0x1, RZ ;  /* 0x0420000018197989 */ /* 0x0004e400000e00ff */
.L_x_2818:
[----:B------:R-:W-:Y:S02]  /*2ec0*/  ISETP.NE.AND P2, PT, R17, RZ, PT ;  /* 0x000000ff1100720c */ /* 0x000fe40003f45270 */
[----:B------:R-:W-:-:S11]  /*2ed0*/  PLOP3.LUT P0, PT, PT, PT, PT, 0x80, 0x8 ;  /* 0x000000000008781c */ /* 0x000fd60003f0f070 */
[----:B------:R-:W-:Y:S01]  /*2ee0*/  @P2 ISETP.NE.AND P3, PT, R14, RZ, PT ;  /* 0x000000ff0e00220c */ /* 0x000fe20003f65270 */
[----:B---3--:R-:W-:-:S03]  /*2ef0*/  @P2 IMAD.IADD R14, R25, 0x1, R14 ;  /* 0x00000001190e2824 */ /* 0x008fc600078e020e */
        /* <DEDUP_REMOVED lines=9> */
.L_x_2796:
[----:B------:R-:W-:Y:S05]  /*2f90*/  WARPSYNC.ALL ;  /* 0x0000000000007948 */ /* 0x000fea0003800000 */
[----:B------:R-:W-:Y:S01]  /*2fa0*/  BAR.SYNC.DEFER_BLOCKING 0x0 ;  /* 0x0000000000007b1d */ /* 0x000fe20000010000 */
[----:B------:R-:W-:-:S07]  /*2fb0*/  UIADD3 UR4, UPT, UPT, UR4, -0x2, URZ ;  /* 0xfffffffe04047890 */ /* 0x000fce000fffe0ff */
[----:B0-----:R-:W0:Y:S01]  /*2fc0*/  LDC R18, c[0x0][0x420] ;  /* 0x00010800ff127b82 */ /* 0x001e220000000800 */
[----:B------:R-:W-:Y:S01]  /*2fd0*/  ISETP.NE.AND P2, PT, R6, UR4, PT ;  /* 0x0000000406007c0c */ /* 0x000fe2000bf45270 */
[----:B------:R-:W3:Y:S01]  /*2fe0*/  LDCU.64 UR10, c[0x0][0x3f8] ;  /* 0x00007f00ff0a77ac */ /* 0x000ee20008000a00 */
[----:B------:R-:W-:Y:S05]  /*2ff0*/  BSSY.RECONVERGENT B0, `(.L_x_2798) ;  /* 0x0000021000007945 */ /* 0x000fea0003800200 */
[----:B------:R-:W0:Y:S06]  /*3000*/  S2UR UR4, SR_CTAID.X ;  /* 0x00000000000479c3 */ /* 0x000e2c0000002500 */
[----:B-1----:R-:W-:-:S02]  /*3010*/  @!P2 VIADD R15, R11, 0x320 ;  /* 0x000003200b0fa836 */ /* 0x002fc40000000000 */
[----:B------:R-:W1:Y:S01]  /*3020*/  LDC R4, c[0x0][0x410] ;  /* 0x00010400ff047b82 */ /* 0x000e620000000800 */
[----:B------:R-:W-:Y:S02]  /*3030*/  @!P2 LDS R3, [R0+0x18] ;  /* 0x000018000003a984 */ /* 0x000fe40000000800 */
[----:B------:R-:W-:Y:S02]  /*3040*/  @!P2 LEA R14, R16, R15, 0x18 ;  /* 0x0000000f100ea211 */ /* 0x000fe400078ec0ff */
[----:B------:R-:W4:Y:S02]  /*3050*/  @!P2 LDS R2, [R0+0x14] ;  /* 0x000014000002a984 */ /* 0x000f240000000800 */
[----:B------:R-:W-:Y:S01]  /*3060*/  @!P2 LEA R14, R7, R14, 0x3 ;  /* 0x0000000e070ea211 */ /* 0x000fe200078e18ff */
[----:B------:R-:W5:Y:S01]  /*3070*/  LDC R6, c[0x0][0x428] ;  /* 0x00010a00ff067b82 */ /* 0x000f620000000800 */
[----:B0-----:R-:W-:-:S05]  /*3080*/  IMAD R13, R18, UR4, R17 ;  /* 0x00000004120d7c24 */ /* 0x001fca000f8e0211 */
[----:B-1----:R-:W-:-:S04]  /*3090*/  ISETP.GE.AND P0, PT, R13, R4, PT ;  /* 0x000000040d00720c */ /* 0x002fc80003f06270 */
[----:B------:R-:W-:Y:S01]  /*30a0*/  ISETP.GE.U32.OR P0, PT, R17, R18, P0 ;  /* 0x000000121100720c */ /* 0x000fe20000706470 */
[----:B-----5:R-:W-:-:S05]  /*30b0*/  IMAD R5, R6, UR4, R17 ;  /* 0x0000000406057c24 */ /* 0x020fca000f8e0211 */
[----:B---3--:R-:W-:Y:S02]  /*30c0*/  ISETP.GE.U32.AND P1, PT, R5, UR10, PT ;  /* 0x0000000a05007c0c */ /* 0x008fe4000bf26070 */
[----:B------:R-:W-:-:S04]  /*30d0*/  SHF.R.S32.HI R6, RZ, 0x1f, R5 ;  /* 0x0000001fff067819 */ /* 0x000fc80000011405 */
[----:B------:R-:W-:Y:S01]  /*30e0*/  ISETP.GE.AND.EX P1, PT, R6, UR11, PT, P1 ;  /* 0x0000000b06007c0c */ /* 0x000fe2000bf26310 */
[----:B----4-:R0:W-:Y:S01]  /*30f0*/  @!P2 STS.64 [R14], R2 ;  /* 0x000000020e00a388 */ /* 0x0101e20000000a00 */
[----:B------:R-:W-:Y:S06]  /*3100*/  BAR.SYNC.DEFER_BLOCKING 0x0 ;  /* 0x0000000000007b1d */ /* 0x000fec0000010000 */
[----:B------:R-:W-:Y:S05]  /*3110*/  @P0 BRA `(.L_x_2799) ;  /* 0x0000000000380947 */ /* 0x000fea0003800000 */
[----:B------:R-:W-:Y:S01]  /*3120*/  VIADD R11, R11, 0x320 ;  /* 0x000003200b0b7836 */ /* 0x000fe20000000000 */
[----:B------:R-:W1:Y:S01]  /*3130*/  S2R R7, SR_CTAID.Z ;  /* 0x0000000000077919 */ /* 0x000e620000002700 */
[----:B0-----:R-:W0:Y:S03]  /*3140*/  LDC.64 R14, c[0x0][0x3d8] ;  /* 0x0000f600ff0e7b82 */ /* 0x001e260000000a00 */
[----:B------:R-:W-:-:S04]  /*3150*/  LEA R2, R16, R11, 0x18 ;  /* 0x0000000b10027211 */ /* 0x000fc800078ec0ff */
[----:B------:R-:W-:-:S06]  /*3160*/  LEA R2, R17, R2, 0x3 ;  /* 0x0000000211027211 */ /* 0x000fcc00078e18ff */
[----:B------:R-:W3:Y:S01]  /*3170*/  LDS.64 R2, [R2] ;  /* 0x0000000002027984 */ /* 0x000ee20000000a00 */
[----:B-1----:R-:W-:-:S04]  /*3180*/  IMAD.SHL.U32 R7, R7, 0x2, RZ ;  /* 0x0000000207077824 */ /* 0x002fc800078e00ff */
[CC--:B------:R-:W-:Y:S02]  /*3190*/  IMAD R0, R7.reuse, R4.reuse, R4 ;  /* 0x0000000407007224 */ /* 0x0c0fe400078e0204 */
[----:B------:R-:W-:-:S03]  /*31a0*/  IMAD R17, R7, R4, R13 ;  /* 0x0000000407117224 */ /* 0x000fc600078e020d */
[----:B------:R-:W-:Y:S01]  /*31b0*/  IADD3 R13, PT, PT, R13, R0, RZ ;  /* 0x000000000d0d7210 */ /* 0x000fe20007ffe0ff */
[----:B0-----:R-:W-:-:S04]  /*31c0*/  IMAD.WIDE R16, R17, 0x4, R14 ;  /* 0x0000000411107825 */ /* 0x001fc800078e020e */
[----:B------:R-:W-:Y:S01]  /*31d0*/  IMAD.WIDE R14, R13, 0x4, R14 ;  /* 0x000000040d0e7825 */ /* 0x000fe200078e020e */
[----:B---3--:R1:W-:Y:S04]  /*31e0*/  REDG.E.ADD.F32.FTZ.RN.STRONG.GPU desc[UR6][R16.64], R2 ;  /* 0x00000002100079a6 */ /* 0x0083e8000c12f306 */
[----:B------:R1:W-:Y:S02]  /*31f0*/  REDG.E.ADD.F32.FTZ.RN.STRONG.GPU desc[UR6][R14.64], R3 ;  /* 0x000000030e0079a6 */ /* 0x0003e4000c12f306 */
.L_x_2799:
[----:B------:R-:W-:Y:S05]  /*3200*/  BSYNC.RECONVERGENT B0 ;  /* 0x0000000000007941 */ /* 0x000fea0003800200 */
.L_x_2798:
[----:B------:R-:W-:Y:S05]  /*3210*/  @P1 EXIT ;  /* 0x000000000000194d */ /* 0x000fea0003800000 */
[----:B------:R-:W3:Y:S01]  /*3220*/  LDCU UR4, c[0x0][0x3e0] ;  /* 0x00007c00ff0477ac */ /* 0x000ee20008000800 */
[----:B------:R-:W4:Y:S01]  /*3230*/  LDC R7, c[0x0][0x360] ;  /* 0x0000d800ff077b82 */ /* 0x000f220000000800 */
[----:B------:R-:W0:Y:S01]  /*3240*/  LDCU.64 UR8, c[0x0][0x3d8] ;  /* 0x00007b00ff0877ac */ /* 0x000e220008000a00 */
[----:B------:R-:W-:Y:S01]  /*3250*/  USHF.L.U64.HI UR5, UR10, 0x2, UR11 ;  /* 0x000000020a057899 */ /* 0x000fe2000801020b */
[----:B---3--:R-:W-:Y:S01]  /*3260*/  IMAD R4, R4, UR4, RZ ;  /* 0x0000000404047c24 */ /* 0x008fe2000f8e02ff */
[----:B------:R-:W-:-:S03]  /*3270*/  USHF.L.U32 UR4, UR10, 0x2, URZ ;  /* 0x000000020a047899 */ /* 0x000fc600080006ff */
[----:B------:R-:W-:-:S05]  /*3280*/  IMAD.SHL.U32 R4, R4, 0x2, RZ ;  /* 0x0000000204047824 */ /* 0x000fca00078e00ff */
[----:B------:R-:W-:-:S04]  /*3290*/  IADD3 R5, P0, PT, R5, R4, RZ ;  /* 0x0000000405057210 */ /* 0x000fc80007f1e0ff */
[----:B------:R-:W-:Y:S02]  /*32a0*/  LEA.HI.X.SX32 R4, R4, R6, 0x1, P0 ;  /* 0x0000000604047211 */ /* 0x000fe400000f0eff */
[----:B01----:R-:W-:-:S04]  /*32b0*/  LEA R2, P0, R5, UR8, 0x2 ;  /* 0x0000000805027c11 */ /* 0x003fc8000f8010ff */
[----:B------:R-:W-:Y:S02]  /*32c0*/  LEA.HI.X R3, R5, UR9, R4, 0x2, P0 ;  /* 0x0000000905037c11 */ /* 0x000fe400080f1404 */
[----:B----4-:R-:W-:Y:S02]  /*32d0*/  LEA R4, P0, R7, R2, 0x2 ;  /* 0x0000000207047211 */ /* 0x010fe400078010ff */
        /* <DEDUP_REMOVED lines=10> */
.L_x_2797:
        /* <DEDUP_REMOVED lines=8> */
.L_x_2800:
[----:B------:R-:W-:Y:S02]  /*3400*/  ISETP.GE.AND P4, PT, R24, 0x8, PT ;  /* 0x000000081800780c */ /* 0x000fe40003f86270 */
[----:B------:R-:W-:-:S04]  /*3410*/  MOV R25, R27 ;  /* 0x0000001b00197202 */ /* 0x000fc80000000f00 */
[----:B------:R-:W-:-:S05]  /*3420*/  SEL R26, R25, RZ, P3 ;  /* 0x000000ff191a7207 */ /* 0x000fca0001800000 */
[----:B------:R-:W-:Y:S01]  /*3430*/  IMAD.IADD R25, R23, 0x1, R26 ;  /* 0x0000000117197824 */ /* 0x000fe200078e021a */
[----:B------:R-:W-:-:S07]  /*3440*/  MOV R23, R22 ;  /* 0x0000001600177202 */ /* 0x000fce0000000f00 */
[----:B------:R-:W-:Y:S05]  /*3450*/  WARPSYNC.COLLECTIVE R18, `(.L_x_2801) ;  /* 0x0000000012087348 */ /* 0x000fea0003c00000 */
[----:B------:R0:W1:Y:S02]  /*3460*/  SHFL.UP P0, R27, R23, R20, R19 ;  /* 0x04000014171b7389 */ /* 0x0000640000000013 */
[----:B01----:R-:W-:Y:S05]  /*3470*/  ENDCOLLECTIVE ;  /* 0x000000000000791b */ /* 0x003fea0003800000 */
.L_x_2801:
[----:B------:R-:W-:Y:S01]  /*3480*/  MOV R23, R21 ;  /* 0x0000001500177202 */ /* 0x000fe20000000f00 */
[----:B------:R-:W-:-:S05]  /*3490*/  FADD.FTZ R27, R22, R27 ;  /* 0x0000001b161b7221 */ /* 0x000fca0000010000 */
[----:B------:R-:W-:-:S07]  /*34a0*/  @P3 FSEL R22, R27, R22, !P2 ;  /* 0x000000161b163208 */ /* 0x000fce0005000000 */
[----:B------:R-:W-:Y:S05]  /*34b0*/  WARPSYNC.COLLECTIVE R18, `(.L_x_2802) ;  /* 0x0000000012087348 */ /* 0x000fea0003c00000 */
[----:B------:R0:W1:Y:S02]  /*34c0*/  SHFL.UP P0, R27, R23, R20, R19 ;  /* 0x04000014171b7389 */ /* 0x0000640000000013 */
[----:B01----:R-:W-:Y:S05]  /*34d0*/  ENDCOLLECTIVE ;  /* 0x000000000000791b */ /* 0x003fea0003800000 */
.L_x_2802:
[----:B------:R-:W-:Y:S01]  /*34e0*/  HFMA2 R20, -RZ, RZ, 0, 1.1920928955078125e-07 ;  /* 0x00000002ff147431 */ /* 0x000fe200000001ff */
[----:B------:R-:W-:Y:S01]  /*34f0*/  MOV R23, R25 ;  /* 0x0000001900177202 */ /* 0x000fe20000000f00 */
[----:B------:R-:W-:-:S07]  /*3500*/  IMAD.MOV.U32 R26, RZ, RZ, R27 ;  /* 0x000000ffff1a7224 */ /* 0x000fce00078e001b */
[----:B------:R-:W-:Y:S05]  /*3510*/  WARPSYNC.COLLECTIVE R18, `(.L_x_2803) ;  /* 0x0000000012087348 */ /* 0x000fea0003c00000 */
[----:B------:R0:W1:Y:S02]  /*3520*/  SHFL.UP P0, R27, R23, R20, R19 ;  /* 0x04000014171b7389 */ /* 0x0000640000000013 */
[----:B01----:R-:W-:Y:S05]  /*3530*/  ENDCOLLECTIVE ;  /* 0x000000000000791b */ /* 0x003fea0003800000 */
.L_x_2803:
        /* <DEDUP_REMOVED lines=9> */
.L_x_2804:
        /* <DEDUP_REMOVED lines=8> */
.L_x_2805:
[----:B------:R-:W-:Y:S01]  /*3650*/  MOV R23, R26 ;  /* 0x0000001a00177202 */ /* 0x000fe20000000f00 */
[----:B------:R-:W-:Y:S01]  /*3660*/  IMAD.MOV.U32 R20, RZ, RZ, 0x4 ;  /* 0x00000004ff147424 */ /* 0x000fe200078e00ff */
[----:B------:R-:W-:-:S07]  /*3670*/  MOV R28, R27 ;  /* 0x0000001b001c7202 */ /* 0x000fce0000000f00 */
[----:B------:R-:W-:Y:S05]  /*3680*/  WARPSYNC.COLLECTIVE R18, `(.L_x_2806) ;  /* 0x0000000012087348 */ /* 0x000fea0003c00000 */
[----:B------:R0:W1:Y:S02]  /*3690*/  SHFL.UP P0, R27, R23, R20, R19 ;  /* 0x04000014171b7389 */ /* 0x0000640000000013 */
[----:B01----:R-:W-:Y:S05]  /*36a0*/  ENDCOLLECTIVE ;  /* 0x000000000000791b */ /* 0x003fea0003800000 */
.L_x_2806:
        /* <DEDUP_REMOVED lines=9> */
.L_x_2807:
        /* <DEDUP_REMOVED lines=8> */
.L_x_2808:
[----:B------:R-:W-:Y:S02]  /*37c0*/  HFMA2 R20, -RZ, RZ, 0, 4.76837158203125e-07 ;  /* 0x00000008ff147431 */ /* 0x000fe400000001ff */
[----:B------:R-:W-:Y:S01]  /*37d0*/  IMAD.MOV.U32 R23, RZ, RZ, R25 ;  /* 0x000000ffff177224 */ /* 0x000fe200078e0019 */
[----:B------:R-:W-:-:S07]  /*37e0*/  MOV R28, R27 ;  /* 0x0000001b001c7202 */ /* 0x000fce0000000f00 */
[----:B------:R-:W-:Y:S05]  /*37f0*/  WARPSYNC.COLLECTIVE R18, `(.L_x_2809) ;  /* 0x0000000012087348 */ /* 0x000fea0003c00000 */
[----:B------:R0:W1:Y:S02]  /*3800*/  SHFL.UP P0, R27, R23, R20, R19 ;  /* 0x04000014171b7389 */ /* 0x0000640000000013 */
[----:B01----:R-:W-:Y:S05]  /*3810*/  ENDCOLLECTIVE ;  /* 0x000000000000791b */ /* 0x003fea0003800000 */
.L_x_2809:
        /* <DEDUP_REMOVED lines=9> */
.L_x_2810:
        /* <DEDUP_REMOVED lines=8> */
.L_x_2811:
[----:B------:R-:W-:Y:S01]  /*3930*/  HFMA2 R20, -RZ, RZ, 0, 9.5367431640625e-07 ;  /* 0x00000010ff147431 */ /* 0x000fe200000001ff */
[----:B------:R-:W-:Y:S01]  /*3940*/  MOV R23, R26 ;  /* 0x0000001a00177202 */ /* 0x000fe20000000f00 */
[----:B------:R-:W-:-:S07]  /*3950*/  IMAD.MOV.U32 R28, RZ, RZ, R27 ;  /* 0x000000ffff1c7224 */ /* 0x000fce00078e001b */
[----:B------:R-:W-:Y:S05]  /*3960*/  WARPSYNC.COLLECTIVE R18, `(.L_x_2812) ;  /* 0x0000000012087348 */ /* 0x000fea0003c00000 */
[----:B------:R0:W1:Y:S02]  /*3970*/  SHFL.UP P0, R27, R23, R20, R19 ;  /* 0x04000014171b7389 */ /* 0x0000640000000013 */
[----:B01----:R-:W-:Y:S05]  /*3980*/  ENDCOLLECTIVE ;  /* 0x000000000000791b */ /* 0x003fea0003800000 */
.L_x_2812:
        /* <DEDUP_REMOVED lines=8> */
.L_x_2813:
        /* <DEDUP_REMOVED lines=8> */
.L_x_2814:
[----:B------:R-:W-:Y:S01]  /*3a90*/  MOV R23, R24 ;  /* 0x0000001800177202 */ /* 0x000fe20000000f00 */
[----:B------:R-:W-:Y:S01]  /*3aa0*/  IMAD.MOV.U32 R20, RZ, RZ, 0x1 ;  /* 0x00000001ff147424 */ /* 0x000fe200078e00ff */
[----:B------:R-:W-:-:S07]  /*3ab0*/  MOV R28, R27 ;  /* 0x0000001b001c7202 */ /* 0x000fce0000000f00 */
[----:B------:R-:W-:Y:S05]  /*3ac0*/  WARPSYNC.COLLECTIVE R18, `(.L_x_2815) ;  /* 0x0000000012087348 */ /* 0x000fea0003c00000 */
[----:B------:R0:W1:Y:S02]  /*3ad0*/  SHFL.UP P0, R27, R23, R20, R19 ;  /* 0x04000014171b7389 */ /* 0x0000640000000013 */
[----:B01----:R-:W-:Y:S05]  /*3ae0*/  ENDCOLLECTIVE ;  /* 0x000000000000791b */ /* 0x003fea0003800000 */
.L_x_2815:
[----:B------:R-:W-:-:S05]  /*3af0*/  FADD.FTZ R28, R21, R28 ;  /* 0x0000001c151c7221 */ /* 0x000fca0000010000 */
[----:B------:R-:W-:Y:S02]  /*3b00*/  @P2 FSEL R21, R28, R21, !P3 ;  /* 0x000000151c152208 */ /* 0x000fe40005800000 */
[----:B------:R-:W-:Y:S02]  /*3b10*/  MOV R23, R22 ;  /* 0x0000001600177202 */ /* 0x000fe40000000f00 */
[----:B------:R-:W-:-:S07]  /*3b20*/  MOV R25, R27 ;  /* 0x0000001b00197202 */ /* 0x000fce0000000f00 */
[----:B------:R-:W-:Y:S05]  /*3b30*/  WARPSYNC.COLLECTIVE R18, `(.L_x_2816) ;  /* 0x0000000012087348 */ /* 0x000fea0003c00000 */
[----:B------:R0:W1:Y:S02]  /*3b40*/  SHFL.UP P0, R27, R23, R20, R19 ;  /* 0x04000014171b7389 */ /* 0x0000640000000013 */
[----:B01----:R-:W-:Y:S05]  /*3b50*/  ENDCOLLECTIVE ;  /* 0x000000000000791b */ /* 0x003fea0003800000 */
.L_x_2816:
[----:B------:R-:W-:Y:S01]  /*3b60*/  MOV R23, R21 ;  /* 0x0000001500177202 */ /* 0x000fe20000000f00 */
[----:B------:R-:W-:-:S07]  /*3b70*/  IMAD.MOV.U32 R22, RZ, RZ, R27 ;  /* 0x000000ffff167224 */ /* 0x000fce00078e001b */
[----:B------:R-:W-:Y:S05]  /*3b80*/  WARPSYNC.COLLECTIVE R18, `(.L_x_2817) ;  /* 0x0000000012087348 */ /* 0x000fea0003c00000 */
[----:B------:R0:W1:Y:S02]  /*3b90*/  SHFL.UP P0, R27, R23, R20, R19 ;  /* 0x04000014171b7389 */ /* 0x0000640000000013 */
[----:B01----:R-:W-:Y:S05]  /*3ba0*/  ENDCOLLECTIVE ;  /* 0x000000000000791b */ /* 0x003fea0003800000 */
.L_x_2817:
[----:B------:R-:W-:Y:S01]  /*3bb0*/  MOV R21, R27 ;  /* 0x0000001b00157202 */ /* 0x000fe20000000f00 */
[----:B------:R-:W-:Y:S06]  /*3bc0*/  BRA `(.L_x_2818) ;  /* 0xfffffff000bc7947 */ /* 0x000fec000383ffff */
.L_x_2819:
        /* <DEDUP_REMOVED lines=11> */
.L_x_4472:


//--------------------- .text._Z30group_norm_nhwc_bwd_sum_kernelI11Bf16IOBf16WLi128EEv26Group_norm_nhwc_bwd_params --------------------------
	.section	.text._Z30group_norm_nhwc_bwd_sum_kernelI11Bf16IOBf16WLi128EEv26Group_norm_nhwc_bwd_params,"ax",@progbits
	.align	128
        .global         _Z30group_norm_nhwc_bwd_sum_kernelI11Bf16IOBf16WLi128EEv26Group_norm_nhwc_bwd_params
        .type           _Z30group_norm_nhwc_bwd_sum_kernelI11Bf16IOBf16WLi128EEv26Group_norm_nhwc_bwd_params,@function
        .size           _Z30group_norm_nhwc_bwd_sum_kernelI11Bf16IOBf16WLi128EEv26Group_norm_nhwc_bwd_params,(.L_x_4473 - _Z30group_norm_nhwc_bwd_sum_kernelI11Bf16IOBf16WLi128EEv26Group_norm_nhwc_bwd_params)
        .other          _Z30group_norm_nhwc_bwd_sum_kernelI11Bf16IOBf16WLi128EEv26Group_norm_nhwc_bwd_params,@"STO_CUDA_ENTRY STV_DEFAULT"
_Z30group_norm_nhwc_bwd_sum_kernelI11Bf16IOBf16WLi128EEv26Group_norm_nhwc_bwd_params:
.text._Z30group_norm_nhwc_bwd_sum_kernelI11Bf16IOBf16WLi128EEv26Group_norm_nhwc_bwd_params:
        /* <DEDUP_REMOVED lines=8> */
[----:B------:R-:W-:Y:S01]  /*0080*/  LOP3.LUT R8, RZ, R7, RZ, 0x33, !PT ;  /* 0x00000007ff087212 */ /* 0x000fe200078e33ff */
        /* <DEDUP_REMOVED lines=10> */
[----:B------:R-:W-:-:S04]  /*0130*/  IMAD R9, R4, R5, RZ ;  /* 0x0000000504097224 */ /* 0x000fc800078e02ff */
[----:B------:R-:W-:Y:S01]  /*0140*/  IMAD.HI.U32 R3, R3, R9, R2 ;  /* 0x0000000903037227 */ /* 0x000fe200078e0002 */
[----:B------:R-:W-:Y:S01]  /*0150*/  SHF.R.S32.HI R17, RZ, 0x1f, R16 ;  /* 0x0000001fff117819 */ /* 0x000fe20000011410 */
[----:B------:R-:W3:Y:S04]  /*0160*/  LDC R9, c[0x0][0x41c] ;  /* 0x00010700ff097b82 */ /* 0x000ee80000000800 */
        /* <DEDUP_REMOVED lines=10> */
[----:B------:R-:W4:Y:S03]  /*0210*/  LDC.64 R4, c[0x0][0x3b8] ;  /* 0x0000ee00ff047b82 */ /* 0x000f260000000a00 */
[----:B------:R-:W-:Y:S01]  /*0220*/  @P0 VIADD R3, R3, 0x1 ;  /* 0x0000000103030836 */ /* 0x000fe20000000000 */
[----:B------:R-:W-:-:S04]  /*0230*/  ISETP.NE.AND P0, PT, R7, RZ, PT ;  /* 0x000000ff0700720c */ /* 0x000fc80003f05270 */
[----:B------:R-:W-:-:S04]  /*0240*/  @!P2 IADD3 R3, PT, PT, -R3, RZ, RZ ;  /* 0x000000ff0303a210 */ /* 0x000fc80007ffe1ff */
[----:B------:R-:W-:-:S05]  /*0250*/  SEL R3, R8, R3, !P0 ;  /* 0x0000000308037207 */ /* 0x000fca0004000000 */
[----:B0-----:R-:W-:-:S04]  /*0260*/  IMAD R3, R0, UR6, R3 ;  /* 0x0000000600037c24 */ /* 0x001fc8000f8e0203 */
[----:B----4-:R-:W-:-:S06]  /*0270*/  IMAD.WIDE R4, R3, 0x8, R4 ;  /* 0x0000000803047825 */ /* 0x010fcc00078e0204 */
[----:B-1----:R-:W4:Y:S01]  /*0280*/  LDG.E.64 R4, desc[UR4][R4.64] ;  /* 0x0000000404047981 */ /* 0x002f22000c1e1b00 */
[----:B------:R-:W0:Y:S01]  /*0290*/  I2F.U32.RP R0, R7 ;  /* 0x0000000700007306 */ /* 0x000e220000209000 */
[----:B--2---:R-:W-:Y:S01]  /*02a0*/  ISETP.GE.U32.AND P0, PT, R16, UR8, PT ;  /* 0x0000000810007c0c */ /* 0x004fe2000bf06070 */
[----:B------:R-:W-:Y:S03]  /*02b0*/  BSSY.RECONVERGENT B0, `(.L_x_2820) ;  /* 0x0000021000007945 */ /* 0x000fe60003800200 */
[----:B------:R-:W-:-:S03]  /*02c0*/  ISETP.GE.AND.EX P0, PT, R17, UR9, PT, P0 ;  /* 0x0000000911007c0c */ /* 0x000fc6000bf06300 */
[----:B0-----:R-:W0:Y:S02]  /*02d0*/  MUFU.RCP R0, R0 ;  /* 0x0000000000007308 */ /* 0x001e240000001000 */
[----:B0-----:R-:W-:Y:S02]  /*02e0*/  VIADD R2, R0, 0xffffffe ;  /* 0x0ffffffe00027836 */ /* 0x001fe40000000000 */
[----:B------:R-:W-:-:S04]  /*02f0*/  HFMA2 R0, -RZ, RZ, 0, 0 ;  /* 0x00000000ff007431 */ /* 0x000fc800000001ff */
[----:B------:R0:W1:Y:S02]  /*0300*/  F2I.FTZ.U32.TRUNC.NTZ R3, R2 ;  /* 0x0000000200037305 */ /* 0x000064000021f000 */
[----:B0-----:R-:W-:Y:S01]  /*0310*/  IMAD.MOV.U32 R2, RZ, RZ, RZ ;  /* 0x000000ffff027224 */ /* 0x001fe200078e00ff */
[----:B-1----:R-:W-:-:S05]  /*0320*/  IADD3 R10, PT, PT, RZ, -R3, RZ ;  /* 0x80000003ff0a7210 */ /* 0x002fca0007ffe0ff */
[----:B------:R-:W-:-:S04]  /*0330*/  IMAD R19, R10, R7, RZ ;  /* 0x000000070a137224 */ /* 0x000fc800078e02ff */
[----:B------:R-:W-:Y:S01]  /*0340*/  IMAD.HI.U32 R19, R3, R19, R2 ;  /* 0x0000001303137227 */ /* 0x000fe200078e0002 */
[----:B------:R-:W-:-:S03]  /*0350*/  MOV R2, RZ ;  /* 0x000000ff00027202 */ /* 0x000fc60000000f00 */
[----:B------:R-:W-:Y:S02]  /*0360*/  IMAD.MOV.U32 R3, RZ, RZ, RZ ;  /* 0x000000ffff037224 */ /* 0x000fe400078e00ff */
[----:B----4-:R-:W-:Y:S01]  /*0370*/  FFMA.FTZ R12, -R4, R4, R5 ;  /* 0x00000004040c7223 */ /* 0x010fe20000010105 */
[----:B------:R-:W-:Y:S01]  /*0380*/  IMAD.MOV.U32 R5, RZ, RZ, RZ ;  /* 0x000000ffff057224 */ /* 0x000fe200078e00ff */
[----:B---3--:R-:W-:Y:S06]  /*0390*/  @P0 BRA `(.L_x_2821) ;  /* 0x0000000000480947 */ /* 0x008fec0003800000 */
        /* <DEDUP_REMOVED lines=18> */
.L_x_2821:
[----:B------:R-:W-:Y:S05]  /*04c0*/  BSYNC.RECONVERGENT B0 ;  /* 0x0000000000007941 */ /* 0x000fea0003800200 */
.L_x_2820:
        /* <DEDUP_REMOVED lines=49> */
.L_x_2825:
        /* <DEDUP_REMOVED lines=184> */
.L_x_2824:
        /* <DEDUP_REMOVED lines=16> */
[----:B------:R-:W-:Y:S01]  /*1460*/  @!P0 IMAD.WIDE.U32 R20, R19, UR6, R20 ;  /* 0x0000000613148c25 */ /* 0x000fe2000f8e0014 */
[----:B------:R-:W3:Y:S03]  /*1470*/  LDCU UR6, c[0x0][0x3f8] ;  /* 0x00007f00ff0677ac */ /* 0x000ee60008000800 */
        /* <DEDUP_REMOVED lines=9> */
[----:B------:R2:W4:Y:S01]  /*1510*/  @!P0 LDG.E R26, desc[UR4][R26.64] ;  /* 0x000000041a1a8981 */ /* 0x000522000c1e1900 */
[----:B------:R-:W-:-:S03]  /*1520*/  @!P0 IADD3.X R29, PT, PT, R20, R15, RZ, P2, !PT ;  /* 0x0000000f141d8210 */ /* 0x000fc600017fe4ff */
[----:B---3--:R-:W-:Y:S02]  /*1530*/  @!P0 IMAD R14, R14, UR6, RZ ;  /* 0x000000060e0e8c24 */ /* 0x008fe4000f8e02ff */
[----:B------:R-:W-:Y:S01]  /*1540*/  @!P0 IMAD.MOV.U32 R15, RZ, RZ, R11 ;  /* 0x000000ffff0f8224 */ /* 0x000fe200078e000b */
[----:B------:R-:W3:Y:S01]  /*1550*/  @!P0 LDG.E R28, desc[UR4][R28.64] ;  /* 0x000000041c1c8981 */ /* 0x000ee2000c1e1900 */
        /* <DEDUP_REMOVED lines=20> */
[C---:B----4-:R-:W-:Y:S02]  /*16a0*/  @!P0 PRMT R24, R26.reuse, 0x7610, R24 ;  /* 0x000076101a188816 */ /* 0x050fe40000000018 */
[----:B------:R-:W-:-:S02]  /*16b0*/  @!P0 PRMT R21, R26, 0x7632, R21 ;  /* 0x000076321a158816 */ /* 0x000fc40000000015 */
[----:B------:R-:W-:Y:S02]  /*16c0*/  PRMT R26, RZ, 0x7610, R26 ;  /* 0x00007610ff1a7816 */ /* 0x000fe4000000001a */
[----:B------:R-:W-:Y:S02]  /*16d0*/  SHF.L.U32 R25, R24, 0x10, RZ ;  /* 0x0000001018197819 */ /* 0x000fe400000006ff */
[----:B------:R-:W-:Y:S02]  /*16e0*/  SHF.L.U32 R21, R21, 0x10, RZ ;  /* 0x0000001015157819 */ /* 0x000fe400000006ff */
[----:B---3--:R-:W-:Y:S01]  /*16f0*/  @!P0 PRMT R26, R28, 0x7610, R26 ;  /* 0x000076101c1a8816 */ /* 0x008fe2000000001a */
        /* <DEDUP_REMOVED lines=40> */
.L_x_2826:
        /* <DEDUP_REMOVED lines=31> */
.L_x_2828:
[----:B------:R-:W-:Y:S05]  /*1b70*/  BSYNC.RECONVERGENT B0 ;  /* 0x0000000000007941 */ /* 0x000fea0003800200 */
.L_x_2827:
        /* <DEDUP_REMOVED lines=19> */
.L_x_2823:
        /* <DEDUP_REMOVED lines=70> */
.L_x_2829:
[----:B------:R-:W-:Y:S05]  /*2110*/  @!P2 BRA `(.L_x_2822) ;  /* 0x000000080008a947 */ /* 0x000fea0003800000 */
[----:B------:R-:W-:-:S07]  /*2120*/  IMAD.IADD R20, R19, 0x1, -R20 ;  /* 0x0000000113147824 */ /* 0x000fce00078e0a14 */
.L_x_2830:
        /* <DEDUP_REMOVED lines=129> */
.L_x_2822:
[----:B------:R-:W0:Y:S01]  /*2940*/  S2R R0, SR_TID.X ;  /* 0x0000000000007919 */ /* 0x000e220000002100 */
[----:B------:R-:W2:Y:S01]  /*2950*/  LDCU UR6, c[0x0][0x424] ;  /* 0x00008480ff0677ac */ /* 0x000ea20008000800 */
[----:B------:R-:W-:Y:S01]  /*2960*/  IMAD.MOV R2, RZ, RZ, -R7 ;  /* 0x000000ffff027224 */ /* 0x000fe200078e0a07 */
[----:B------:R-:W-:Y:S01]  /*2970*/  MOV R3, 0x400 ;  /* 0x0000040000037802 */ /* 0x000fe20000000f00 */
[----:B------:R-:W3:Y:S01]  /*2980*/  S2R R4, SR_CgaCtaId ;  /* 0x0000000000047919 */ /* 0x000ee20000008800 */
[----:B0-----:R-:W-:Y:S02]  /*2990*/  SHF.L.U32 R5, R0, 0x1, RZ ;  /* 0x0000000100057819 */ /* 0x001fe400000006ff */
[----:B---3--:R-:W-:-:S03]  /*29a0*/  LEA R4, R4, R3, 0x18 ;  /* 0x0000000304047211 */ /* 0x008fc600078ec0ff */
        /* <DEDUP_REMOVED lines=15> */
[----:B------:R-:W2:Y:S04]  /*2aa0*/  LDS R20, [R2+0x20] ;  /* 0x0000200002147984 */ /* 0x000ea80000000800 */
[----:B------:R-:W3:Y:S04]  /*2ab0*/  LDS R21, [R2+0x1c] ;  /* 0x00001c0002157984 */ /* 0x000ee80000000800 */
[----:B------:R-:W-:Y:S04]  /*2ac0*/  LDS R18, [R2+0x18] ;  /* 0x0000180002127984 */ /* 0x000fe80000000800 */
[----:B------:R-:W4:Y:S04]  /*2ad0*/  LDS R17, [R2+0x24] ;  /* 0x0000240002117984 */ /* 0x000f280000000800 */
[----:B------:R-:W5:Y:S04]  /*2ae0*/  LDS R15, [R2+0x2c] ;  /* 0x00002c00020f7984 */ /* 0x000f680000000800 */
[----:B------:R-:W0:Y:S04]  /*2af0*/  LDS R14, [R2+0x30] ;  /* 0x00003000020e7984 */ /* 0x000e280000000800 */
[----:B------:R-:W0:Y:S04]  /*2b00*/  LDS R16, [R2+0x28] ;  /* 0x0000280002107984 */ /* 0x000e280000000800 */
[----:B------:R-:W0:Y:S04]  /*2b10*/  LDS R11, [R2+0x10] ;  /* 0x00001000020b7984 */ /* 0x000e280000000800 */
[----:B-1----:R-:W1:Y:S04]  /*2b20*/  LDS R6, [R2+0x38] ;  /* 0x0000380002067984 */ /* 0x002e680000000800 */
[----:B------:R-:W1:Y:S04]  /*2b30*/  LDS R5, [R2+0x3c] ;  /* 0x00003c0002057984 */ /* 0x000e680000000800 */
[----:B------:R0:W1:Y:S01]  /*2b40*/  LDS R13, [R2+0x34] ;  /* 0x00003400020d7984 */ /* 0x0000620000000800 */
[----:B--2---:R-:W-:Y:S01]  /*2b50*/  FADD.FTZ R3, R19, R20 ;  /* 0x0000001413037221 */ /* 0x004fe20000010000 */
[----:B---3--:R-:W-:-:S04]  /*2b60*/  ISETP.NE.AND P1, PT, R21, RZ, PT ;  /* 0x000000ff1500720c */ /* 0x008fc80003f25270 */
[----:B------:R-:W-:Y:S01]  /*2b70*/  FSEL R22, R3, R20, !P1 ;  /* 0x0000001403167208 */ /* 0x000fe20004800000 */
[----:B----4-:R-:W-:-:S04]  /*2b80*/  FADD.FTZ R24, R18, R17 ;  /* 0x0000001112187221 */ /* 0x010fc80000010000 */
[----:B-----5:R-:W-:Y:S01]  /*2b90*/  FADD.FTZ R22, R15, R22 ;  /* 0x000000160f167221 */ /* 0x020fe20000010000 */
[----:B------:R-:W-:-:S05]  /*2ba0*/  FSEL R3, R24, R17, !P1 ;  /* 0x0000001118037208 */ /* 0x000fca0004800000 */
[----:B0-----:R-:W-:Y:S01]  /*2bb0*/  FADD.FTZ R23, R14, R3 ;  /* 0x000000030e177221 */ /* 0x001fe20000010000 */
[----:B------:R-:W-:-:S04]  /*2bc0*/  ISETP.NE.AND P2, PT, R16, RZ, PT ;  /* 0x000000ff1000720c */ /* 0x000fc80003f45270 */
[----:B------:R-:W-:Y:S02]  /*2bd0*/  FSEL R3, R22, R15, !P2 ;  /* 0x0000000f16037208 */ /* 0x000fe40005000000 */
[----:B------:R-:W-:Y:S02]  /*2be0*/  FSEL R2, R23, R14, !P2 ;  /* 0x0000000e17027208 */ /* 0x000fe40005000000 */
[----:B------:R-:W-:Y:S01]  /*2bf0*/  IADD3 R22, PT, PT, R16, R21, R11 ;  /* 0x0000001510167210 */ /* 0x000fe20007ffe00b */
[----:B-1----:R-:W-:Y:S02]  /*2c00*/  FADD.FTZ R3, R6, R3 ;  /* 0x0000000306037221 */ /* 0x002fe40000010000 */
[----:B------:R-:W-:Y:S01]  /*2c10*/  FADD.FTZ R2, R5, R2 ;  /* 0x0000000205027221 */ /* 0x000fe20000010000 */
[C---:B------:R-:W-:Y:S01]  /*2c20*/  ISETP.NE.AND P3, PT, R13.reuse, RZ, PT ;  /* 0x000000ff0d00720c */ /* 0x040fe20003f65270 */
[----:B------:R-:W-:-:S03]  /*2c30*/  IMAD.IADD R25, R13, 0x1, R22 ;  /* 0x000000010d197824 */ /* 0x000fc600078e0216 */
        /* <DEDUP_REMOVED lines=59> */
[----:B------:R1:W2:Y:S04]  /*2ff0*/  SHFL.UP PT, R26, R2, 0x1, RZ ;  /* 0x04200000021a7989 */ /* 0x0002a800000e00ff */
[----:B------:R-:W3:Y:S02]  /*3000*/  SHFL.UP PT, R4, R4, 0x1, RZ ;  /* 0x0420000004047989 */ /* 0x000ee400000e00ff */
.L_x_2853:
[----:B------:R-:W-:Y:S01]  /*3010*/  ISETP.NE.AND P4, PT, R0, RZ, PT ;  /* 0x000000ff0000720c */ /* 0x000fe20003f85270 */
[----:B-1----:R-:W1:Y:S01]  /*3020*/  S2R R2, SR_CgaCtaId ;  /* 0x0000000000027919 */ /* 0x002e620000008800 */
[----:B------:R-:W-:Y:S02]  /*3030*/  PLOP3.LUT P0, PT, PT, PT, PT, 0x80, 0x8 ;  /* 0x000000000008781c */ /* 0x000fe40003f0f070 */
[----:B------:R-:W-:-:S09]  /*3040*/  MOV R23, 0x400 ;  /* 0x0000040000177802 */ /* 0x000fd20000000f00 */
[----:B------:R-:W-:Y:S01]  /*3050*/  @P4 ISETP.NE.AND P5, PT, R11, RZ, PT ;  /* 0x000000ff0b00420c */ /* 0x000fe20003fa5270 */
[----:B---3--:R-:W-:-:S03]  /*3060*/  @P4 IMAD.IADD R11, R4, 0x1, R11 ;  /* 0x00000001040b4824 */ /* 0x008fc600078e020b */
[----:B------:R-:W-:Y:S02]  /*3070*/  @P4 PLOP3.LUT P0, PT, P5, PT, PT, 0x80, 0x8 ;  /* 0x000000000008481c */ /* 0x000fe40002f0f070 */
[----:B------:R-:W-:-:S05]  /*3080*/  IADD3 R21, PT, PT, R21, R11, RZ ;  /* 0x0000000b15157210 */ /* 0x000fca0007ffe0ff */
[----:B------:R-:W-:-:S05]  /*3090*/  IMAD.IADD R16, R16, 0x1, R21 ;  /* 0x0000000110107824 */ /* 0x000fca00078e0215 */
[----:B------:R-:W-:Y:S01]  /*30a0*/  IADD3 R13, PT, PT, R13, R16, RZ ;  /* 0x000000100d0d7210 */ /* 0x000fe20007ffe0ff */
[----:B0-----:R-:W-:Y:S01]  /*30b0*/  @!P0 FADD.FTZ R19, R3, R19 ;  /* 0x0000001303138221 */ /* 0x001fe20000010000 */
[----:B--2---:R-:W-:Y:S01]  /*30c0*/  @!P0 FADD.FTZ R18, R26, R18 ;  /* 0x000000121a128221 */ /* 0x004fe20000010000 */
[----:B-1----:R-:W-:Y:S02]  /*30d0*/  LEA R23, R2, R23, 0x18 ;  /* 0x0000001702177211 */ /* 0x002fe400078ec0ff */
[----:B------:R-:W-:Y:S01]  /*30e0*/  @!P1 FADD.FTZ R20, R20, R19 ;  /* 0x0000001314149221 */ /* 0x000fe20000010000 */
[----:B------:R-:W-:-:S03]  /*30f0*/  @!P1 FADD.FTZ R17, R17, R18 ;  /* 0x0000001211119221 */ /* 0x000fc60000010000 */
[----:B------:R-:W-:Y:S01]  /*3100*/  @!P2 FADD.FTZ R15, R15, R20 ;  /* 0x000000140f0fa221 */ /* 0x000fe20000010000 */
[----:B------:R-:W-:Y:S01]  /*3110*/  @!P2 FADD.FTZ R14, R14, R17 ;  /* 0x000000110e0ea221 */ /* 0x000fe20000010000 */
[----:B------:R-:W-:Y:S02]  /*3120*/  IMAD R2, R0, 0x3c, R23 ;  /* 0x0000003c00027824 */ /* 0x000fe400078e0217 */
        /* <DEDUP_REMOVED lines=14> */
.L_x_2831:
[----:B--2---:R-:W2:Y:S01]  /*3210*/  S2R R15, SR_CgaCtaId ;  /* 0x00000000000f7919 */ /* 0x004ea20000008800 */
[----:B0-----:R-:W0:Y:S01]  /*3220*/  LDC R2, c[0x0][0x424] ;  /* 0x00010900ff027b82 */ /* 0x001e220000000800 */
[----:B------:R-:W-:Y:S01]  /*3230*/  MOV R16, 0x400 ;  /* 0x0000040000107802 */ /* 0x000fe20000000f00 */
[C---:B------:R-:W-:Y:S01]  /*3240*/  IMAD.SHL.U32 R5, R0.reuse, 0x2, RZ ;  /* 0x0000000200057824 */ /* 0x040fe200078e00ff */
[----:B------:R-:W-:Y:S01]  /*3250*/  LEA.HI R3, R0, R0, RZ, 0x1e ;  /* 0x0000000000037211 */ /* 0x000fe200078ff0ff */
[----:B------:R-:W-:Y:S05]  /*3260*/  WARPSYNC.ALL ;  /* 0x0000000000007948 */ /* 0x000fea0003800000 */
[----:B-1----:R-:W-:-:S05]  /*3270*/  IADD3 R6, PT, PT, -R7, RZ, RZ ;  /* 0x000000ff07067210 */ /* 0x002fca0007ffe1ff */
[----:B0-----:R-:W-:Y:S01]  /*3280*/  IMAD R5, R2, R6, R5 ;  /* 0x0000000602057224 */ /* 0x001fe200078e0205 */
[----:B--2---:R-:W-:-:S05]  /*3290*/  LEA R4, R15, R16, 0x18 ;  /* 0x000000100f047211 */ /* 0x004fca00078ec0ff */
        /* <DEDUP_REMOVED lines=8> */
[----:B------:R-:W-:-:S05]  /*3320*/  @!P2 IADD3 R4, PT, PT, R16, 0x7a0, RZ ;  /* 0x000007a01004a810 */ /* 0x000fca0007ffe0ff */
[----:B------:R-:W2:Y:S01]  /*3330*/  LDC R13, c[0x0][0x410] ;  /* 0x00010400ff0d7b82 */ /* 0x000ea20000000800 */
[----:B------:R-:W-:Y:S01]  /*3340*/  @!P2 LDS R3, [R17+0x18] ;  /* 0x000018001103a984 */ /* 0x000fe20000000800 */
[----:B------:R-:W-:-:S03]  /*3350*/  @!P2 LEA R4, R15, R4, 0x18 ;  /* 0x000000040f04a211 */ /* 0x000fc600078ec0ff */
[----:B------:R-:W3:Y:S02]  /*3360*/  @!P2 LDS R2, [R17+0x14] ;  /* 0x000014001102a984 */ /* 0x000ee40000000800 */
        /* <DEDUP_REMOVED lines=26> */
.L_x_2834:
[----:B------:R-:W-:Y:S05]  /*3510*/  BSYNC.RECONVERGENT B0 ;  /* 0x0000000000007941 */ /* 0x000fea0003800200 */
.L_x_2833:
        /* <DEDUP_REMOVED lines=23> */
.L_x_2832:
        /* <DEDUP_REMOVED lines=8> */
.L_x_2835:
[----:B------:R-:W-:Y:S02]  /*3710*/  ISETP.GE.AND P6, PT, R4, 0x8, PT ;  /* 0x000000080400780c */ /* 0x000fe40003fc6270 */
[----:B------:R-:W-:-:S05]  /*3720*/  SEL R26, R26, RZ, P5 ;  /* 0x000000ff1a1a7207 */ /* 0x000fca0002800000 */
[----:B------:R-:W-:Y:S01]  /*3730*/  IMAD.IADD R27, R25, 0x1, R26 ;  /* 0x00000001191b7824 */ /* 0x000fe200078e021a */
[----:B------:R-:W-:-:S07]  /*3740*/  MOV R25, R3 ;  /* 0x0000000300197202 */ /* 0x000fce0000000f00 */
[----:B------:R-:W-:Y:S05]  /*3750*/  WARPSYNC.COLLECTIVE R22, `(.L_x_2836) ;  /* 0x0000000016087348 */ /* 0x000fea0003c00000 */
[----:B------:R0:W1:Y:S02]  /*3760*/  SHFL.UP P0, R26, R25, R24, R23 ;  /* 0x04000018191a7389 */ /* 0x0000640000000017 */
[----:B01----:R-:W-:Y:S05]  /*3770*/  ENDCOLLECTIVE ;  /* 0x000000000000791b */ /* 0x003fea0003800000 */
.L_x_2836:
[----:B------:R-:W-:Y:S01]  /*3780*/  MOV R25, R2 ;  /* 0x0000000200197202 */ /* 0x000fe20000000f00 */
[----:B------:R-:W-:-:S07]  /*3790*/  IMAD.MOV.U32 R28, RZ, RZ, R26 ;  /* 0x000000ffff1c7224 */ /* 0x000fce00078e001a */
[----:B------:R-:W-:Y:S05]  /*37a0*/  WARPSYNC.COLLECTIVE R22, `(.L_x_2837) ;  /* 0x0000000016087348 */ /* 0x000fea0003c00000 */
[----:B------:R0:W1:Y:S02]  /*37b0*/  SHFL.UP P0, R26, R25, R24, R23 ;  /* 0x04000018191a7389 */ /* 0x0000640000000017 */
[----:B01----:R-:W-:Y:S05]  /*37c0*/  ENDCOLLECTIVE ;  /* 0x000000000000791b */ /* 0x003fea0003800000 */
.L_x_2837:
        /* <DEDUP_REMOVED lines=8> */
.L_x_2838:
        /* <DEDUP_REMOVED lines=10> */
.L_x_2839:
[----:B------:R-:W-:Y:S01]  /*38f0*/  MOV R25, R2 ;  /* 0x0000000200197202 */ /* 0x000fe20000000f00 */
[----:B------:R-:W-:-:S04]  /*3900*/  IMAD.MOV.U32 R29, RZ, RZ, R26 ;  /* 0x000000ffff1d7224 */ /* 0x000fc800078e001a */
[----:B------:R-:W-:-:S05]  /*3910*/  FADD.FTZ R26, R3, R29 ;  /* 0x0000001d031a7221 */ /* 0x000fca0000010000 */
[----:B------:R-:W-:-:S07]  /*3920*/  @P5 FSEL R3, R26, R3, !P4 ;  /* 0x000000031a035208 */ /* 0x000fce0006000000 */
[----:B------:R-:W-:Y:S05]  /*3930*/  WARPSYNC.COLLECTIVE R22, `(.L_x_2840) ;  /* 0x0000000016087348 */ /* 0x000fea0003c00000 */
[----:B------:R0:W1:Y:S02]  /*3940*/  SHFL.UP P0, R26, R25, R24, R23 ;  /* 0x04000018191a7389 */ /* 0x0000640000000017 */
[----:B01----:R-:W-:Y:S05]  /*3950*/  ENDCOLLECTIVE ;  /* 0x000000000000791b */ /* 0x003fea0003800000 */
.L_x_2840:
        /* <DEDUP_REMOVED lines=9> */
.L_x_2841:
[----:B------:R-:W-:Y:S02]  /*39f0*/  ISETP.GE.AND P5, PT, R4, 0x4, PT ;  /* 0x000000040400780c */ /* 0x000fe40003fa6270 */
[----:B------:R-:W-:Y:S02]  /*3a00*/  ISETP.NE.AND P4, PT, R28, RZ, PT ;  /* 0x000000ff1c00720c */ /* 0x000fe40003f85270 */
[----:B------:R-:W-:Y:S02]  /*3a10*/  MOV R25, R3 ;  /* 0x0000000300197202 */ /* 0x000fe40000000f00 */
[----:B------:R-:W-:-:S09]  /*3a20*/  SEL R27, R26, RZ, P5 ;  /* 0x000000ff1a1b7207 */ /* 0x000fd20002800000 */
[----:B------:R-:W-:Y:S05]  /*3a30*/  WARPSYNC.COLLECTIVE R22, `(.L_x_2842) ;  /* 0x0000000016087348 */ /* 0x000fea0003c00000 */
[----:B------:R0:W1:Y:S02]  /*3a40*/  SHFL.UP P0, R26, R25, R24, R23 ;  /* 0x04000018191a7389 */ /* 0x0000640000000017 */
[----:B01----:R-:W-:Y:S05]  /*3a50*/  ENDCOLLECTIVE ;  /* 0x000000000000791b */ /* 0x003fea0003800000 */
.L_x_2842:
[----:B------:R-:W-:Y:S02]  /*3a60*/  IMAD.IADD R27, R28, 0x1, R27 ;  /* 0x000000011c1b7824 */ /* 0x000fe400078e021b */
[----:B------:R-:W-:Y:S01]  /*3a70*/  IMAD.MOV.U32 R25, RZ, RZ, R2 ;  /* 0x000000ffff197224 */ /* 0x000fe200078e0002 */
[----:B------:R-:W-:-:S05]  /*3a80*/  MOV R29, R26 ;  /* 0x0000001a001d7202 */ /* 0x000fca0000000f00 */
[----:B------:R-:W-:-:S05]  /*3a90*/  FADD.FTZ R26, R3, R29 ;  /* 0x0000001d031a7221 */ /* 0x000fca0000010000 */
[----:B------:R-:W-:-:S07]  /*3aa0*/  @P5 FSEL R3, R26, R3, !P4 ;  /* 0x000000031a035208 */ /* 0x000fce0006000000 */
[----:B------:R-:W-:Y:S05]  /*3ab0*/  WARPSYNC.COLLECTIVE R22, `(.L_x_2843) ;  /* 0x0000000016087348 */ /* 0x000fea0003c00000 */
[----:B------:R0:W1:Y:S02]  /*3ac0*/  SHFL.UP P0, R26, R25, R24, R23 ;  /* 0x04000018191a7389 */ /* 0x0000640000000017 */
[----:B01----:R-:W-:Y:S05]  /*3ad0*/  ENDCOLLECTIVE ;  /* 0x000000000000791b */ /* 0x003fea0003800000 */
.L_x_2843:
[----:B------:R-:W-:Y:S01]  /*3ae0*/  MOV R25, R27 ;  /* 0x0000001b00197202 */ /* 0x000fe20000000f00 */
[----:B------:R-:W-:Y:S01]  /*3af0*/  IMAD.MOV.U32 R24, RZ, RZ, 0x8 ;  /* 0x00000008ff187424 */ /* 0x000fe200078e00ff */
[----:B------:R-:W-:-:S05]  /*3b00*/  MOV R23, R26 ;  /* 0x0000001a00177202 */ /* 0x000fca0000000f00 */
[----:B------:R-:W-:Y:S01]  /*3b10*/  FADD.FTZ R29, R2, R23 ;  /* 0x00000017021d7221 */ /* 0x000fe20000010000 */
[----:B------:R-:W-:-:S04]  /*3b20*/  HFMA2 R23, -RZ, RZ, 0, 0 ;  /* 0x00000000ff177431 */ /* 0x000fc800000001ff */
[----:B------:R-:W-:Y:S02]  /*3b30*/  @P5 FSEL R2, R29, R2, !P4 ;  /* 0x000000021d025208 */ /* 0x000fe40006000000 */
[----:B------:R-:W-:-:S13]  /*3b40*/  ISETP.NE.AND P5, PT, R27, RZ, PT ;  /* 0x000000ff1b00720c */ /* 0x000fda0003fa5270 */
[----:B------:R-:W-:Y:S05]  /*3b50*/  WARPSYNC.COLLECTIVE R22, `(.L_x_2844) ;  /* 0x0000000016087348 */ /* 0x000fea0003c00000 */
[----:B------:R0:W1:Y:S02]  /*3b60*/  SHFL.UP P0, R26, R25, R24, R23 ;  /* 0x04000018191a7389 */ /* 0x0000640000000017 */
[----:B01----:R-:W-:Y:S05]  /*3b70*/  ENDCOLLECTIVE ;  /* 0x000000000000791b */ /* 0x003fea0003800000 */
.L_x_2844:
[----:B------:R-:W-:Y:S01]  /*3b80*/  ISETP.GE.AND P4, PT, R4, 0x10, PT ;  /* 0x000000100400780c */ /* 0x000fe20003f86270 */
[----:B------:R-:W-:Y:S01]  /*3b90*/  IMAD.MOV.U32 R25, RZ, RZ, R3 ;  /* 0x000000ffff197224 */ /* 0x000fe200078e0003 */
[----:B------:R-:W-:-:S04]  /*3ba0*/  SEL R26, R26, RZ, P6 ;  /* 0x000000ff1a1a7207 */ /* 0x000fc80003000000 */
[----:B------:R-:W-:-:S07]  /*3bb0*/  IADD3 R28, PT, PT, R27, R26, RZ ;  /* 0x0000001a1b1c7210 */ /* 0x000fce0007ffe0ff */
[----:B------:R-:W-:Y:S05]  /*3bc0*/  WARPSYNC.COLLECTIVE R22, `(.L_x_2845) ;  /* 0x0000000016087348 */ /* 0x000fea0003c00000 */
[----:B------:R0:W1:Y:S02]  /*3bd0*/  SHFL.UP P0, R26, R25, R24, R23 ;  /* 0x04000018191a7389 */ /* 0x0000640000000017 */
[----:B01----:R-:W-:Y:S05]  /*3be0*/  ENDCOLLECTIVE ;  /* 0x000000000000791b */ /* 0x003fea0003800000 */
.L_x_2845:
[----:B------:R-:W-:Y:S02]  /*3bf0*/  MOV R25, R2 ;  /* 0x0000000200197202 */ /* 0x000fe40000000f00 */
[----:B------:R-:W-:-:S07]  /*3c00*/  MOV R29, R26 ;  /* 0x0000001a001d7202 */ /* 0x000fce0000000f00 */
[----:B------:R-:W-:Y:S05]  /*3c10*/  WARPSYNC.COLLECTIVE R22, `(.L_x_2846) ;  /* 0x0000000016087348 */ /* 0x000fea0003c00000 */
[----:B------:R0:W1:Y:S02]  /*3c20*/  SHFL.UP P0, R26, R25, R24, R23 ;  /* 0x04000018191a7389 */ /* 0x0000640000000017 */
[----:B01----:R-:W-:Y:S05]  /*3c30*/  ENDCOLLECTIVE ;  /* 0x000000000000791b */ /* 0x003fea0003800000 */
.L_x_2846:
        /* <DEDUP_REMOVED lines=11> */
.L_x_2847:
[----:B------:R-:W-:Y:S02]  /*3cf0*/  ISETP.NE.AND P5, PT, R28, RZ, PT ;  /* 0x000000ff1c00720c */ /* 0x000fe40003fa5270 */
[----:B------:R-:W-:Y:S02]  /*3d00*/  MOV R25, R3 ;  /* 0x0000000300197202 */ /* 0x000fe40000000f00 */
[----:B------:R-:W-:-:S09]  /*3d10*/  SEL R27, R26, RZ, P4 ;  /* 0x000000ff1a1b7207 */ /* 0x000fd20002000000 */
[----:B------:R-:W-:Y:S05]  /*3d20*/  WARPSYNC.COLLECTIVE R22, `(.L_x_2848) ;  /* 0x0000000016087348 */ /* 0x000fea0003c00000 */
[----:B------:R0:W1:Y:S02]  /*3d30*/  SHFL.UP P0, R26, R25, R24, R23 ;  /* 0x04000018191a7389 */ /* 0x0000640000000017 */
[----:B01----:R-:W-:Y:S05]  /*3d40*/  ENDCOLLECTIVE ;  /* 0x000000000000791b */ /* 0x003fea0003800000 */
.L_x_2848:
        /* <DEDUP_REMOVED lines=8> */
.L_x_2849:
[----:B------:R-:W-:Y:S02]  /*3dd0*/  HFMA2 R24, -RZ, RZ, 0, 5.9604644775390625e-08 ;  /* 0x00000001ff187431 */ /* 0x000fe400000001ff */
[----:B------:R-:W-:Y:S01]  /*3de0*/  IMAD.MOV.U32 R25, RZ, RZ, R4 ;  /* 0x000000ffff197224 */ /* 0x000fe200078e0004 */
[----:B------:R-:W-:-:S07]  /*3df0*/  MOV R27, R26 ;  /* 0x0000001a001b7202 */ /* 0x000fce0000000f00 */
[----:B------:R-:W-:Y:S05]  /*3e00*/  WARPSYNC.COLLECTIVE R22, `(.L_x_2850) ;  /* 0x0000000016087348 */ /* 0x000fea0003c00000 */
[----:B------:R0:W1:Y:S02]  /*3e10*/  SHFL.UP P0, R26, R25, R24, R23 ;  /* 0x04000018191a7389 */ /* 0x0000640000000017 */
[----:B01----:R-:W-:Y:S05]  /*3e20*/  ENDCOLLECTIVE ;  /* 0x000000000000791b */ /* 0x003fea0003800000 */
.L_x_2850:
[----:B------:R-:W-:-:S05]  /*3e30*/  FADD.FTZ R27, R2, R27 ;  /* 0x0000001b021b7221 */ /* 0x000fca0000010000 */
[----:B------:R-:W-:Y:S01]  /*3e40*/  @P4 FSEL R2, R27, R2, !P5 ;  /* 0x000000021b024208 */ /* 0x000fe20006800000 */
[----:B------:R-:W-:Y:S01]  /*3e50*/  IMAD.MOV.U32 R25, RZ, RZ, R3 ;  /* 0x000000ffff197224 */ /* 0x000fe200078e0003 */
[----:B------:R-:W-:-:S07]  /*3e60*/  MOV R4, R26 ;  /* 0x0000001a00047202 */ /* 0x000fce0000000f00 */
[----:B------:R-:W-:Y:S05]  /*3e70*/  WARPSYNC.COLLECTIVE R22, `(.L_x_2851) ;  /* 0x0000000016087348 */ /* 0x000fea0003c00000 */
[----:B------:R0:W1:Y:S02]  /*3e80*/  SHFL.UP P0, R26, R25, R24, R23 ;  /* 0x04000018191a7389 */ /* 0x0000640000000017 */
[----:B01----:R-:W-:Y:S05]  /*3e90*/  ENDCOLLECTIVE ;  /* 0x000000000000791b */ /* 0x003fea0003800000 */
.L_x_2851:
[----:B------:R-:W-:Y:S02]  /*3ea0*/  MOV R25, R2 ;  /* 0x0000000200197202 */ /* 0x000fe40000000f00 */
[----:B------:R-:W-:-:S07]  /*3eb0*/  MOV R3, R26 ;  /* 0x0000001a00037202 */ /* 0x000fce0000000f00 */
[----:B------:R-:W-:Y:S05]  /*3ec0*/  WARPSYNC.COLLECTIVE R22, `(.L_x_2852) ;  /* 0x0000000016087348 */ /* 0x000fea0003c00000 */
[----:B------:R0:W1:Y:S02]  /*3ed0*/  SHFL.UP P0, R26, R25, R24, R23 ;  /* 0x04000018191a7389 */ /* 0x0000640000000017 */
[----:B01----:R-:W-:Y:S05]  /*3ee0*/  ENDCOLLECTIVE ;  /* 0x000000000000791b */ /* 0x003fea0003800000 */
.L_x_2852:
[----:B------:R-:W-:Y:S05]  /*3ef0*/  BRA `(.L_x_2853) ;  /* 0xfffffff000447947 */ /* 0x000fea000383ffff */
.L_x_2854:
        /* <DEDUP_REMOVED lines=16> */
.L_x_4473:


//--------------------- .text._Z30group_norm_nhwc_bwd_sum_kernelI11Bf16IOBf16WLi192EEv26Group_norm_nhwc_bwd_params --------------------------
	.section	.text._Z30group_norm_nhwc_bwd_sum_kernelI11Bf16IOBf16WLi192EEv26Group_norm_nhwc_bwd_params,"ax",@progbits
	.align	128
        .global         _Z30group_norm_nhwc_bwd_sum_kernelI11Bf16IOBf16WLi192EEv26Group_norm_nhwc_bwd_params
        .type           _Z30group_norm_nhwc_bwd_sum_kernelI11Bf16IOBf16WLi192EEv26Group_norm_nhwc_bwd_params,@function
        .size           _Z30group_norm_nhwc_bwd_sum_kernelI11Bf16IOBf16WLi192EEv26Group_norm_nhwc_bwd_params,(.L_x_4474 - _Z30group_norm_nhwc_bwd_sum_kernelI11Bf16IOBf16WLi192EEv26Group_norm_nhwc_bwd_params)
        .other          _Z30group_norm_nhwc_bwd_sum_kernelI11Bf16IOBf16WLi192EEv26Group_norm_nhwc_bwd_params,@"STO_CUDA_ENTRY STV_DEFAULT"
_Z30group_norm_nhwc_bwd_sum_kernelI11Bf16IOBf16WLi192EEv26Group_norm_nhwc_bwd_params:
.text._Z30group_norm_nhwc_bwd_sum_kernelI11Bf16IOBf16WLi192EEv26Group_norm_nhwc_bwd_params:
        /* <DEDUP_REMOVED lines=18> */
[----:B----4-:R-:W-:Y:S01]  /*0120*/  IMAD.MOV.U32 R2, RZ, RZ, RZ ;  /* 0x000000ffff027224 */ /* 0x010fe200078e00ff */
[----:B-----5:R-:W-:-:S05]  /*0130*/  IADD3 R4, PT, PT, RZ, -R3, RZ ;  /* 0x80000003ff047210 */ /* 0x020fca0007ffe0ff */
        /* <DEDUP_REMOVED lines=13> */
[----:B------:R-:W-:Y:S01]  /*0210*/  @P0 VIADD R3, R3, 0x1 ;  /* 0x0000000103030836 */ /* 0x000fe20000000000 */
        /* <DEDUP_REMOVED lines=9> */
[----:B------:R-:W-:Y:S01]  /*02b0*/  SHF.R.S32.HI R31, RZ, 0x1f, R30 ;  /* 0x0000001fff1f7819 */ /* 0x000fe2000001141e */
[----:B------:R-:W-:Y:S01]  /*02c0*/  IMAD.MOV.U32 R5, RZ, RZ, RZ ;  /* 0x000000ffff057224 */ /* 0x000fe200078e00ff */
[----:B------:R-:W-:Y:S02]  /*02d0*/  MOV R7, RZ ;  /* 0x000000ff00077202 */ /* 0x000fe40000000f00 */
        /* <DEDUP_REMOVED lines=8> */
[----:B------:R-:W-:-:S04]  /*0360*/  IMAD.HI.U32 R19, R3, R19, R2 ;  /* 0x0000001303137227 */ /* 0x000fc800078e0002 */
[----:B------:R-:W-:Y:S02]  /*0370*/  IMAD.MOV.U32 R2, RZ, RZ, RZ ;  /* 0x000000ffff027224 */ /* 0x000fe400078e00ff */
        /* <DEDUP_REMOVED lines=20> */
.L_x_2856:
[----:B------:R-:W-:Y:S05]  /*04c0*/  BSYNC.RECONVERGENT B0 ;  /* 0x0000000000007941 */ /* 0x000fea0003800200 */
.L_x_2855:
[----:B------:R-:W-:Y:S01]  /*04d0*/  IMAD.HI.U32 R19, R19, R6, RZ ;  /* 0x0000000613137227 */ /* 0x000fe200078e00ff */
[----:B------:R-:W0:Y:S01]  /*04e0*/  S2UR UR7, SR_CTAID.Y ;  /* 0x00000000000779c3 */ /* 0x000e220000002600 */
[----:B------:R-:W-:Y:S02]  /*04f0*/  FSETP.GTU.FTZ.AND P2, PT, R18, RZ, PT ;  /* 0x000000ff1200720b */ /* 0x000fe40003f5c000 */
[----:B------:R-:W-:Y:S02]  /*0500*/  HFMA2 R26, -RZ, RZ, 0, 0 ;  /* 0x00000000ff1a7431 */ /* 0x000fe400000001ff */
[----:B------:R-:W-:Y:S01]  /*0510*/  IMAD.MOV.U32 R24, RZ, RZ, RZ ;  /* 0x000000ffff187224 */ /* 0x000fe200078e00ff */
[----:B------:R-:W-:Y:S01]  /*0520*/  IADD3 R3, PT, PT, -R19, RZ, RZ ;  /* 0x000000ff13037210 */ /* 0x000fe20007ffe1ff */
[----:B------:R-:W-:Y:S01]  /*0530*/  IMAD.MOV.U32 R28, RZ, RZ, RZ ;  /* 0x000000ffff1c7224 */ /* 0x000fe200078e00ff */
[----:B------:R-:W1:Y:S03]  /*0540*/  LDC.64 R12, c[0x0][0x400] ;  /* 0x00010000ff0c7b82 */ /* 0x000e660000000a00 */
[----:B------:R-:W-:-:S05]  /*0550*/  IMAD R6, R9, R3, R6 ;  /* 0x0000000309067224 */ /* 0x000fca00078e0206 */
[----:B------:R-:W-:Y:S01]  /*0560*/  ISETP.GE.U32.AND P4, PT, R6, R9, PT ;  /* 0x000000090600720c */ /* 0x000fe20003f86070 */
[----:B------:R-:W2:Y:S01]  /*0570*/  @P2 LDC R3, c[0x0][0x3c0] ;  /* 0x0000f000ff032b82 */ /* 0x000ea20000000800 */
[----:B0-----:R-:W-:-:S11]  /*0580*/  IMAD R17, R8, UR7, RZ ;  /* 0x0000000708117c24 */ /* 0x001fd6000f8e02ff */
[----:B------:R-:W-:Y:S01]  /*0590*/  @P4 IMAD.IADD R6, R6, 0x1, -R9 ;  /* 0x0000000106064824 */ /* 0x000fe200078e0a09 */
[----:B------:R-:W-:Y:S01]  /*05a0*/  SHF.R.S32.HI R11, RZ, 0x1f, R17 ;  /* 0x0000001fff0b7819 */ /* 0x000fe20000011411 */
[----:B------:R-:W-:Y:S01]  /*05b0*/  @P4 VIADD R19, R19, 0x1 ;  /* 0x0000000113134836 */ /* 0x000fe20000000000 */
[----:B------:R-:W-:Y:S02]  /*05c0*/  IADD3 R21, P1, PT, R17, R8, RZ ;  /* 0x0000000811157210 */ /* 0x000fe40007f3e0ff */
[----:B------:R-:W-:Y:S02]  /*05d0*/  ISETP.GE.U32.AND P3, PT, R6, R9, PT ;  /* 0x000000090600720c */ /* 0x000fe40003f66070 */
[----:B------:R-:W-:Y:S02]  /*05e0*/  LEA.HI.X.SX32 R6, R8, R11, 0x1, P1 ;  /* 0x0000000b08067211 */ /* 0x000fe400008f0eff */
[----:B-1----:R-:W-:Y:S02]  /*05f0*/  ISETP.LT.U32.AND P1, PT, R21, R12, PT ;  /* 0x0000000c1500720c */ /* 0x002fe40003f21070 */
[----:B------:R-:W-:Y:S01]  /*0600*/  ISETP.NE.U32.AND P4, PT, R9, RZ, PT ;  /* 0x000000ff0900720c */ /* 0x000fe20003f85070 */
[----:B--2---:R-:W-:Y:S01]  /*0610*/  @P2 FADD.FTZ R8, R18, R3 ;  /* 0x0000000312082221 */ /* 0x004fe20000010000 */
[----:B------:R-:W-:Y:S01]  /*0620*/  ISETP.LT.AND.EX P1, PT, R6, R13, PT, P1 ;  /* 0x0000000d0600720c */ /* 0x000fe20003f21310 */
[----:B------:R-:W-:Y:S01]  /*0630*/  HFMA2 R3, -RZ, RZ, 1.875, 0 ;  /* 0x3f800000ff037431 */ /* 0x000fe200000001ff */
[----:B------:R-:W-:-:S02]  /*0640*/  MOV R6, RZ ;  /* 0x000000ff00067202 */ /* 0x000fc40000000f00 */
[----:B------:R-:W-:Y:S02]  /*0650*/  SEL R10, R21, R12, P1 ;  /* 0x0000000c150a7207 */ /* 0x000fe40000800000 */
[----:B------:R-:W-:Y:S02]  /*0660*/  CS2R R12, SRZ ;  /* 0x00000000000c7805 */ /* 0x000fe4000001ff00 */
[----:B------:R-:W-:Y:S02]  /*0670*/  @P3 IADD3 R19, PT, PT, R19, 0x1, RZ ;  /* 0x0000000113133810 */ /* 0x000fe40007ffe0ff */
[----:B------:R-:W-:Y:S02]  /*0680*/  ISETP.GT.AND P1, PT, R10, R17, PT ;  /* 0x000000110a00720c */ /* 0x000fe40003f24270 */
[----:B------:R-:W-:Y:S01]  /*0690*/  SEL R4, R4, R19, !P4 ;  /* 0x0000001304047207 */ /* 0x000fe20006000000 */
[----:B------:R0:W1:Y:S10]  /*06a0*/  @P2 MUFU.RSQ R3, R8 ;  /* 0x0000000800032308 */ /* 0x0000740000001400 */
        /* <DEDUP_REMOVED lines=9> */
[----:B------:R-:W-:Y:S02]  /*0740*/  HFMA2 R24, -RZ, RZ, 0, 0 ;  /* 0x00000000ff187431 */ /* 0x000fe400000001ff */
[----:B------:R-:W-:Y:S01]  /*0750*/  IMAD.MOV.U32 R26, RZ, RZ, RZ ;  /* 0x000000ffff1a7224 */ /* 0x000fe200078e00ff */
[----:B------:R-:W-:Y:S01]  /*0760*/  MOV R28, RZ ;  /* 0x000000ff001c7202 */ /* 0x000fe20000000f00 */
[----:B------:R-:W-:Y:S01]  /*0770*/  IMAD.MOV.U32 R6, RZ, RZ, RZ ;  /* 0x000000ffff067224 */ /* 0x000fe200078e00ff */
[----:B------:R-:W-:Y:S02]  /*0780*/  ISETP.GT.U32.AND P1, PT, R5, -0x4, PT ;  /* 0xfffffffc0500780c */ /* 0x000fe40003f24070 */
[----:B------:R-:W-:Y:S02]  /*0790*/  CS2R R12, SRZ ;  /* 0x00000000000c7805 */ /* 0x000fe4000001ff00 */
[----:B------:R-:W-:-:S09]  /*07a0*/  LOP3.LUT R10, R8, 0x3, RZ, 0xc0, !PT ;  /* 0x00000003080a7812 */ /* 0x000fd200078ec0ff */
[----:B------:R-:W-:Y:S05]  /*07b0*/  @P1 BRA `(.L_x_2859) ;  /* 0x0000000800f01947 */ /* 0x000fea0003800000 */
[----:B------:R-:W-:Y:S01]  /*07c0*/  LOP3.LUT R5, R8, 0xfffffffc, RZ, 0xc0, !PT ;  /* 0xfffffffc08057812 */ /* 0x000fe200078ec0ff */
[----:B------:R-:W-:Y:S01]  /*07d0*/  VIADD R7, R17, 0x1 ;  /* 0x0000000111077836 */ /* 0x000fe20000000000 */
[----:B------:R-:W-:-:S03]  /*07e0*/  MOV R26, RZ ;  /* 0x000000ff001a7202 */ /* 0x000fc60000000f00 */
[----:B------:R-:W-:-:S07]  /*07f0*/  IMAD.MOV R5, RZ, RZ, -R5 ;  /* 0x000000ffff057224 */ /* 0x000fce00078e0a05 */
.L_x_2860:
[----:B------:R-:W0:Y:S01]  /*0800*/  @!P0 LDC.64 R18, c[0x0][0x3f8] ;  /* 0x0000fe00ff128b82 */ /* 0x000e220000000a00 */
[----:B------:R-:W-:Y:S01]  /*0810*/  @!P0 IADD3 R11, PT, PT, R7, -0x1, RZ ;  /* 0xffffffff070b8810 */ /* 0x000fe20007ffe0ff */
[----:B------:R-:W-:Y:S01]  /*0820*/  @!P0 IMAD.MOV.U32 R32, RZ, RZ, R34 ;  /* 0x000000ffff208224 */ /* 0x000fe200078e0022 */
[----:B------:R-:W-:Y:S02]  /*0830*/  @!P0 MOV R33, R9 ;  /* 0x0000000900218202 */ /* 0x000fe40000000f00 */
[----:B------:R-:W-:-:S03]  /*0840*/  @!P0 SHF.R.S32.HI R17, RZ, 0x1f, R11 ;  /* 0x0000001fff118819 */ /* 0x000fc6000001140b */
[----:B------:R-:W2:Y:S08]  /*0850*/  @!P0 LDC.64 R20, c[0x0][0x3a0] ;  /* 0x0000e800ff148b82 */ /* 0x000eb00000000a00 */
[----:B------:R-:W3:Y:S01]  /*0860*/  @!P0 LDC.64 R22, c[0x0][0x398] ;  /* 0x0000e600ff168b82 */ /* 0x000ee20000000a00 */
[-C--:B0-----:R-:W-:Y:S02]  /*0870*/  @!P0 IMAD R36, R17, R18.reuse, RZ ;  /* 0x0000001211248224 */ /* 0x081fe400078e02ff */
[----:B------:R-:W-:-:S04]  /*0880*/  @!P0 IMAD.WIDE.U32 R32, R11, R18, R32 ;  /* 0x000000120b208225 */ /* 0x000fc800078e0020 */
[----:B------:R-:W-:Y:S02]  /*0890*/  @!P0 IMAD R17, R11, R19, R36 ;  /* 0x000000130b118224 */ /* 0x000fe400078e0224 */
[C---:B------:R-:W-:Y:S01]  /*08a0*/  @!P0 IMAD.SHL.U32 R11, R32.reuse, 0x2, RZ ;  /* 0x00000002200b8824 */ /* 0x040fe200078e00ff */
[----:B------:R-:W0:Y:S02]  /*08b0*/  @!P0 LDC.64 R18, c[0x0][0x3f8] ;  /* 0x0000fe00ff128b82 */ /* 0x000e240000000a00 */
[----:B------:R-:W-:Y:S02]  /*08c0*/  @!P0 IADD3 R17, PT, PT, R33, R17, RZ ;  /* 0x0000001121118210 */ /* 0x000fe40007ffe0ff */
[C---:B--2---:R-:W-:Y:S02]  /*08d0*/  @!P0 IADD3 R20, P1, PT, R11.reuse, R20, RZ ;  /* 0x000000140b148210 */ /* 0x044fe40007f3e0ff */
[----:B------:R-:W-:Y:S02]  /*08e0*/  @!P0 SHF.L.U64.HI R32, R32, 0x1, R17 ;  /* 0x0000000120208819 */ /* 0x000fe40000010211 */
[----:B---3--:R-:W-:-:S03]  /*08f0*/  @!P0 IADD3 R22, P2, PT, R11, R22, RZ ;  /* 0x000000160b168210 */ /* 0x008fc60007f5e0ff */
[C---:B------:R-:W-:Y:S01]  /*0900*/  @!P0 IMAD.X R21, R32.reuse, 0x1, R21, P1 ;  /* 0x0000000120158824 */ /* 0x040fe200008e0615 */
[----:B------:R-:W-:-:S04]  /*0910*/  @!P0 IADD3.X R23, PT, PT, R32, R23, RZ, P2, !PT ;  /* 0x0000001720178210 */ /* 0x000fc800017fe4ff */
[----:B------:R-:W2:Y:S04]  /*0920*/  @!P0 LDG.E R20, desc[UR4][R20.64] ;  /* 0x0000000414148981 */ /* 0x000ea8000c1e1900 */
[----:B------:R3:W4:Y:S01]  /*0930*/  @!P0 LDG.E R22, desc[UR4][R22.64] ;  /* 0x0000000416168981 */ /* 0x000722000c1e1900 */
[----:B------:R-:W-:Y:S02]  /*0940*/  PRMT R25, RZ, 0x7610, R25 ;  /* 0x00007610ff197816 */ /* 0x000fe40000000019 */
[----:B------:R-:W-:Y:S02]  /*0950*/  PRMT R17, RZ, 0x7610, R17 ;  /* 0x00007610ff117816 */ /* 0x000fe40000000011 */
[----:B------:R-:W-:Y:S02]  /*0960*/  PRMT R27, RZ, 0x7610, R27 ;  /* 0x00007610ff1b7816 */ /* 0x000fe4000000001b */
[----:B------:R-:W-:-:S02]  /*0970*/  PRMT R11, RZ, 0x7610, R11 ;  /* 0x00007610ff0b7816 */ /* 0x000fc4000000000b */
[----:B------:R-:W-:Y:S01]  /*0980*/  @!P0 SHF.R.S32.HI R29, RZ, 0x1f, R7 ;  /* 0x0000001fff1d8819 */ /* 0x000fe20000011407 */
[----:B---3--:R-:W-:-:S04]  /*0990*/  @!P0 IMAD.MOV.U32 R23, RZ, RZ, R9 ;  /* 0x000000ffff178224 */ /* 0x008fc800078e0009 */
[----:B0-----:R-:W-:-:S04]  /*09a0*/  @!P0 IMAD R32, R29, R18, RZ ;  /* 0x000000121d208224 */ /* 0x001fc800078e02ff */
[----:B------:R-:W-:Y:S01]  /*09b0*/  @!P0 IMAD R19, R7, R19, R32 ;  /* 0x0000001307138224 */ /* 0x000fe200078e0220 */
[C---:B--2---:R-:W-:Y:S02]  /*09c0*/  @!P0 PRMT R25, R20.reuse, 0x7610, R25 ;  /* 0x0000761014198816 */ /* 0x044fe40000000019 */
[----:B------:R-:W-:Y:S02]  /*09d0*/  @!P0 PRMT R17, R20, 0x7632, R17 ;  /* 0x0000763214118816 */ /* 0x000fe40000000011 */
[----:B------:R-:W0:Y:S01]  /*09e0*/  @!P0 LDC.64 R20, c[0x0][0x3a0] ;  /* 0x0000e800ff148b82 */ /* 0x000e220000000a00 */
[C---:B----4-:R-:W-:Y:S01]  /*09f0*/  @!P0 PRMT R27, R22.reuse, 0x7610, R27 ;  /* 0x00007610161b8816 */ /* 0x050fe2000000001b */
[----:B------:R-:W-:Y:S01]  /*0a00*/  IMAD.U32 R25, R25, 0x10000, RZ ;  /* 0x0001000019197824 */ /* 0x000fe200078e00ff */
[----:B------:R-:W-:Y:S02]  /*0a10*/  @!P0 PRMT R11, R22, 0x7632, R11 ;  /* 0x00007632160b8816 */ /* 0x000fe4000000000b */
[----:B------:R-:W-:-:S02]  /*0a20*/  @!P0 MOV R22, R34 ;  /* 0x0000002200168202 */ /* 0x000fc40000000f00 */
[----:B------:R-:W-:-:S03]  /*0a30*/  SHF.L.U32 R27, R27, 0x10, RZ ;  /* 0x000000101b1b7819 */ /* 0x000fc600000006ff */
[----:B------:R-:W-:-:S04]  /*0a40*/  @!P0 IMAD.WIDE.U32 R36, R7, R18, R22 ;  /* 0x0000001207248225 */ /* 0x000fc800078e0016 */
[----:B------:R-:W-:Y:S01]  /*0a50*/  FADD.FTZ R18, -R16, R25 ;  /* 0x0000001910127221 */ /* 0x000fe20000010100 */
[----:B------:R-:W2:Y:S01]  /*0a60*/  @!P0 LDC.64 R22, c[0x0][0x3f8] ;  /* 0x0000fe00ff168b82 */ /* 0x000ea20000000a00 */
[----:B------:R-:W-:Y:S01]  /*0a70*/  FADD.FTZ R6, R27, R6 ;  /* 0x000000061b067221 */ /* 0x000fe20000010000 */
[----:B------:R-:W-:Y:S01]  /*0a80*/  @!P0 IMAD.IADD R29, R37, 0x1, R19 ;  /* 0x00000001251d8824 */ /* 0x000fe200078e0213 */
[----:B------:R-:W-:Y:S01]  /*0a90*/  @!P0 SHF.L.U32 R37, R36, 0x1, RZ ;  /* 0x0000000124258819 */ /* 0x000fe200000006ff */
[----:B-1----:R-:W-:-:S03]  /*0aa0*/  FMUL.FTZ R25, R18, R3 ;  /* 0x0000000312197220 */ /* 0x002fc60000410000 */
[----:B------:R-:W-:Y:S01]  /*0ab0*/  @!P0 SHF.L.U64.HI R32, R36, 0x1, R29 ;  /* 0x0000000124208819 */ /* 0x000fe2000001021d */
[----:B------:R-:W-:Y:S02]  /*0ac0*/  @!P0 VIADD R29, R7, 0x1 ;  /* 0x00000001071d8836 */ /* 0x000fe40000000000 */
[C---:B------:R-:W-:Y:S01]  /*0ad0*/  FFMA.FTZ R24, R27.reuse, R25, R24 ;  /* 0x000000191b187223 */ /* 0x040fe20000010018 */
[----:B------:R-:W-:Y:S01]  /*0ae0*/  FMUL.FTZ R27, R27, R2 ;  /* 0x000000021b1b7220 */ /* 0x000fe20000410000 */
[----:B------:R-:W1:Y:S01]  /*0af0*/  @!P0 LDC.64 R18, c[0x0][0x398] ;  /* 0x0000e600ff128b82 */ /* 0x000e620000000a00 */
[----:B0-----:R-:W-:Y:S02]  /*0b00*/  @!P0 IADD3 R20, P1, PT, R37, R20, RZ ;  /* 0x0000001425148210 */ /* 0x001fe40007f3e0ff */
[----:B------:R-:W-:Y:S01]  /*0b10*/  @!P0 SHF.R.S32.HI R33, RZ, 0x1f, R29 ;  /* 0x0000001fff218819 */ /* 0x000fe2000001141d */
[----:B------:R-:W-:Y:S01]  /*0b20*/  FFMA.FTZ R25, R25, R27, R28 ;  /* 0x0000001b19197223 */ /* 0x000fe2000001001c */
[----:B------:R-:W-:-:S05]  /*0b30*/  @!P0 IADD3.X R21, PT, PT, R32, R21, RZ, P1, !PT ;  /* 0x0000001520158210 */ /* 0x000fca0000ffe4ff */
[----:B------:R0:W3:Y:S01]  /*0b40*/  @!P0 LDG.E R28, desc[UR4][R20.64] ;  /* 0x00000004141c8981 */ /* 0x0000e2000c1e1900 */
[-C--:B--2---:R-:W-:Y:S01]  /*0b50*/  @!P0 IMAD R36, R33, R22.reuse, RZ ;  /* 0x0000001621248224 */ /* 0x084fe200078e02ff */
[----:B0-----:R-:W-:Y:S01]  /*0b60*/  @!P0 MOV R21, R9 ;  /* 0x0000000900158202 */ /* 0x001fe20000000f00 */
[----:B------:R-:W-:Y:S02]  /*0b70*/  @!P0 IMAD.MOV.U32 R20, RZ, RZ, R34 ;  /* 0x000000ffff148224 */ /* 0x000fe400078e0022 */
[C---:B------:R-:W-:Y:S02]  /*0b80*/  @!P0 IMAD R23, R29.reuse, R23, R36 ;  /* 0x000000171d178224 */ /* 0x040fe400078e0224 */
[----:B------:R-:W-:-:S04]  /*0b90*/  @!P0 IMAD.WIDE.U32 R20, R29, R22, R20 ;  /* 0x000000161d148225 */ /* 0x000fc800078e0014 */
[----:B------:R-:W-:Y:S01]  /*0ba0*/  @!P0 IMAD.IADD R23, R21, 0x1, R23 ;  /* 0x0000000115178824 */ /* 0x000fe200078e0217 */
[----:B------:R-:W-:-:S04]  /*0bb0*/  @!P0 SHF.L.U32 R33, R20, 0x1, RZ ;  /* 0x0000000114218819 */ /* 0x000fc800000006ff */
[----:B------:R-:W-:Y:S02]  /*0bc0*/  @!P0 SHF.L.U64.HI R29, R20, 0x1, R23 ;  /* 0x00000001141d8819 */ /* 0x000fe40000010217 */
[----:B------:R-:W0:Y:S08]  /*0bd0*/  @!P0 LDC.64 R22, c[0x0][0x398] ;  /* 0x0000e600ff168b82 */ /* 0x000e300000000a00 */
[----:B------:R-:W2:Y:S01]  /*0be0*/  @!P0 LDC.64 R20, c[0x0][0x3a0] ;  /* 0x0000e800ff148b82 */ /* 0x000ea20000000a00 */
[----:B-1----:R-:W-:-:S05]  /*0bf0*/  @!P0 IADD3 R36, P1, PT, R37, R18, RZ ;  /* 0x0000001225248210 */ /* 0x002fca0007f3e0ff */
[----:B------:R-:W-:Y:S02]  /*0c00*/  @!P0 IMAD.X R37, R32, 0x1, R19, P1 ;  /* 0x0000000120258824 */ /* 0x000fe400008e0613 */
[----:B------:R-:W1:Y:S03]  /*0c10*/  @!P0 LDC.64 R18, c[0x0][0x3f8] ;  /* 0x0000fe00ff128b82 */ /* 0x000e660000000a00 */
[----:B------:R-:W4:Y:S01]  /*0c20*/  @!P0 LDG.E R36, desc[UR4][R36.64] ;  /* 0x0000000424248981 */ /* 0x000f22000c1e1900 */
[C---:B0-----:R-:W-:Y:S02]  /*0c30*/  @!P0 IADD3 R32, P2, PT, R33.reuse, R22, RZ ;  /* 0x0000001621208210 */ /* 0x041fe40007f5e0ff */
[----:B--2---:R-:W-:-:S03]  /*0c40*/  @!P0 IADD3 R20, P1, PT, R33, R20, RZ ;  /* 0x0000001421148210 */ /* 0x004fc60007f3e0ff */
[C---:B------:R-:W-:Y:S01]  /*0c50*/  @!P0 IMAD.X R33, R29.reuse, 0x1, R23, P2 ;  /* 0x000000011d218824 */ /* 0x040fe200010e0617 */
[----:B------:R-:W-:Y:S02]  /*0c60*/  @!P0 IADD3.X R21, PT, PT, R29, R21, RZ, P1, !PT ;  /* 0x000000151d158210 */ /* 0x000fe40000ffe4ff */
[----:B------:R-:W-:Y:S02]  /*0c70*/  @!P0 IADD3 R29, PT, PT, R7, 0x2, RZ ;  /* 0x00000002071d8810 */ /* 0x000fe40007ffe0ff */
[----:B------:R-:W2:Y:S02]  /*0c80*/  @!P0 LDG.E R32, desc[UR4][R32.64] ;  /* 0x0000000420208981 */ /* 0x000ea4000c1e1900 */
[----:B------:R-:W-:Y:S02]  /*0c90*/  @!P0 SHF.R.S32.HI R23, RZ, 0x1f, R29 ;  /* 0x0000001fff178819 */ /* 0x000fe4000001141d */
[----:B------:R0:W5:Y:S03]  /*0ca0*/  @!P0 LDG.E R22, desc[UR4][R20.64] ;  /* 0x0000000414168981 */ /* 0x000166000c1e1900 */
[----:B-1----:R-:W-:Y:S01]  /*0cb0*/  @!P0 IMAD R23, R23, R18, RZ ;  /* 0x0000001217178224 */ /* 0x002fe200078e02ff */
[----:B0-----:R-:W-:Y:S01]  /*0cc0*/  @!P0 MOV R21, R9 ;  /* 0x0000000900158202 */ /* 0x001fe20000000f00 */
[----:B------:R-:W-:-:S02]  /*0cd0*/  @!P0 IMAD.MOV.U32 R20, RZ, RZ, R34 ;  /* 0x000000ffff148224 */ /* 0x000fc400078e0022 */
[C---:B------:R-:W-:Y:S02]  /*0ce0*/  @!P0 IMAD R23, R29.reuse, R19, R23 ;  /* 0x000000131d178224 */ /* 0x040fe400078e0217 */
        /* <DEDUP_REMOVED lines=11> */
[----:B------:R0:W2:Y:S01]  /*0da0*/  @!P0 LDG.E R20, desc[UR4][R20.64] ;  /* 0x0000000414148981 */ /* 0x0000a2000c1e1900 */
[----:B------:R-:W-:-:S04]  /*0db0*/  IMAD.U32 R17, R17, 0x10000, RZ ;  /* 0x0001000011117824 */ /* 0x000fc800078e00ff */
[----:B------:R-:W-:Y:S01]  /*0dc0*/  FADD.FTZ R23, -R16, R17 ;  /* 0x0000001110177221 */ /* 0x000fe20000010100 */
[----:B------:R-:W-:Y:S02]  /*0dd0*/  SHF.L.U32 R17, R11, 0x10, RZ ;  /* 0x000000100b117819 */ /* 0x000fe400000006ff */
[----:B------:R-:W-:Y:S01]  /*0de0*/  PRMT R11, RZ, 0x7610, R11 ;  /* 0x00007610ff0b7816 */ /* 0x000fe2000000000b */
[----:B------:R-:W-:Y:S01]  /*0df0*/  FADD.FTZ R27, R27, R26 ;  /* 0x0000001a1b1b7221 */ /* 0x000fe20000010000 */
[----:B0-----:R-:W-:Y:S01]  /*0e00*/  PRMT R21, RZ, 0x7610, R21 ;  /* 0x00007610ff157816 */ /* 0x001fe20000000015 */
[----:B------:R-:W-:Y:S01]  /*0e10*/  FMUL.FTZ R23, R23, R3 ;  /* 0x0000000317177220 */ /* 0x000fe20000410000 */
[C---:B------:R-:W-:Y:S01]  /*0e20*/  FMUL.FTZ R26, R17.reuse, R0 ;  /* 0x00000000111a7220 */ /* 0x040fe20000410000 */
[----:B------:R-:W-:Y:S02]  /*0e30*/  PRMT R19, RZ, 0x7610, R19 ;  /* 0x00007610ff137816 */ /* 0x000fe40000000013 */
[----:B------:R-:W-:Y:S01]  /*0e40*/  FFMA.FTZ R12, R17, R23, R12 ;  /* 0x00000017110c7223 */ /* 0x000fe2000001000c */
[----:B------:R-:W-:Y:S01]  /*0e50*/  FFMA.FTZ R25, R23, R26, R25 ;  /* 0x0000001a17197223 */ /* 0x000fe20000010019 */
[----:B------:R-:W-:Y:S01]  /*0e60*/  FADD.FTZ R13, R17, R13 ;  /* 0x0000000d110d7221 */ /* 0x000fe20000010000 */
[--C-:B------:R-:W-:Y:S01]  /*0e70*/  FADD.FTZ R17, R26, R27.reuse ;  /* 0x0000001b1a117221 */ /* 0x100fe20000010000 */
[----:B------:R-:W-:-:S02]  /*0e80*/  PRMT R27, RZ, 0x7610, R27 ;  /* 0x00007610ff1b7816 */ /* 0x000fc4000000001b */
[----:B------:R-:W-:-:S04]  /*0e90*/  IADD3 R5, PT, PT, R5, 0x4, RZ ;  /* 0x0000000405057810 */ /* 0x000fc80007ffe0ff */
[----:B------:R-:W-:Y:S02]  /*0ea0*/  ISETP.NE.AND P1, PT, R5, RZ, PT ;  /* 0x000000ff0500720c */ /* 0x000fe40003f25270 */
[----:B------:R-:W-:Y:S02]  /*0eb0*/  IADD3 R7, PT, PT, R7, 0x4, RZ ;  /* 0x0000000407077810 */ /* 0x000fe40007ffe0ff */
[----:B---3--:R-:W-:-:S05]  /*0ec0*/  @!P0 PRMT R11, R28, 0x7610, R11 ;  /* 0x000076101c0b8816 */ /* 0x008fca000000000b */
[----:B------:R-:W-:Y:S01]  /*0ed0*/  IMAD.U32 R23, R11, 0x10000, RZ ;  /* 0x000100000b177824 */ /* 0x000fe200078e00ff */
[----:B------:R-:W-:-:S03]  /*0ee0*/  @!P0 PRMT R19, R28, 0x7632, R19 ;  /* 0x000076321c138816 */ /* 0x000fc60000000013 */
[----:B------:R-:W-:Y:S01]  /*0ef0*/  FADD.FTZ R26, -R16, R23 ;  /* 0x00000017101a7221 */ /* 0x000fe20000010100 */
[----:B------:R-:W-:Y:S01]  /*0f00*/  PRMT R11, RZ, 0x7610, R11 ;  /* 0x00007610ff0b7816 */ /* 0x000fe2000000000b */
[----:B------:R-:W-:Y:S02]  /*0f10*/  IMAD.U32 R23, R19, 0x10000, RZ ;  /* 0x0001000013177824 */ /* 0x000fe400078e00ff */
[----:B------:R-:W-:Y:S01]  /*0f20*/  FMUL.FTZ R26, R26, R3 ;  /* 0x000000031a1a7220 */ /* 0x000fe20000410000 */
[----:B----4-:R-:W-:-:S04]  /*0f30*/  @!P0 PRMT R21, R36, 0x7610, R21 ;  /* 0x0000761024158816 */ /* 0x010fc80000000015 */
[----:B------:R-:W-:-:S05]  /*0f40*/  SHF.L.U32 R21, R21, 0x10, RZ ;  /* 0x0000001015157819 */ /* 0x000fca00000006ff */
[C---:B------:R-:W-:Y:S01]  /*0f50*/  FMUL.FTZ R28, R21.reuse, R2 ;  /* 0x00000002151c7220 */ /* 0x040fe20000410000 */
[----:B------:R-:W-:Y:S01]  /*0f60*/  @!P0 PRMT R11, R36, 0x7632, R11 ;  /* 0x00007632240b8816 */ /* 0x000fe2000000000b */
[----:B------:R-:W-:Y:S02]  /*0f70*/  FFMA.FTZ R24, R21, R26, R24 ;  /* 0x0000001a15187223 */ /* 0x000fe40000010018 */
[----:B------:R-:W-:Y:S01]  /*0f80*/  FADD.FTZ R19, R17, R28 ;  /* 0x0000001c11137221 */ /* 0x000fe20000010000 */
[----:B------:R-:W-:Y:S01]  /*0f90*/  FFMA.FTZ R25, R26, R28, R25 ;  /* 0x0000001c1a197223 */ /* 0x000fe20000010019 */
[----:B------:R-:W-:Y:S01]  /*0fa0*/  PRMT R17, RZ, 0x7610, R17 ;  /* 0x00007610ff117816 */ /* 0x000fe20000000011 */
[----:B------:R-:W-:Y:S01]  /*0fb0*/  FADD.FTZ R6, R6, R21 ;  /* 0x0000001506067221 */ /* 0x000fe20000010000 */
[----:B------:R-:W-:Y:S01]  /*0fc0*/  FADD.FTZ R26, -R16, R23 ;  /* 0x00000017101a7221 */ /* 0x000fe20000010100 */
[----:B------:R-:W-:Y:S02]  /*0fd0*/  PRMT R21, RZ, 0x7610, R21 ;  /* 0x00007610ff157816 */ /* 0x000fe40000000015 */
[----:B-----5:R-:W-:-:S02]  /*0fe0*/  @!P0 PRMT R27, R22, 0x7610, R27 ;  /* 0x00007610161b8816 */ /* 0x020fc4000000001b */
[----:B------:R-:W-:Y:S02]  /*0ff0*/  SHF.L.U32 R11, R11, 0x10, RZ ;  /* 0x000000100b0b7819 */ /* 0x000fe400000006ff */
[----:B------:R-:W-:Y:S01]  /*1000*/  @!P0 PRMT R17, R22, 0x7632, R17 ;  /* 0x0000763216118816 */ /* 0x000fe20000000011 */
[----:B------:R-:W-:Y:S02]  /*1010*/  IMAD.U32 R27, R27, 0x10000, RZ ;  /* 0x000100001b1b7824 */ /* 0x000fe400078e00ff */
[----:B------:R-:W-:Y:S01]  /*1020*/  FMUL.FTZ R22, R26, R3 ;  /* 0x000000031a167220 */ /* 0x000fe20000410000 */
[----:B--2---:R-:W-:Y:S01]  /*1030*/  @!P0 PRMT R21, R32, 0x7610, R21 ;  /* 0x0000761020158816 */ /* 0x004fe20000000015 */
[----:B------:R-:W-:Y:S01]  /*1040*/  FADD.FTZ R13, R13, R11 ;  /* 0x0000000b0d0d7221 */ /* 0x000fe20000010000 */
[----:B------:R-:W-:Y:S01]  /*1050*/  FADD.FTZ R28, -R16, R27 ;  /* 0x0000001b101c7221 */ /* 0x000fe20000010100 */
[C---:B------:R-:W-:Y:S01]  /*1060*/  FFMA.FTZ R12, R11.reuse, R22, R12 ;  /* 0x000000160b0c7223 */ /* 0x040fe2000001000c */
[----:B------:R-:W-:Y:S01]  /*1070*/  FMUL.FTZ R26, R11, R0 ;  /* 0x000000000b1a7220 */ /* 0x000fe20000410000 */
[----:B------:R-:W-:-:S02]  /*1080*/  PRMT R11, RZ, 0x7610, R11 ;  /* 0x00007610ff0b7816 */ /* 0x000fc4000000000b */
[----:B------:R-:W-:Y:S01]  /*1090*/  SHF.L.U32 R23, R21, 0x10, RZ ;  /* 0x0000001015177819 */ /* 0x000fe200000006ff */
[----:B------:R-:W-:Y:S02]  /*10a0*/  IMAD.U32 R21, R17, 0x10000, RZ ;  /* 0x0001000011157824 */ /* 0x000fe400078e00ff */
[----:B------:R-:W-:Y:S01]  /*10b0*/  FMUL.FTZ R28, R28, R3 ;  /* 0x000000031c1c7220 */ /* 0x000fe20000410000 */
[----:B------:R-:W-:Y:S01]  /*10c0*/  PRMT R17, RZ, 0x7610, R17 ;  /* 0x00007610ff117816 */ /* 0x000fe20000000011 */
[----:B------:R-:W-:Y:S01]  /*10d0*/  FFMA.FTZ R25, R22, R26, R25 ;  /* 0x0000001a16197223 */ /* 0x000fe20000010019 */
[----:B------:R-:W-:Y:S01]  /*10e0*/  @!P0 PRMT R11, R32, 0x7632, R11 ;  /* 0x00007632200b8816 */ /* 0x000fe2000000000b */
[----:B------:R-:W-:Y:S01]  /*10f0*/  FADD.FTZ R19, R26, R19 ;  /* 0x000000131a137221 */ /* 0x000fe20000010000 */
[----:B------:R-:W-:Y:S01]  /*1100*/  FADD.FTZ R22, -R16, R21 ;  /* 0x0000001510167221 */ /* 0x000fe20000010100 */
[----:B------:R-:W-:Y:S01]  /*1110*/  FADD.FTZ R6, R6, R23 ;  /* 0x0000001706067221 */ /* 0x000fe20000010000 */
[C---:B------:R-:W-:Y:S01]  /*1120*/  FFMA.FTZ R24, R23.reuse, R28, R24 ;  /* 0x0000001c17187223 */ /* 0x040fe20000010018 */
[----:B------:R-:W-:Y:S01]  /*1130*/  FMUL.FTZ R26, R23, R2 ;  /* 0x00000002171a7220 */ /* 0x000fe20000410000 */
[----:B------:R-:W-:-:S02]  /*1140*/  PRMT R21, RZ, 0x7610, R21 ;  /* 0x00007610ff157816 */ /* 0x000fc40000000015 */
[----:B------:R-:W-:Y:S01]  /*1150*/  PRMT R23, RZ, 0x7610, R23 ;  /* 0x00007610ff177816 */ /* 0x000fe20000000017 */
[----:B------:R-:W-:Y:S01]  /*1160*/  FMUL.FTZ R22, R22, R3 ;  /* 0x0000000316167220 */ /* 0x000fe20000410000 */
[----:B------:R-:W-:Y:S01]  /*1170*/  SHF.L.U32 R11, R11, 0x10, RZ ;  /* 0x000000100b0b7819 */ /* 0x000fe200000006ff */
[----:B------:R-:W-:Y:S01]  /*1180*/  FADD.FTZ R19, R19, R26 ;  /* 0x0000001a13137221 */ /* 0x000fe20000010000 */
[----:B------:R-:W-:-:S03]  /*1190*/  FFMA.FTZ R25, R28, R26, R25 ;  /* 0x0000001a1c197223 */ /* 0x000fc60000010019 */
[----:B------:R-:W-:Y:S01]  /*11a0*/  FADD.FTZ R13, R13, R11 ;  /* 0x0000000b0d0d7221 */ /* 0x000fe20000010000 */
[C---:B------:R-:W-:Y:S01]  /*11b0*/  FFMA.FTZ R12, R11.reuse, R22, R12 ;  /* 0x000000160b0c7223 */ /* 0x040fe2000001000c */
[----:B------:R-:W-:Y:S01]  /*11c0*/  FMUL.FTZ R11, R11, R0 ;  /* 0x000000000b0b7220 */ /* 0x000fe20000410000 */
[----:B------:R-:W-:Y:S02]  /*11d0*/  @!P0 PRMT R17, R18, 0x7610, R17 ;  /* 0x0000761012118816 */ /* 0x000fe40000000011 */
[----:B------:R-:W-:-:S03]  /*11e0*/  PRMT R18, RZ, 0x7610, R18 ;  /* 0x00007610ff127816 */ /* 0x000fc60000000012 */
[----:B------:R-:W-:Y:S01]  /*11f0*/  IMAD.U32 R17, R17, 0x10000, RZ ;  /* 0x0001000011117824 */ /* 0x000fe200078e00ff */
[----:B------:R-:W-:Y:S02]  /*1200*/  @!P0 PRMT R21, R18, 0x7632, R21 ;  /* 0x0000763212158816 */ /* 0x000fe40000000015 */
[C---:B------:R-:W-:Y:S02]  /*1210*/  @!P0 PRMT R23, R20.reuse, 0x7610, R23 ;  /* 0x0000761014178816 */ /* 0x040fe40000000017 */
[----:B------:R-:W-:Y:S01]  /*1220*/  @!P0 PRMT R18, R20, 0x7632, R18 ;  /* 0x0000763214128816 */ /* 0x000fe20000000012 */
[----:B------:R-:W-:Y:S01]  /*1230*/  FADD.FTZ R20, -R16, R17 ;  /* 0x0000001110147221 */ /* 0x000fe20000010100 */
[----:B------:R-:W-:Y:S01]  /*1240*/  SHF.L.U32 R21, R21, 0x10, RZ ;  /* 0x0000001015157819 */ /* 0x000fe200000006ff */
[----:B------:R-:W-:Y:S02]  /*1250*/  IMAD.U32 R23, R23, 0x10000, RZ ;  /* 0x0001000017177824 */ /* 0x000fe400078e00ff */
[----:B------:R-:W-:Y:S01]  /*1260*/  FADD.FTZ R19, R11, R19 ;  /* 0x000000130b137221 */ /* 0x000fe20000010000 */
[----:B------:R-:W-:Y:S01]  /*1270*/  FFMA.FTZ R11, R22, R11, R25 ;  /* 0x0000000b160b7223 */ /* 0x000fe20000010019 */
[----:B------:R-:W-:-:S02]  /*1280*/  IMAD.U32 R17, R18, 0x10000, RZ ;  /* 0x0001000012117824 */ /* 0x000fc400078e00ff */
[-C--:B------:R-:W-:Y:S01]  /*1290*/  FMUL.FTZ R20, R20, R3.reuse ;  /* 0x0000000314147220 */ /* 0x080fe20000410000 */
        /* <DEDUP_REMOVED lines=14> */
.L_x_2859:
        /* <DEDUP_REMOVED lines=14> */
[----:B------:R-:W-:-:S04]  /*1460*/  @!P0 IMAD.WIDE.U32 R18, R17, UR6, R8 ;  /* 0x0000000611128c25 */ /* 0x000fc8000f8e0008 */
[----:B------:R-:W-:Y:S02]  /*1470*/  @!P0 IMAD R7, R17, UR7, R22 ;  /* 0x0000000711078c24 */ /* 0x000fe4000f8e0216 */
[----:B------:R-:W-:-:S03]  /*1480*/  @!P0 IMAD.SHL.U32 R5, R18, 0x2, RZ ;  /* 0x0000000212058824 */ /* 0x000fc600078e00ff */
[----:B------:R-:W-:-:S04]  /*1490*/  @!P0 IADD3 R7, PT, PT, R19, R7, RZ ;  /* 0x0000000713078210 */ /* 0x000fc80007ffe0ff */
[----:B------:R-:W-:Y:S02]  /*14a0*/  @!P0 SHF.L.U64.HI R8, R18, 0x1, R7 ;  /* 0x0000000112088819 */ /* 0x000fe40000010207 */
[C---:B0-----:R-:W-:Y:S01]  /*14b0*/  @!P0 IADD3 R22, P2, PT, R5.reuse, R20, RZ ;  /* 0x0000001405168210 */ /* 0x041fe20007f5e0ff */
[----:B------:R-:W0:Y:S04]  /*14c0*/  @!P0 LDC.64 R18, c[0x0][0x3a0] ;  /* 0x0000e800ff128b82 */ /* 0x000e280000000a00 */
[----:B------:R-:W-:Y:S01]  /*14d0*/  @!P0 IMAD.X R23, R8, 0x1, R21, P2 ;  /* 0x0000000108178824 */ /* 0x000fe200010e0615 */
[----:B--2---:R-:W-:-:S03]  /*14e0*/  @!P0 IADD3 R10, P3, PT, R5, R10, RZ ;  /* 0x0000000a050a8210 */ /* 0x004fc60007f7e0ff */
[----:B------:R-:W2:Y:S01]  /*14f0*/  @!P0 LDC.64 R20, c[0x0][0x398] ;  /* 0x0000e600ff148b82 */ /* 0x000ea20000000a00 */
[----:B------:R-:W-:Y:S01]  /*1500*/  @!P0 IADD3 R5, PT, PT, R17, 0x1, RZ ;  /* 0x0000000111058810 */ /* 0x000fe20007ffe0ff */
[----:B------:R-:W3:Y:S01]  /*1510*/  @!P0 LDG.E R22, desc[UR4][R22.64] ;  /* 0x0000000416168981 */ /* 0x000ee2000c1e1900 */
[----:B------:R-:W-:Y:S02]  /*1520*/  @!P0 IMAD.X R11, R8, 0x1, R11, P3 ;  /* 0x00000001080b8824 */ /* 0x000fe400018e060b */
[----:B------:R-:W-:Y:S02]  /*1530*/  @!P0 SHF.R.S32.HI R7, RZ, 0x1f, R5 ;  /* 0x0000001fff078819 */ /* 0x000fe40000011405 */
[----:B------:R-:W-:Y:S01]  /*1540*/  @!P0 MOV R8, R34 ;  /* 0x0000002200088202 */ /* 0x000fe20000000f00 */
[----:B------:R-:W4:Y:S02]  /*1550*/  @!P0 LDG.E R10, desc[UR4][R10.64] ;  /* 0x000000040a0a8981 */ /* 0x000f24000c1e1900 */
[----:B------:R-:W-:-:S02]  /*1560*/  @!P0 IMAD R36, R7, UR6, RZ ;  /* 0x0000000607248c24 */ /* 0x000fc4000f8e02ff */
[----:B------:R-:W-:-:S04]  /*1570*/  @!P0 IMAD.WIDE.U32 R32, R5, UR6, R8 ;  /* 0x0000000605208c25 */ /* 0x000fc8000f8e0008 */
[----:B------:R-:W-:Y:S01]  /*1580*/  @!P0 IMAD R7, R5, UR7, R36 ;  /* 0x0000000705078c24 */ /* 0x000fe2000f8e0224 */
[----:B------:R-:W-:-:S03]  /*1590*/  @!P0 SHF.L.U32 R5, R32, 0x1, RZ ;  /* 0x0000000120058819 */ /* 0x000fc600000006ff */
[----:B------:R-:W-:Y:S01]  /*15a0*/  @!P0 IMAD.IADD R7, R33, 0x1, R7 ;  /* 0x0000000121078824 */ /* 0x000fe200078e0207 */
[----:B0-----:R-:W-:-:S04]  /*15b0*/  @!P0 IADD3 R18, P2, PT, R5, R18, RZ ;  /* 0x0000001205128210 */ /* 0x001fc80007f5e0ff */
[----:B------:R-:W-:Y:S02]  /*15c0*/  @!P0 SHF.L.U64.HI R32, R32, 0x1, R7 ;  /* 0x0000000120208819 */ /* 0x000fe40000010207 */
[----:B--2---:R-:W-:-:S03]  /*15d0*/  @!P0 IADD3 R20, P3, PT, R5, R20, RZ ;  /* 0x0000001405148210 */ /* 0x004fc60007f7e0ff */
[C---:B------:R-:W-:Y:S01]  /*15e0*/  @!P0 IMAD.X R19, R32.reuse, 0x1, R19, P2 ;  /* 0x0000000120138824 */ /* 0x040fe200010e0613 */
[----:B------:R-:W-:-:S04]  /*15f0*/  @!P0 IADD3.X R21, PT, PT, R32, R21, RZ, P3, !PT ;  /* 0x0000001520158210 */ /* 0x000fc80001ffe4ff */
[----:B------:R-:W2:Y:S04]  /*1600*/  @!P0 LDG.E R18, desc[UR4][R18.64] ;  /* 0x0000000412128981 */ /* 0x000ea8000c1e1900 */
[----:B------:R0:W5:Y:S01]  /*1610*/  @!P0 LDG.E R20, desc[UR4][R20.64] ;  /* 0x0000000414148981 */ /* 0x000162000c1e1900 */
[----:B------:R-:W-:Y:S02]  /*1620*/  PRMT R5, RZ, 0x7610, R5 ;  /* 0x00007610ff057816 */ /* 0x000fe40000000005 */
[----:B------:R-:W-:Y:S02]  /*1630*/  PRMT R7, RZ, 0x7610, R7 ;  /* 0x00007610ff077816 */ /* 0x000fe40000000007 */
[----:B0-----:R-:W-:Y:S01]  /*1640*/  PRMT R21, RZ, 0x7610, R21 ;  /* 0x00007610ff157816 */ /* 0x001fe20000000015 */
[----:B------:R-:W-:Y:S01]  /*1650*/  VIADD R17, R17, 0x2 ;  /* 0x0000000211117836 */ /* 0x000fe20000000000 */
[----:B---3--:R-:W-:-:S05]  /*1660*/  @!P0 PRMT R5, R22, 0x7610, R5 ;  /* 0x0000761016058816 */ /* 0x008fca0000000005 */
[----:B------:R-:W-:Y:S01]  /*1670*/  IMAD.U32 R11, R5, 0x10000, RZ ;  /* 0x00010000050b7824 */ /* 0x000fe200078e00ff */
[----:B----4-:R-:W-:Y:S02]  /*1680*/  @!P0 PRMT R7, R10, 0x7610, R7 ;  /* 0x000076100a078816 */ /* 0x010fe40000000007 */
[----:B------:R-:W-:Y:S01]  /*1690*/  PRMT R5, RZ, 0x7610, R5 ;  /* 0x00007610ff057816 */ /* 0x000fe20000000005 */
[----:B------:R-:W-:Y:S01]  /*16a0*/  FADD.FTZ R8, -R16, R11 ;  /* 0x0000000b10087221 */ /* 0x000fe20000010100 */
[----:B------:R-:W-:Y:S02]  /*16b0*/  SHF.L.U32 R23, R7, 0x10, RZ ;  /* 0x0000001007177819 */ /* 0x000fe400000006ff */
[----:B------:R-:W-:Y:S01]  /*16c0*/  @!P0 PRMT R5, R22, 0x7632, R5 ;  /* 0x0000763216058816 */ /* 0x000fe20000000005 */
[----:B-1----:R-:W-:Y:S02]  /*16d0*/  FMUL.FTZ R11, R8, R3 ;  /* 0x00000003080b7220 */ /* 0x002fe40000410000 */
[C---:B------:R-:W-:Y:S01]  /*16e0*/  FMUL.FTZ R19, R23.reuse, R2 ;  /* 0x0000000217137220 */ /* 0x040fe20000410000 */
[----:B------:R-:W-:Y:S01]  /*16f0*/  PRMT R7, RZ, 0x7610, R7 ;  /* 0x00007610ff077816 */ /* 0x000fe20000000007 */
[----:B------:R-:W-:-:S02]  /*1700*/  FFMA.FTZ R24, R23, R11, R24 ;  /* 0x0000000b17187223 */ /* 0x000fc40000010018 */
[----:B------:R-:W-:Y:S01]  /*1710*/  FFMA.FTZ R28, R11, R19, R28 ;  /* 0x000000130b1c7223 */ /* 0x000fe2000001001c */
[--C-:B------:R-:W-:Y:S01]  /*1720*/  FADD.FTZ R26, R26, R19.reuse ;  /* 0x000000131a1a7221 */ /* 0x100fe20000010000 */
[----:B------:R-:W-:Y:S01]  /*1730*/  IMAD.U32 R11, R5, 0x10000, RZ ;  /* 0x00010000050b7824 */ /* 0x000fe200078e00ff */
[----:B------:R-:W-:Y:S02]  /*1740*/  PRMT R19, RZ, 0x7610, R19 ;  /* 0x00007610ff137816 */ /* 0x000fe40000000013 */
[----:B------:R-:W-:Y:S01]  /*1750*/  @!P0 PRMT R7, R10, 0x7632, R7 ;  /* 0x000076320a078816 */ /* 0x000fe20000000007 */
[----:B------:R-:W-:Y:S01]  /*1760*/  FADD.FTZ R8, -R16, R11 ;  /* 0x0000000b10087221 */ /* 0x000fe20000010100 */
[----:B------:R-:W-:Y:S02]  /*1770*/  PRMT R10, RZ, 0x7610, R10 ;  /* 0x00007610ff0a7816 */ /* 0x000fe4000000000a */
[----:B------:R-:W-:Y:S01]  /*1780*/  SHF.L.U32 R7, R7, 0x10, RZ ;  /* 0x0000001007077819 */ /* 0x000fe200000006ff */
[----:B------:R-:W-:Y:S01]  /*1790*/  FMUL.FTZ R11, R8, R3 ;  /* 0x00000003080b7220 */ /* 0x000fe20000410000 */
[----:B--2---:R-:W-:-:S02]  /*17a0*/  @!P0 PRMT R19, R18, 0x7610, R19 ;  /* 0x0000761012138816 */ /* 0x004fc40000000013 */
[----:B------:R-:W-:Y:S02]  /*17b0*/  PRMT R5, RZ, 0x7610, R5 ;  /* 0x00007610ff057816 */ /* 0x000fe40000000005 */
[----:B------:R-:W-:Y:S01]  /*17c0*/  @!P0 PRMT R10, R18, 0x7632, R10 ;  /* 0x00007632120a8816 */ /* 0x000fe2000000000a */
[----:B------:R-:W-:Y:S01]  /*17d0*/  IMAD.U32 R19, R19, 0x10000, RZ ;  /* 0x0001000013137824 */ /* 0x000fe200078e00ff */
[----:B-----5:R-:W-:Y:S01]  /*17e0*/  @!P0 PRMT R21, R20, 0x7610, R21 ;  /* 0x0000761014158816 */ /* 0x020fe20000000015 */
[----:B------:R-:W-:Y:S01]  /*17f0*/  FADD.FTZ R13, R13, R7 ;  /* 0x000000070d0d7221 */ /* 0x000fe20000010000 */
[C---:B------:R-:W-:Y:S01]  /*1800*/  FFMA.FTZ R12, R7.reuse, R11, R12 ;  /* 0x0000000b070c7223 */ /* 0x040fe2000001000c */
[----:B------:R-:W-:Y:S01]  /*1810*/  FADD.FTZ R6, R6, R23 ;  /* 0x0000001706067221 */ /* 0x000fe20000010000 */
[----:B------:R-:W-:Y:S01]  /*1820*/  FMUL.FTZ R7, R7, R0 ;  /* 0x0000000007077220 */ /* 0x000fe20000410000 */
[----:B------:R-:W-:Y:S01]  /*1830*/  @!P0 PRMT R5, R20, 0x7632, R5 ;  /* 0x0000763214058816 */ /* 0x000fe20000000005 */
[----:B------:R-:W-:Y:S01]  /*1840*/  FADD.FTZ R8, -R16, R19 ;  /* 0x0000001310087221 */ /* 0x000fe20000010100 */
[----:B------:R-:W-:Y:S01]  /*1850*/  SHF.L.U32 R23, R10, 0x10, RZ ;  /* 0x000000100a177819 */ /* 0x000fe200000006ff */
[----:B------:R-:W-:-:S02]  /*1860*/  IMAD.U32 R21, R21, 0x10000, RZ ;  /* 0x0001000015157824 */ /* 0x000fc400078e00ff */
[----:B------:R-:W-:Y:S01]  /*1870*/  FADD.FTZ R19, R7, R26 ;  /* 0x0000001a07137221 */ /* 0x000fe20000010000 */
[----:B------:R-:W-:Y:S01]  /*1880*/  FFMA.FTZ R28, R11, R7, R28 ;  /* 0x000000070b1c7223 */ /* 0x000fe2000001001c */
[----:B------:R-:W-:Y:S01]  /*1890*/  SHF.L.U32 R5, R5, 0x10, RZ ;  /* 0x0000001005057819 */ /* 0x000fe200000006ff */
[----:B------:R-:W-:Y:S01]  /*18a0*/  FMUL.FTZ R7, R8, R3 ;  /* 0x0000000308077220 */ /* 0x000fe20000410000 */
[----:B------:R-:W-:Y:S01]  /*18b0*/  FADD.FTZ R8, -R16, R23 ;  /* 0x0000001710087221 */ /* 0x000fe20000010100 */
[C---:B------:R-:W-:Y:S02]  /*18c0*/  FMUL.FTZ R10, R21.reuse, R2 ;  /* 0x00000002150a7220 */ /* 0x040fe40000410000 */
[----:B------:R-:W-:Y:S01]  /*18d0*/  FFMA.FTZ R24, R21, R7, R24 ;  /* 0x0000000715187223 */ /* 0x000fe20000010018 */
[----:B------:R-:W-:Y:S01]  /*18e0*/  FMUL.FTZ R11, R5, R0 ;  /* 0x00000000050b7220 */ /* 0x000fe20000410000 */
[----:B------:R-:W-:Y:S01]  /*18f0*/  FMUL.FTZ R8, R8, R3 ;  /* 0x0000000308087220 */ /* 0x000fe20000410000 */
[----:B------:R-:W-:Y:S01]  /*1900*/  FADD.FTZ R26, R19, R10 ;  /* 0x0000000a131a7221 */ /* 0x000fe20000010000 */
[----:B------:R-:W-:Y:S01]  /*1910*/  FFMA.FTZ R7, R7, R10, R28 ;  /* 0x0000000a07077223 */ /* 0x000fe2000001001c */
[----:B------:R-:W-:Y:S01]  /*1920*/  FADD.FTZ R6, R6, R21 ;  /* 0x0000001506067221 */ /* 0x000fe20000010000 */
[----:B------:R-:W-:Y:S01]  /*1930*/  FADD.FTZ R13, R13, R5 ;  /* 0x000000050d0d7221 */ /* 0x000fe20000010000 */
[----:B------:R-:W-:Y:S01]  /*1940*/  FFMA.FTZ R12, R5, R8, R12 ;  /* 0x00000008050c7223 */ /* 0x000fe2000001000c */
[----:B------:R-:W-:Y:S01]  /*1950*/  FADD.FTZ R26, R11, R26 ;  /* 0x0000001a0b1a7221 */ /* 0x000fe20000010000 */
[----:B------:R-:W-:-:S07]  /*1960*/  FFMA.FTZ R28, R8, R11, R7 ;  /* 0x0000000b081c7223 */ /* 0x000fce0000010007 */
.L_x_2861:
        /* <DEDUP_REMOVED lines=30> */
.L_x_2863:
[----:B------:R-:W-:Y:S05]  /*1b50*/  BSYNC.RECONVERGENT B0 ;  /* 0x0000000000007941 */ /* 0x000fea0003800200 */
.L_x_2862:
[----:B------:R-:W-:Y:S01]  /*1b60*/  IMAD.U32 R7, R7, 0x10000, RZ ;  /* 0x0001000007077824 */ /* 0x000fe200078e00ff */
[----:B------:R-:W-:Y:S01]  /*1b70*/  SHF.L.U32 R5, R5, 0x10, RZ ;  /* 0x0000001005057819 */ /* 0x000fe200000006ff */
[----:B------:R-:W-:Y:S01]  /*1b80*/  IMAD.U32 R9, R18, 0x10000, RZ ;  /* 0x0001000012097824 */ /* 0x000fe200078e00ff */
[----:B------:R-:W-:Y:S01]  /*1b90*/  SHF.L.U32 R17, R17, 0x10, RZ ;  /* 0x0000001011117819 */ /* 0x000fe200000006ff */
[C---:B------:R-:W-:Y:S02]  /*1ba0*/  FADD.FTZ R8, -R16.reuse, R7 ;  /* 0x0000000710087221 */ /* 0x040fe40000010100 */
[----:B------:R-:W-:Y:S01]  /*1bb0*/  FADD.FTZ R16, -R16, R5 ;  /* 0x0000000510107221 */ /* 0x000fe20000010100 */
[----:B------:R-:W-:Y:S01]  /*1bc0*/  FADD.FTZ R6, R6, R9 ;  /* 0x0000000906067221 */ /* 0x000fe20000010000 */
[-C--:B-1----:R-:W-:Y:S01]  /*1bd0*/  FMUL.FTZ R5, R8, R3.reuse ;  /* 0x0000000308057220 */ /* 0x082fe20000410000 */
[----:B------:R-:W-:Y:S01]  /*1be0*/  FMUL.FTZ R7, R17, R0 ;  /* 0x0000000011077220 */ /* 0x000fe20000410000 */
[----:B------:R-:W-:Y:S01]  /*1bf0*/  FMUL.FTZ R16, R16, R3 ;  /* 0x0000000310107220 */ /* 0x000fe20000410000 */
[C---:B------:R-:W-:Y:S01]  /*1c00*/  FMUL.FTZ R3, R9.reuse, R2 ;  /* 0x0000000209037220 */ /* 0x040fe20000410000 */
[----:B------:R-:W-:Y:S01]  /*1c10*/  FFMA.FTZ R24, R9, R5, R24 ;  /* 0x0000000509187223 */ /* 0x000fe20000010018 */
[----:B------:R-:W-:Y:S01]  /*1c20*/  FADD.FTZ R13, R13, R17 ;  /* 0x000000110d0d7221 */ /* 0x000fe20000010000 */
[----:B------:R-:W-:Y:S01]  /*1c30*/  FFMA.FTZ R12, R17, R16, R12 ;  /* 0x00000010110c7223 */ /* 0x000fe2000001000c */
[----:B------:R-:W-:Y:S01]  /*1c40*/  FADD.FTZ R26, R26, R3 ;  /* 0x000000031a1a7221 */ /* 0x000fe20000010000 */
[----:B------:R-:W-:-:S03]  /*1c50*/  FFMA.FTZ R3, R5, R3, R28 ;  /* 0x0000000305037223 */ /* 0x000fc6000001001c */
[----:B------:R-:W-:Y:S01]  /*1c60*/  FADD.FTZ R26, R7, R26 ;  /* 0x0000001a071a7221 */ /* 0x000fe20000010000 */
[----:B------:R-:W-:Y:S01]  /*1c70*/  FFMA.FTZ R28, R16, R7, R3 ;  /* 0x00000007101c7223 */ /* 0x000fe20000010003 */
[----:B------:R-:W-:Y:S06]  /*1c80*/  BRA `(.L_x_2857) ;  /* 0x0000000c002c7947 */ /* 0x000fec0003800000 */
.L_x_2858:
[C---:B------:R-:W-:Y:S01]  /*1c90*/  IMAD.IADD R6, R10.reuse, 0x1, -R17 ;  /* 0x000000010a067824 */ /* 0x040fe200078e0a11 */
[----:B------:R-:W-:Y:S01]  /*1ca0*/  IADD3 R8, PT, PT, R10, -0x1, RZ ;  /* 0xffffffff0a087810 */ /* 0x000fe20007ffe0ff */
[----:B------:R-:W-:Y:S01]  /*1cb0*/  IMAD.MOV.U32 R26, RZ, RZ, RZ ;  /* 0x000000ffff1a7224 */ /* 0x000fe200078e00ff */
[----:B------:R-:W-:Y:S01]  /*1cc0*/  CS2R R12, SRZ ;  /* 0x00000000000c7805 */ /* 0x000fe2000001ff00 */
[----:B------:R-:W-:Y:S01]  /*1cd0*/  IMAD.MOV.U32 R28, RZ, RZ, RZ ;  /* 0x000000ffff1c7224 */ /* 0x000fe200078e00ff */
[----:B------:R-:W-:Y:S01]  /*1ce0*/  LOP3.LUT R6, R6, 0x1, RZ, 0xc0, !PT ;  /* 0x0000000106067812 */ /* 0x000fe200078ec0ff */
[----:B------:R-:W-:Y:S01]  /*1cf0*/  IMAD.MOV.U32 R24, RZ, RZ, RZ ;  /* 0x000000ffff187224 */ /* 0x000fe200078e00ff */
[----:B------:R-:W-:Y:S02]  /*1d00*/  ISETP.NE.AND P2, PT, R17, R8, PT ;  /* 0x000000081100720c */ /* 0x000fe40003f45270 */
[----:B------:R-:W-:Y:S01]  /*1d10*/  ISETP.NE.U32.AND P1, PT, R6, 0x1, PT ;  /* 0x000000010600780c */ /* 0x000fe20003f25070 */
[----:B------:R-:W-:Y:S01]  /*1d20*/  HFMA2 R6, -RZ, RZ, 0, 0 ;  /* 0x00000000ff067431 */ /* 0x000fe200000001ff */
[----:B------:R-:W-:-:S11]  /*1d30*/  MOV R8, R17 ;  /* 0x0000001100087202 */ /* 0x000fd60000000f00 */
        /* <DEDUP_REMOVED lines=10> */
[----:B0-----:R-:W-:-:S05]  /*1de0*/  @!P0 IADD3 R12, P1, PT, R19, R12, RZ ;  /* 0x0000000c130c8210 */ /* 0x001fca0007f3e0ff */
[----:B------:R-:W-:-:S05]  /*1df0*/  @!P0 IMAD.X R13, R6, 0x1, R13, P1 ;  /* 0x00000001060d8824 */ /* 0x000fca00008e060d */
[----:B------:R-:W3:Y:S01]  /*1e00*/  @!P0 LDG.E R12, desc[UR4][R12.64] ;  /* 0x000000040c0c8981 */ /* 0x000ee2000c1e1900 */
[----:B--2---:R-:W-:-:S04]  /*1e10*/  @!P0 IADD3 R18, P1, PT, R19, R20, RZ ;  /* 0x0000001413128210 */ /* 0x004fc80007f3e0ff */
[----:B------:R-:W-:-:S05]  /*1e20*/  @!P0 IADD3.X R19, PT, PT, R6, R21, RZ, P1, !PT ;  /* 0x0000001506138210 */ /* 0x000fca0000ffe4ff */
[----:B------:R-:W2:Y:S01]  /*1e30*/  @!P0 LDG.E R18, desc[UR4][R18.64] ;  /* 0x0000000412128981 */ /* 0x000ea2000c1e1900 */
[----:B------:R-:W-:Y:S02]  /*1e40*/  PRMT R8, RZ, 0x7610, R8 ;  /* 0x00007610ff087816 */ /* 0x000fe40000000008 */
[----:B------:R-:W-:Y:S02]  /*1e50*/  PRMT R6, RZ, 0x7610, R6 ;  /* 0x00007610ff067816 */ /* 0x000fe40000000006 */
[C---:B---3--:R-:W-:Y:S02]  /*1e60*/  @!P0 PRMT R8, R12.reuse, 0x7610, R8 ;  /* 0x000076100c088816 */ /* 0x048fe40000000008 */
[----:B------:R-:W-:-:S03]  /*1e70*/  @!P0 PRMT R6, R12, 0x7632, R6 ;  /* 0x000076320c068816 */ /* 0x000fc60000000006 */
[----:B------:R-:W-:Y:S01]  /*1e80*/  IMAD.U32 R11, R8, 0x10000, RZ ;  /* 0x00010000080b7824 */ /* 0x000fe200078e00ff */
[----:B------:R-:W-:Y:S02]  /*1e90*/  SHF.L.U32 R21, R6, 0x10, RZ ;  /* 0x0000001006157819 */ /* 0x000fe400000006ff */
[----:B------:R-:W-:Y:S01]  /*1ea0*/  PRMT R8, RZ, 0x7610, R8 ;  /* 0x00007610ff087816 */ /* 0x000fe20000000008 */
[C---:B------:R-:W-:Y:S01]  /*1eb0*/  FADD.FTZ R24, -R16.reuse, R11 ;  /* 0x0000000b10187221 */ /* 0x040fe20000010100 */
[----:B------:R-:W-:Y:S01]  /*1ec0*/  PRMT R6, RZ, 0x7610, R6 ;  /* 0x00007610ff067816 */ /* 0x000fe20000000006 */
[----:B------:R-:W-:Y:S01]  /*1ed0*/  FADD.FTZ R12, -R16, R21 ;  /* 0x00000015100c7221 */ /* 0x000fe20000010100 */
[----:B--2---:R-:W-:Y:S01]  /*1ee0*/  @!P0 PRMT R8, R18, 0x7610, R8 ;  /* 0x0000761012088816 */ /* 0x004fe20000000008 */
[-C--:B-1----:R-:W-:Y:S01]  /*1ef0*/  FMUL.FTZ R24, R24, R3.reuse ;  /* 0x0000000318187220 */ /* 0x082fe20000410000 */
[----:B------:R-:W-:Y:S01]  /*1f00*/  @!P0 PRMT R6, R18, 0x7632, R6 ;  /* 0x0000763212068816 */ /* 0x000fe20000000006 */
[----:B------:R-:W-:-:S02]  /*1f10*/  FMUL.FTZ R12, R12, R3 ;  /* 0x000000030c0c7220 */ /* 0x000fc40000410000 */
[----:B------:R-:W-:Y:S01]  /*1f20*/  FFMA.FTZ R11, R24, R2, R7 ;  /* 0x00000002180b7223 */ /* 0x000fe20000010007 */
[----:B------:R-:W-:Y:S02]  /*1f30*/  IMAD.U32 R8, R8, 0x10000, RZ ;  /* 0x0001000008087824 */ /* 0x000fe400078e00ff */
[----:B------:R-:W-:Y:S01]  /*1f40*/  FFMA.FTZ R13, R12, R0, R5 ;  /* 0x000000000c0d7223 */ /* 0x000fe20000010005 */
[----:B------:R-:W-:Y:S01]  /*1f50*/  SHF.L.U32 R6, R6, 0x10, RZ ;  /* 0x0000001006067819 */ /* 0x000fe200000006ff */
        /* <DEDUP_REMOVED lines=10> */
[----:B------:R-:W-:-:S04]  /*2000*/  FFMA.FTZ R11, R11, R18, 1 ;  /* 0x3f8000000b0b7423 */ /* 0x000fc80000010012 */
[----:B------:R-:W-:Y:S01]  /*2010*/  FMUL.FTZ R11, R8, R11 ;  /* 0x0000000b080b7220 */ /* 0x000fe20000410000 */
[----:B------:R-:W-:Y:S02]  /*2020*/  VIADD R8, R17, 0x1 ;  /* 0x0000000111087836 */ /* 0x000fe40000000000 */
[----:B-1----:R-:W-:Y:S01]  /*2030*/  FADD.FTZ R22, -R23, 1 ;  /* 0x3f80000017167421 */ /* 0x002fe20000010100 */
[----:B------:R-:W-:Y:S01]  /*2040*/  FMUL.FTZ R6, R6, R23 ;  /* 0x0000001706067220 */ /* 0x000fe20000410000 */
[----:B------:R-:W-:Y:S02]  /*2050*/  FMUL.FTZ R19, R11, R2 ;  /* 0x000000020b137220 */ /* 0x000fe40000410000 */
[----:B------:R-:W-:Y:S02]  /*2060*/  FFMA.FTZ R13, R13, R22, 1 ;  /* 0x3f8000000d0d7423 */ /* 0x000fe40000010016 */
[----:B------:R-:W-:Y:S01]  /*2070*/  FFMA.FTZ R23, R24, R19, RZ ;  /* 0x0000001318177223 */ /* 0x000fe200000100ff */
[----:B------:R-:W-:Y:S01]  /*2080*/  FADD.FTZ R26, RZ, R19 ;  /* 0x00000013ff1a7221 */ /* 0x000fe20000010000 */
[----:B------:R-:W-:Y:S01]  /*2090*/  FMUL.FTZ R13, R6, R13 ;  /* 0x0000000d060d7220 */ /* 0x000fe20000410000 */
[----:B------:R-:W-:Y:S01]  /*20a0*/  FFMA.FTZ R24, R24, R11, RZ ;  /* 0x0000000b18187223 */ /* 0x000fe200000100ff */
[----:B------:R-:W-:-:S02]  /*20b0*/  FADD.FTZ R6, RZ, R11 ;  /* 0x0000000bff067221 */ /* 0x000fc40000010000 */
[----:B------:R-:W-:-:S04]  /*20c0*/  FMUL.FTZ R21, R13, R0 ;  /* 0x000000000d157220 */ /* 0x000fc80000410000 */
[C---:B------:R-:W-:Y:S01]  /*20d0*/  FFMA.FTZ R28, R12.reuse, R21, R23 ;  /* 0x000000150c1c7223 */ /* 0x040fe20000010017 */
[----:B------:R-:W-:Y:S01]  /*20e0*/  FFMA.FTZ R12, R12, R13, RZ ;  /* 0x0000000d0c0c7223 */ /* 0x000fe200000100ff */
[----:B------:R-:W-:Y:S01]  /*20f0*/  FADD.FTZ R26, R21, R26 ;  /* 0x0000001a151a7221 */ /* 0x000fe20000010000 */
[----:B------:R-:W-:-:S07]  /*2100*/  FADD.FTZ R13, RZ, R13 ;  /* 0x0000000dff0d7221 */ /* 0x000fce0000010000 */
.L_x_2864:
[----:B------:R-:W-:Y:S05]  /*2110*/  @!P2 BRA `(.L_x_2857) ;  /* 0x000000080008a947 */ /* 0x000fea0003800000 */
[----:B------:R-:W-:-:S07]  /*2120*/  IADD3 R17, PT, PT, R8, -R10, RZ ;  /* 0x8000000a08117210 */ /* 0x000fce0007ffe0ff */
.L_x_2865:
[----:B------:R-:W0:Y:S01]  /*2130*/  @!P0 LDC.64 R10, c[0x0][0x3f8] ;  /* 0x0000fe00ff0a8b82 */ /* 0x000e220000000a00 */
[----:B------:R-:W-:Y:S01]  /*2140*/  @!P0 SHF.R.S32.HI R19, RZ, 0x1f, R8 ;  /* 0x0000001fff138819 */ /* 0x000fe20000011408 */
[----:B------:R-:W-:-:S06]  /*2150*/  @!P0 IMAD.MOV.U32 R18, RZ, RZ, R34 ;  /* 0x000000ffff128224 */ /* 0x000fcc00078e0022 */
[----:B------:R-:W2:Y:S01]  /*2160*/  @!P0 LDC.64 R20, c[0x0][0x3a0] ;  /* 0x0000e800ff148b82 */ /* 0x000ea20000000a00 */
[----:B0-----:R-:W-:Y:S01]  /*2170*/  @!P0 IMAD R22, R19, R10, RZ ;  /* 0x0000000a13168224 */ /* 0x001fe200078e02ff */
[----:B------:R-:W-:-:S03]  /*2180*/  @!P0 MOV R19, R9 ;  /* 0x0000000900138202 */ /* 0x000fc60000000f00 */
[C---:B------:R-:W-:Y:S02]  /*2190*/  @!P0 IMAD R11, R8.reuse, R11, R22 ;  /* 0x0000000b080b8224 */ /* 0x040fe400078e0216 */
[----:B------:R-:W-:-:S04]  /*21a0*/  @!P0 IMAD.WIDE.U32 R18, R8, R10, R18 ;  /* 0x0000000a08128225 */ /* 0x000fc800078e0012 */
[C---:B------:R-:W-:Y:S01]  /*21b0*/  @!P0 IMAD.SHL.U32 R25, R18.reuse, 0x2, RZ ;  /* 0x0000000212198824 */ /* 0x040fe200078e00ff */
[----:B------:R-:W-:Y:S02]  /*21c0*/  @!P0 IADD3 R19, PT, PT, R19, R11, RZ ;  /* 0x0000000b13138210 */ /* 0x000fe40007ffe0ff */
[----:B------:R-:W0:Y:S02]  /*21d0*/  @!P0 LDC.64 R10, c[0x0][0x3f8] ;  /* 0x0000fe00ff0a8b82 */ /* 0x000e240000000a00 */
[----:B--2---:R-:W-:Y:S02]  /*21e0*/  @!P0 IADD3 R22, P1, PT, R25, R20, RZ ;  /* 0x0000001419168210 */ /* 0x004fe40007f3e0ff */
[----:B------:R-:W-:Y:S02]  /*21f0*/  @!P0 SHF.L.U64.HI R30, R18, 0x1, R19 ;  /* 0x00000001121e8819 */ /* 0x000fe40000010213 */
[----:B------:R-:W-:Y:S02]  /*2200*/  @!P0 IADD3 R27, PT, PT, R8, 0x1, RZ ;  /* 0x00000001081b8810 */ /* 0x000fe40007ffe0ff */
[----:B------:R-:W2:Y:S01]  /*2210*/  @!P0 LDC.64 R18, c[0x0][0x3a0] ;  /* 0x0000e800ff128b82 */ /* 0x000ea20000000a00 */
[----:B------:R-:W-:-:S05]  /*2220*/  @!P0 IMAD.X R23, R30, 0x1, R21, P1 ;  /* 0x000000011e178824 */ /* 0x000fca00008e0615 */
[----:B------:R3:W4:Y:S01]  /*2230*/  @!P0 LDG.E R22, desc[UR4][R22.64] ;  /* 0x0000000416168981 */ /* 0x000722000c1e1900 */
[----:B------:R-:W-:Y:S01]  /*2240*/  @!P0 SHF.R.S32.HI R21, RZ, 0x1f, R27 ;  /* 0x0000001fff158819 */ /* 0x000fe2000001141b */
[----:B------:R-:W-:-:S04]  /*2250*/  @!P0 IMAD.MOV.U32 R20, RZ, RZ, R34 ;  /* 0x000000ffff148224 */ /* 0x000fc800078e0022 */
[----:B0-----:R-:W-:Y:S01]  /*2260*/  @!P0 IMAD R32, R21, R10, RZ ;  /* 0x0000000a15208224 */ /* 0x001fe200078e02ff */
[----:B------:R-:W-:-:S03]  /*2270*/  @!P0 MOV R21, R9 ;  /* 0x0000000900158202 */ /* 0x000fc60000000f00 */
[----:B------:R-:W-:-:S04]  /*2280*/  @!P0 IMAD.WIDE.U32 R20, R27, R10, R20 ;  /* 0x0000000a1b148225 */ /* 0x000fc800078e0014 */
[----:B------:R-:W-:Y:S02]  /*2290*/  @!P0 IMAD R27, R27, R11, R32 ;  /* 0x0000000b1b1b8224 */ /* 0x000fe400078e0220 */
[----:B------:R-:W0:Y:S02]  /*22a0*/  @!P0 LDC.64 R10, c[0x0][0x398] ;  /* 0x0000e600ff0a8b82 */ /* 0x000e240000000a00 */
[----:B------:R-:W-:Y:S01]  /*22b0*/  @!P0 IMAD.IADD R21, R21, 0x1, R27 ;  /* 0x0000000115158824 */ /* 0x000fe200078e021b */
[----:B------:R-:W-:-:S04]  /*22c0*/  @!P0 SHF.L.U32 R27, R20, 0x1, RZ ;  /* 0x00000001141b8819 */ /* 0x000fc800000006ff */
[----:B------:R-:W-:Y:S02]  /*22d0*/  @!P0 SHF.L.U64.HI R32, R20, 0x1, R21 ;  /* 0x0000000114208819 */ /* 0x000fe40000010215 */
[----:B--2---:R-:W-:-:S05]  /*22e0*/  @!P0 IADD3 R18, P1, PT, R27, R18, RZ ;  /* 0x000000121b128210 */ /* 0x004fca0007f3e0ff */
[----:B------:R-:W-:-:S05]  /*22f0*/  @!P0 IMAD.X R19, R32, 0x1, R19, P1 ;  /* 0x0000000120138824 */ /* 0x000fca00008e0613 */
[----:B------:R-:W2:Y:S01]  /*2300*/  @!P0 LDG.E R18, desc[UR4][R18.64] ;  /* 0x0000000412128981 */ /* 0x000ea2000c1e1900 */
[----:B0-----:R-:W-:-:S04]  /*2310*/  @!P0 IADD3 R20, P1, PT, R25, R10, RZ ;  /* 0x0000000a19148210 */ /* 0x001fc80007f3e0ff */
[----:B------:R-:W-:Y:S02]  /*2320*/  @!P0 IADD3.X R21, PT, PT, R30, R11, RZ, P1, !PT ;  /* 0x0000000b1e158210 */ /* 0x000fe40000ffe4ff */
[----:B------:R-:W0:Y:S03]  /*2330*/  @!P0 LDC.64 R10, c[0x0][0x398] ;  /* 0x0000e600ff0a8b82 */ /* 0x000e260000000a00 */
[----:B------:R5:W2:Y:S01]  /*2340*/  @!P0 LDG.E R20, desc[UR4][R20.64] ;  /* 0x0000000414148981 */ /* 0x000aa2000c1e1900 */
[----:B0-----:R-:W-:-:S05]  /*2350*/  @!P0 IADD3 R10, P1, PT, R27, R10, RZ ;  /* 0x0000000a1b0a8210 */ /* 0x001fca0007f3e0ff */
[----:B------:R-:W-:-:S05]  /*2360*/  @!P0 IMAD.X R11, R32, 0x1, R11, P1 ;  /* 0x00000001200b8824 */ /* 0x000fca00008e060b */
[----:B------:R0:W2:Y:S01]  /*2370*/  @!P0 LDG.E R10, desc[UR4][R10.64] ;  /* 0x000000040a0a8981 */ /* 0x0000a2000c1e1900 */
[----:B---3--:R-:W-:Y:S01]  /*2380*/  PRMT R23, RZ, 0x7610, R23 ;  /* 0x00007610ff177816 */ /* 0x008fe20000000017 */
[----:B------:R-:W-:Y:S01]  /*2390*/  VIADD R8, R8, 0x2 ;  /* 0x0000000208087836 */ /* 0x000fe20000000000 */
[----:B------:R-:W-:Y:S02]  /*23a0*/  PRMT R29, RZ, 0x7610, R29 ;  /* 0x00007610ff1d7816 */ /* 0x000fe4000000001d */
[----:B------:R-:W-:Y:S02]  /*23b0*/  PRMT R27, RZ, 0x7610, R27 ;  /* 0x00007610ff1b7816 */ /* 0x000fe4000000001b */
[----:B------:R-:W-:-:S04]  /*23c0*/  IADD3 R17, PT, PT, R17, 0x2, RZ ;  /* 0x0000000211117810 */ /* 0x000fc80007ffe0ff */
[----:B------:R-:W-:Y:S02]  /*23d0*/  ISETP.NE.AND P1, PT, R17, RZ, PT ;  /* 0x000000ff1100720c */ /* 0x000fe40003f25270 */
[----:B----4-:R-:W-:Y:S02]  /*23e0*/  @!P0 PRMT R23, R22, 0x7610, R23 ;  /* 0x0000761016178816 */ /* 0x010fe40000000017 */
[----:B------:R-:W-:Y:S02]  /*23f0*/  PRMT R22, RZ, 0x7610, R22 ;  /* 0x00007610ff167816 */ /* 0x000fe40000000016 */
[----:B------:R-:W-:Y:S02]  /*2400*/  SHF.L.U32 R23, R23, 0x10, RZ ;  /* 0x0000001017177819 */ /* 0x000fe400000006ff */
[----:B------:R-:W-:-:S03]  /*2410*/  @!P0 PRMT R22, R22, 0x7632, R22 ;  /* 0x0000763216168816 */ /* 0x000fc60000000016 */
[----:B------:R-:W-:Y:S02]  /*2420*/  FADD.FTZ R30, -R16, R23 ;  /* 0x00000017101e7221 */ /* 0x000fe40000010100 */
[----:B-----5:R-:W-:Y:S02]  /*2430*/  IMAD.U32 R21, R22, 0x10000, RZ ;  /* 0x0001000016157824 */ /* 0x020fe400078e00ff */
[-C--:B-1----:R-:W-:Y:S01]  /*2440*/  FMUL.FTZ R19, R30, R3.reuse ;  /* 0x000000031e137220 */ /* 0x082fe20000410000 */
[----:B------:R-:W-:Y:S01]  /*2450*/  PRMT R30, RZ, 0x7610, R30 ;  /* 0x00007610ff1e7816 */ /* 0x000fe2000000001e */
[--C-:B------:R-:W-:Y:S01]  /*2460*/  FADD.FTZ R22, -R16, R21.reuse ;  /* 0x0000001510167221 */ /* 0x100fe20000010100 */
[----:B------:R-:W-:Y:S01]  /*2470*/  PRMT R21, RZ, 0x7610, R21 ;  /* 0x00007610ff157816 */ /* 0x000fe20000000015 */
[----:B------:R-:W-:Y:S02]  /*2480*/  FFMA.FTZ R32, R19, R2, R7 ;  /* 0x0000000213207223 */ /* 0x000fe40000010007 */
[----:B0-----:R-:W-:-:S02]  /*2490*/  FMUL.FTZ R11, R22, R3 ;  /* 0x00000003160b7220 */ /* 0x001fc40000410000 */
[----:B------:R-:W-:Y:S02]  /*24a0*/  FMUL.FTZ R25, R32, -1.4426950216293334961 ;  /* 0xbfb8aa3b20197820 */ /* 0x000fe40000410000 */
[----:B------:R-:W-:-:S04]  /*24b0*/  FFMA.FTZ R23, R11, R0, R5 ;  /* 0x000000000b177223 */ /* 0x000fc80000010005 */
[----:B------:R-:W0:Y:S01]  /*24c0*/  MUFU.EX2 R25, R25 ;  /* 0x0000001900197308 */ /* 0x000e220000000800 */
[----:B------:R-:W-:-:S07]  /*24d0*/  FMUL.FTZ R22, R23, -1.4426950216293334961 ;  /* 0xbfb8aa3b17167820 */ /* 0x000fce0000410000 */
[----:B------:R-:W1:Y:S01]  /*24e0*/  MUFU.EX2 R22, R22 ;  /* 0x0000001600167308 */ /* 0x000e620000000800 */
[C---:B--2---:R-:W-:Y:S02]  /*24f0*/  @!P0 PRMT R21, R18.reuse, 0x7610, R21 ;  /* 0x0000761012158816 */ /* 0x044fe40000000015 */
[----:B------:R-:W-:Y:S01]  /*2500*/  @!P0 PRMT R30, R18, 0x7632, R30 ;  /* 0x00007632121e8816 */ /* 0x000fe2000000001e */
[----:B0-----:R-:W-:Y:S01]  /*2510*/  FADD.FTZ R31, R25, 1 ;  /* 0x3f800000191f7421 */ /* 0x001fe20000010000 */
[----:B------:R-:W-:-:S03]  /*2520*/  SHF.L.U32 R21, R21, 0x10, RZ ;  /* 0x0000001015157819 */ /* 0x000fc600000006ff */
[----:B------:R-:W0:Y:S01]  /*2530*/  MUFU.RCP R25, R31 ;  /* 0x0000001f00197308 */ /* 0x000e220000001000 */
[----:B------:R-:W-:Y:S02]  /*2540*/  IMAD.U32 R33, R30, 0x10000, RZ ;  /* 0x000100001e217824 */ /* 0x000fe400078e00ff */
[----:B------:R-:W-:-:S04]  /*2550*/  FADD.FTZ R36, -R16, R21 ;  /* 0x0000001510247221 */ /* 0x000fc80000010100 */
[-C--:B------:R-:W-:Y:S01]  /*2560*/  FMUL.FTZ R18, R36, R3.reuse ;  /* 0x0000000324127220 */ /* 0x080fe20000410000 */
[C---:B------:R-:W-:Y:S02]  /*2570*/  @!P0 PRMT R29, R20.reuse, 0x7610, R29 ;  /* 0x00007610141d8816 */ /* 0x040fe4000000001d */
[----:B------:R-:W-:Y:S01]  /*2580*/  @!P0 PRMT R27, R20, 0x7632, R27 ;  /* 0x00007632141b8816 */ /* 0x000fe2000000001b */
[----:B------:R-:W-:Y:S01]  /*2590*/  FADD.FTZ R20, -R16, R33 ;  /* 0x0000002110147221 */ /* 0x000fe20000010100 */
[----:B------:R-:W-:Y:S01]  /*25a0*/  FFMA.FTZ R21, R18, R2, R7 ;  /* 0x0000000212157223 */ /* 0x000fe20000010007 */
[----:B-1----:R-:W-:Y:S01]  /*25b0*/  FADD.FTZ R33, R22, 1 ;  /* 0x3f80000016217421 */ /* 0x002fe20000010000 */
[----:B------:R-:W-:Y:S01]  /*25c0*/  SHF.L.U32 R36, R29, 0x10, RZ ;  /* 0x000000101d247819 */ /* 0x000fe200000006ff */
[----:B------:R-:W-:Y:S01]  /*25d0*/  FMUL.FTZ R20, R20, R3 ;  /* 0x0000000314147220 */ /* 0x000fe20000410000 */
[----:B------:R-:W-:Y:S01]  /*25e0*/  FMUL.FTZ R30, R21, -1.4426950216293334961 ;  /* 0xbfb8aa3b151e7820 */ /* 0x000fe20000410000 */
[----:B0-----:R-:W-:-:S02]  /*25f0*/  FADD.FTZ R31, -R25, 1 ;  /* 0x3f800000191f7421 */ /* 0x001fc40000010100 */
[----:B------:R-:W-:Y:S01]  /*2600*/  FFMA.FTZ R22, R20, R0, R5 ;  /* 0x0000000014167223 */ /* 0x000fe20000010005 */
[----:B------:R-:W0:Y:S01]  /*2610*/  MUFU.RCP R33, R33 ;  /* 0x0000002100217308 */ /* 0x000e220000001000 */
[----:B------:R-:W-:Y:S01]  /*2620*/  FMUL.FTZ R25, R36, R25 ;  /* 0x0000001924197220 */ /* 0x000fe20000410000 */
[----:B------:R-:W-:Y:S01]  /*2630*/  FFMA.FTZ R32, R32, R31, 1 ;  /* 0x3f80000020207423 */ /* 0x000fe2000001001f */
[----:B------:R-:W-:Y:S01]  /*2640*/  FMUL.FTZ R31, R22, -1.4426950216293334961 ;  /* 0xbfb8aa3b161f7820 */ /* 0x000fe20000410000 */
[----:B------:R-:W-:-:S04]  /*2650*/  IMAD.U32 R36, R27, 0x10000, RZ ;  /* 0x000100001b247824 */ /* 0x000fc800078e00ff */
[----:B------:R-:W1:Y:S08]  /*2660*/  MUFU.EX2 R30, R30 ;  /* 0x0000001e001e7308 */ /* 0x000e700000000800 */
[----:B------:R-:W2:Y:S01]  /*2670*/  MUFU.EX2 R31, R31 ;  /* 0x0000001f001f7308 */ /* 0x000ea20000000800 */
[----:B0-----:R-:W-:Y:S01]  /*2680*/  FADD.FTZ R27, -R33, 1 ;  /* 0x3f800000211b7421 */ /* 0x001fe20000010100 */
[----:B------:R-:W-:Y:S01]  /*2690*/  FMUL.FTZ R36, R36, R33 ;  /* 0x0000002124247220 */ /* 0x000fe20000410000 */
[----:B------:R-:W-:-:S02]  /*26a0*/  FMUL.FTZ R33, R25, R32 ;  /* 0x0000002019217220 */ /* 0x000fc40000410000 */
[----:B------:R-:W-:Y:S02]  /*26b0*/  FFMA.FTZ R27, R23, R27, 1 ;  /* 0x3f800000171b7423 */ /* 0x000fe4000001001b */
[----:B------:R-:W-:Y:S01]  /*26c0*/  FFMA.FTZ R29, R19, R33, R24 ;  /* 0x00000021131d7223 */ /* 0x000fe20000010018 */
[C---:B------:R-:W-:Y:S01]  /*26d0*/  FADD.FTZ R6, R33.reuse, R6 ;  /* 0x0000000621067221 */ /* 0x040fe20000010000 */
[----:B-1----:R-:W-:Y:S01]  /*26e0*/  FADD.FTZ R37, R30, 1 ;  /* 0x3f8000001e257421 */ /* 0x002fe20000010000 */
[----:B------:R-:W-:Y:S01]  /*26f0*/  PRMT R30, RZ, 0x7610, R30 ;  /* 0x00007610ff1e7816 */ /* 0x000fe2000000001e */
[----:B------:R-:W-:Y:S01]  /*2700*/  FMUL.FTZ R33, R33, R2 ;  /* 0x0000000221217220 */ /* 0x000fe20000410000 */
[----:B------:R-:W-:Y:S01]  /*2710*/  FMUL.FTZ R27, R36, R27 ;  /* 0x0000001b241b7220 */ /* 0x000fe20000410000 */
[----:B------:R-:W0:Y:S01]  /*2720*/  MUFU.RCP R23, R37 ;  /* 0x0000002500177308 */ /* 0x000e220000001000 */
[----:B------:R-:W-:Y:S01]  /*2730*/  @!P0 PRMT R30, R10, 0x7610, R30 ;  /* 0x000076100a1e8816 */ /* 0x000fe2000000001e */
[----:B------:R-:W-:Y:S01]  /*2740*/  FFMA.FTZ R28, R19, R33, R28 ;  /* 0x00000021131c7223 */ /* 0x000fe2000001001c */
[----:B------:R-:W-:Y:S01]  /*2750*/  PRMT R10, RZ, 0x7610, R10 ;  /* 0x00007610ff0a7816 */ /* 0x000fe2000000000a */
[----:B--2---:R-:W-:Y:S01]  /*2760*/  FADD.FTZ R25, R31, 1 ;  /* 0x3f8000001f197421 */ /* 0x004fe20000010000 */
[----:B------:R-:W-:Y:S01]  /*2770*/  SHF.L.U32 R30, R30, 0x10, RZ ;  /* 0x000000101e1e7819 */ /* 0x000fe200000006ff */
[----:B------:R-:W-:Y:S01]  /*2780*/  FADD.FTZ R13, R27, R13 ;  /* 0x0000000d1b0d7221 */ /* 0x000fe20000010000 */
[----:B------:R-:W-:Y:S01]  /*2790*/  @!P0 PRMT R10, R10, 0x7632, R10 ;  /* 0x000076320a0a8816 */ /* 0x000fe2000000000a */
[----:B------:R-:W-:Y:S01]  /*27a0*/  FFMA.FTZ R19, R11, R27, R12 ;  /* 0x0000001b0b137223 */ /* 0x000fe2000001000c */
[----:B------:R-:W-:Y:S01]  /*27b0*/  FMUL.FTZ R27, R27, R0 ;  /* 0x000000001b1b7220 */ /* 0x000fe20000410000 */
[----:B------:R-:W1:Y:S01]  /*27c0*/  MUFU.RCP R25, R25 ;  /* 0x0000001900197308 */ /* 0x000e620000001000 */
[----:B------:R-:W-:Y:S01]  /*27d0*/  FADD.FTZ R26, R33, R26 ;  /* 0x0000001a211a7221 */ /* 0x000fe20000010000 */
[----:B------:R-:W-:-:S02]  /*27e0*/  IMAD.U32 R10, R10, 0x10000, RZ ;  /* 0x000100000a0a7824 */ /* 0x000fc400078e00ff */
[----:B------:R-:W-:Y:S01]  /*27f0*/  FFMA.FTZ R28, R11, R27, R28 ;  /* 0x0000001b0b1c7223 */ /* 0x000fe2000001001c */
[----:B------:R-:W-:Y:S01]  /*2800*/  FADD.FTZ R26, R27, R26 ;  /* 0x0000001a1b1a7221 */ /* 0x000fe20000010000 */
[----:B0-----:R-:W-:Y:S01]  /*2810*/  FADD.FTZ R24, -R23, 1 ;  /* 0x3f80000017187421 */ /* 0x001fe20000010100 */
[----:B------:R-:W-:-:S03]  /*2820*/  FMUL.FTZ R30, R30, R23 ;  /* 0x000000171e1e7220 */ /* 0x000fc60000410000 */
[----:B------:R-:W-:-:S04]  /*2830*/  FFMA.FTZ R21, R21, R24, 1 ;  /* 0x3f80000015157423 */ /* 0x000fc80000010018 */
[----:B------:R-:W-:Y:S01]  /*2840*/  FMUL.FTZ R21, R30, R21 ;  /* 0x000000151e157220 */ /* 0x000fe20000410000 */
[----:B-1----:R-:W-:Y:S01]  /*2850*/  FADD.FTZ R23, -R25, 1 ;  /* 0x3f80000019177421 */ /* 0x002fe20000010100 */
[----:B------:R-:W-:Y:S02]  /*2860*/  FMUL.FTZ R10, R10, R25 ;  /* 0x000000190a0a7220 */ /* 0x000fe40000410000 */
        /* <DEDUP_REMOVED lines=13> */
.L_x_2857:
[----:B------:R-:W0:Y:S01]  /*2940*/  S2R R5, SR_CgaCtaId ;  /* 0x0000000000057919 */ /* 0x000e220000008800 */
[----:B------:R-:W1:Y:S01]  /*2950*/  LDCU UR6, c[0x0][0x424] ;  /* 0x00008480ff0677ac */ /* 0x000e620008000800 */
[----:B------:R-:W-:Y:S02]  /*2960*/  MOV R0, 0x400 ;  /* 0x0000040000007802 */ /* 0x000fe40000000f00 */
[----:B------:R-:W-:Y:S01]  /*2970*/  MOV R14, RZ ;  /* 0x000000ff000e7202 */ /* 0x000fe20000000f00 */
[----:B-1----:R-:W-:-:S04]  /*2980*/  IMAD R3, R4, UR6, RZ ;  /* 0x0000000604037c24 */ /* 0x002fc8000f8e02ff */
        /* <DEDUP_REMOVED lines=22> */
[----:B------:R-:W5:Y:S04]  /*2af0*/  LDS R20, [R0+0x2c] ;  /* 0x00002c0000147984 */ /* 0x000f680000000800 */
[----:B------:R-:W1:Y:S04]  /*2b00*/  LDS R17, [R0+0x28] ;  /* 0x0000280000117984 */ /* 0x000e680000000800 */
        /* <DEDUP_REMOVED lines=13> */
[----:B-----5:R-:W-:Y:S01]  /*2be0*/  FADD.FTZ R25, R20, R25 ;  /* 0x0000001914197221 */ /* 0x020fe20000010000 */
[----:B------:R-:W-:Y:S02]  /*2bf0*/  FSEL R27, R28, R19, !P5 ;  /* 0x000000131c1b7208 */ /* 0x000fe40006800000 */
[----:B------:R-:W5:Y:S01]  /*2c00*/  LDS R7, [R0+0x4c] ;  /* 0x00004c0000077984 */ /* 0x000f620000000800 */
[----:B-1----:R-:W-:-:S03]  /*2c10*/  ISETP.NE.AND P4, PT, R17, RZ, PT ;  /* 0x000000ff1100720c */ /* 0x002fc60003f85270 */
[----:B------:R1:W5:Y:S01]  /*2c20*/  LDS R3, [R0+0x54] ;  /* 0x0000540000037984 */ /* 0x0003620000000800 */
[----:B--2---:R-:W-:Y:S01]  /*2c30*/  FADD.FTZ R27, R18, R27 ;  /* 0x0000001b121b7221 */ /* 0x004fe20000010000 */
        /* <DEDUP_REMOVED lines=9> */
[----:B---3--:R-:W-:Y:S01]  /*2cd0*/  FADD.FTZ R27, R10, R27 ;  /* 0x0000001b0a1b7221 */ /* 0x008fe20000010000 */
[----:B------:R-:W-:Y:S02]  /*2ce0*/  FSEL R2, R25, R14, !P2 ;  /* 0x0000000e19027208 */ /* 0x000fe40005000000 */
[----:B-1----:R-:W-:Y:S02]  /*2cf0*/  IADD3 R0, PT, PT, R17, R23, R8 ;  /* 0x0000001711007210 */ /* 0x002fe40007ffe008 */
[----:B------:R-:W-:Y:S01]  /*2d00*/  FSEL R28, R27, R10, !P2 ;  /* 0x0000000a1b1c7208 */ /* 0x000fe20005000000 */
[----:B----4-:R-:W-:Y:S01]  /*2d10*/  FADD.FTZ R2, R5, R2 ;  /* 0x0000000205027221 */ /* 0x010fe20000010000 */
[----:B------:R-:W-:Y:S02]  /*2d20*/  IADD3 R0, PT, PT, R9, R0, R16 ;  /* 0x0000000009007210 */ /* 0x000fe40007ffe010 */
[C---:B-----5:R-:W-:Y:S02]  /*2d30*/  ISETP.NE.AND P1, PT, R7.reuse, RZ, PT ;  /* 0x000000ff0700720c */ /* 0x060fe40003f25270 */
        /* <DEDUP_REMOVED lines=15> */
[----:B------:R-:W0:Y:S01]  /*2e30*/  SHFL.UP PT, R35, R28, 0x2, RZ ;  /* 0x044000001c237989 */ /* 0x000e2200000e00ff */
[----:B------:R-:W-:Y:S01]  /*2e40*/  IMAD.IADD R29, R30, 0x1, R29 ;  /* 0x000000011e1d7824 */ /* 0x000fe200078e021d */
[----:B------:R-:W-:Y:S02]  /*2e50*/  ISETP.GE.AND P6, PT, R33, 0x2, PT ;  /* 0x000000022100780c */ /* 0x000fe40003fc6270 */
[----:B------:R-:W1:Y:S02]  /*2e60*/  SHFL.UP PT, R37, R2, 0x2, RZ ;  /* 0x0440000002257989 */ /* 0x000e6400000e00ff */
[----:B------:R-:W-:-:S02]  /*2e70*/  ISETP.NE.AND P0, PT, R29, RZ, PT ;  /* 0x000000ff1d00720c */ /* 0x000fc40003f05270 */
[----:B------:R-:W2:Y:S01]  /*2e80*/  SHFL.UP PT, R31, R29, 0x2, RZ ;  /* 0x044000001d1f7989 */ /* 0x000ea200000e00ff */
[----:B0-----:R-:W-:Y:S01]  /*2e90*/  FADD.FTZ R35, R28, R35 ;  /* 0x000000231c237221 */ /* 0x001fe20000010000 */
[----:B-1----:R-:W-:-:S05]  /*2ea0*/  FADD.FTZ R37, R2, R37 ;  /* 0x0000002502257221 */ /* 0x002fca0000010000 */
        /* <DEDUP_REMOVED lines=40> */
.L_x_2888:
[----:B------:R-:W3:Y:S01]  /*3130*/  S2R R25, SR_CgaCtaId ;  /* 0x0000000000197919 */ /* 0x000ee20000008800 */
[----:B------:R-:W-:Y:S02]  /*3140*/  P2R R0, PR, RZ, 0x2 ;  /* 0x00000002ff007803 */ /* 0x000fe40000000000 */
[----:B------:R-:W-:Y:S01]  /*3150*/  ISETP.NE.AND P1, PT, R32, RZ, PT ;  /* 0x000000ff2000720c */ /* 0x000fe20003f25270 */
[----:B------:R-:W4:Y:S01]  /*3160*/  S2R R27, SR_TID.X ;  /* 0x00000000001b7919 */ /* 0x000f220000002100 */
[----:B------:R-:W-:-:S11]  /*3170*/  PLOP3.LUT P0, PT, PT, PT, PT, 0x80, 0x8 ;  /* 0x000000000008781c */ /* 0x000fd60003f0f070 */
[----:B------:R-:W-:-:S04]  /*3180*/  @P1 ISETP.NE.AND P6, PT, R8, RZ, PT ;  /* 0x000000ff0800120c */ /* 0x000fc80003fc5270 */
[----:B------:R-:W-:Y:S02]  /*3190*/  @P1 PLOP3.LUT P0, PT, P6, PT, PT, 0x80, 0x8 ;  /* 0x000000000008181c */ /* 0x000fe4000370f070 */
[----:B------:R-:W-:Y:S02]  /*31a0*/  ISETP.NE.AND P6, PT, R32, RZ, PT ;  /* 0x000000ff2000720c */ /* 0x000fe40003fc5270 */
[----:B------:R-:W-:Y:S02]  /*31b0*/  ISETP.NE.AND P1, PT, R0, RZ, PT ;  /* 0x000000ff0000720c */ /* 0x000fe40003f25270 */
[----:B------:R-:W-:-:S04]  /*31c0*/  MOV R0, 0x400 ;  /* 0x0000040000007802 */ /* 0x000fc80000000f00 */
[----:B---3--:R-:W-:-:S03]  /*31d0*/  LEA R0, R25, R0, 0x18 ;  /* 0x0000000019007211 */ /* 0x008fc600078ec0ff */
[----:B0-----:R-:W-:Y:S01]  /*31e0*/  @!P0 FADD.FTZ R26, R28, R26 ;  /* 0x0000001a1c1a8221 */ /* 0x001fe20000010000 */
[----:B-1----:R-:W-:Y:S01]  /*31f0*/  @!P0 FADD.FTZ R22, R2, R22 ;  /* 0x0000001602168221 */ /* 0x002fe20000010000 */
[----:B--2---:R-:W-:Y:S01]  /*3200*/  @P6 IADD3 R8, PT, PT, R29, R8, RZ ;  /* 0x000000081d086210 */ /* 0x004fe20007ffe0ff */
[----:B----4-:R-:W-:Y:S02]  /*3210*/  IMAD R27, R27, 0x54, R0 ;  /* 0x000000541b1b7824 */ /* 0x010fe400078e0200 */
[----:B------:R-:W-:Y:S01]  /*3220*/  @!P5 FADD.FTZ R21, R21, R26 ;  /* 0x0000001a1515d221 */ /* 0x000fe20000010000 */
[----:B------:R-:W-:Y:S01]  /*3230*/  @!P5 FADD.FTZ R19, R19, R22 ;  /* 0x000000161313d221 */ /* 0x000fe20000010000 */
[----:B------:R-:W-:Y:S02]  /*3240*/  IMAD.IADD R0, R23, 0x1, R8 ;  /* 0x0000000117007824 */ /* 0x000fe400078e0208 */
[----:B------:R-:W-:Y:S01]  /*3250*/  @!P4 FADD.FTZ R20, R20, R21 ;  /* 0x000000151414c221 */ /* 0x000fe20000010000 */
[----:B------:R-:W-:Y:S01]  /*3260*/  @!P4 FADD.FTZ R18, R18, R19 ;  /* 0x000000131212c221 */ /* 0x000fe20000010000 */
[----:B------:R-:W-:Y:S01]  /*3270*/  STS [R27+0x10], R8 ;  /* 0x000010081b007388 */ /* 0x000fe20000000800 */
[----:B------:R-:W-:Y:S01]  /*3280*/  IADD3 R17, PT, PT, R17, R0, RZ ;  /* 0x0000000011117210 */ /* 0x000fe20007ffe0ff */
[----:B------:R-:W-:Y:S01]  /*3290*/  @!P3 FADD.FTZ R15, R15, R20 ;  /* 0x000000140f0fb221 */ /* 0x000fe20000010000 */
[----:B------:R-:W-:Y:S01]  /*32a0*/  @!P3 FADD.FTZ R11, R11, R18 ;  /* 0x000000120b0bb221 */ /* 0x000fe20000010000 */
[----:B------:R0:W-:Y:S02]  /*32b0*/  STS [R27+0x1c], R0 ;  /* 0x00001c001b007388 */ /* 0x0001e40000000800 */
[----:B------:R-:W-:-:S02]  /*32c0*/  IMAD.IADD R16, R16, 0x1, R17 ;  /* 0x0000000110107824 */ /* 0x000fc400078e0211 */
[----:B------:R-:W-:Y:S01]  /*32d0*/  @!P2 FADD.FTZ R14, R14, R15 ;  /* 0x0000000f0e0ea221 */ /* 0x000fe20000010000 */
[----:B------:R-:W-:Y:S01]  /*32e0*/  @!P2 FADD.FTZ R10, R10, R11 ;  /* 0x0000000b0a0aa221 */ /* 0x000fe20000010000 */
[----:B------:R1:W-:Y:S02]  /*32f0*/  STS [R27+0x14], R26 ;  /* 0x0000141a1b007388 */ /* 0x0003e40000000800 */
[----:B------:R-:W-:Y:S01]  /*3300*/  @!P1 FADD.FTZ R5, R5, R14 ;  /* 0x0000000e05059221 */ /* 0x000fe20000010000 */
[----:B------:R-:W-:Y:S01]  /*3310*/  @!P1 FADD.FTZ R3, R3, R10 ;  /* 0x0000000a03039221 */ /* 0x000fe20000010000 */
[----:B------:R1:W-:Y:S01]  /*3320*/  STS [R27+0x18], R22 ;  /* 0x000018161b007388 */ /* 0x0003e20000000800 */
[----:B0-----:R-:W-:-:S03]  /*3330*/  IADD3 R0, PT, PT, R9, R16, RZ ;  /* 0x0000001009007210 */ /* 0x001fc60007ffe0ff */
[----:B------:R1:W-:Y:S02]  /*3340*/  STS [R27+0x28], R17 ;  /* 0x000028111b007388 */ /* 0x0003e40000000800 */
[----:B------:R-:W-:Y:S02]  /*3350*/  IMAD.IADD R7, R7, 0x1, R0 ;  /* 0x0000000107077824 */ /* 0x000fe400078e0200 */
        /* <DEDUP_REMOVED lines=13> */
.L_x_2866:
[----:B-1----:R-:W1:Y:S01]  /*3430*/  S2R R10, SR_CgaCtaId ;  /* 0x00000000000a7919 */ /* 0x002e620000008800 */
[----:B------:R-:W2:Y:S01]  /*3440*/  LDC R5, c[0x0][0x424] ;  /* 0x00010900ff057b82 */ /* 0x000ea20000000800 */
[----:B------:R-:W-:Y:S01]  /*3450*/  HFMA2 R2, -RZ, RZ, 0, 0 ;  /* 0x00000000ff027431 */ /* 0x000fe200000001ff */
[----:B------:R-:W-:Y:S01]  /*3460*/  MOV R15, 0x400 ;  /* 0x00000400000f7802 */ /* 0x000fe20000000f00 */
[----:B0-----:R-:W0:Y:S01]  /*3470*/  S2R R3, SR_TID.X ;  /* 0x0000000000037919 */ /* 0x001e220000002100 */
[----:B------:R-:W-:Y:S05]  /*3480*/  WARPSYNC.ALL ;  /* 0x0000000000007948 */ /* 0x000fea0003800000 */
[----:B--2---:R-:W-:Y:S01]  /*3490*/  IMAD R7, R4, R5, RZ ;  /* 0x0000000504077224 */ /* 0x004fe200078e02ff */
[----:B-1----:R-:W-:Y:S01]  /*34a0*/  LEA R9, R10, R15, 0x18 ;  /* 0x0000000f0a097211 */ /* 0x002fe200078ec0ff */
[----:B0-----:R-:W-:-:S04]  /*34b0*/  IMAD.HI.U32 R0, R3, 0x2aaaaaab, R2 ;  /* 0x2aaaaaab03007827 */ /* 0x001fc800078e0002 */
        /* <DEDUP_REMOVED lines=41> */
.L_x_2869:
[----:B------:R-:W-:Y:S05]  /*3750*/  BSYNC.RECONVERGENT B0 ;  /* 0x0000000000007941 */ /* 0x000fea0003800200 */
.L_x_2868:
        /* <DEDUP_REMOVED lines=23> */
.L_x_2867:
[----:B------:R-:W-:Y:S01]  /*38d0*/  IMAD.MOV.U32 R0, RZ, RZ, 0x1 ;  /* 0x00000001ff007424 */ /* 0x000fe200078e00ff */
[----:B------:R-:W-:Y:S01]  /*38e0*/  MOV R25, RZ ;  /* 0x000000ff00197202 */ /* 0x000fe20000000f00 */
[----:B------:R-:W-:Y:S01]  /*38f0*/  IMAD.MOV.U32 R27, RZ, RZ, -0x1 ;  /* 0xffffffffff1b7424 */ /* 0x000fe200078e00ff */
[----:B------:R-:W-:-:S13]  /*3900*/  ISETP.GE.AND P6, PT, R33, 0x1, PT ;  /* 0x000000012100780c */ /* 0x000fda0003fc6270 */
[----:B------:R-:W-:Y:S05]  /*3910*/  WARPSYNC.COLLECTIVE R27, `(.L_x_2870) ;  /* 0x000000001b087348 */ /* 0x000fea0003c00000 */
[----:B------:R0:W1:Y:S02]  /*3920*/  SHFL.UP P0, R35, R30, R0, R25 ;  /* 0x040000001e237389 */ /* 0x0000640000000019 */
[----:B01----:R-:W-:Y:S05]  /*3930*/  ENDCOLLECTIVE ;  /* 0x000000000000791b */ /* 0x003fea0003800000 */
.L_x_2870:
        /* <DEDUP_REMOVED lines=8> */
.L_x_2871:
        /* <DEDUP_REMOVED lines=8> */
.L_x_2872:
        /* <DEDUP_REMOVED lines=8> */
.L_x_2873:
[----:B------:R-:W-:Y:S01]  /*3ac0*/  ISETP.GE.AND P6, PT, R33, 0x2, PT ;  /* 0x000000022100780c */ /* 0x000fe20003fc6270 */
[----:B------:R-:W-:Y:S02]  /*3ad0*/  IMAD.MOV.U32 R30, RZ, RZ, R28 ;  /* 0x000000ffff1e7224 */ /* 0x000fe400078e001c */
[----:B------:R-:W-:-:S10]  /*3ae0*/  IMAD.MOV.U32 R31, RZ, RZ, R35 ;  /* 0x000000ffff1f7224 */ /* 0x000fd400078e0023 */
[----:B------:R-:W-:Y:S05]  /*3af0*/  WARPSYNC.COLLECTIVE R27, `(.L_x_2874) ;  /* 0x000000001b087348 */ /* 0x000fea0003c00000 */
[----:B------:R0:W1:Y:S02]  /*3b00*/  SHFL.UP P0, R35, R30, R0, R25 ;  /* 0x040000001e237389 */ /* 0x0000640000000019 */
[----:B01----:R-:W-:Y:S05]  /*3b10*/  ENDCOLLECTIVE ;  /* 0x000000000000791b */ /* 0x003fea0003800000 */
.L_x_2874:
        /* <DEDUP_REMOVED lines=10> */
.L_x_2875:
        /* <DEDUP_REMOVED lines=9> */
.L_x_2876:
[----:B------:R-:W-:Y:S02]  /*3c50*/  ISETP.GE.AND P6, PT, R33, 0x4, PT ;  /* 0x000000042100780c */ /* 0x000fe40003fc6270 */
[----:B------:R-:W-:Y:S02]  /*3c60*/  MOV R30, R28 ;  /* 0x0000001c001e7202 */ /* 0x000fe40000000f00 */
[----:B------:R-:W-:-:S09]  /*3c70*/  MOV R29, R35 ;  /* 0x00000023001d7202 */ /* 0x000fd20000000f00 */
[----:B------:R-:W-:Y:S05]  /*3c80*/  WARPSYNC.COLLECTIVE R27, `(.L_x_2877) ;  /* 0x000000001b087348 */ /* 0x000fea0003c00000 */
[----:B------:R0:W1:Y:S02]  /*3c90*/  SHFL.UP P0, R35, R30, R0, R25 ;  /* 0x040000001e237389 */ /* 0x0000640000000019 */
[----:B01----:R-:W-:Y:S05]  /*3ca0*/  ENDCOLLECTIVE ;  /* 0x000000000000791b */ /* 0x003fea0003800000 */
.L_x_2877:
        /* <DEDUP_REMOVED lines=10> */
.L_x_2878:
[----:B------:R-:W-:Y:S02]  /*3d50*/  HFMA2 R0, -RZ, RZ, 0, 4.76837158203125e-07 ;  /* 0x00000008ff007431 */ /* 0x000fe400000001ff */
        /* <DEDUP_REMOVED lines=8> */
.L_x_2879:
[----:B------:R-:W-:Y:S01]  /*3de0*/  ISETP.GE.AND P6, PT, R33, 0x8, PT ;  /* 0x000000082100780c */ /* 0x000fe20003fc6270 */
[----:B------:R-:W-:Y:S02]  /*3df0*/  IMAD.MOV.U32 R30, RZ, RZ, R28 ;  /* 0x000000ffff1e7224 */ /* 0x000fe400078e001c */
[----:B------:R-:W-:-:S10]  /*3e00*/  IMAD.MOV.U32 R31, RZ, RZ, R35 ;  /* 0x000000ffff1f7224 */ /* 0x000fd400078e0023 */
[----:B------:R-:W-:Y:S05]  /*3e10*/  WARPSYNC.COLLECTIVE R27, `(.L_x_2880) ;  /* 0x000000001b087348 */ /* 0x000fea0003c00000 */
[----:B------:R0:W1:Y:S02]  /*3e20*/  SHFL.UP P0, R35, R30, R0, R25 ;  /* 0x040000001e237389 */ /* 0x0000640000000019 */
[----:B01----:R-:W-:Y:S05]  /*3e30*/  ENDCOLLECTIVE ;  /* 0x000000000000791b */ /* 0x003fea0003800000 */
.L_x_2880:
        /* <DEDUP_REMOVED lines=10> */
.L_x_2881:
[----:B------:R-:W-:Y:S01]  /*3ee0*/  HFMA2 R0, -RZ, RZ, 0, 9.5367431640625e-07 ;  /* 0x00000010ff007431 */ /* 0x000fe200000001ff */
        /* <DEDUP_REMOVED lines=8> */
.L_x_2882:
[----:B------:R-:W-:Y:S02]  /*3f70*/  ISETP.GE.AND P6, PT, R33, 0x10, PT ;  /* 0x000000102100780c */ /* 0x000fe40003fc6270 */
[----:B------:R-:W-:Y:S01]  /*3f80*/  MOV R30, R28 ;  /* 0x0000001c001e7202 */ /* 0x000fe20000000f00 */
[----:B------:R-:W-:-:S10]  /*3f90*/  IMAD.MOV.U32 R29, RZ, RZ, R35 ;  /* 0x000000ffff1d7224 */ /* 0x000fd400078e0023 */
[----:B------:R-:W-:Y:S05]  /*3fa0*/  WARPSYNC.COLLECTIVE R27, `(.L_x_2883) ;  /* 0x000000001b087348 */ /* 0x000fea0003c00000 */
[----:B------:R0:W1:Y:S02]  /*3fb0*/  SHFL.UP P0, R35, R30, R0, R25 ;  /* 0x040000001e237389 */ /* 0x0000640000000019 */
[----:B01----:R-:W-:Y:S05]  /*3fc0*/  ENDCOLLECTIVE ;  /* 0x000000000000791b */ /* 0x003fea0003800000 */
.L_x_2883:
        /* <DEDUP_REMOVED lines=10> */
.L_x_2884:
        /* <DEDUP_REMOVED lines=9> */
.L_x_2885:
[----:B------:R-:W-:Y:S02]  /*4100*/  MOV R30, R28 ;  /* 0x0000001c001e7202 */ /* 0x000fe40000000f00 */
[----:B------:R-:W-:-:S07]  /*4110*/  MOV R29, R35 ;  /* 0x00000023001d7202 */ /* 0x000fce0000000f00 */
[----:B------:R-:W-:Y:S05]  /*4120*/  WARPSYNC.COLLECTIVE R27, `(.L_x_2886) ;  /* 0x000000001b087348 */ /* 0x000fea0003c00000 */
[----:B------:R0:W1:Y:S02]  /*4130*/  SHFL.UP P0, R35, R30, R0, R25 ;  /* 0x040000001e237389 */ /* 0x0000640000000019 */
[----:B01----:R-:W-:Y:S05]  /*4140*/  ENDCOLLECTIVE ;  /* 0x000000000000791b */ /* 0x003fea0003800000 */
.L_x_2886:
[----:B------:R-:W-:Y:S01]  /*4150*/  MOV R30, R2 ;  /* 0x00000002001e7202 */ /* 0x000fe20000000f00 */
[----:B------:R-:W-:-:S07]  /*4160*/  IMAD.MOV.U32 R28, RZ, RZ, R35 ;  /* 0x000000ffff1c7224 */ /* 0x000fce00078e0023 */
[----:B------:R-:W-:Y:S05]  /*4170*/  WARPSYNC.COLLECTIVE R27, `(.L_x_2887) ;  /* 0x000000001b087348 */ /* 0x000fea0003c00000 */
[----:B------:R0:W1:Y:S02]  /*4180*/  SHFL.UP P0, R35, R30, R0, R25 ;  /* 0x040000001e237389 */ /* 0x0000640000000019 */
[----:B01----:R-:W-:Y:S05]  /*4190*/  ENDCOLLECTIVE ;  /* 0x000000000000791b */ /* 0x003fea0003800000 */
.L_x_2887:
[----:B------:R-:W-:Y:S01]  /*41a0*/  MOV R2, R35 ;  /* 0x0000002300027202 */ /* 0x000fe20000000f00 */
[----:B------:R-:W-:Y:S06]  /*41b0*/  BRA `(.L_x_2888) ;  /* 0xffffffec00dc7947 */ /* 0x000fec000383ffff */
.L_x_2889:
        /* <DEDUP_REMOVED lines=12> */
.L_x_4474:


//--------------------- .text._Z30group_norm_nhwc_bwd_sum_kernelI11Bf16IOBf16WLi448EEv26Group_norm_nhwc_bwd_params --------------------------
	.section	.text._Z30group_norm_nhwc_bwd_sum_kernelI11Bf16IOBf16WLi448EEv26Group_norm_nhwc_bwd_params,"ax",@progbits
	.align	128
        .global         _Z30group_norm_nhwc_bwd_sum_kernelI11Bf16IOBf16WLi448EEv26Group_norm_nhwc_bwd_params
        .type           _Z30group_norm_nhwc_bwd_sum_kernelI11Bf16IOBf16WLi448EEv26Group_norm_nhwc_bwd_params,@function
        .size           _Z30group_norm_nhwc_bwd_sum_kernelI11Bf16IOBf16WLi448EEv26Group_norm_nhwc_bwd_params,(.L_x_4475 - _Z30group_norm_nhwc_bwd_sum_kernelI11Bf16IOBf16WLi448EEv26Group_norm_nhwc_bwd_params)
        .other          _Z30group_norm_nhwc_bwd_sum_kernelI11Bf16IOBf16WLi448EEv26Group_norm_nhwc_bwd_params,@"STO_CUDA_ENTRY STV_DEFAULT"
_Z30group_norm_nhwc_bwd_sum_kernelI11Bf16IOBf16WLi448EEv26Group_norm_nhwc_bwd_params:
.text._Z30group_norm_nhwc_bwd_sum_kernelI11Bf16IOBf16WLi448EEv26Group_norm_nhwc_bwd_params:
        /* <DEDUP_REMOVED lines=20> */
[----:B------:R-:W-:-:S06]  /*0140*/  IMAD.HI.U32 R3, R3, R9, R2 ;  /* 0x0000000903037227 */ /* 0x000fcc00078e0002 */
[----:B------:R-:W-:-:S04]  /*0150*/  IMAD.HI.U32 R3, R3, R0, RZ ;  /* 0x0000000003037227 */ /* 0x000fc800078e00ff */
[----:B------:R-:W-:-:S04]  /*0160*/  IMAD.MOV R2, RZ, RZ, -R3 ;  /* 0x000000ffff027224 */ /* 0x000fc800078e0a03 */
[C---:B------:R-:W-:Y:S02]  /*0170*/  IMAD R0, R11.reuse, R2, R0 ;  /* 0x000000020b007224 */ /* 0x040fe400078e0200 */
[----:B------:R-:W1:Y:S03]  /*0180*/  LDC R2, c[0x0][0x410] ;  /* 0x00010400ff027b82 */ /* 0x000e660000000800 */
[----:B------:R-:W-:-:S13]  /*0190*/  ISETP.GT.U32.AND P1, PT, R11, R0, PT ;  /* 0x000000000b00720c */ /* 0x000fda0003f24070 */
[----:B------:R-:W-:Y:S01]  /*01a0*/  @!P1 IADD3 R0, PT, PT, R0, -R11, RZ ;  /* 0x8000000b00009210 */ /* 0x000fe20007ffe0ff */
[----:B------:R-:W-:-:S03]  /*01b0*/  @!P1 VIADD R3, R3, 0x1 ;  /* 0x0000000103039836 */ /* 0x000fc60000000000 */
        /* <DEDUP_REMOVED lines=15> */
[----:B------:R-:W-:Y:S01]  /*02b0*/  IMAD.MOV.U32 R15, RZ, RZ, RZ ;  /* 0x000000ffff0f7224 */ /* 0x000fe200078e00ff */
[----:B------:R-:W-:Y:S02]  /*02c0*/  CS2R R20, SRZ ;  /* 0x0000000000147805 */ /* 0x000fe4000001ff00 */
[----:B------:R-:W-:Y:S02]  /*02d0*/  MOV R17, RZ ;  /* 0x000000ff00117202 */ /* 0x000fe40000000f00 */
[----:B-1----:R-:W1:Y:S02]  /*02e0*/  MUFU.RCP R4, R4 ;  /* 0x0000000400047308 */ /* 0x002e640000001000 */
[----:B-1----:R-:W-:-:S06]  /*02f0*/  VIADD R2, R4, 0xffffffe ;  /* 0x0ffffffe04027836 */ /* 0x002fcc0000000000 */
[----:B------:R1:W2:Y:S02]  /*0300*/  F2I.FTZ.U32.TRUNC.NTZ R3, R2 ;  /* 0x0000000200037305 */ /* 0x0002a4000021f000 */
[----:B-1----:R-:W-:Y:S02]  /*0310*/  HFMA2 R2, -RZ, RZ, 0, 0 ;  /* 0x00000000ff027431 */ /* 0x002fe400000001ff */
[----:B--2---:R-:W-:-:S04]  /*0320*/  IMAD.MOV R12, RZ, RZ, -R3 ;  /* 0x000000ffff0c7224 */ /* 0x004fc800078e0a03 */
        /* <DEDUP_REMOVED lines=20> */
[----:B------:R-:W4:Y:S01]  /*0470*/  @P1 LDG.E.U16 R4, desc[UR8][R12.64+0x2] ;  /* 0x000002080c041981 */ /* 0x000f22000c1e1500 */
[----:B--2---:R-:W-:Y:S01]  /*0480*/  SHF.L.U32 R15, R15, 0x10, RZ ;  /* 0x000000100f0f7819 */ /* 0x004fe200000006ff */
[----:B---3--:R-:W-:Y:S01]  /*0490*/  IMAD.U32 R17, R17, 0x10000, RZ ;  /* 0x0001000011117824 */ /* 0x008fe200078e00ff */
[----:B----4-:R-:W-:Y:S01]  /*04a0*/  @P1 SHF.L.U32 R21, R16, 0x10, RZ ;  /* 0x0000001010151819 */ /* 0x010fe200000006ff */
[----:B------:R-:W-:-:S07]  /*04b0*/  @P1 IMAD.U32 R20, R4, 0x10000, RZ ;  /* 0x0001000004141824 */ /* 0x000fce00078e00ff */
.L_x_2891:
[----:B------:R-:W-:Y:S05]  /*04c0*/  BSYNC.RECONVERGENT B0 ;  /* 0x0000000000007941 */ /* 0x000fea0003800200 */
.L_x_2890:
[----:B-----5:R-:W-:Y:S01]  /*04d0*/  FFMA.FTZ R11, -R10, R10, R11 ;  /* 0x0000000a0a0b7223 */ /* 0x020fe2000001010b */
[----:B------:R-:W0:Y:S01]  /*04e0*/  S2UR UR5, SR_CTAID.Y ;  /* 0x00000000000579c3 */ /* 0x000e220000002600 */
[C---:B------:R-:W-:Y:S01]  /*04f0*/  IMAD R2, R5.reuse, R18, R14 ;  /* 0x0000001205027224 */ /* 0x040fe200078e020e */
[----:B------:R-:W-:Y:S01]  /*0500*/  ISETP.NE.U32.AND P4, PT, R5, RZ, PT ;  /* 0x000000ff0500720c */ /* 0x000fe20003f85070 */
[----:B------:R-:W-:Y:S01]  /*0510*/  IMAD.MOV.U32 R16, RZ, RZ, RZ ;  /* 0x000000ffff107224 */ /* 0x000fe200078e00ff */
[----:B------:R-:W-:Y:S02]  /*0520*/  FSETP.GTU.FTZ.AND P2, PT, R11, RZ, PT ;  /* 0x000000ff0b00720b */ /* 0x000fe40003f5c000 */
[----:B------:R-:W-:Y:S02]  /*0530*/  ISETP.GE.U32.AND P1, PT, R2, R5, PT ;  /* 0x000000050200720c */ /* 0x000fe40003f26070 */
[----:B------:R-:W1:Y:S01]  /*0540*/  LDC.64 R26, c[0x0][0x400] ;  /* 0x00010000ff1a7b82 */ /* 0x000e620000000a00 */
[----:B------:R-:W-:-:S08]  /*0550*/  MOV R18, RZ ;  /* 0x000000ff00127202 */ /* 0x000fd00000000f00 */
[----:B------:R-:W2:Y:S02]  /*0560*/  @P2 LDC R12, c[0x0][0x3c0] ;  /* 0x0000f000ff0c2b82 */ /* 0x000ea40000000800 */
[----:B------:R-:W-:Y:S02]  /*0570*/  @P1 IMAD.IADD R2, R2, 0x1, -R5 ;  /* 0x0000000102021824 */ /* 0x000fe400078e0a05 */
[----:B------:R-:W-:Y:S02]  /*0580*/  @P1 VIADD R19, R19, 0x1 ;  /* 0x0000000113131836 */ /* 0x000fe40000000000 */
[----:B0-----:R-:W-:Y:S01]  /*0590*/  IMAD R24, R22, UR5, RZ ;  /* 0x0000000516187c24 */ /* 0x001fe2000f8e02ff */
[----:B------:R-:W-:-:S04]  /*05a0*/  ISETP.GE.U32.AND P3, PT, R2, R5, PT ;  /* 0x000000050200720c */ /* 0x000fc80003f66070 */
[----:B------:R-:W-:Y:S02]  /*05b0*/  SHF.R.S32.HI R25, RZ, 0x1f, R24 ;  /* 0x0000001fff197819 */ /* 0x000fe40000011418 */
[----:B------:R-:W-:-:S04]  /*05c0*/  IADD3 R23, P5, PT, R24, R22, RZ ;  /* 0x0000001618177210 */ /* 0x000fc80007fbe0ff */
[----:B------:R-:W-:Y:S02]  /*05d0*/  LEA.HI.X.SX32 R2, R22, R25, 0x1, P5 ;  /* 0x0000001916027211 */ /* 0x000fe400028f0eff */
[-C--:B-1----:R-:W-:Y:S02]  /*05e0*/  ISETP.LT.U32.AND P1, PT, R23, R26.reuse, PT ;  /* 0x0000001a1700720c */ /* 0x082fe40003f21070 */
[----:B------:R-:W-:Y:S02]  /*05f0*/  @P3 IADD3 R19, PT, PT, R19, 0x1, RZ ;  /* 0x0000000113133810 */ /* 0x000fe40007ffe0ff */
[----:B------:R-:W-:Y:S01]  /*0600*/  ISETP.LT.AND.EX P1, PT, R2, R27, PT, P1 ;  /* 0x0000001b0200720c */ /* 0x000fe20003f21310 */
[----:B--2---:R-:W-:Y:S01]  /*0610*/  @P2 FADD.FTZ R12, R11, R12 ;  /* 0x0000000c0b0c2221 */ /* 0x004fe20000010000 */
[----:B------:R-:W-:Y:S01]  /*0620*/  IMAD.MOV.U32 R11, RZ, RZ, 0x3f800000 ;  /* 0x3f800000ff0b7424 */ /* 0x000fe200078e00ff */
[----:B------:R-:W-:Y:S01]  /*0630*/  SEL R3, R0, R19, !P4 ;  /* 0x0000001300037207 */ /* 0x000fe20006000000 */
[----:B------:R-:W-:Y:S01]  /*0640*/  HFMA2 R2, -RZ, RZ, 0, 0 ;  /* 0x00000000ff027431 */ /* 0x000fe200000001ff */
[----:B------:R-:W-:-:S03]  /*0650*/  SEL R23, R23, R26, P1 ;  /* 0x0000001a17177207 */ /* 0x000fc60000800000 */
[----:B------:R0:W1:Y:S01]  /*0660*/  @P2 MUFU.RSQ R11, R12 ;  /* 0x0000000c000b2308 */ /* 0x0000620000001400 */
[----:B------:R-:W-:Y:S01]  /*0670*/  ISETP.GT.AND P1, PT, R23, R24, PT ;  /* 0x000000181700720c */ /* 0x000fe20003f24270 */
[----:B------:R-:W-:-:S04]  /*0680*/  IMAD.MOV R0, RZ, RZ, -R3 ;  /* 0x000000ffff007224 */ /* 0x000fc800078e0a03 */
[----:B------:R-:W-:Y:S01]  /*0690*/  IMAD R14, R5, R0, R14 ;  /* 0x00000000050e7224 */ /* 0x000fe200078e020e */
[----:B------:R-:W-:Y:S01]  /*06a0*/  CS2R R4, SRZ ;  /* 0x0000000000047805 */ /* 0x000fe2000001ff00 */
        /* <DEDUP_REMOVED lines=12> */
[----:B------:R-:W-:Y:S01]  /*0770*/  CS2R R4, SRZ ;  /* 0x0000000000047805 */ /* 0x000fe2000001ff00 */
[----:B------:R-:W-:Y:S01]  /*0780*/  IMAD.MOV.U32 R16, RZ, RZ, RZ ;  /* 0x000000ffff107224 */ /* 0x000fe200078e00ff */
[----:B------:R-:W-:Y:S01]  /*0790*/  ISETP.GT.U32.AND P1, PT, R0, -0x4, PT ;  /* 0xfffffffc0000780c */ /* 0x000fe20003f24070 */
[----:B------:R-:W-:Y:S02]  /*07a0*/  HFMA2 R0, -RZ, RZ, 0, 0 ;  /* 0x00000000ff007431 */ /* 0x000fe400000001ff */
[----:B------:R-:W-:Y:S01]  /*07b0*/  IMAD.MOV.U32 R2, RZ, RZ, RZ ;  /* 0x000000ffff027224 */ /* 0x000fe200078e00ff */
[----:B------:R-:W-:-:S09]  /*07c0*/  LOP3.LUT R40, R20, 0x3, RZ, 0xc0, !PT ;  /* 0x0000000314287812 */ /* 0x000fd200078ec0ff */
[----:B------:R-:W-:Y:S05]  /*07d0*/  @P1 BRA `(.L_x_2894) ;  /* 0x0000000800f41947 */ /* 0x000fea0003800000 */
[----:B------:R-:W-:Y:S01]  /*07e0*/  LOP3.LUT R21, R20, 0xfffffffc, RZ, 0xc0, !PT ;  /* 0xfffffffc14157812 */ /* 0x000fe200078ec0ff */
[----:B------:R-:W-:Y:S01]  /*07f0*/  VIADD R22, R22, 0x1 ;  /* 0x0000000116167836 */ /* 0x000fe20000000000 */
[----:B------:R-:W-:Y:S01]  /*0800*/  MOV R18, RZ ;  /* 0x000000ff00127202 */ /* 0x000fe20000000f00 */
[----:B------:R-:W0:Y:S02]  /*0810*/  LDCU.64 UR6, c[0x0][0x3f8] ;  /* 0x00007f00ff0677ac */ /* 0x000e240008000a00 */
[----:B------:R-:W-:-:S07]  /*0820*/  IMAD.MOV R21, RZ, RZ, -R21 ;  /* 0x000000ffff157224 */ /* 0x000fce00078e0a15 */
.L_x_2895:
        /* <DEDUP_REMOVED lines=15> */
[----:B------:R-:W2:Y:S01]  /*0920*/  @!P0 LDG.E R30, desc[UR8][R30.64] ;  /* 0x000000081e1e8981 */ /* 0x000ea2000c1e1900 */
[----:B------:R-:W-:-:S05]  /*0930*/  @!P0 IMAD.X R25, R26, 0x1, R25, P1 ;  /* 0x000000011a198824 */ /* 0x000fca00008e0619 */
        /* <DEDUP_REMOVED lines=12> */
[----:B------:R-:W-:Y:S01]  /*0a00*/  @!P0 SHF.R.S32.HI R24, RZ, 0x1f, R22 ;  /* 0x0000001fff188819 */ /* 0x000fe20000011416 */
[----:B------:R-:W-:Y:S01]  /*0a10*/  @!P0 IMAD.MOV.U32 R25, RZ, RZ, R19 ;  /* 0x000000ffff198224 */ /* 0x000fe200078e0013 */
[----:B------:R-:W-:-:S03]  /*0a20*/  @!P0 IADD3 R39, PT, PT, R22, 0x1, RZ ;  /* 0x0000000116278810 */ /* 0x000fc60007ffe0ff */
[----:B------:R-:W-:Y:S01]  /*0a30*/  @!P0 IMAD R29, R24, UR6, RZ ;  /* 0x00000006181d8c24 */ /* 0x000fe2000f8e02ff */
[----:B------:R-:W-:Y:S01]  /*0a40*/  @!P0 MOV R24, R12 ;  /* 0x0000000c00188202 */ /* 0x000fe20000000f00 */
[----:B------:R-:W2:Y:S01]  /*0a50*/  @!P0 LDC.64 R30, c[0x0][0x398] ;  /* 0x0000e600ff1e8b82 */ /* 0x000ea20000000a00 */
[----:B------:R-:W-:Y:S01]  /*0a60*/  @!P0 SHF.R.S32.HI R34, RZ, 0x1f, R39 ;  /* 0x0000001fff228819 */ /* 0x000fe20000011427 */
[C---:B------:R-:W-:Y:S02]  /*0a70*/  @!P0 IMAD R35, R22.reuse, UR7, R29 ;  /* 0x0000000716238c24 */ /* 0x040fe4000f8e021d */
[----:B------:R-:W-:-:S04]  /*0a80*/  @!P0 IMAD.WIDE.U32 R24, R22, UR6, R24 ;  /* 0x0000000616188c25 */ /* 0x000fc8000f8e0018 */
[----:B------:R-:W-:Y:S01]  /*0a90*/  @!P0 IMAD.IADD R25, R25, 0x1, R35 ;  /* 0x0000000119198824 */ /* 0x000fe200078e0223 */
[----:B------:R-:W-:-:S04]  /*0aa0*/  @!P0 SHF.L.U32 R29, R24, 0x1, RZ ;  /* 0x00000001181d8819 */ /* 0x000fc800000006ff */
[----:B------:R-:W-:Y:S02]  /*0ab0*/  @!P0 SHF.L.U64.HI R42, R24, 0x1, R25 ;  /* 0x00000001182a8819 */ /* 0x000fe40000010219 */
[----:B------:R-:W3:Y:S01]  /*0ac0*/  @!P0 LDC.64 R24, c[0x0][0x3a0] ;  /* 0x0000e800ff188b82 */ /* 0x000ee20000000a00 */
[----:B0-----:R-:W-:-:S05]  /*0ad0*/  @!P0 IADD3 R36, P1, PT, R29, R32, RZ ;  /* 0x000000201d248210 */ /* 0x001fca0007f3e0ff */
[----:B------:R-:W-:Y:S02]  /*0ae0*/  @!P0 IMAD.X R37, R42, 0x1, R33, P1 ;  /* 0x000000012a258824 */ /* 0x000fe400008e0621 */
[----:B------:R-:W0:Y:S01]  /*0af0*/  @!P0 LDC.64 R32, c[0x0][0x398] ;  /* 0x0000e600ff208b82 */ /* 0x000e220000000a00 */
[----:B--2---:R-:W-:Y:S01]  /*0b00*/  @!P0 IADD3 R38, P1, PT, R29, R30, RZ ;  /* 0x0000001e1d268210 */ /* 0x004fe20007f3e0ff */
[----:B------:R-:W-:Y:S01]  /*0b10*/  @!P0 IMAD.MOV.U32 R30, RZ, RZ, R12 ;  /* 0x000000ffff1e8224 */ /* 0x000fe200078e000c */
[----:B------:R2:W4:Y:S01]  /*0b20*/  @!P0 LDG.E R29, desc[UR8][R36.64] ;  /* 0x00000008241d8981 */ /* 0x000522000c1e1900 */
[----:B------:R-:W-:Y:S01]  /*0b30*/  @!P0 IMAD R44, R34, UR6, RZ ;  /* 0x00000006222c8c24 */ /* 0x000fe2000f8e02ff */
[----:B------:R-:W-:Y:S02]  /*0b40*/  @!P0 IADD3.X R41, PT, PT, R42, R31, RZ, P1, !PT ;  /* 0x0000001f2a298210 */ /* 0x000fe40000ffe4ff */
[----:B------:R-:W-:-:S03]  /*0b50*/  @!P0 MOV R31, R19 ;  /* 0x00000013001f8202 */ /* 0x000fc60000000f00 */
[----:B------:R-:W-:Y:S01]  /*0b60*/  @!P0 IMAD.WIDE.U32 R34, R39, UR6, R30 ;  /* 0x0000000627228c25 */ /* 0x000fe2000f8e001e */
[----:B------:R-:W-:-:S03]  /*0b70*/  @!P0 MOV R31, R41 ;  /* 0x00000029001f8202 */ /* 0x000fc60000000f00 */
[----:B------:R-:W-:Y:S02]  /*0b80*/  @!P0 IMAD R39, R39, UR7, R44 ;  /* 0x0000000727278c24 */ /* 0x000fe4000f8e022c */
[----:B------:R-:W-:Y:S02]  /*0b90*/  @!P0 IMAD.MOV.U32 R30, RZ, RZ, R38 ;  /* 0x000000ffff1e8224 */ /* 0x000fe400078e0026 */
[----:B------:R-:W-:Y:S01]  /*0ba0*/  @!P0 IMAD.IADD R39, R35, 0x1, R39 ;  /* 0x0000000123278824 */ /* 0x000fe200078e0227 */
[----:B------:R-:W-:-:S03]  /*0bb0*/  @!P0 SHF.L.U32 R35, R34, 0x1, RZ ;  /* 0x0000000122238819 */ /* 0x000fc600000006ff */
[----:B------:R-:W5:Y:S01]  /*0bc0*/  @!P0 LDG.E R30, desc[UR8][R30.64] ;  /* 0x000000081e1e8981 */ /* 0x000f62000c1e1900 */
[----:B------:R-:W-:Y:S02]  /*0bd0*/  @!P0 SHF.L.U64.HI R34, R34, 0x1, R39 ;  /* 0x0000000122228819 */ /* 0x000fe40000010227 */
[C---:B---3--:R-:W-:Y:S02]  /*0be0*/  @!P0 IADD3 R38, P1, PT, R35.reuse, R24, RZ ;  /* 0x0000001823268210 */ /* 0x048fe40007f3e0ff */
[----:B0-----:R-:W-:Y:S02]  /*0bf0*/  @!P0 IADD3 R32, P2, PT, R35, R32, RZ ;  /* 0x0000002023208210 */ /* 0x001fe40007f5e0ff */
[----:B------:R-:W-:Y:S01]  /*0c00*/  @!P0 IADD3 R41, PT, PT, R22, 0x2, RZ ;  /* 0x0000000216298810 */ /* 0x000fe20007ffe0ff */
[C---:B------:R-:W-:Y:S02]  /*0c10*/  @!P0 IMAD.X R39, R34.reuse, 0x1, R25, P1 ;  /* 0x0000000122278824 */ /* 0x040fe400008e0619 */
[----:B------:R-:W0:Y:S01]  /*0c20*/  @!P0 LDC.64 R24, c[0x0][0x3a0] ;  /* 0x0000e800ff188b82 */ /* 0x000e220000000a00 */
[----:B------:R-:W-:Y:S01]  /*0c30*/  @!P0 IMAD.X R33, R34, 0x1, R33, P2 ;  /* 0x0000000122218824 */ /* 0x000fe200010e0621 */
[----:B------:R-:W-:Y:S01]  /*0c40*/  @!P0 SHF.R.S32.HI R34, RZ, 0x1f, R41 ;  /* 0x0000001fff228819 */ /* 0x000fe20000011429 */
[----:B--2---:R-:W-:Y:S01]  /*0c50*/  @!P0 IMAD.MOV.U32 R37, RZ, RZ, R19 ;  /* 0x000000ffff258224 */ /* 0x004fe200078e0013 */
[----:B------:R-:W-:Y:S01]  /*0c60*/  @!P0 MOV R36, R12 ;  /* 0x0000000c00248202 */ /* 0x000fe20000000f00 */
[----:B------:R2:W3:Y:S02]  /*0c70*/  @!P0 LDG.E R31, desc[UR8][R38.64] ;  /* 0x00000008261f8981 */ /* 0x0004e4000c1e1900 */
[----:B------:R-:W-:-:S02]  /*0c80*/  @!P0 IMAD R42, R34, UR6, RZ ;  /* 0x00000006222a8c24 */ /* 0x000fc4000f8e02ff */
[----:B------:R-:W1:Y:S01]  /*0c90*/  @!P0 LDC.64 R34, c[0x0][0x398] ;  /* 0x0000e600ff228b82 */ /* 0x000e620000000a00 */
[C---:B------:R-:W-:Y:S01]  /*0ca0*/  @!P0 IMAD.WIDE.U32 R36, R41.reuse, UR6, R36 ;  /* 0x0000000629248c25 */ /* 0x040fe2000f8e0024 */
[----:B------:R2:W3:Y:S03]  /*0cb0*/  @!P0 LDG.E R32, desc[UR8][R32.64] ;  /* 0x0000000820208981 */ /* 0x0004e6000c1e1900 */
[----:B------:R-:W-:-:S05]  /*0cc0*/  @!P0 IMAD R41, R41, UR7, R42 ;  /* 0x0000000729298c24 */ /* 0x000fca000f8e022a */
[----:B------:R-:W-:Y:S01]  /*0cd0*/  @!P0 IADD3 R37, PT, PT, R37, R41, RZ ;  /* 0x0000002925258210 */ /* 0x000fe20007ffe0ff */
[----:B------:R-:W-:-:S03]  /*0ce0*/  @!P0 IMAD.SHL.U32 R41, R36, 0x2, RZ ;  /* 0x0000000224298824 */ /* 0x000fc600078e00ff */
[----:B------:R-:W-:Y:S02]  /*0cf0*/  @!P0 SHF.L.U64.HI R42, R36, 0x1, R37 ;  /* 0x00000001242a8819 */ /* 0x000fe40000010225 */
[----:B0-----:R-:W-:-:S04]  /*0d00*/  @!P0 IADD3 R36, P1, PT, R41, R24, RZ ;  /* 0x0000001829248210 */ /* 0x001fc80007f3e0ff */
[----:B------:R-:W-:Y:S02]  /*0d10*/  @!P0 IADD3.X R37, PT, PT, R42, R25, RZ, P1, !PT ;  /* 0x000000192a258210 */ /* 0x000fe40000ffe4ff */
[----:B-1----:R-:W-:-:S03]  /*0d20*/  @!P0 IADD3 R34, P1, PT, R41, R34, RZ ;  /* 0x0000002229228210 */ /* 0x002fc60007f3e0ff */
[----:B------:R0:W3:Y:S02]  /*0d30*/  @!P0 LDG.E R24, desc[UR8][R36.64] ;  /* 0x0000000824188981 */ /* 0x0000e4000c1e1900 */
[----:B------:R-:W-:-:S05]  /*0d40*/  @!P0 IMAD.X R35, R42, 0x1, R35, P1 ;  /* 0x000000012a238824 */ /* 0x000fca00008e0623 */
[----:B------:R1:W3:Y:S01]  /*0d50*/  @!P0 LDG.E R25, desc[UR8][R34.64] ;  /* 0x0000000822198981 */ /* 0x0002e2000c1e1900 */
[----:B------:R-:W-:Y:S01]  /*0d60*/  SHF.L.U32 R23, R23, 0x10, RZ ;  /* 0x0000001017177819 */ /* 0x000fe200000006ff */
[----:B------:R-:W-:Y:S02]  /*0d70*/  IMAD.U32 R27, R27, 0x10000, RZ ;  /* 0x000100001b1b7824 */ /* 0x000fe400078e00ff */
[----:B------:R-:W-:Y:S02]  /*0d80*/  IMAD.U32 R28, R28, 0x10000, RZ ;  /* 0x000100001c1c7824 */ /* 0x000fe400078e00ff */
[----:B--2---:R-:W-:Y:S01]  /*0d90*/  FADD.FTZ R38, -R10, R23 ;  /* 0x000000170a267221 */ /* 0x004fe20000010100 */
[----:B------:R-:W-:Y:S01]  /*0da0*/  SHF.L.U32 R23, R26, 0x10, RZ ;  /* 0x000000101a177819 */ /* 0x000fe200000006ff */
[----:B------:R-:W-:Y:S01]  /*0db0*/  FADD.FTZ R39, R27, R0 ;  /* 0x000000001b277221 */ /* 0x000fe20000010000 */
[----:B------:R-:W-:Y:S02]  /*0dc0*/  VIADD R21, R21, 0x4 ;  /* 0x0000000415157836 */ /* 0x000fe40000000000 */
[----:B------:R-:W-:Y:S01]  /*0dd0*/  FMUL.FTZ R33, R38, R11 ;  /* 0x0000000b26217220 */ /* 0x000fe20000410000 */
[----:B------:R-:W-:-:S02]  /*0de0*/  VIADD R22, R22, 0x4 ;  /* 0x0000000416167836 */ /* 0x000fc40000000000 */
[----:B------:R-:W-:Y:S01]  /*0df0*/  FADD.FTZ R0, -R10, R23 ;  /* 0x000000170a007221 */ /* 0x000fe20000010100 */
[C-C-:B0-----:R-:W-:Y:S01]  /*0e00*/  FFMA.FTZ R37, R27.reuse, R33, R4.reuse ;  /* 0x000000211b257223 */ /* 0x141fe20000010004 */
[----:B------:R-:W-:Y:S01]  /*0e10*/  FMUL.FTZ R27, R27, R17 ;  /* 0x000000111b1b7220 */ /* 0x000fe20000410000 */
[----:B------:R-:W-:Y:S01]  /*0e20*/  PRMT R4, RZ, 0x7610, R4 ;  /* 0x00007610ff047816 */ /* 0x000fe20000000004 */
[----:B------:R-:W-:Y:S01]  /*0e30*/  FMUL.FTZ R0, R0, R11 ;  /* 0x0000000b00007220 */ /* 0x000fe20000410000 */
[----:B------:R-:W-:Y:S01]  /*0e40*/  ISETP.NE.AND P1, PT, R21, RZ, PT ;  /* 0x000000ff1500720c */ /* 0x000fe20003f25270 */
[----:B------:R-:W-:Y:S01]  /*0e50*/  FADD.FTZ R18, R27, R18 ;  /* 0x000000121b127221 */ /* 0x000fe20000010000 */
[--C-:B------:R-:W-:Y:S01]  /*0e60*/  FFMA.FTZ R27, R33, R27, R16.reuse ;  /* 0x0000001b211b7223 */ /* 0x100fe20000010010 */
[----:B------:R-:W-:Y:S01]  /*0e70*/  PRMT R16, RZ, 0x7610, R16 ;  /* 0x00007610ff107816 */ /* 0x000fe20000000010 */
[C---:B-1----:R-:W-:Y:S01]  /*0e80*/  FFMA.FTZ R35, R28.reuse, R0, R5 ;  /* 0x000000001c237223 */ /* 0x042fe20000010005 */
[C-C-:B------:R-:W-:Y:S01]  /*0e90*/  FADD.FTZ R33, R28.reuse, R2.reuse ;  /* 0x000000021c217221 */ /* 0x140fe20000010000 */
[----:B------:R-:W-:Y:S01]  /*0ea0*/  FMUL.FTZ R5, R28, R15 ;  /* 0x0000000f1c057220 */ /* 0x000fe20000410000 */
[----:B------:R-:W-:-:S03]  /*0eb0*/  PRMT R2, RZ, 0x7610, R2 ;  /* 0x00007610ff027816 */ /* 0x000fc60000000002 */
[----:B------:R-:W-:Y:S01]  /*0ec0*/  FADD.FTZ R41, R5, R18 ;  /* 0x0000001205297221 */ /* 0x000fe20000010000 */
[----:B------:R-:W-:Y:S01]  /*0ed0*/  FFMA.FTZ R26, R0, R5, R27 ;  /* 0x00000005001a7223 */ /* 0x000fe2000001001b */
[C---:B----4-:R-:W-:Y:S02]  /*0ee0*/  @!P0 PRMT R4, R29.reuse, 0x7610, R4 ;  /* 0x000076101d048816 */ /* 0x050fe40000000004 */
[----:B------:R-:W-:Y:S02]  /*0ef0*/  @!P0 PRMT R2, R29, 0x7632, R2 ;  /* 0x000076321d028816 */ /* 0x000fe40000000002 */
[----:B------:R-:W-:Y:S02]  /*0f00*/  SHF.L.U32 R23, R4, 0x10, RZ ;  /* 0x0000001004177819 */ /* 0x000fe400000006ff */
[----:B------:R-:W-:Y:S02]  /*0f10*/  PRMT R4, RZ, 0x7610, R4 ;  /* 0x00007610ff047816 */ /* 0x000fe40000000004 */
[----:B------:R-:W-:Y:S01]  /*0f20*/  SHF.L.U32 R5, R2, 0x10, RZ ;  /* 0x0000001002057819 */ /* 0x000fe200000006ff */
[----:B------:R-:W-:-:S04]  /*0f30*/  FADD.FTZ R18, -R10, R23 ;  /* 0x000000170a127221 */ /* 0x000fc80000010100 */
[----:B------:R-:W-:Y:S01]  /*0f40*/  FMUL.FTZ R23, R18, R11 ;  /* 0x0000000b12177220 */ /* 0x000fe20000410000 */
[----:B------:R-:W-:Y:S02]  /*0f50*/  PRMT R18, RZ, 0x7610, R18 ;  /* 0x00007610ff127816 */ /* 0x000fe40000000012 */
[C---:B-----5:R-:W-:Y:S02]  /*0f60*/  @!P0 PRMT R16, R30.reuse, 0x7610, R16 ;  /* 0x000076101e108816 */ /* 0x060fe40000000010 */
[----:B------:R-:W-:-:S03]  /*0f70*/  @!P0 PRMT R4, R30, 0x7632, R4 ;  /* 0x000076321e048816 */ /* 0x000fc60000000004 */
[----:B------:R-:W-:Y:S02]  /*0f80*/  IMAD.U32 R16, R16, 0x10000, RZ ;  /* 0x0001000010107824 */ /* 0x000fe400078e00ff */
[----:B------:R-:W-:Y:S02]  /*0f90*/  IMAD.U32 R4, R4, 0x10000, RZ ;  /* 0x0001000004047824 */ /* 0x000fe400078e00ff */
[C---:B------:R-:W-:Y:S01]  /*0fa0*/  FMUL.FTZ R0, R16.reuse, R17 ;  /* 0x0000001110007220 */ /* 0x040fe20000410000 */
[--C-:B------:R-:W-:Y:S01]  /*0fb0*/  FADD.FTZ R39, R39, R16.reuse ;  /* 0x0000001027277221 */ /* 0x100fe20000010000 */
[----:B------:R-:W-:Y:S01]  /*0fc0*/  FFMA.FTZ R37, R16, R23, R37 ;  /* 0x0000001710257223 */ /* 0x000fe20000010025 */
[----:B------:R-:W-:Y:S01]  /*0fd0*/  PRMT R16, RZ, 0x7610, R16 ;  /* 0x00007610ff107816 */ /* 0x000fe20000000010 */
[----:B------:R-:W-:Y:S01]  /*0fe0*/  FADD.FTZ R27, R41, R0 ;  /* 0x00000000291b7221 */ /* 0x000fe20000010000 */
[----:B------:R-:W-:Y:S01]  /*0ff0*/  FFMA.FTZ R2, R23, R0, R26 ;  /* 0x0000000017027223 */ /* 0x000fe2000001001a */
[----:B------:R-:W-:Y:S01]  /*1000*/  FADD.FTZ R0, -R10, R5 ;  /* 0x000000050a007221 */ /* 0x000fe20000010100 */
[----:B---3--:R-:W-:Y:S01]  /*1010*/  @!P0 PRMT R18, R31, 0x7610, R18 ;  /* 0x000076101f128816 */ /* 0x008fe20000000012 */
[----:B------:R-:W-:Y:S01]  /*1020*/  FADD.FTZ R33, R33, R4 ;  /* 0x0000000421217221 */ /* 0x000fe20000010000 */
[----:B------:R-:W-:Y:S01]  /*1030*/  PRMT R23, RZ, 0x7610, R23 ;  /* 0x00007610ff177816 */ /* 0x000fe20000000017 */
[----:B------:R-:W-:Y:S01]  /*1040*/  FMUL.FTZ R5, R0, R11 ;  /* 0x0000000b00057220 */ /* 0x000fe20000410000 */
[----:B------:R-:W-:-:S02]  /*1050*/  SHF.L.U32 R29, R18, 0x10, RZ ;  /* 0x00000010121d7819 */ /* 0x000fc400000006ff */
[----:B------:R-:W-:Y:S01]  /*1060*/  @!P0 PRMT R16, R31, 0x7632, R16 ;  /* 0x000076321f108816 */ /* 0x000fe20000000010 */
[C---:B------:R-:W-:Y:S01]  /*1070*/  FFMA.FTZ R35, R4.reuse, R5, R35 ;  /* 0x0000000504237223 */ /* 0x040fe20000010023 */
[----:B------:R-:W-:Y:S01]  /*1080*/  FMUL.FTZ R4, R4, R15 ;  /* 0x0000000f04047220 */ /* 0x000fe20000410000 */
[----:B------:R-:W-:Y:S01]  /*1090*/  @!P0 PRMT R23, R32, 0x7610, R23 ;  /* 0x0000761020178816 */ /* 0x000fe20000000017 */
[----:B------:R-:W-:Y:S01]  /*10a0*/  FADD.FTZ R26, -R10, R29 ;  /* 0x0000001d0a1a7221 */ /* 0x000fe20000010100 */
[----:B------:R-:W-:Y:S01]  /*10b0*/  PRMT R0, RZ, 0x7610, R0 ;  /* 0x00007610ff007816 */ /* 0x000fe20000000000 */
[----:B------:R-:W-:Y:S01]  /*10c0*/  FFMA.FTZ R28, R5, R4, R2 ;  /* 0x00000004051c7223 */ /* 0x000fe20000010002 */
[----:B------:R-:W-:Y:S01]  /*10d0*/  SHF.L.U32 R5, R16, 0x10, RZ ;  /* 0x0000001010057819 */ /* 0x000fe200000006ff */
[----:B------:R-:W-:Y:S02]  /*10e0*/  IMAD.U32 R18, R23, 0x10000, RZ ;  /* 0x0001000017127824 */ /* 0x000fe400078e00ff */
[----:B------:R-:W-:Y:S01]  /*10f0*/  FMUL.FTZ R23, R26, R11 ;  /* 0x0000000b1a177220 */ /* 0x000fe20000410000 */
[----:B------:R-:W-:Y:S01]  /*1100*/  @!P0 PRMT R0, R32, 0x7632, R0 ;  /* 0x0000763220008816 */ /* 0x000fe20000000000 */
[----:B------:R-:W-:Y:S01]  /*1110*/  FADD.FTZ R27, R4, R27 ;  /* 0x0000001b041b7221 */ /* 0x000fe20000010000 */
[----:B------:R-:W-:Y:S01]  /*1120*/  FADD.FTZ R2, -R10, R5 ;  /* 0x000000050a027221 */ /* 0x000fe20000010100 */
[----:B------:R-:W-:Y:S01]  /*1130*/  PRMT R4, RZ, 0x7610, R4 ;  /* 0x00007610ff047816 */ /* 0x000fe20000000004 */
[----:B------:R-:W-:Y:S01]  /*1140*/  FADD.FTZ R39, R39, R18 ;  /* 0x0000001227277221 */ /* 0x000fe20000010000 */
[C---:B------:R-:W-:Y:S01]  /*1150*/  FFMA.FTZ R37, R18.reuse, R23, R37 ;  /* 0x0000001712257223 */ /* 0x040fe20000010025 */
[----:B------:R-:W-:Y:S01]  /*1160*/  FMUL.FTZ R18, R18, R17 ;  /* 0x0000001112127220 */ /* 0x000fe20000410000 */
[----:B------:R-:W-:-:S02]  /*1170*/  IMAD.U32 R0, R0, 0x10000, RZ ;  /* 0x0001000000007824 */ /* 0x000fc400078e00ff */
[----:B------:R-:W-:Y:S01]  /*1180*/  FMUL.FTZ R5, R2, R11 ;  /* 0x0000000b02057220 */ /* 0x000fe20000410000 */
[----:B------:R-:W-:Y:S01]  /*1190*/  PRMT R2, RZ, 0x7610, R2 ;  /* 0x00007610ff027816 */ /* 0x000fe20000000002 */
[----:B------:R-:W-:Y:S01]  /*11a0*/  FADD.FTZ R27, R27, R18 ;  /* 0x000000121b1b7221 */ /* 0x000fe20000010000 */
[----:B------:R-:W-:Y:S01]  /*11b0*/  FFMA.FTZ R18, R23, R18, R28 ;  /* 0x0000001217127223 */ /* 0x000fe2000001001c */
[----:B------:R-:W-:Y:S01]  /*11c0*/  @!P0 PRMT R4, R24, 0x7610, R4 ;  /* 0x0000761018048816 */ /* 0x000fe20000000004 */
[----:B------:R-:W-:Y:S01]  /*11d0*/  FADD.FTZ R33, R33, R0 ;  /* 0x0000000021217221 */ /* 0x000fe20000010000 */
[C---:B------:R-:W-:Y:S01]  /*11e0*/  FFMA.FTZ R35, R0.reuse, R5, R35 ;  /* 0x0000000500237223 */ /* 0x040fe20000010023 */
[----:B------:R-:W-:Y:S01]  /*11f0*/  FMUL.FTZ R0, R0, R15 ;  /* 0x0000000f00007220 */ /* 0x000fe20000410000 */
[----:B------:R-:W-:Y:S02]  /*1200*/  PRMT R23, RZ, 0x7610, R23 ;  /* 0x00007610ff177816 */ /* 0x000fe40000000017 */
[----:B------:R-:W-:Y:S01]  /*1210*/  SHF.L.U32 R29, R4, 0x10, RZ ;  /* 0x00000010041d7819 */ /* 0x000fe200000006ff */
[----:B------:R-:W-:Y:S01]  /*1220*/  FADD.FTZ R27, R0, R27 ;  /* 0x0000001b001b7221 */ /* 0x000fe20000010000 */
[----:B------:R-:W-:Y:S01]  /*1230*/  @!P0 PRMT R2, R24, 0x7632, R2 ;  /* 0x0000763218028816 */ /* 0x000fe20000000002 */
[----:B------:R-:W-:Y:S01]  /*1240*/  FFMA.FTZ R26, R5, R0, R18 ;  /* 0x00000000051a7223 */ /* 0x000fe20000010012 */
[----:B------:R-:W-:Y:S01]  /*1250*/  @!P0 PRMT R23, R25, 0x7610, R23 ;  /* 0x0000761019178816 */ /* 0x000fe20000000017 */
[----:B------:R-:W-:Y:S01]  /*1260*/  FADD.FTZ R0, -R10, R29 ;  /* 0x0000001d0a007221 */ /* 0x000fe20000010100 */
[----:B------:R-:W-:Y:S01]  /*1270*/  PRMT R16, RZ, 0x7610, R16 ;  /* 0x00007610ff107816 */ /* 0x000fe20000000010 */
[----:B------:R-:W-:Y:S01]  /*1280*/  IMAD.U32 R5, R2, 0x10000, RZ ;  /* 0x0001000002057824 */ /* 0x000fe200078e00ff */
[----:B------:R-:W-:Y:S01]  /*1290*/  SHF.L.U32 R2, R23, 0x10, RZ ;  /* 0x0000001017027819 */ /* 0x000fe200000006ff */
[----:B------:R-:W-:Y:S01]  /*12a0*/  FMUL.FTZ R23, R0, R11 ;  /* 0x0000000b00177220 */ /* 0x000fe20000410000 */
[----:B------:R-:W-:Y:S01]  /*12b0*/  @!P0 PRMT R16, R25, 0x7632, R16 ;  /* 0x0000763219108816 */ /* 0x000fe20000000010 */
[----:B------:R-:W-:-:S02]  /*12c0*/  FADD.FTZ R18, -R10, R5 ;  /* 0x000000050a127221 */ /* 0x000fc40000010100 */
[----:B------:R-:W-:Y:S01]  /*12d0*/  FADD.FTZ R0, R39, R2 ;  /* 0x0000000227007221 */ /* 0x000fe20000010000 */
[----:B------:R-:W-:Y:S01]  /*12e0*/  SHF.L.U32 R16, R16, 0x10, RZ ;  /* 0x0000001010107819 */ /* 0x000fe200000006ff */
[C---:B------:R-:W-:Y:S01]  /*12f0*/  FFMA.FTZ R4, R2.reuse, R23, R37 ;  /* 0x0000001702047223 */ /* 0x040fe20000010025 */
[----:B------:R-:W-:Y:S01]  /*1300*/  FMUL.FTZ R2, R2, R17 ;  /* 0x0000001102027220 */ /* 0x000fe20000410000 */
[----:B------:R-:W-:Y:S02]  /*1310*/  FMUL.FTZ R25, R18, R11 ;  /* 0x0000000b12197220 */ /* 0x000fe40000410000 */
[C---:B------:R-:W-:Y:S01]  /*1320*/  FMUL.FTZ R24, R16.reuse, R15 ;  /* 0x0000000f10187220 */ /* 0x040fe20000410000 */
        /* <DEDUP_REMOVED lines=8> */
.L_x_2894:
[----:B------:R-:W-:-:S13]  /*13b0*/  ISETP.NE.AND P1, PT, R40, RZ, PT ;  /* 0x000000ff2800720c */ /* 0x000fda0003f25270 */
[----:B------:R-:W-:Y:S05]  /*13c0*/  @!P1 BRA `(.L_x_2892) ;  /* 0x0000001400809947 */ /* 0x000fea0003800000 */
[----:B------:R-:W-:Y:S02]  /*13d0*/  ISETP.NE.AND P1, PT, R40, 0x1, PT ;  /* 0x000000012800780c */ /* 0x000fe40003f25270 */
[----:B------:R-:W-:-:S04]  /*13e0*/  LOP3.LUT R20, R20, 0x1, RZ, 0xc0, !PT ;  /* 0x0000000114147812 */ /* 0x000fc800078ec0ff */
[----:B------:R-:W-:-:S07]  /*13f0*/  ISETP.NE.U32.AND P2, PT, R20, 0x1, PT ;  /* 0x000000011400780c */ /* 0x000fce0003f45070 */
[----:B------:R-:W-:Y:S06]  /*1400*/  @!P1 BRA `(.L_x_2896) ;  /* 0x0000000400789947 */ /* 0x000fec0003800000 */
        /* <DEDUP_REMOVED lines=8> */
[C---:B------:R-:W-:Y:S01]  /*1490*/  @!P0 IMAD.SHL.U32 R27, R8.reuse, 0x2, RZ ;  /* 0x00000002081b8824 */ /* 0x040fe200078e00ff */
[----:B------:R-:W-:Y:S02]  /*14a0*/  @!P0 IADD3 R9, PT, PT, R9, R21, RZ ;  /* 0x0000001509098210 */ /* 0x000fe40007ffe0ff */
[----:B------:R-:W3:Y:S02]  /*14b0*/  @!P0 LDC.64 R20, c[0x0][0x3a0] ;  /* 0x0000e800ff148b82 */ /* 0x000ee40000000a00 */
[----:B------:R-:W-:Y:S02]  /*14c0*/  @!P0 SHF.L.U64.HI R28, R8, 0x1, R9 ;  /* 0x00000001081c8819 */ /* 0x000fe40000010209 */
[----:B0-----:R-:W-:-:S04]  /*14d0*/  @!P0 IADD3 R24, P1, PT, R27, R24, RZ ;  /* 0x000000181b188210 */ /* 0x001fc80007f3e0ff */
[----:B------:R-:W0:Y:S01]  /*14e0*/  @!P0 LDC.64 R8, c[0x0][0x398] ;  /* 0x0000e600ff088b82 */ /* 0x000e220000000a00 */
[----:B------:R-:W-:Y:S01]  /*14f0*/  @!P0 IMAD.X R25, R28, 0x1, R25, P1 ;  /* 0x000000011c198824 */ /* 0x000fe200008e0619 */
[----:B--2---:R-:W-:Y:S02]  /*1500*/  @!P0 IADD3 R27, P3, PT, R27, R30, RZ ;  /* 0x0000001e1b1b8210 */ /* 0x004fe40007f7e0ff */
[----:B------:R-:W-:Y:S02]  /*1510*/  @!P0 IADD3 R30, PT, PT, R22, 0x1, RZ ;  /* 0x00000001161e8810 */ /* 0x000fe40007ffe0ff */
[----:B------:R2:W4:Y:S01]  /*1520*/  @!P0 LDG.E R23, desc[UR8][R24.64] ;  /* 0x0000000818178981 */ /* 0x000522000c1e1900 */
[----:B------:R-:W-:Y:S01]  /*1530*/  @!P0 IMAD.X R28, R28, 0x1, R31, P3 ;  /* 0x000000011c1c8824 */ /* 0x000fe200018e061f */
[----:B------:R-:W-:Y:S02]  /*1540*/  @!P0 SHF.R.S32.HI R26, RZ, 0x1f, R30 ;  /* 0x0000001fff1a8819 */ /* 0x000fe4000001141e */
[----:B--2---:R-:W-:Y:S01]  /*1550*/  @!P0 MOV R24, R27 ;  /* 0x0000001b00188202 */ /* 0x004fe20000000f00 */
[----:B------:R-:W-:-:S02]  /*1560*/  @!P0 IMAD.MOV.U32 R25, RZ, RZ, R28 ;  /* 0x000000ffff198224 */ /* 0x000fc400078e001c */
[----:B------:R-:W-:-:S03]  /*1570*/  @!P0 IMAD R29, R26, UR6, RZ ;  /* 0x000000061a1d8c24 */ /* 0x000fc6000f8e02ff */
[----:B------:R2:W5:Y:S01]  /*1580*/  @!P0 LDG.E R28, desc[UR8][R24.64] ;  /* 0x00000008181c8981 */ /* 0x000562000c1e1900 */
[----:B------:R-:W-:Y:S01]  /*1590*/  @!P0 IMAD R29, R30, UR7, R29 ;  /* 0x000000071e1d8c24 */ /* 0x000fe2000f8e021d */
[----:B--2---:R-:W-:Y:S01]  /*15a0*/  @!P0 MOV R24, R12 ;  /* 0x0000000c00188202 */ /* 0x004fe20000000f00 */
[----:B------:R-:W-:-:S04]  /*15b0*/  @!P0 IMAD.MOV.U32 R25, RZ, RZ, R19 ;  /* 0x000000ffff198224 */ /* 0x000fc800078e0013 */
[----:B------:R-:W-:-:S05]  /*15c0*/  @!P0 IMAD.WIDE.U32 R26, R30, UR6, R24 ;  /* 0x000000061e1a8c25 */ /* 0x000fca000f8e0018 */
[----:B------:R-:W-:Y:S01]  /*15d0*/  @!P0 IADD3 R29, PT, PT, R27, R29, RZ ;  /* 0x0000001d1b1d8210 */ /* 0x000fe20007ffe0ff */
[----:B------:R-:W-:-:S03]  /*15e0*/  @!P0 IMAD.SHL.U32 R27, R26, 0x2, RZ ;  /* 0x000000021a1b8824 */ /* 0x000fc600078e00ff */
[----:B------:R-:W-:Y:S02]  /*15f0*/  @!P0 SHF.L.U64.HI R30, R26, 0x1, R29 ;  /* 0x000000011a1e8819 */ /* 0x000fe4000001021d */
[C---:B---3--:R-:W-:Y:S02]  /*1600*/  @!P0 IADD3 R26, P1, PT, R27.reuse, R20, RZ ;  /* 0x000000141b1a8210 */ /* 0x048fe40007f3e0ff */
[----:B0-----:R-:W-:Y:S02]  /*1610*/  @!P0 IADD3 R20, P3, PT, R27, R8, RZ ;  /* 0x000000081b148210 */ /* 0x001fe40007f7e0ff */
[C---:B------:R-:W-:Y:S02]  /*1620*/  @!P0 IADD3.X R27, PT, PT, R30.reuse, R21, RZ, P1, !PT ;  /* 0x000000151e1b8210 */ /* 0x040fe40000ffe4ff */
[----:B------:R-:W-:Y:S01]  /*1630*/  @!P0 MOV R8, R26 ;  /* 0x0000001a00088202 */ /* 0x000fe20000000f00 */
[----:B------:R-:W-:Y:S02]  /*1640*/  @!P0 IMAD.X R21, R30, 0x1, R9, P3 ;  /* 0x000000011e158824 */ /* 0x000fe400018e0609 */
[----:B------:R-:W-:-:S05]  /*1650*/  @!P0 IMAD.MOV.U32 R9, RZ, RZ, R27 ;  /* 0x000000ffff098224 */ /* 0x000fca00078e001b */
[----:B------:R0:W2:Y:S02]  /*1660*/  @!P0 LDG.E R26, desc[UR8][R8.64] ;  /* 0x00000008081a8981 */ /* 0x0000a4000c1e1900 */
[----:B0-----:R-:W-:Y:S01]  /*1670*/  @!P0 MOV R8, R20 ;  /* 0x0000001400088202 */ /* 0x001fe20000000f00 */
[----:B------:R-:W-:-:S05]  /*1680*/  @!P0 IMAD.MOV.U32 R9, RZ, RZ, R21 ;  /* 0x000000ffff098224 */ /* 0x000fca00078e0015 */
[----:B------:R0:W3:Y:S01]  /*1690*/  @!P0 LDG.E R29, desc[UR8][R8.64] ;  /* 0x00000008081d8981 */ /* 0x0000e2000c1e1900 */
[----:B------:R-:W-:Y:S02]  /*16a0*/  PRMT R20, RZ, 0x7610, R20 ;  /* 0x00007610ff147816 */ /* 0x000fe40000000014 */
[----:B------:R-:W-:Y:S02]  /*16b0*/  PRMT R21, RZ, 0x7610, R21 ;  /* 0x00007610ff157816 */ /* 0x000fe40000000015 */
[----:B0-----:R-:W-:Y:S02]  /*16c0*/  PRMT R8, RZ, 0x7610, R8 ;  /* 0x00007610ff087816 */ /* 0x001fe40000000008 */
[----:B------:R-:W-:Y:S02]  /*16d0*/  IADD3 R22, PT, PT, R22, 0x2, RZ ;  /* 0x0000000216167810 */ /* 0x000fe40007ffe0ff */
[----:B----4-:R-:W-:-:S04]  /*16e0*/  @!P0 PRMT R20, R23, 0x7610, R20 ;  /* 0x0000761017148816 */ /* 0x010fc80000000014 */
[----:B------:R-:W-:Y:S02]  /*16f0*/  SHF.L.U32 R25, R20, 0x10, RZ ;  /* 0x0000001014197819 */ /* 0x000fe400000006ff */
[----:B------:R-:W-:-:S03]  /*1700*/  PRMT R20, RZ, 0x7610, R20 ;  /* 0x00007610ff147816 */ /* 0x000fc60000000014 */
[----:B------:R-:W-:Y:S01]  /*1710*/  FADD.FTZ R24, -R10, R25 ;  /* 0x000000190a187221 */ /* 0x000fe20000010100 */
[----:B-----5:R-:W-:Y:S02]  /*1720*/  @!P0 PRMT R21, R28, 0x7610, R21 ;  /* 0x000076101c158816 */ /* 0x020fe40000000015 */
[----:B------:R-:W-:-:S03]  /*1730*/  @!P0 PRMT R20, R23, 0x7632, R20 ;  /* 0x0000763217148816 */ /* 0x000fc60000000014 */
[----:B------:R-:W-:Y:S02]  /*1740*/  IMAD.U32 R27, R21, 0x10000, RZ ;  /* 0x00010000151b7824 */ /* 0x000fe400078e00ff */
[----:B-1----:R-:W-:Y:S02]  /*1750*/  FMUL.FTZ R9, R24, R11 ;  /* 0x0000000b18097220 */ /* 0x002fe40000410000 */
[C---:B------:R-:W-:Y:S02]  /*1760*/  FMUL.FTZ R23, R27.reuse, R17 ;  /* 0x000000111b177220 */ /* 0x040fe40000410000 */
[----:B------:R-:W-:Y:S01]  /*1770*/  FFMA.FTZ R31, R27, R9, R4 ;  /* 0x000000091b1f7223 */ /* 0x000fe20000010004 */
[----:B------:R-:W-:Y:S01]  /*1780*/  PRMT R21, RZ, 0x7610, R21 ;  /* 0x00007610ff157816 */ /* 0x000fe20000000015 */
[----:B------:R-:W-:Y:S01]  /*1790*/  FADD.FTZ R18, R18, R23 ;  /* 0x0000001712127221 */ /* 0x000fe20000010000 */
[----:B------:R-:W-:Y:S01]  /*17a0*/  FFMA.FTZ R23, R9, R23, R16 ;  /* 0x0000001709177223 */ /* 0x000fe20000010010 */
[----:B------:R-:W-:-:S02]  /*17b0*/  SHF.L.U32 R9, R20, 0x10, RZ ;  /* 0x0000001014097819 */ /* 0x000fc400000006ff */
[----:B------:R-:W-:Y:S02]  /*17c0*/  PRMT R16, RZ, 0x7610, R16 ;  /* 0x00007610ff107816 */ /* 0x000fe40000000010 */
[----:B------:R-:W-:Y:S01]  /*17d0*/  @!P0 PRMT R21, R28, 0x7632, R21 ;  /* 0x000076321c158816 */ /* 0x000fe20000000015 */
[----:B------:R-:W-:Y:S01]  /*17e0*/  FADD.FTZ R4, -R10, R9 ;  /* 0x000000090a047221 */ /* 0x000fe20000010100 */
[----:B------:R-:W-:Y:S01]  /*17f0*/  PRMT R24, RZ, 0x7610, R24 ;  /* 0x00007610ff187816 */ /* 0x000fe20000000018 */
[----:B------:R-:W-:Y:S01]  /*1800*/  FADD.FTZ R25, R0, R27 ;  /* 0x0000001b00197221 */ /* 0x000fe20000010000 */
[----:B------:R-:W-:Y:S01]  /*1810*/  PRMT R20, RZ, 0x7610, R20 ;  /* 0x00007610ff147816 */ /* 0x000fe20000000014 */
[----:B------:R-:W-:Y:S02]  /*1820*/  IMAD.U32 R0, R21, 0x10000, RZ ;  /* 0x0001000015007824 */ /* 0x000fe400078e00ff */
[----:B------:R-:W-:Y:S02]  /*1830*/  FMUL.FTZ R4, R4, R11 ;  /* 0x0000000b04047220 */ /* 0x000fe40000410000 */
[----:B------:R-:W-:Y:S01]  /*1840*/  FADD.FTZ R27, R2, R0 ;  /* 0x00000000021b7221 */ /* 0x000fe20000010000 */
[----:B--2---:R-:W-:-:S02]  /*1850*/  @!P0 PRMT R16, R26, 0x7610, R16 ;  /* 0x000076101a108816 */ /* 0x004fc40000000010 */
[----:B------:R-:W-:Y:S02]  /*1860*/  @!P0 PRMT R8, R26, 0x7632, R8 ;  /* 0x000076321a088816 */ /* 0x000fe40000000008 */
[----:B------:R-:W-:-:S03]  /*1870*/  SHF.L.U32 R9, R16, 0x10, RZ ;  /* 0x0000001010097819 */ /* 0x000fc600000006ff */
[----:B------:R-:W-:Y:S01]  /*1880*/  IMAD.U32 R21, R8, 0x10000, RZ ;  /* 0x0001000008157824 */ /* 0x000fe200078e00ff */
[C---:B---3--:R-:W-:Y:S02]  /*1890*/  @!P0 PRMT R24, R29.reuse, 0x7610, R24 ;  /* 0x000076101d188816 */ /* 0x048fe40000000018 */
[----:B------:R-:W-:Y:S01]  /*18a0*/  @!P0 PRMT R20, R29, 0x7632, R20 ;  /* 0x000076321d148816 */ /* 0x000fe20000000014 */
[C---:B------:R-:W-:Y:S01]  /*18b0*/  FFMA.FTZ R29, R0.reuse, R4, R5 ;  /* 0x00000004001d7223 */ /* 0x040fe20000010005 */
[----:B------:R-:W-:Y:S01]  /*18c0*/  FMUL.FTZ R5, R0, R15 ;  /* 0x0000000f00057220 */ /* 0x000fe20000410000 */
[----:B------:R-:W-:Y:S01]  /*18d0*/  SHF.L.U32 R24, R24, 0x10, RZ ;  /* 0x0000001018187819 */ /* 0x000fe200000006ff */
[----:B------:R-:W-:Y:S01]  /*18e0*/  FADD.FTZ R0, -R10, R9 ;  /* 0x000000090a007221 */ /* 0x000fe20000010100 */
[----:B------:R-:W-:Y:S02]  /*18f0*/  IMAD.U32 R20, R20, 0x10000, RZ ;  /* 0x0001000014147824 */ /* 0x000fe400078e00ff */
[----:B------:R-:W-:Y:S01]  /*1900*/  FADD.FTZ R33, R5, R18 ;  /* 0x0000001205217221 */ /* 0x000fe20000010000 */
[----:B------:R-:W-:Y:S01]  /*1910*/  FFMA.FTZ R18, R4, R5, R23 ;  /* 0x0000000504127223 */ /* 0x000fe20000010017 */
[----:B------:R-:W-:Y:S01]  /*1920*/  FMUL.FTZ R8, R24, R17 ;  /* 0x0000001118087220 */ /* 0x000fe20000410000 */
[----:B------:R-:W-:Y:S01]  /*1930*/  FMUL.FTZ R5, R0, R11 ;  /* 0x0000000b00057220 */ /* 0x000fe20000410000 */
        /* <DEDUP_REMOVED lines=8> */
[----:B------:R-:W-:Y:S01]  /*19c0*/  FADD.FTZ R2, R27, R20 ;  /* 0x000000141b027221 */ /* 0x000fe20000010000 */
[----:B------:R-:W-:Y:S01]  /*19d0*/  FFMA.FTZ R5, R20, R9, R29 ;  /* 0x0000000914057223 */ /* 0x000fe2000001001d */
[----:B------:R-:W-:-:S07]  /*19e0*/  FFMA.FTZ R16, R9, R16, R8 ;  /* 0x0000001009107223 */ /* 0x000fce0000010008 */
.L_x_2896:
[----:B------:R-:W-:Y:S05]  /*19f0*/  @P2 BRA `(.L_x_2892) ;  /* 0x0000000c00f42947 */ /* 0x000fea0003800000 */
[----:B------:R-:W-:Y:S01]  /*1a00*/  SHF.R.S32.HI R8, RZ, 0x1f, R22 ;  /* 0x0000001fff087819 */ /* 0x000fe20000011416 */
[----:B------:R-:W-:Y:S01]  /*1a10*/  BSSY.RECONVERGENT B0, `(.L_x_2897) ;  /* 0x000001a000007945 */ /* 0x000fe20003800200 */
[----:B------:R-:W-:Y:S02]  /*1a20*/  MOV R9, R19 ;  /* 0x0000001300097202 */ /* 0x000fe40000000f00 */
[----:B------:R-:W-:Y:S01]  /*1a30*/  PRMT R19, RZ, 0x7610, R19 ;  /* 0x00007610ff137816 */ /* 0x000fe20000000013 */
[----:B------:R-:W-:Y:S01]  /*1a40*/  IMAD R13, R8, UR6, RZ ;  /* 0x00000006080d7c24 */ /* 0x000fe2000f8e02ff */
[----:B------:R-:W-:Y:S01]  /*1a50*/  PRMT R20, RZ, 0x7610, R20 ;  /* 0x00007610ff147816 */ /* 0x000fe20000000014 */
[----:B------:R-:W-:Y:S01]  /*1a60*/  IMAD.MOV.U32 R8, RZ, RZ, R12 ;  /* 0x000000ffff087224 */ /* 0x000fe200078e000c */
[----:B------:R-:W-:Y:S01]  /*1a70*/  PRMT R21, RZ, 0x7610, R21 ;  /* 0x00007610ff157816 */ /* 0x000fe20000000015 */
[C---:B------:R-:W-:Y:S02]  /*1a80*/  IMAD R13, R22.reuse, UR7, R13 ;  /* 0x00000007160d7c24 */ /* 0x040fe4000f8e020d */
[----:B------:R-:W-:Y:S01]  /*1a90*/  IMAD.WIDE.U32 R8, R22, UR6, R8 ;  /* 0x0000000616087c25 */ /* 0x000fe2000f8e0008 */
[----:B------:R-:W-:Y:S01]  /*1aa0*/  PRMT R22, RZ, 0x7610, R22 ;  /* 0x00007610ff167816 */ /* 0x000fe20000000016 */
        /* <DEDUP_REMOVED lines=16> */
.L_x_2898:
[----:B------:R-:W-:Y:S05]  /*1bb0*/  BSYNC.RECONVERGENT B0 ;  /* 0x0000000000007941 */ /* 0x000fea0003800200 */
.L_x_2897:
[----:B------:R-:W-:Y:S01]  /*1bc0*/  IMAD.U32 R9, R20, 0x10000, RZ ;  /* 0x0001000014097824 */ /* 0x000fe200078e00ff */
[----:B------:R-:W-:Y:S01]  /*1bd0*/  SHF.L.U32 R19, R19, 0x10, RZ ;  /* 0x0000001013137819 */ /* 0x000fe200000006ff */
[----:B------:R-:W-:Y:S01]  /*1be0*/  IMAD.U32 R13, R22, 0x10000, RZ ;  /* 0x00010000160d7824 */ /* 0x000fe200078e00ff */
[----:B------:R-:W-:Y:S01]  /*1bf0*/  SHF.L.U32 R8, R21, 0x10, RZ ;  /* 0x0000001015087819 */ /* 0x000fe200000006ff */
[C---:B------:R-:W-:Y:S02]  /*1c00*/  FADD.FTZ R12, -R10.reuse, R9 ;  /* 0x000000090a0c7221 */ /* 0x040fe40000010100 */
[----:B------:R-:W-:Y:S01]  /*1c10*/  FADD.FTZ R10, -R10, R19 ;  /* 0x000000130a0a7221 */ /* 0x000fe20000010100 */
[C---:B------:R-:W-:Y:S01]  /*1c20*/  FMUL.FTZ R17, R13.reuse, R17 ;  /* 0x000000110d117220 */ /* 0x040fe20000410000 */
[----:B-1----:R-:W-:Y:S01]  /*1c30*/  FMUL.FTZ R9, R12, R11 ;  /* 0x0000000b0c097220 */ /* 0x002fe20000410000 */
[----:B------:R-:W-:Y:S01]  /*1c40*/  FMUL.FTZ R15, R8, R15 ;  /* 0x0000000f080f7220 */ /* 0x000fe20000410000 */
[----:B------:R-:W-:Y:S01]  /*1c50*/  FMUL.FTZ R10, R10, R11 ;  /* 0x0000000b0a0a7220 */ /* 0x000fe20000410000 */
[----:B------:R-:W-:Y:S01]  /*1c60*/  FADD.FTZ R18, R18, R17 ;  /* 0x0000001112127221 */ /* 0x000fe20000010000 */
[----:B------:R-:W-:Y:S01]  /*1c70*/  FFMA.FTZ R4, R13, R9, R4 ;  /* 0x000000090d047223 */ /* 0x000fe20000010004 */
[----:B------:R-:W-:Y:S01]  /*1c80*/  FFMA.FTZ R9, R9, R17, R16 ;  /* 0x0000001109097223 */ /* 0x000fe20000010010 */
[----:B------:R-:W-:Y:S01]  /*1c90*/  FADD.FTZ R0, R0, R13 ;  /* 0x0000000d00007221 */ /* 0x000fe20000010000 */
[----:B------:R-:W-:Y:S01]  /*1ca0*/  FADD.FTZ R2, R2, R8 ;  /* 0x0000000802027221 */ /* 0x000fe20000010000 */
[----:B------:R-:W-:Y:S01]  /*1cb0*/  FFMA.FTZ R5, R8, R10, R5 ;  /* 0x0000000a08057223 */ /* 0x000fe20000010005 */
[----:B------:R-:W-:Y:S01]  /*1cc0*/  FADD.FTZ R18, R15, R18 ;  /* 0x000000120f127221 */ /* 0x000fe20000010000 */
[----:B------:R-:W-:Y:S01]  /*1cd0*/  FFMA.FTZ R16, R10, R15, R9 ;  /* 0x0000000f0a107223 */ /* 0x000fe20000010009 */
[----:B------:R-:W-:Y:S06]  /*1ce0*/  BRA `(.L_x_2892) ;  /* 0x0000000c00387947 */ /* 0x000fec0003800000 */
.L_x_2893:
        /* <DEDUP_REMOVED lines=9> */
[----:B------:R-:W-:-:S12]  /*1d80*/  IMAD.MOV.U32 R0, RZ, RZ, RZ ;  /* 0x000000ffff007224 */ /* 0x000fd800078e00ff */
[----:B------:R-:W-:Y:S05]  /*1d90*/  @P1 BRA `(.L_x_2899) ;  /* 0x0000000000f01947 */ /* 0x000fea0003800000 */
[----:B------:R-:W0:Y:S01]  /*1da0*/  @!P0 LDC.64 R26, c[0x0][0x3a0] ;  /* 0x0000e800ff1a8b82 */ /* 0x000e220000000a00 */
        /* <DEDUP_REMOVED lines=10> */
[----:B------:R0:W2:Y:S02]  /*1e50*/  @!P0 LDG.E R16, desc[UR8][R4.64] ;  /* 0x0000000804108981 */ /* 0x0000a4000c1e1900 */
        /* <DEDUP_REMOVED lines=26> */
[----:B0-----:R-:W-:-:S06]  /*2000*/  FADD.FTZ R26, R25, 1 ;  /* 0x3f800000191a7421 */ /* 0x001fcc0000010000 */
        /* <DEDUP_REMOVED lines=11> */
[----:B------:R-:W-:Y:S01]  /*20c0*/  FMUL.FTZ R27, R4, R27 ;  /* 0x0000001b041b7220 */ /* 0x000fe20000410000 */
[C---:B------:R-:W-:Y:S02]  /*20d0*/  FFMA.FTZ R4, R0.reuse, R5, RZ ;  /* 0x0000000500047223 */ /* 0x040fe400000100ff */
[----:B------:R-:W-:Y:S01]  /*20e0*/  FFMA.FTZ R31, R0, R25, RZ ;  /* 0x00000019001f7223 */ /* 0x000fe200000100ff */
[----:B------:R-:W-:Y:S01]  /*20f0*/  FADD.FTZ R18, RZ, R25 ;  /* 0x00000019ff127221 */ /* 0x000fe20000010000 */
[----:B------:R-:W-:Y:S01]  /*2100*/  FMUL.FTZ R29, R27, R15 ;  /* 0x0000000f1b1d7220 */ /* 0x000fe20000410000 */
[----:B------:R-:W-:Y:S01]  /*2110*/  FADD.FTZ R0, RZ, R5 ;  /* 0x00000005ff007221 */ /* 0x000fe20000010000 */
[C---:B------:R-:W-:Y:S02]  /*2120*/  FFMA.FTZ R5, R2.reuse, R27, RZ ;  /* 0x0000001b02057223 */ /* 0x040fe400000100ff */
[----:B------:R-:W-:Y:S01]  /*2130*/  FFMA.FTZ R16, R2, R29, R31 ;  /* 0x0000001d02107223 */ /* 0x000fe2000001001f */
[----:B------:R-:W-:Y:S01]  /*2140*/  FADD.FTZ R18, R29, R18 ;  /* 0x000000121d127221 */ /* 0x000fe20000010000 */
[----:B------:R-:W-:-:S07]  /*2150*/  FADD.FTZ R2, RZ, R27 ;  /* 0x0000001bff027221 */ /* 0x000fce0000010000 */
.L_x_2899:
[----:B------:R-:W-:Y:S05]  /*2160*/  @!P2 BRA `(.L_x_2892) ;  /* 0x000000080018a947 */ /* 0x000fea0003800000 */
[----:B------:R-:W-:Y:S01]  /*2170*/  IMAD.IADD R23, R22, 0x1, -R23 ;  /* 0x0000000116177824 */ /* 0x000fe200078e0a17 */
[----:B------:R-:W0:Y:S06]  /*2180*/  LDCU.64 UR6, c[0x0][0x3f8] ;  /* 0x00007f00ff0677ac */ /* 0x000e2c0008000a00 */
.L_x_2900:
[----:B------:R-:W2:Y:S01]  /*2190*/  @!P0 LDC.64 R32, c[0x0][0x3a0] ;  /* 0x0000e800ff208b82 */ /* 0x000ea20000000a00 */
[----:B------:R-:W-:Y:S01]  /*21a0*/  @!P0 SHF.R.S32.HI R26, RZ, 0x1f, R22 ;  /* 0x0000001fff1a8819 */ /* 0x000fe20000011416 */
[----:B------:R-:W-:-:S04]  /*21b0*/  @!P0 IMAD.MOV.U32 R27, RZ, RZ, R19 ;  /* 0x000000ffff1b8224 */ /* 0x000fc800078e0013 */
[----:B0-----:R-:W-:Y:S01]  /*21c0*/  @!P0 IMAD R29, R26, UR6, RZ ;  /* 0x000000061a1d8c24 */ /* 0x001fe2000f8e02ff */
[----:B------:R-:W-:Y:S01]  /*21d0*/  @!P0 MOV R26, R12 ;  /* 0x0000000c001a8202 */ /* 0x000fe20000000f00 */
[----:B------:R-:W0:Y:S02]  /*21e0*/  @!P0 LDC.64 R24, c[0x0][0x398] ;  /* 0x0000e600ff188b82 */ /* 0x000e240000000a00 */
[C---:B------:R-:W-:Y:S02]  /*21f0*/  @!P0 IMAD R29, R22.reuse, UR7, R29 ;  /* 0x00000007161d8c24 */ /* 0x040fe4000f8e021d */
[----:B------:R-:W-:-:S04]  /*2200*/  @!P0 IMAD.WIDE.U32 R26, R22, UR6, R26 ;  /* 0x00000006161a8c25 */ /* 0x000fc8000f8e001a */
[----:B------:R-:W-:Y:S01]  /*2210*/  @!P0 IMAD.IADD R27, R27, 0x1, R29 ;  /* 0x000000011b1b8824 */ /* 0x000fe200078e021d */
[----:B------:R-:W-:-:S04]  /*2220*/  @!P0 SHF.L.U32 R31, R26, 0x1, RZ ;  /* 0x000000011a1f8819 */ /* 0x000fc800000006ff */
[----:B------:R-:W-:Y:S02]  /*2230*/  @!P0 SHF.L.U64.HI R30, R26, 0x1, R27 ;  /* 0x000000011a1e8819 */ /* 0x000fe4000001021b */
[----:B--2---:R-:W-:-:S04]  /*2240*/  @!P0 IADD3 R28, P1, PT, R31, R32, RZ ;  /* 0x000000201f1c8210 */ /* 0x004fc80007f3e0ff */
[----:B------:R-:W-:Y:S02]  /*2250*/  @!P0 IADD3.X R29, PT, PT, R30, R33, RZ, P1, !PT ;  /* 0x000000211e1d8210 */ /* 0x000fe40000ffe4ff */
[----:B0-----:R-:W-:-:S03]  /*2260*/  @!P0 IADD3 R26, P1, PT, R31, R24, RZ ;  /* 0x000000181f1a8210 */ /* 0x001fc60007f3e0ff */
[----:B------:R0:W2:Y:S02]  /*2270*/  @!P0 LDG.E R24, desc[UR8][R28.64] ;  /* 0x000000081c188981 */ /* 0x0000a4000c1e1900 */
        /* <DEDUP_REMOVED lines=15> */
[----:B------:R-:W-:Y:S02]  /*2370*/  @!P0 IADD3 R25, PT, PT, R22, 0x1, RZ ;  /* 0x0000000116198810 */ /* 0x000fe40007ffe0ff */
[----:B------:R-:W-:Y:S02]  /*2380*/  @!P0 MOV R31, R19 ;  /* 0x00000013001f8202 */ /* 0x000fe40000000f00 */
[----:B------:R-:W-:-:S05]  /*2390*/  @!P0 SHF.R.S32.HI R30, RZ, 0x1f, R25 ;  /* 0x0000001fff1e8819 */ /* 0x000fca0000011419 */
[----:B------:R-:W-:Y:S02]  /*23a0*/  @!P0 IMAD R34, R30, UR6, RZ ;  /* 0x000000061e228c24 */ /* 0x000fe4000f8e02ff */
[----:B------:R-:W-:Y:S02]  /*23b0*/  @!P0 IMAD.MOV.U32 R30, RZ, RZ, R12 ;  /* 0x000000ffff1e8224 */ /* 0x000fe400078e000c */
[C---:B------:R-:W-:Y:S02]  /*23c0*/  @!P0 IMAD R33, R25.reuse, UR7, R34 ;  /* 0x0000000719218c24 */ /* 0x040fe4000f8e0222 */
[----:B------:R-:W-:-:S04]  /*23d0*/  @!P0 IMAD.WIDE.U32 R30, R25, UR6, R30 ;  /* 0x00000006191e8c25 */ /* 0x000fc8000f8e001e */
[----:B------:R-:W-:Y:S01]  /*23e0*/  @!P0 IMAD.SHL.U32 R25, R30, 0x2, RZ ;  /* 0x000000021e198824 */ /* 0x000fe200078e00ff */
[----:B------:R-:W-:-:S04]  /*23f0*/  @!P0 IADD3 R31, PT, PT, R31, R33, RZ ;  /* 0x000000211f1f8210 */ /* 0x000fc80007ffe0ff */
[----:B0-----:R-:W-:Y:S02]  /*2400*/  @!P0 IADD3 R28, P1, PT, R25, R28, RZ ;  /* 0x0000001c191c8210 */ /* 0x001fe40007f3e0ff */
[----:B------:R-:W-:Y:S02]  /*2410*/  @!P0 SHF.L.U64.HI R34, R30, 0x1, R31 ;  /* 0x000000011e228819 */ /* 0x000fe4000001021f */
[----:B------:R-:W-:-:S03]  /*2420*/  @!P0 MOV R30, R28 ;  /* 0x0000001c001e8202 */ /* 0x000fc60000000f00 */
[----:B------:R-:W-:Y:S02]  /*2430*/  @!P0 IMAD.X R31, R34, 0x1, R29, P1 ;  /* 0x00000001221f8824 */ /* 0x000fe400008e061d */
        /* <DEDUP_REMOVED lines=10> */
[C---:B------:R-:W-:Y:S01]  /*24e0*/  FADD.FTZ R28, -R10.reuse, R29 ;  /* 0x0000001d0a1c7221 */ /* 0x040fe20000010100 */
[----:B------:R-:W-:Y:S01]  /*24f0*/  FADD.FTZ R26, -R10, R33 ;  /* 0x000000210a1a7221 */ /* 0x000fe20000010100 */
[----:B------:R-:W-:Y:S01]  /*2500*/  IADD3 R23, PT, PT, R23, 0x2, RZ ;  /* 0x0000000217177810 */ /* 0x000fe20007ffe0ff */
[----:B------:R-:W-:Y:S02]  /*2510*/  VIADD R22, R22, 0x2 ;  /* 0x0000000216167836 */ /* 0x000fe40000000000 */
[-C--:B-1----:R-:W-:Y:S01]  /*2520*/  FMUL.FTZ R29, R28, R11.reuse ;  /* 0x0000000b1c1d7220 */ /* 0x082fe20000410000 */
[----:B------:R-:W-:Y:S01]  /*2530*/  FMUL.FTZ R26, R26, R11 ;  /* 0x0000000b1a1a7220 */ /* 0x000fe20000410000 */
[----:B0-----:R-:W-:-:S02]  /*2540*/  PRMT R31, RZ, 0x7610, R31 ;  /* 0x00007610ff1f7816 */ /* 0x001fc4000000001f */
[----:B------:R-:W-:Y:S01]  /*2550*/  FFMA.FTZ R32, R29, R17, R21 ;  /* 0x000000111d207223 */ /* 0x000fe20000010015 */
[----:B------:R-:W-:Y:S01]  /*2560*/  FFMA.FTZ R33, R26, R15, R20 ;  /* 0x0000000f1a217223 */ /* 0x000fe20000010014 */
[----:B------:R-:W-:Y:S02]  /*2570*/  ISETP.NE.AND P1, PT, R23, RZ, PT ;  /* 0x000000ff1700720c */ /* 0x000fe40003f25270 */
[----:B------:R-:W-:Y:S01]  /*2580*/  FMUL.FTZ R28, R32, -1.4426950216293334961 ;  /* 0xbfb8aa3b201c7820 */ /* 0x000fe20000410000 */
[----:B------:R-:W-:-:S05]  /*2590*/  FMUL.FTZ R30, R33, -1.4426950216293334961 ;  /* 0xbfb8aa3b211e7820 */ /* 0x000fca0000410000 */
[----:B------:R-:W0:Y:S08]  /*25a0*/  MUFU.EX2 R28, R28 ;  /* 0x0000001c001c7308 */ /* 0x000e300000000800 */
[----:B------:R-:W-:Y:S01]  /*25b0*/  MUFU.EX2 R30, R30 ;  /* 0x0000001e001e7308 */ /* 0x000fe20000000800 */
[----:B0-----:R-:W-:-:S07]  /*25c0*/  FADD.FTZ R34, R28, 1 ;  /* 0x3f8000001c227421 */ /* 0x001fce0000010000 */
[----:B------:R-:W0:Y:S02]  /*25d0*/  MUFU.RCP R34, R34 ;  /* 0x0000002200227308 */ /* 0x000e240000001000 */
[----:B0-----:R-:W-:Y:S01]  /*25e0*/  FADD.FTZ R37, -R34, 1 ;  /* 0x3f80000022257421 */ /* 0x001fe20000010100 */
[----:B------:R-:W-:Y:S01]  /*25f0*/  FMUL.FTZ R27, R27, R34 ;  /* 0x000000221b1b7220 */ /* 0x000fe20000410000 */
[----:B------:R-:W-:Y:S02]  /*2600*/  PRMT R34, RZ, 0x7610, R34 ;  /* 0x00007610ff227816 */ /* 0x000fe40000000022 */
[----:B------:R-:W-:-:S04]  /*2610*/  FFMA.FTZ R32, R32, R37, 1 ;  /* 0x3f80000020207423 */ /* 0x000fc80000010025 */
[----:B------:R-:W-:-:S04]  /*2620*/  FMUL.FTZ R27, R27, R32 ;  /* 0x000000201b1b7220 */ /* 0x000fc80000410000 */
[--C-:B------:R-:W-:Y:S01]  /*2630*/  FADD.FTZ R32, R27, R0.reuse ;  /* 0x000000001b207221 */ /* 0x100fe20000010000 */
[----:B------:R-:W-:Y:S02]  /*2640*/  PRMT R0, RZ, 0x7610, R0 ;  /* 0x00007610ff007816 */ /* 0x000fe40000000000 */
[C---:B--2---:R-:W-:Y:S02]  /*2650*/  @!P0 PRMT R35, R36.reuse, 0x7610, R35 ;  /* 0x0000761024238816 */ /* 0x044fe40000000023 */
[----:B------:R-:W-:Y:S02]  /*2660*/  @!P0 PRMT R31, R36, 0x7632, R31 ;  /* 0x00007632241f8816 */ /* 0x000fe4000000001f */
[----:B------:R-:W-:-:S03]  /*2670*/  SHF.L.U32 R35, R35, 0x10, RZ ;  /* 0x0000001023237819 */ /* 0x000fc600000006ff */
[----:B------:R-:W-:Y:S02]  /*2680*/  IMAD.U32 R31, R31, 0x10000, RZ ;  /* 0x000100001f1f7824 */ /* 0x000fe400078e00ff */
[----:B------:R-:W-:Y:S01]  /*2690*/  FADD.FTZ R36, -R10, R35 ;  /* 0x000000230a247221 */ /* 0x000fe20000010100 */
[----:B------:R-:W-:Y:S01]  /*26a0*/  FADD.FTZ R35, R30, 1 ;  /* 0x3f8000001e237421 */ /* 0x000fe20000010000 */
[----:B------:R-:W-:Y:S02]  /*26b0*/  FADD.FTZ R30, -R10, R31 ;  /* 0x0000001f0a1e7221 */ /* 0x000fe40000010100 */
[-C--:B------:R-:W-:Y:S02]  /*26c0*/  FMUL.FTZ R28, R36, R11.reuse ;  /* 0x0000000b241c7220 */ /* 0x080fe40000410000 */
[----:B------:R-:W-:Y:S01]  /*26d0*/  FMUL.FTZ R31, R30, R11 ;  /* 0x0000000b1e1f7220 */ /* 0x000fe20000410000 */
[----:B------:R-:W0:Y:S01]  /*26e0*/  MUFU.RCP R35, R35 ;  /* 0x0000002300237308 */ /* 0x000e220000001000 */
[----:B------:R-:W-:-:S02]  /*26f0*/  FFMA.FTZ R38, R28, R17, R21 ;  /* 0x000000111c267223 */ /* 0x000fc40000010015 */
[----:B------:R-:W-:Y:S02]  /*2700*/  FFMA.FTZ R30, R31, R15, R20 ;  /* 0x0000000f1f1e7223 */ /* 0x000fe40000010014 */
[----:B------:R-:W-:Y:S02]  /*2710*/  FMUL.FTZ R39, R38, -1.4426950216293334961 ;  /* 0xbfb8aa3b26277820 */ /* 0x000fe40000410000 */
[----:B------:R-:W-:-:S04]  /*2720*/  FMUL.FTZ R42, R30, -1.4426950216293334961 ;  /* 0xbfb8aa3b1e2a7820 */ /* 0x000fc80000410000 */
[----:B------:R-:W1:Y:S01]  /*2730*/  MUFU.EX2 R39, R39 ;  /* 0x0000002700277308 */ /* 0x000e620000000800 */
[----:B---3--:R-:W-:Y:S01]  /*2740*/  @!P0 PRMT R34, R25, 0x7610, R34 ;  /* 0x0000761019228816 */ /* 0x008fe20000000022 */
[----:B0-----:R-:W-:Y:S01]  /*2750*/  FADD.FTZ R36, -R35, 1 ;  /* 0x3f80000023247421 */ /* 0x001fe20000010100 */
[----:B------:R-:W-:-:S05]  /*2760*/  FMUL.FTZ R24, R24, R35 ;  /* 0x0000002318187220 */ /* 0x000fca0000410000 */
[----:B------:R-:W0:Y:S01]  /*2770*/  MUFU.EX2 R42, R42 ;  /* 0x0000002a002a7308 */ /* 0x000e220000000800 */
[----:B------:R-:W-:Y:S01]  /*2780*/  SHF.L.U32 R34, R34, 0x10, RZ ;  /* 0x0000001022227819 */ /* 0x000fe200000006ff */
[----:B------:R-:W-:Y:S01]  /*2790*/  FFMA.FTZ R33, R33, R36, 1 ;  /* 0x3f80000021217423 */ /* 0x000fe20000010024 */
[----:B------:R-:W-:-:S03]  /*27a0*/  @!P0 PRMT R0, R25, 0x7632, R0 ;  /* 0x0000763219008816 */ /* 0x000fc60000000000 */
[----:B------:R-:W-:Y:S02]  /*27b0*/  FMUL.FTZ R24, R24, R33 ;  /* 0x0000002118187220 */ /* 0x000fe40000410000 */
[----:B------:R-:W-:Y:S02]  /*27c0*/  IMAD.U32 R0, R0, 0x10000, RZ ;  /* 0x0001000000007824 */ /* 0x000fe400078e00ff */
[----:B-1----:R-:W-:Y:S01]  /*27d0*/  FADD.FTZ R40, R39, 1 ;  /* 0x3f80000027287421 */ /* 0x002fe20000010000 */
[----:B------:R-:W-:Y:S01]  /*27e0*/  FFMA.FTZ R39, R29, R27, R4 ;  /* 0x0000001b1d277223 */ /* 0x000fe20000010004 */
[----:B------:R-:W-:Y:S01]  /*27f0*/  FMUL.FTZ R27, R27, R17 ;  /* 0x000000111b1b7220 */ /* 0x000fe20000410000 */
[----:B------:R-:W-:Y:S01]  /*2800*/  FADD.FTZ R37, R24, R2 ;  /* 0x0000000218257221 */ /* 0x000fe20000010000 */
[----:B------:R-:W1:Y:S02]  /*2810*/  MUFU.RCP R41, R40 ;  /* 0x0000002800297308 */ /* 0x000e640000001000 */
[----:B------:R-:W-:Y:S01]  /*2820*/  FFMA.FTZ R29, R29, R27, R16 ;  /* 0x0000001b1d1d7223 */ /* 0x000fe20000010010 */
[----:B------:R-:W-:Y:S01]  /*2830*/  FADD.FTZ R18, R27, R18 ;  /* 0x000000121b127221 */ /* 0x000fe20000010000 */
[----:B0-----:R-:W-:-:S04]  /*2840*/  FADD.FTZ R36, R42, 1 ;  /* 0x3f8000002a247421 */ /* 0x001fc80000010000 */
[----:B------:R0:W2:Y:S01]  /*2850*/  MUFU.RCP R35, R36 ;  /* 0x0000002400237308 */ /* 0x0000a20000001000 */
[----:B-1----:R-:W-:Y:S01]  /*2860*/  FADD.FTZ R33, -R41, 1 ;  /* 0x3f80000029217421 */ /* 0x002fe20000010100 */
[----:B------:R-:W-:Y:S01]  /*2870*/  FMUL.FTZ R34, R34, R41 ;  /* 0x0000002922227220 */ /* 0x000fe20000410000 */
[----:B0-----:R-:W-:Y:S01]  /*2880*/  FFMA.FTZ R36, R26, R24, R5 ;  /* 0x000000181a247223 */ /* 0x001fe20000010005 */
[----:B------:R-:W-:Y:S01]  /*2890*/  FMUL.FTZ R5, R24, R15 ;  /* 0x0000000f18057220 */ /* 0x000fe20000410000 */
[----:B------:R-:W-:-:S03]  /*28a0*/  FFMA.FTZ R33, R38, R33, 1 ;  /* 0x3f80000026217423 */ /* 0x000fc60000010021 */
[----:B------:R-:W-:Y:S01]  /*28b0*/  FFMA.FTZ R26, R26, R5, R29 ;  /* 0x000000051a1a7223 */ /* 0x000fe2000001001d */
[----:B--2---:R-:W-:Y:S01]  /*28c0*/  FADD.FTZ R25, -R35, 1 ;  /* 0x3f80000023197421 */ /* 0x004fe20000010100 */
[----:B------:R-:W-:Y:S01]  /*28d0*/  FMUL.FTZ R0, R0, R35 ;  /* 0x0000002300007220 */ /* 0x000fe20000410000 */
[----:B------:R-:W-:Y:S01]  /*28e0*/  FMUL.FTZ R33, R34, R33 ;  /* 0x0000002122217220 */ /* 0x000fe20000410000 */
[----:B------:R-:W-:Y:S01]  /*28f0*/  FADD.FTZ R2, R5, R18 ;  /* 0x0000001205027221 */ /* 0x000fe20000010000 */
[----:B------:R-:W-:Y:S02]  /*2900*/  FFMA.FTZ R25, R30, R25, 1 ;  /* 0x3f8000001e197423 */ /* 0x000fe40000010019 */
        /* <DEDUP_REMOVED lines=12> */
.L_x_2892:
[----:B------:R-:W0:Y:S01]  /*29d0*/  S2R R9, SR_CgaCtaId ;  /* 0x0000000000097919 */ /* 0x000e220000008800 */
[----:B------:R-:W-:Y:S02]  /*29e0*/  MOV R8, 0x400 ;  /* 0x0000040000087802 */ /* 0x000fe40000000f00 */
[----:B------:R-:W-:Y:S02]  /*29f0*/  MOV R6, RZ ;  /* 0x000000ff00067202 */ /* 0x000fe40000000f00 */
[----:B------:R-:W-:-:S03]  /*2a00*/  ISETP.NE.AND P0, PT, R14, RZ, PT ;  /* 0x000000ff0e00720c */ /* 0x000fc60003f05270 */
[----:B------:R-:W-:Y:S01]  /*2a10*/  IMAD.HI.U32 R6, R7, 0x12492493, R6 ;  /* 0x1249249307067827 */ /* 0x000fe200078e0006 */
        /* <DEDUP_REMOVED lines=196> */
.L_x_2923:
        /* <DEDUP_REMOVED lines=112> */
.L_x_2901:
[----:B--2---:R-:W2:Y:S01]  /*3d60*/  S2R R13, SR_CgaCtaId ;  /* 0x00000000000d7919 */ /* 0x004ea20000008800 */
[----:B0-----:R-:W-:Y:S01]  /*3d70*/  MOV R18, 0x400 ;  /* 0x0000040000127802 */ /* 0x001fe20000000f00 */
[----:B------:R-:W-:Y:S01]  /*3d80*/  IMAD.MOV.U32 R6, RZ, RZ, RZ ;  /* 0x000000ffff067224 */ /* 0x000fe200078e00ff */
[----:B------:R-:W-:Y:S05]  /*3d90*/  WARPSYNC.ALL ;  /* 0x0000000000007948 */ /* 0x000fea0003800000 */
[----:B------:R-:W0:Y:S01]  /*3da0*/  S2R R7, SR_TID.X ;  /* 0x0000000000077919 */ /* 0x000e220000002100 */
[----:B--2---:R-:W-:Y:S01]  /*3db0*/  LEA R9, R13, R18, 0x18 ;  /* 0x000000120d097211 */ /* 0x004fe200078ec0ff */
[----:B0-----:R-:W-:-:S04]  /*3dc0*/  IMAD.HI.U32 R6, R7, 0x12492493, R6 ;  /* 0x1249249307067827 */ /* 0x001fc800078e0006 */
[----:B------:R-:W-:Y:S01]  /*3dd0*/  IMAD R17, R6, 0xc, R9 ;  /* 0x0000000c06117824 */ /* 0x000fe200078e0209 */
[----:B------:R-:W0:Y:S01]  /*3de0*/  S2R R12, SR_TID.X ;  /* 0x00000000000c7919 */ /* 0x000e220000002100 */
[----:B------:R-:W2:Y:S01]  /*3df0*/  LDCU UR4, c[0x0][0x424] ;  /* 0x00008480ff0477ac */ /* 0x000ea20008000800 */
[----:B------:R-:W3:Y:S01]  /*3e00*/  LDC R9, c[0x0][0x420] ;  /* 0x00010800ff097b82 */ /* 0x000ee20000000800 */
[----:B------:R-:W-:Y:S07]  /*3e10*/  BSSY.RECONVERGENT B0, `(.L_x_2903) ;  /* 0x0000026000007945 */ /* 0x000fee0003800200 */
[----:B------:R-:W4:Y:S08]  /*3e20*/  LDC R15, c[0x0][0x410] ;  /* 0x00010400ff0f7b82 */ /* 0x000f300000000800 */
[----:B-1----:R-:W1:Y:S01]  /*3e30*/  LDC R11, c[0x0][0x428] ;  /* 0x00010a00ff0b7b82 */ /* 0x002e620000000800 */
[----:B--2---:R-:W-:Y:S01]  /*3e40*/  IMAD R6, R3, UR4, RZ ;  /* 0x0000000403067c24 */ /* 0x004fe2000f8e02ff */
[----:B------:R-:W-:-:S04]  /*3e50*/  UIADD3 UR4, UPT, UPT, UR4, -0x2, URZ ;  /* 0xfffffffe04047890 */ /* 0x000fc8000fffe0ff */
[----:B0-----:R-:W-:Y:S02]  /*3e60*/  LEA R6, R12, -R6, 0x1 ;  /* 0x800000060c067211 */ /* 0x001fe400078e08ff */
[----:B------:R-:W-:Y:S02]  /*3e70*/  BAR.SYNC.DEFER_BLOCKING 0x0 ;  /* 0x0000000000007b1d */ /* 0x000fe40000010000 */
[----:B------:R-:W-:-:S06]  /*3e80*/  ISETP.NE.AND P2, PT, R6, UR4, PT ;  /* 0x0000000406007c0c */ /* 0x000fcc000bf45270 */
[----:B------:R-:W3:Y:S07]  /*3e90*/  S2UR UR4, SR_CTAID.X ;  /* 0x00000000000479c3 */ /* 0x000eee0000002500 */
[----:B------:R-:W-:-:S05]  /*3ea0*/  @!P2 VIADD R8, R18, 0x16a0 ;  /* 0x000016a01208a836 */ /* 0x000fca0000000000 */
        /* <DEDUP_REMOVED lines=28> */
.L_x_2904:
[----:B------:R-:W-:Y:S05]  /*4070*/  BSYNC.RECONVERGENT B0 ;  /* 0x0000000000007941 */ /* 0x000fea0003800200 */
.L_x_2903:
        /* <DEDUP_REMOVED lines=23> */
.L_x_2902:
        /* <DEDUP_REMOVED lines=9> */
.L_x_2905:
[----:B------:R-:W-:Y:S02]  /*4280*/  ISETP.NE.AND P1, PT, R55, RZ, PT ;  /* 0x000000ff3700720c */ /* 0x000fe40003f25270 */
[----:B------:R-:W-:-:S04]  /*4290*/  SEL R56, R56, RZ, P0 ;  /* 0x000000ff38387207 */ /* 0x000fc80000000000 */
[----:B------:R-:W-:Y:S01]  /*42a0*/  IADD3 R57, PT, PT, R55, R56, RZ ;  /* 0x0000003837397210 */ /* 0x000fe20007ffe0ff */
[----:B------:R-:W-:-:S07]  /*42b0*/  IMAD.MOV.U32 R55, RZ, RZ, R7 ;  /* 0x000000ffff377224 */ /* 0x000fce00078e0007 */
[----:B------:R-:W-:Y:S05]  /*42c0*/  WARPSYNC.COLLECTIVE R54, `(.L_x_2906) ;  /* 0x0000000036087348 */ /* 0x000fea0003c00000 */
[----:B------:R0:W1:Y:S02]  /*42d0*/  SHFL.UP P6, R56, R55, R52, R53 ;  /* 0x0400003437387389 */ /* 0x00006400000c0035 */
[----:B01----:R-:W-:Y:S05]  /*42e0*/  ENDCOLLECTIVE ;  /* 0x000000000000791b */ /* 0x003fea0003800000 */
.L_x_2906:
[----:B------:R-:W-:Y:S01]  /*42f0*/  MOV R55, R6 ;  /* 0x0000000600377202 */ /* 0x000fe20000000f00 */
[----:B------:R-:W-:-:S05]  /*4300*/  FADD.FTZ R56, R7, R56 ;  /* 0x0000003807387221 */ /* 0x000fca0000010000 */
[----:B------:R-:W-:-:S07]  /*4310*/  @P0 FSEL R7, R56, R7, !P1 ;  /* 0x0000000738070208 */ /* 0x000fce0004800000 */
[----:B------:R-:W-:Y:S05]  /*4320*/  WARPSYNC.COLLECTIVE R54, `(.L_x_2907) ;  /* 0x0000000036087348 */ /* 0x000fea0003c00000 */
[----:B------:R0:W1:Y:S02]  /*4330*/  SHFL.UP P6, R56, R55, R52, R53 ;  /* 0x0400003437387389 */ /* 0x00006400000c0035 */
[----:B01----:R-:W-:Y:S05]  /*4340*/  ENDCOLLECTIVE ;  /* 0x000000000000791b */ /* 0x003fea0003800000 */
.L_x_2907:
[----:B------:R-:W-:Y:S01]  /*4350*/  MOV R55, R57 ;  /* 0x0000003900377202 */ /* 0x000fe20000000f00 */
[----:B------:R-:W-:Y:S02]  /*4360*/  IMAD.MOV.U32 R52, RZ, RZ, 0x2 ;  /* 0x00000002ff347424 */ /* 0x000fe400078e00ff */
[----:B------:R-:W-:-:S07]  /*4370*/  IMAD.MOV.U32 R69, RZ, RZ, R56 ;  /* 0x000000ffff457224 */ /* 0x000fce00078e0038 */
[----:B------:R-:W-:Y:S05]  /*4380*/  WARPSYNC.COLLECTIVE R54, `(.L_x_2908) ;  /* 0x0000000036087348 */ /* 0x000fea0003c00000 */
[----:B------:R0:W1:Y:S02]  /*4390*/  SHFL.UP P6, R56, R55, R52, R53 ;  /* 0x0400003437387389 */ /* 0x00006400000c0035 */
[----:B01----:R-:W-:Y:S05]  /*43a0*/  ENDCOLLECTIVE ;  /* 0x000000000000791b */ /* 0x003fea0003800000 */
.L_x_2908:
        /* <DEDUP_REMOVED lines=10> */
.L_x_2909:
[----:B------:R-:W-:Y:S01]  /*4450*/  IMAD.MOV.U32 R55, RZ, RZ, R6 ;  /* 0x000000ffff377224 */ /* 0x000fe200078e0006 */
[----:B------:R-:W-:-:S05]  /*4460*/  MOV R69, R56 ;  /* 0x0000003800457202 */ /* 0x000fca0000000f00 */
[----:B------:R-:W-:-:S05]  /*4470*/  FADD.FTZ R56, R7, R69 ;  /* 0x0000004507387221 */ /* 0x000fca0000010000 */
[----:B------:R-:W-:-:S07]  /*4480*/  @P1 FSEL R7, R56, R7, !P0 ;  /* 0x0000000738071208 */ /* 0x000fce0004000000 */
[----:B------:R-:W-:Y:S05]  /*4490*/  WARPSYNC.COLLECTIVE R54, `(.L_x_2910) ;  /* 0x0000000036087348 */ /* 0x000fea0003c00000 */
[----:B------:R0:W1:Y:S02]  /*44a0*/  SHFL.UP P6, R56, R55, R52, R53 ;  /* 0x0400003437387389 */ /* 0x00006400000c0035 */
[----:B01----:R-:W-:Y:S05]  /*44b0*/  ENDCOLLECTIVE ;  /* 0x000000000000791b */ /* 0x003fea0003800000 */
.L_x_2910:
        /* <DEDUP_REMOVED lines=9> */
.L_x_2911:
[----:B------:R-:W-:Y:S02]  /*4550*/  ISETP.GE.AND P1, PT, R59, 0x4, PT ;  /* 0x000000043b00780c */ /* 0x000fe40003f26270 */
[----:B------:R-:W-:Y:S01]  /*4560*/  ISETP.NE.AND P0, PT, R58, RZ, PT ;  /* 0x000000ff3a00720c */ /* 0x000fe20003f05270 */
[----:B------:R-:W-:Y:S01]  /*4570*/  IMAD.MOV.U32 R55, RZ, RZ, R7 ;  /* 0x000000ffff377224 */ /* 0x000fe200078e0007 */
[----:B------:R-:W-:-:S11]  /*4580*/  SEL R57, R56, RZ, P1 ;  /* 0x000000ff38397207 */ /* 0x000fd60000800000 */
[----:B------:R-:W-:Y:S05]  /*4590*/  WARPSYNC.COLLECTIVE R54, `(.L_x_2912) ;  /* 0x0000000036087348 */ /* 0x000fea0003c00000 */
[----:B------:R0:W1:Y:S02]  /*45a0*/  SHFL.UP P6, R56, R55, R52, R53 ;  /* 0x0400003437387389 */ /* 0x00006400000c0035 */
[----:B01----:R-:W-:Y:S05]  /*45b0*/  ENDCOLLECTIVE ;  /* 0x000000000000791b */ /* 0x003fea0003800000 */
.L_x_2912:
        /* <DEDUP_REMOVED lines=8> */
.L_x_2913:
        /* <DEDUP_REMOVED lines=9> */
.L_x_2914:
        /* <DEDUP_REMOVED lines=9> */
.L_x_2915:
[----:B------:R-:W-:Y:S02]  /*4760*/  MOV R55, R6 ;  /* 0x0000000600377202 */ /* 0x000fe40000000f00 */
[----:B------:R-:W-:Y:S01]  /*4770*/  ISETP.GE.AND P6, PT, R59, 0x8, PT ;  /* 0x000000083b00780c */ /* 0x000fe20003fc6270 */
[----:B------:R-:W-:-:S12]  /*4780*/  FADD.FTZ R56, R7, R56 ;  /* 0x0000003807387221 */ /* 0x000fd80000010000 */
[----:B------:R-:W-:-:S07]  /*4790*/  @P6 FSEL R7, R56, R7, !P1 ;  /* 0x0000000738076208 */ /* 0x000fce0004800000 */
[----:B------:R-:W-:Y:S05]  /*47a0*/  WARPSYNC.COLLECTIVE R54, `(.L_x_2916) ;  /* 0x0000000036087348 */ /* 0x000fea0003c00000 */
[----:B------:R0:W1:Y:S02]  /*47b0*/  SHFL.UP P6, R56, R55, R52, R53 ;  /* 0x0400003437387389 */ /* 0x00006400000c0035 */
[----:B01----:R-:W-:Y:S05]  /*47c0*/  ENDCOLLECTIVE ;  /* 0x000000000000791b */ /* 0x003fea0003800000 */
.L_x_2916:
        /* <DEDUP_REMOVED lines=9> */
.L_x_2917:
[----:B------:R-:W-:Y:S01]  /*4860*/  ISETP.NE.AND P1, PT, R67, RZ, PT ;  /* 0x000000ff4300720c */ /* 0x000fe20003f25270 */
[----:B------:R-:W-:Y:S01]  /*4870*/  IMAD.MOV.U32 R55, RZ, RZ, R7 ;  /* 0x000000ffff377224 */ /* 0x000fe200078e0007 */
[----:B------:R-:W-:-:S11]  /*4880*/  SEL R57, R56, RZ, P0 ;  /* 0x000000ff38397207 */ /* 0x000fd60000000000 */
[----:B------:R-:W-:Y:S05]  /*4890*/  WARPSYNC.COLLECTIVE R54, `(.L_x_2918) ;  /* 0x0000000036087348 */ /* 0x000fea0003c00000 */
[----:B------:R0:W1:Y:S02]  /*48a0*/  SHFL.UP P6, R56, R55, R52, R53 ;  /* 0x0400003437387389 */ /* 0x00006400000c0035 */
[----:B01----:R-:W-:Y:S05]  /*48b0*/  ENDCOLLECTIVE ;  /* 0x000000000000791b */ /* 0x003fea0003800000 */
.L_x_2918:
        /* <DEDUP_REMOVED lines=10> */
.L_x_2919:
        /* <DEDUP_REMOVED lines=9> */
.L_x_2920:
[----:B------:R-:W-:Y:S02]  /*49f0*/  ISETP.NE.AND P0, PT, R68, RZ, PT ;  /* 0x000000ff4400720c */ /* 0x000fe40003f05270 */
[----:B------:R-:W-:Y:S01]  /*4a00*/  MOV R55, R7 ;  /* 0x0000000700377202 */ /* 0x000fe20000000f00 */
[----:B------:R-:W-:-:S10]  /*4a10*/  IMAD.MOV.U32 R57, RZ, RZ, R56 ;  /* 0x000000ffff397224 */ /* 0x000fd400078e0038 */
[----:B------:R-:W-:Y:S05]  /*4a20*/  WARPSYNC.COLLECTIVE R54, `(.L_x_2921) ;  /* 0x0000000036087348 */ /* 0x000fea0003c00000 */
[----:B------:R0:W1:Y:S02]  /*4a30*/  SHFL.UP P6, R56, R55, R52, R53 ;  /* 0x0400003437387389 */ /* 0x00006400000c0035 */
[----:B01----:R-:W-:Y:S05]  /*4a40*/  ENDCOLLECTIVE ;  /* 0x000000000000791b */ /* 0x003fea0003800000 */
.L_x_2921:
[----:B------:R-:W-:Y:S01]  /*4a50*/  MOV R55, R6 ;  /* 0x0000000600377202 */ /* 0x000fe20000000f00 */
[----:B------:R-:W-:-:S07]  /*4a60*/  IMAD.MOV.U32 R7, RZ, RZ, R56 ;  /* 0x000000ffff077224 */ /* 0x000fce00078e0038 */
[----:B------:R-:W-:Y:S05]  /*4a70*/  WARPSYNC.COLLECTIVE R54, `(.L_x_2922) ;  /* 0x0000000036087348 */ /* 0x000fea0003c00000 */
[----:B------:R0:W1:Y:S02]  /*4a80*/  SHFL.UP P6, R56, R55, R52, R53 ;  /* 0x0400003437387389 */ /* 0x00006400000c0035 */
[----:B01----:R-:W-:Y:S05]  /*4a90*/  ENDCOLLECTIVE ;  /* 0x000000000000791b */ /* 0x003fea0003800000 */
.L_x_2922:
[----:B------:R-:W-:Y:S05]  /*4aa0*/  BRA `(.L_x_2923) ;  /* 0xffffffe800ec7947 */ /* 0x000fea000383ffff */
.L_x_2924:
        /* <DEDUP_REMOVED lines=13> */
.L_x_4475:


//--------------------- .text._Z30group_norm_nhwc_bwd_sum_kernelI11Bf16IOBf16WLi256EEv26Group_norm_nhwc_bwd_params --------------------------
	.section	.text._Z30group_norm_nhwc_bwd_sum_kernelI11Bf16IOBf16WLi256EEv26Group_norm_nhwc_bwd_params,"ax",@progbits
	.align	128
        .global         _Z30group_norm_nhwc_bwd_sum_kernelI11Bf16IOBf16WLi256EEv26Group_norm_nhwc_bwd_params
        .type           _Z30group_norm_nhwc_bwd_sum_kernelI11Bf16IOBf16WLi256EEv26Group_norm_nhwc_bwd_params,@function
        .size           _Z30group_norm_nhwc_bwd_sum_kernelI11Bf16IOBf16WLi256EEv26Group_norm_nhwc_bwd_params,(.L_x_4476 - _Z30group_norm_nhwc_bwd_sum_kernelI11Bf16IOBf16WLi256EEv26Group_norm_nhwc_bwd_params)
        .other          _Z30group_norm_nhwc_bwd_sum_kernelI11Bf16IOBf16WLi256EEv26Group_norm_nhwc_bwd_params,@"STO_CUDA_ENTRY STV_DEFAULT"
_Z30group_norm_nhwc_bwd_sum_kernelI11Bf16IOBf16WLi256EEv26Group_norm_nhwc_bwd_params:
.text._Z30group_norm_nhwc_bwd_sum_kernelI11Bf16IOBf16WLi256EEv26Group_norm_nhwc_bwd_params:
        /* <DEDUP_REMOVED lines=33> */
[----:B------:R-:W-:Y:S01]  /*0210*/  @P0 VIADD R3, R3, 0x1 ;  /* 0x0000000103030836 */ /* 0x000fe20000000000 */
        /* <DEDUP_REMOVED lines=10> */
[----:B------:R-:W-:-:S03]  /*02c0*/  IMAD.MOV.U32 R24, RZ, RZ, RZ ;  /* 0x000000ffff187224 */ /* 0x000fc600078e00ff */
[----:B------:R-:W-:Y:S01]  /*02d0*/  ISETP.GE.AND.EX P0, PT, R17, UR9, PT, P0 ;  /* 0x0000000911007c0c */ /* 0x000fe2000bf06300 */
[----:B0-----:R-:W0:Y:S02]  /*02e0*/  MUFU.RCP R5, R5 ;  /* 0x0000000500057308 */ /* 0x001e240000001000 */
[----:B0-----:R-:W-:-:S06]  /*02f0*/  VIADD R2, R5, 0xffffffe ;  /* 0x0ffffffe05027836 */ /* 0x001fcc0000000000 */
[----:B------:R0:W2:Y:S02]  /*0300*/  F2I.FTZ.U32.TRUNC.NTZ R3, R2 ;  /* 0x0000000200037305 */ /* 0x0000a4000021f000 */
[----:B0-----:R-:W-:Y:S01]  /*0310*/  IMAD.MOV.U32 R2, RZ, RZ, RZ ;  /* 0x000000ffff027224 */ /* 0x001fe200078e00ff */
[----:B--2---:R-:W-:-:S05]  /*0320*/  IADD3 R8, PT, PT, RZ, -R3, RZ ;  /* 0x80000003ff087210 */ /* 0x004fca0007ffe0ff */
[----:B------:R-:W-:-:S04]  /*0330*/  IMAD R9, R8, R7, RZ ;  /* 0x0000000708097224 */ /* 0x000fc800078e02ff */
[----:B------:R-:W-:-:S04]  /*0340*/  IMAD.HI.U32 R3, R3, R9, R2 ;  /* 0x0000000903037227 */ /* 0x000fc800078e0002 */
[----:B------:R-:W-:Y:S02]  /*0350*/  HFMA2 R9, -RZ, RZ, 0, 0 ;  /* 0x00000000ff097431 */ /* 0x000fe400000001ff */
        /* <DEDUP_REMOVED lines=18> */
[----:B--2---:R-:W-:Y:S01]  /*0480*/  IMAD.U32 R3, R3, 0x10000, RZ ;  /* 0x0001000003037824 */ /* 0x004fe200078e00ff */
[----:B---3--:R-:W-:Y:S01]  /*0490*/  SHF.L.U32 R2, R2, 0x10, RZ ;  /* 0x0000001002027819 */ /* 0x008fe200000006ff */
[----:B----4-:R-:W-:Y:S01]  /*04a0*/  @P1 IMAD.U32 R24, R14, 0x10000, RZ ;  /* 0x000100000e181824 */ /* 0x010fe200078e00ff */
[----:B------:R-:W-:-:S07]  /*04b0*/  @P1 SHF.L.U32 R9, R5, 0x10, RZ ;  /* 0x0000001005091819 */ /* 0x000fce00000006ff */
.L_x_2926:
[----:B------:R-:W-:Y:S05]  /*04c0*/  BSYNC.RECONVERGENT B0 ;  /* 0x0000000000007941 */ /* 0x000fea0003800200 */
.L_x_2925:
[----:B-----5:R-:W-:Y:S01]  /*04d0*/  FFMA.FTZ R14, -R18, R18, R19 ;  /* 0x00000012120e7223 */ /* 0x020fe20000010113 */
[----:B------:R-:W0:Y:S01]  /*04e0*/  S2UR UR5, SR_CTAID.Y ;  /* 0x00000000000579c3 */ /* 0x000e220000002600 */
[C---:B------:R-:W-:Y:S01]  /*04f0*/  IMAD R8, R7.reuse, R8, R6 ;  /* 0x0000000807087224 */ /* 0x040fe200078e0206 */
[----:B------:R-:W-:Y:S01]  /*0500*/  ISETP.NE.U32.AND P4, PT, R7, RZ, PT ;  /* 0x000000ff0700720c */ /* 0x000fe20003f85070 */
[----:B------:R-:W-:Y:S01]  /*0510*/  HFMA2 R33, -RZ, RZ, 0, 0 ;  /* 0x00000000ff217431 */ /* 0x000fe200000001ff */
[----:B------:R-:W-:Y:S01]  /*0520*/  FSETP.GTU.FTZ.AND P2, PT, R14, RZ, PT ;  /* 0x000000ff0e00720b */ /* 0x000fe20003f5c000 */
[----:B------:R-:W-:Y:S01]  /*0530*/  IMAD.MOV.U32 R34, RZ, RZ, RZ ;  /* 0x000000ffff227224 */ /* 0x000fe200078e00ff */
[C---:B------:R-:W-:Y:S01]  /*0540*/  ISETP.GE.U32.AND P1, PT, R8.reuse, R7, PT ;  /* 0x000000070800720c */ /* 0x040fe20003f26070 */
[----:B------:R-:W-:Y:S01]  /*0550*/  IMAD.MOV.U32 R19, RZ, RZ, RZ ;  /* 0x000000ffff137224 */ /* 0x000fe200078e00ff */
[----:B------:R-:W1:Y:S09]  /*0560*/  LDC.64 R10, c[0x0][0x400] ;  /* 0x00010000ff0a7b82 */ /* 0x000e720000000a00 */
        /* <DEDUP_REMOVED lines=8> */
[----:B-1----:R-:W-:-:S03]  /*05f0*/  ISETP.LT.U32.AND P1, PT, R13, R10, PT ;  /* 0x0000000a0d00720c */ /* 0x002fc60003f21070 */
[----:B------:R-:W-:Y:S01]  /*0600*/  @P3 VIADD R15, R15, 0x1 ;  /* 0x000000010f0f3836 */ /* 0x000fe20000000000 */
[----:B------:R-:W-:Y:S01]  /*0610*/  ISETP.LT.AND.EX P1, PT, R8, R11, PT, P1 ;  /* 0x0000000b0800720c */ /* 0x000fe20003f21310 */
[----:B--2---:R-:W-:Y:S01]  /*0620*/  @P2 FADD.FTZ R11, R14, R5 ;  /* 0x000000050e0b2221 */ /* 0x004fe20000010000 */
[----:B------:R-:W-:Y:S02]  /*0630*/  MOV R5, 0x3f800000 ;  /* 0x3f80000000057802 */ /* 0x000fe40000000f00 */
[----:B------:R-:W-:Y:S02]  /*0640*/  SEL R13, R13, R10, P1 ;  /* 0x0000000a0d0d7207 */ /* 0x000fe40000800000 */
[----:B------:R-:W-:Y:S02]  /*0650*/  SEL R4, R4, R15, !P4 ;  /* 0x0000000f04047207 */ /* 0x000fe40006000000 */
[----:B------:R-:W-:Y:S02]  /*0660*/  CS2R R14, SRZ ;  /* 0x00000000000e7805 */ /* 0x000fe4000001ff00 */
[----:B------:R-:W-:Y:S01]  /*0670*/  ISETP.GT.AND P1, PT, R13, R28, PT ;  /* 0x0000001c0d00720c */ /* 0x000fe20003f24270 */
[----:B------:R0:W1:Y:S01]  /*0680*/  @P2 MUFU.RSQ R5, R11 ;  /* 0x0000000b00052308 */ /* 0x0000620000001400 */
[----:B------:R-:W-:-:S04]  /*0690*/  IMAD.MOV R8, RZ, RZ, -R4 ;  /* 0x000000ffff087224 */ /* 0x000fc800078e0a04 */
[----:B------:R-:W-:Y:S01]  /*06a0*/  IMAD R6, R7, R8, R6 ;  /* 0x0000000807067224 */ /* 0x000fe200078e0206 */
[----:B------:R-:W-:-:S06]  /*06b0*/  MOV R8, RZ ;  /* 0x000000ff00087202 */ /* 0x000fcc0000000f00 */
        /* <DEDUP_REMOVED lines=9> */
[----:B------:R-:W-:Y:S02]  /*0750*/  HFMA2 R19, -RZ, RZ, 0, 0 ;  /* 0x00000000ff137431 */ /* 0x000fe400000001ff */
[----:B------:R-:W-:Y:S01]  /*0760*/  IMAD.MOV.U32 R8, RZ, RZ, RZ ;  /* 0x000000ffff087224 */ /* 0x000fe200078e00ff */
[----:B------:R-:W-:Y:S02]  /*0770*/  ISETP.GT.U32.AND P1, PT, R7, -0x4, PT ;  /* 0xfffffffc0700780c */ /* 0x000fe40003f24070 */
[----:B------:R-:W-:Y:S02]  /*0780*/  CS2R R14, SRZ ;  /* 0x00000000000e7805 */ /* 0x000fe4000001ff00 */
[----:B------:R-:W-:Y:S01]  /*0790*/  MOV R34, RZ ;  /* 0x000000ff00227202 */ /* 0x000fe20000000f00 */
[----:B------:R-:W-:Y:S01]  /*07a0*/  IMAD.MOV.U32 R33, RZ, RZ, RZ ;  /* 0x000000ffff217224 */ /* 0x000fe200078e00ff */
[----:B------:R-:W-:-:S07]  /*07b0*/  LOP3.LUT R13, R12, 0x3, RZ, 0xc0, !PT ;  /* 0x000000030c0d7812 */ /* 0x000fce00078ec0ff */
[----:B------:R-:W-:Y:S05]  /*07c0*/  @P1 BRA `(.L_x_2929) ;  /* 0x0000000800e81947 */ /* 0x000fea0003800000 */
[----:B------:R-:W-:Y:S01]  /*07d0*/  LOP3.LUT R7, R12, 0xfffffffc, RZ, 0xc0, !PT ;  /* 0xfffffffc0c077812 */ /* 0x000fe200078ec0ff */
[----:B------:R-:W-:Y:S01]  /*07e0*/  IMAD.MOV.U32 R19, RZ, RZ, RZ ;  /* 0x000000ffff137224 */ /* 0x000fe200078e00ff */
[----:B------:R-:W-:Y:S02]  /*07f0*/  IADD3 R9, PT, PT, R28, 0x1, RZ ;  /* 0x000000011c097810 */ /* 0x000fe40007ffe0ff */
[----:B------:R-:W-:-:S07]  /*0800*/  IADD3 R7, PT, PT, -R7, RZ, RZ ;  /* 0x000000ff07077210 */ /* 0x000fce0007ffe1ff */
.L_x_2930:
[----:B------:R-:W0:Y:S01]  /*0810*/  @!P0 LDC.64 R28, c[0x0][0x3f8] ;  /* 0x0000fe00ff1c8b82 */ /* 0x000e220000000a00 */
[----:B------:R-:W-:Y:S01]  /*0820*/  @!P0 VIADD R31, R9, 0xffffffff ;  /* 0xffffffff091f8836 */ /* 0x000fe20000000000 */
[----:B------:R-:W-:-:S04]  /*0830*/  @!P0 MOV R10, R20 ;  /* 0x00000014000a8202 */ /* 0x000fc80000000f00 */
[----:B------:R-:W-:Y:S02]  /*0840*/  @!P0 SHF.R.S32.HI R23, RZ, 0x1f, R31 ;  /* 0x0000001fff178819 */ /* 0x000fe4000001141f */
[----:B------:R-:W2:Y:S08]  /*0850*/  @!P0 LDC.64 R24, c[0x0][0x3a0] ;  /* 0x0000e800ff188b82 */ /* 0x000eb00000000a00 */
[----:B------:R-:W3:Y:S01]  /*0860*/  @!P0 LDC.64 R26, c[0x0][0x398] ;  /* 0x0000e600ff1a8b82 */ /* 0x000ee20000000a00 */
[----:B0-----:R-:W-:-:S02]  /*0870*/  @!P0 IMAD R30, R23, R28, RZ ;  /* 0x0000001c171e8224 */ /* 0x001fc400078e02ff */
[----:B------:R-:W-:-:S04]  /*0880*/  @!P0 IMAD.WIDE.U32 R22, R31, R28, R10 ;  /* 0x0000001c1f168225 */ /* 0x000fc800078e000a */
[----:B------:R-:W-:Y:S02]  /*0890*/  @!P0 IMAD R31, R31, R29, R30 ;  /* 0x0000001d1f1f8224 */ /* 0x000fe400078e021e */
[----:B------:R-:W-:-:S03]  /*08a0*/  @!P0 IMAD.SHL.U32 R29, R22, 0x2, RZ ;  /* 0x00000002161d8824 */ /* 0x000fc600078e00ff */
[----:B------:R-:W-:Y:S02]  /*08b0*/  @!P0 IADD3 R23, PT, PT, R23, R31, RZ ;  /* 0x0000001f17178210 */ /* 0x000fe40007ffe0ff */
[----:B--2---:R-:W-:Y:S02]  /*08c0*/  @!P0 IADD3 R24, P1, PT, R29, R24, RZ ;  /* 0x000000181d188210 */ /* 0x004fe40007f3e0ff */
[----:B------:R-:W-:-:S05]  /*08d0*/  @!P0 SHF.L.U64.HI R22, R22, 0x1, R23 ;  /* 0x0000000116168819 */ /* 0x000fca0000010217 */
[C---:B------:R-:W-:Y:S01]  /*08e0*/  @!P0 IMAD.X R25, R22.reuse, 0x1, R25, P1 ;  /* 0x0000000116198824 */ /* 0x040fe200008e0619 */
[----:B---3--:R-:W-:Y:S02]  /*08f0*/  @!P0 IADD3 R26, P1, PT, R29, R26, RZ ;  /* 0x0000001a1d1a8210 */ /* 0x008fe40007f3e0ff */
[----:B------:R-:W-:Y:S01]  /*0900*/  @!P0 SHF.R.S32.HI R31, RZ, 0x1f, R9 ;  /* 0x0000001fff1f8819 */ /* 0x000fe20000011409 */
[----:B------:R-:W0:Y:S01]  /*0910*/  @!P0 LDC.64 R28, c[0x0][0x3a0] ;  /* 0x0000e800ff1c8b82 */ /* 0x000e220000000a00 */
[----:B------:R2:W3:Y:S01]  /*0920*/  @!P0 LDG.E R24, desc[UR6][R24.64] ;  /* 0x0000000618188981 */ /* 0x0004e2000c1e1900 */
[----:B------:R-:W-:-:S05]  /*0930*/  @!P0 IADD3.X R27, PT, PT, R22, R27, RZ, P1, !PT ;  /* 0x0000001b161b8210 */ /* 0x000fca0000ffe4ff */
[----:B------:R-:W4:Y:S01]  /*0940*/  @!P0 LDG.E R26, desc[UR6][R26.64] ;  /* 0x000000061a1a8981 */ /* 0x000f22000c1e1900 */
[----:B------:R-:W5:Y:S02]  /*0950*/  @!P0 LDC.64 R22, c[0x0][0x3f8] ;  /* 0x0000fe00ff168b82 */ /* 0x000f640000000a00 */
[----:B-----5:R-:W-:-:S06]  /*0960*/  @!P0 IMAD R10, R31, R22, RZ ;  /* 0x000000161f0a8224 */ /* 0x020fcc00078e02ff */
[----:B------:R-:W5:Y:S01]  /*0970*/  @!P0 LDC.64 R30, c[0x0][0x398] ;  /* 0x0000e600ff1e8b82 */ /* 0x000f620000000a00 */
[----:B------:R-:W-:Y:S02]  /*0980*/  @!P0 IMAD R35, R9, R23, R10 ;  /* 0x0000001709238224 */ /* 0x000fe400078e020a */
[----:B------:R-:W-:-:S04]  /*0990*/  @!P0 IMAD.MOV.U32 R10, RZ, RZ, R20 ;  /* 0x000000ffff0a8224 */ /* 0x000fc800078e0014 */
[----:B------:R-:W-:-:S05]  /*09a0*/  @!P0 IMAD.WIDE.U32 R22, R9, R22, R10 ;  /* 0x0000001609168225 */ /* 0x000fca00078e000a */
[----:B--2---:R-:W-:Y:S01]  /*09b0*/  @!P0 IADD3 R25, PT, PT, R23, R35, RZ ;  /* 0x0000002317198210 */ /* 0x004fe20007ffe0ff */
[----:B------:R-:W-:-:S03]  /*09c0*/  @!P0 IMAD.SHL.U32 R23, R22, 0x2, RZ ;  /* 0x0000000216178824 */ /* 0x000fc600078e00ff */
[----:B------:R-:W-:Y:S02]  /*09d0*/  @!P0 SHF.L.U64.HI R22, R22, 0x1, R25 ;  /* 0x0000000116168819 */ /* 0x000fe40000010219 */
[----:B0-----:R-:W-:-:S04]  /*09e0*/  @!P0 IADD3 R28, P1, PT, R23, R28, RZ ;  /* 0x0000001c171c8210 */ /* 0x001fc80007f3e0ff */
[----:B------:R-:W-:Y:S02]  /*09f0*/  @!P0 IADD3.X R29, PT, PT, R22, R29, RZ, P1, !PT ;  /* 0x0000001d161d8210 */ /* 0x000fe40000ffe4ff */
[----:B-----5:R-:W-:-:S03]  /*0a00*/  @!P0 IADD3 R30, P1, PT, R23, R30, RZ ;  /* 0x0000001e171e8210 */ /* 0x020fc60007f3e0ff */
[----:B------:R0:W2:Y:S02]  /*0a10*/  @!P0 LDG.E R35, desc[UR6][R28.64] ;  /* 0x000000061c238981 */ /* 0x0000a4000c1e1900 */
[----:B------:R-:W-:Y:S01]  /*0a20*/  @!P0 IMAD.X R31, R22, 0x1, R31, P1 ;  /* 0x00000001161f8824 */ /* 0x000fe200008e061f */
[----:B------:R-:W-:Y:S01]  /*0a30*/  PRMT R10, RZ, 0x7610, R10 ;  /* 0x00007610ff0a7816 */ /* 0x000fe2000000000a */
[----:B------:R-:W5:Y:S03]  /*0a40*/  @!P0 LDC.64 R22, c[0x0][0x3f8] ;  /* 0x0000fe00ff168b82 */ /* 0x000f660000000a00 */
[----:B------:R1:W2:Y:S01]  /*0a50*/  @!P0 LDG.E R32, desc[UR6][R30.64] ;  /* 0x000000061e208981 */ /* 0x0002a2000c1e1900 */
[----:B------:R-:W-:Y:S02]  /*0a60*/  PRMT R25, RZ, 0x7610, R25 ;  /* 0x00007610ff197816 */ /* 0x000fe40000000019 */
[----:B0-----:R-:W-:-:S02]  /*0a70*/  PRMT R28, RZ, 0x7610, R28 ;  /* 0x00007610ff1c7816 */ /* 0x001fc4000000001c */
[----:B-1----:R-:W-:Y:S02]  /*0a80*/  @!P0 IADD3 R31, PT, PT, R9, 0x1, RZ ;  /* 0x00000001091f8810 */ /* 0x002fe40007ffe0ff */
[----:B---3--:R-:W-:-:S04]  /*0a90*/  @!P0 PRMT R10, R24, 0x7610, R10 ;  /* 0x00007610180a8816 */ /* 0x008fc8000000000a */
[----:B------:R-:W-:Y:S02]  /*0aa0*/  SHF.L.U32 R27, R10, 0x10, RZ ;  /* 0x000000100a1b7819 */ /* 0x000fe400000006ff */
[----:B----4-:R-:W-:Y:S02]  /*0ab0*/  @!P0 PRMT R25, R26, 0x7610, R25 ;  /* 0x000076101a198816 */ /* 0x010fe40000000019 */
[----:B------:R-:W-:Y:S01]  /*0ac0*/  PRMT R24, RZ, 0x7610, R24 ;  /* 0x00007610ff187816 */ /* 0x000fe20000000018 */
[----:B------:R-:W-:Y:S02]  /*0ad0*/  FADD.FTZ R10, -R18, R27 ;  /* 0x0000001b120a7221 */ /* 0x000fe40000010100 */
[----:B------:R-:W-:Y:S01]  /*0ae0*/  IMAD.U32 R30, R25, 0x10000, RZ ;  /* 0x00010000191e7824 */ /* 0x000fe200078e00ff */
[----:B------:R-:W-:Y:S01]  /*0af0*/  @!P0 PRMT R24, R24, 0x7632, R24 ;  /* 0x0000763218188816 */ /* 0x000fe20000000018 */
[----:B------:R-:W-:Y:S01]  /*0b00*/  FMUL.FTZ R27, R10, R5 ;  /* 0x000000050a1b7220 */ /* 0x000fe20000410000 */
[----:B------:R-:W-:-:S03]  /*0b10*/  @!P0 PRMT R28, R26, 0x7632, R28 ;  /* 0x000076321a1c8816 */ /* 0x000fc6000000001c */
[----:B------:R-:W-:Y:S01]  /*0b20*/  FFMA.FTZ R29, R30, R27, R33 ;  /* 0x0000001b1e1d7223 */ /* 0x000fe20000010021 */
[----:B------:R-:W-:Y:S01]  /*0b30*/  @!P0 SHF.R.S32.HI R33, RZ, 0x1f, R31 ;  /* 0x0000001fff218819 */ /* 0x000fe2000001141f */
[----:B------:R-:W-:Y:S02]  /*0b40*/  IMAD.U32 R25, R24, 0x10000, RZ ;  /* 0x0001000018197824 */ /* 0x000fe400078e00ff */
[C---:B------:R-:W-:Y:S01]  /*0b50*/  FADD.FTZ R10, R30.reuse, R34 ;  /* 0x000000221e0a7221 */ /* 0x040fe20000010000 */
[----:B------:R-:W-:Y:S01]  /*0b60*/  FMUL.FTZ R26, R30, R3 ;  /* 0x000000031e1a7220 */ /* 0x000fe20000410000 */
[----:B------:R-:W-:Y:S01]  /*0b70*/  @!P0 MOV R24, R20 ;  /* 0x0000001400188202 */ /* 0x000fe20000000f00 */
[----:B------:R-:W-:Y:S01]  /*0b80*/  FADD.FTZ R34, -R18, R25 ;  /* 0x0000001912227221 */ /* 0x000fe20000010100 */
[----:B-----5:R-:W-:Y:S02]  /*0b90*/  @!P0 IMAD R36, R33, R22, RZ ;  /* 0x0000001621248224 */ /* 0x020fe400078e02ff */
[----:B------:R-:W-:-:S02]  /*0ba0*/  @!P0 IMAD.MOV.U32 R25, RZ, RZ, R11 ;  /* 0x000000ffff198224 */ /* 0x000fc400078e000b */
[----:B------:R-:W-:Y:S01]  /*0bb0*/  FFMA.FTZ R30, R27, R26, R8 ;  /* 0x0000001a1b1e7223 */ /* 0x000fe20000010008 */
[----:B------:R-:W-:Y:S01]  /*0bc0*/  FADD.FTZ R8, R26, R19 ;  /* 0x000000131a087221 */ /* 0x000fe20000010000 */
[----:B------:R-:W-:Y:S01]  /*0bd0*/  SHF.L.U32 R19, R28, 0x10, RZ ;  /* 0x000000101c137819 */ /* 0x000fe200000006ff */
[C---:B------:R-:W-:Y:S02]  /*0be0*/  @!P0 IMAD.WIDE.U32 R26, R31.reuse, R22, R24 ;  /* 0x000000161f1a8225 */ /* 0x040fe400078e0018 */
[----:B------:R-:W0:Y:S02]  /*0bf0*/  @!P0 LDC.64 R24, c[0x0][0x398] ;  /* 0x0000e600ff188b82 */ /* 0x000e240000000a00 */
[----:B------:R-:W-:Y:S02]  /*0c00*/  @!P0 IMAD R33, R31, R23, R36 ;  /* 0x000000171f218224 */ /* 0x000fe400078e0224 */
[----:B------:R-:W-:Y:S01]  /*0c10*/  FMUL.FTZ R31, R34, R5 ;  /* 0x00000005221f7220 */ /* 0x000fe20000410000 */
[----:B------:R-:W-:-:S03]  /*0c20*/  FADD.FTZ R15, R19, R15 ;  /* 0x0000000f130f7221 */ /* 0x000fc60000010000 */
[----:B------:R-:W1:Y:S01]  /*0c30*/  @!P0 LDC.64 R22, c[0x0][0x3a0] ;  /* 0x0000e800ff168b82 */ /* 0x000e620000000a00 */
[C---:B------:R-:W-:Y:S01]  /*0c40*/  FFMA.FTZ R14, R19.reuse, R31, R14 ;  /* 0x0000001f130e7223 */ /* 0x040fe2000001000e */
[----:B------:R-:W-:Y:S01]  /*0c50*/  FMUL.FTZ R19, R19, R2 ;  /* 0x0000000213137220 */ /* 0x000fe20000410000 */
[----:B------:R-:W-:-:S03]  /*0c60*/  @!P0 IMAD.IADD R27, R27, 0x1, R33 ;  /* 0x000000011b1b8824 */ /* 0x000fc600078e0221 */
[----:B------:R-:W-:Y:S01]  /*0c70*/  FFMA.FTZ R30, R31, R19, R30 ;  /* 0x000000131f1e7223 */ /* 0x000fe2000001001e */
[C---:B------:R-:W-:Y:S02]  /*0c80*/  @!P0 SHF.L.U32 R31, R26.reuse, 0x1, RZ ;  /* 0x000000011a1f8819 */ /* 0x040fe400000006ff */
[----:B------:R-:W-:Y:S02]  /*0c90*/  @!P0 SHF.L.U64.HI R36, R26, 0x1, R27 ;  /* 0x000000011a248819 */ /* 0x000fe4000001021b */
[----:B------:R-:W3:Y:S01]  /*0ca0*/  @!P0 LDC.64 R26, c[0x0][0x3f8] ;  /* 0x0000fe00ff1a8b82 */ /* 0x000ee20000000a00 */
[----:B------:R-:W-:Y:S02]  /*0cb0*/  @!P0 VIADD R33, R9, 0x2 ;  /* 0x0000000209218836 */ /* 0x000fe40000000000 */
[----:B------:R-:W-:Y:S01]  /*0cc0*/  FADD.FTZ R8, R19, R8 ;  /* 0x0000000813087221 */ /* 0x000fe20000010000 */
[----:B------:R-:W-:Y:S02]  /*0cd0*/  PRMT R28, RZ, 0x7610, R28 ;  /* 0x00007610ff1c7816 */ /* 0x000fe4000000001c */
[----:B------:R-:W-:-:S02]  /*0ce0*/  PRMT R19, RZ, 0x7610, R19 ;  /* 0x00007610ff137816 */ /* 0x000fc40000000013 */
[C---:B0-----:R-:W-:Y:S02]  /*0cf0*/  @!P0 IADD3 R24, P2, PT, R31.reuse, R24, RZ ;  /* 0x000000181f188210 */ /* 0x041fe40007f5e0ff */
[----:B-1----:R-:W-:Y:S02]  /*0d00*/  @!P0 IADD3 R22, P1, PT, R31, R22, RZ ;  /* 0x000000161f168210 */ /* 0x002fe40007f3e0ff */
[----:B------:R-:W-:Y:S02]  /*0d10*/  PRMT R31, RZ, 0x7610, R31 ;  /* 0x00007610ff1f7816 */ /* 0x000fe4000000001f */
[----:B------:R-:W-:Y:S01]  /*0d20*/  PRMT R34, RZ, 0x7610, R34 ;  /* 0x00007610ff227816 */ /* 0x000fe20000000022 */
[----:B------:R-:W-:Y:S01]  /*0d30*/  @!P0 IMAD.X R23, R36, 0x1, R23, P1 ;  /* 0x0000000124178824 */ /* 0x000fe200008e0617 */
[----:B------:R-:W-:Y:S02]  /*0d40*/  @!P0 SHF.R.S32.HI R37, RZ, 0x1f, R33 ;  /* 0x0000001fff258819 */ /* 0x000fe40000011421 */
[----:B--2---:R-:W-:-:S02]  /*0d50*/  @!P0 PRMT R28, R35, 0x7610, R28 ;  /* 0x00007610231c8816 */ /* 0x004fc4000000001c */
[----:B------:R-:W-:Y:S02]  /*0d60*/  @!P0 PRMT R19, R35, 0x7632, R19 ;  /* 0x0000763223138816 */ /* 0x000fe40000000013 */
[C---:B------:R-:W-:Y:S01]  /*0d70*/  @!P0 PRMT R31, R32.reuse, 0x7610, R31 ;  /* 0x00007610201f8816 */ /* 0x040fe2000000001f */
[----:B------:R0:W2:Y:S01]  /*0d80*/  @!P0 LDG.E R35, desc[UR6][R22.64] ;  /* 0x0000000616238981 */ /* 0x0000a2000c1e1900 */
[----:B------:R-:W-:Y:S01]  /*0d90*/  @!P0 PRMT R34, R32, 0x7632, R34 ;  /* 0x0000763220228816 */ /* 0x000fe20000000022 */
[----:B---3--:R-:W-:-:S04]  /*0da0*/  @!P0 IMAD R32, R37, R26, RZ ;  /* 0x0000001a25208224 */ /* 0x008fc800078e02ff */
[----:B------:R-:W-:Y:S01]  /*0db0*/  @!P0 IMAD R37, R33, R27, R32 ;  /* 0x0000001b21258224 */ /* 0x000fe200078e0220 */
[----:B0-----:R-:W-:Y:S01]  /*0dc0*/  @!P0 MOV R22, R20 ;  /* 0x0000001400168202 */ /* 0x001fe20000000f00 */
[----:B------:R-:W-:-:S04]  /*0dd0*/  @!P0 IMAD.MOV.U32 R23, RZ, RZ, R11 ;  /* 0x000000ffff178224 */ /* 0x000fc800078e000b */
[----:B------:R-:W-:Y:S02]  /*0de0*/  @!P0 IMAD.WIDE.U32 R32, R33, R26, R22 ;  /* 0x0000001a21208225 */ /* 0x000fe400078e0016 */
[----:B------:R-:W0:Y:S08]  /*0df0*/  @!P0 LDC.64 R26, c[0x0][0x3a0] ;  /* 0x0000e800ff1a8b82 */ /* 0x000e300000000a00 */
[----:B------:R-:W1:Y:S01]  /*0e00*/  @!P0 LDC.64 R22, c[0x0][0x398] ;  /* 0x0000e600ff168b82 */ /* 0x000e620000000a00 */
[----:B------:R-:W-:-:S02]  /*0e10*/  @!P0 IADD3 R33, PT, PT, R33, R37, RZ ;  /* 0x0000002521218210 */ /* 0x000fc40007ffe0ff */
[----:B------:R-:W-:Y:S02]  /*0e20*/  @!P0 IADD3.X R25, PT, PT, R36, R25, RZ, P2, !PT ;  /* 0x0000001924198210 */ /* 0x000fe400017fe4ff */
[C---:B------:R-:W-:Y:S01]  /*0e30*/  @!P0 SHF.L.U64.HI R36, R32.reuse, 0x1, R33 ;  /* 0x0000000120248819 */ /* 0x040fe20000010221 */
[----:B------:R-:W-:Y:S02]  /*0e40*/  @!P0 IMAD.SHL.U32 R33, R32, 0x2, RZ ;  /* 0x0000000220218824 */ /* 0x000fe400078e00ff */
[----:B------:R3:W4:Y:S03]  /*0e50*/  @!P0 LDG.E R24, desc[UR6][R24.64] ;  /* 0x0000000618188981 */ /* 0x000726000c1e1900 */
[----:B0-----:R-:W-:-:S04]  /*0e60*/  @!P0 IADD3 R26, P1, PT, R33, R26, RZ ;  /* 0x0000001a211a8210 */ /* 0x001fc80007f3e0ff */
[----:B------:R-:W-:Y:S02]  /*0e70*/  @!P0 IADD3.X R27, PT, PT, R36, R27, RZ, P1, !PT ;  /* 0x0000001b241b8210 */ /* 0x000fe40000ffe4ff */
[----:B-1----:R-:W-:-:S03]  /*0e80*/  @!P0 IADD3 R22, P1, PT, R33, R22, RZ ;  /* 0x0000001621168210 */ /* 0x002fc60007f3e0ff */
[----:B------:R0:W5:Y:S02]  /*0e90*/  @!P0 LDG.E R26, desc[UR6][R26.64] ;  /* 0x000000061a1a8981 */ /* 0x000164000c1e1900 */
[----:B------:R-:W-:-:S05]  /*0ea0*/  @!P0 IMAD.X R23, R36, 0x1, R23, P1 ;  /* 0x0000000124178824 */ /* 0x000fca00008e0617 */
[----:B------:R1:W5:Y:S01]  /*0eb0*/  @!P0 LDG.E R22, desc[UR6][R22.64] ;  /* 0x0000000616168981 */ /* 0x000362000c1e1900 */
[----:B---3--:R-:W-:Y:S01]  /*0ec0*/  SHF.L.U32 R25, R28, 0x10, RZ ;  /* 0x000000101c197819 */ /* 0x008fe200000006ff */
[----:B------:R-:W-:-:S04]  /*0ed0*/  IMAD.U32 R19, R19, 0x10000, RZ ;  /* 0x0001000013137824 */ /* 0x000fc800078e00ff */
[----:B------:R-:W-:Y:S01]  /*0ee0*/  FADD.FTZ R32, -R18, R25 ;  /* 0x0000001912207221 */ /* 0x000fe20000010100 */
[----:B------:R-:W-:-:S03]  /*0ef0*/  SHF.L.U32 R28, R31, 0x10, RZ ;  /* 0x000000101f1c7819 */ /* 0x000fc600000006ff */
[----:B------:R-:W-:Y:S01]  /*0f00*/  FMUL.FTZ R25, R32, R5 ;  /* 0x0000000520197220 */ /* 0x000fe20000410000 */
[----:B------:R-:W-:Y:S01]  /*0f10*/  FADD.FTZ R32, -R18, R19 ;  /* 0x0000001312207221 */ /* 0x000fe20000010100 */
[----:B------:R-:W-:Y:S02]  /*0f20*/  IMAD.U32 R19, R34, 0x10000, RZ ;  /* 0x0001000022137824 */ /* 0x000fe400078e00ff */
[----:B0-----:R-:W-:Y:S01]  /*0f30*/  FMUL.FTZ R27, R28, R3 ;  /* 0x000000031c1b7220 */ /* 0x001fe20000410000 */
[----:B------:R-:W-:Y:S01]  /*0f40*/  FMUL.FTZ R32, R32, R5 ;  /* 0x0000000520207220 */ /* 0x000fe20000410000 */
[----:B------:R-:W-:Y:S01]  /*0f50*/  FADD.FTZ R10, R10, R28 ;  /* 0x0000001c0a0a7221 */ /* 0x000fe20000010000 */
[----:B------:R-:W-:Y:S01]  /*0f60*/  FFMA.FTZ R29, R28, R25, R29 ;  /* 0x000000191c1d7223 */ /* 0x000fe2000001001d */
[----:B------:R-:W-:Y:S01]  /*0f70*/  FADD.FTZ R15, R15, R19 ;  /* 0x000000130f0f7221 */ /* 0x000fe20000010000 */
[----:B------:R-:W-:Y:S01]  /*0f80*/  FFMA.FTZ R14, R19, R32, R14 ;  /* 0x00000020130e7223 */ /* 0x000fe2000001000e */
[----:B------:R-:W-:Y:S01]  /*0f90*/  FFMA.FTZ R25, R25, R27, R30 ;  /* 0x0000001b19197223 */ /* 0x000fe2000001001e */
[----:B------:R-:W-:Y:S01]  /*0fa0*/  PRMT R28, RZ, 0x7610, R28 ;  /* 0x00007610ff1c7816 */ /* 0x000fe2000000001c */
[----:B------:R-:W-:Y:S01]  /*0fb0*/  FMUL.FTZ R19, R19, R2 ;  /* 0x0000000213137220 */ /* 0x000fe20000410000 */
[----:B-1----:R-:W-:-:S03]  /*0fc0*/  PRMT R23, RZ, 0x7610, R23 ;  /* 0x00007610ff177816 */ /* 0x002fc60000000017 */
[--C-:B------:R-:W-:Y:S01]  /*0fd0*/  FFMA.FTZ R31, R32, R19, R25.reuse ;  /* 0x00000013201f7223 */ /* 0x100fe20000010019 */
[----:B------:R-:W-:Y:S01]  /*0fe0*/  PRMT R25, RZ, 0x7610, R25 ;  /* 0x00007610ff197816 */ /* 0x000fe20000000019 */
[----:B------:R-:W-:-:S04]  /*0ff0*/  FADD.FTZ R8, R8, R27 ;  /* 0x0000001b08087221 */ /* 0x000fc80000010000 */
[----:B------:R-:W-:Y:S01]  /*1000*/  FADD.FTZ R32, R19, R8 ;  /* 0x0000000813207221 */ /* 0x000fe20000010000 */
[----:B------:R-:W-:-:S05]  /*1010*/  VIADD R7, R7, 0x4 ;  /* 0x0000000407077836 */ /* 0x000fca0000000000 */
[----:B------:R-:W-:Y:S01]  /*1020*/  ISETP.NE.AND P1, PT, R7, RZ, PT ;  /* 0x000000ff0700720c */ /* 0x000fe20003f25270 */
[----:B------:R-:W-:Y:S01]  /*1030*/  VIADD R9, R9, 0x4 ;  /* 0x0000000409097836 */ /* 0x000fe20000000000 */
[C---:B--2---:R-:W-:Y:S02]  /*1040*/  @!P0 PRMT R28, R35.reuse, 0x7610, R28 ;  /* 0x00007610231c8816 */ /* 0x044fe4000000001c */
[----:B------:R-:W-:Y:S02]  /*1050*/  @!P0 PRMT R23, R35, 0x7632, R23 ;  /* 0x0000763223178816 */ /* 0x000fe40000000017 */
[----:B------:R-:W-:Y:S02]  /*1060*/  SHF.L.U32 R27, R28, 0x10, RZ ;  /* 0x000000101c1b7819 */ /* 0x000fe400000006ff */
[----:B------:R-:W-:-:S03]  /*1070*/  SHF.L.U32 R23, R23, 0x10, RZ ;  /* 0x0000001017177819 */ /* 0x000fc600000006ff */
[C-C-:B------:R-:W-:Y:S01]  /*1080*/  FADD.FTZ R30, -R18.reuse, R27.reuse ;  /* 0x0000001b121e7221 */ /* 0x140fe20000010100 */
[----:B------:R-:W-:Y:S01]  /*1090*/  PRMT R27, RZ, 0x7610, R27 ;  /* 0x00007610ff1b7816 */ /* 0x000fe2000000001b */
[--C-:B------:R-:W-:Y:S02]  /*10a0*/  FADD.FTZ R8, -R18, R23.reuse ;  /* 0x0000001712087221 */ /* 0x100fe40000010100 */
[-C--:B------:R-:W-:Y:S02]  /*10b0*/  FMUL.FTZ R30, R30, R5.reuse ;  /* 0x000000051e1e7220 */ /* 0x080fe40000410000 */
[----:B------:R-:W-:Y:S01]  /*10c0*/  FMUL.FTZ R8, R8, R5 ;  /* 0x0000000508087220 */ /* 0x000fe20000410000 */
[----:B------:R-:W-:Y:S02]  /*10d0*/  PRMT R23, RZ, 0x7610, R23 ;  /* 0x00007610ff177816 */ /* 0x000fe40000000017 */
[----:B----4-:R-:W-:Y:S02]  /*10e0*/  @!P0 PRMT R25, R24, 0x7610, R25 ;  /* 0x0000761018198816 */ /* 0x010fe40000000019 */
[----:B------:R-:W-:-:S03]  /*10f0*/  PRMT R24, RZ, 0x7610, R24 ;  /* 0x00007610ff187816 */ /* 0x000fc60000000018 */
[----:B------:R-:W-:Y:S01]  /*1100*/  IMAD.U32 R28, R25, 0x10000, RZ ;  /* 0x00010000191c7824 */ /* 0x000fe200078e00ff */
[----:B------:R-:W-:-:S03]  /*1110*/  @!P0 PRMT R24, R24, 0x7632, R24 ;  /* 0x0000763218188816 */ /* 0x000fc60000000018 */
[----:B------:R-:W-:Y:S02]  /*1120*/  FMUL.FTZ R25, R28, R3 ;  /* 0x000000031c197220 */ /* 0x000fe40000410000 */
[----:B------:R-:W-:Y:S02]  /*1130*/  IMAD.U32 R19, R24, 0x10000, RZ ;  /* 0x0001000018137824 */ /* 0x000fe400078e00ff */
[--C-:B------:R-:W-:Y:S01]  /*1140*/  FADD.FTZ R10, R10, R28.reuse ;  /* 0x0000001c0a0a7221 */ /* 0x100fe20000010000 */
[----:B------:R-:W-:Y:S01]  /*1150*/  FFMA.FTZ R29, R28, R30, R29 ;  /* 0x0000001e1c1d7223 */ /* 0x000fe2000001001d */
[----:B------:R-:W-:Y:S02]  /*1160*/  PRMT R28, RZ, 0x7610, R28 ;  /* 0x00007610ff1c7816 */ /* 0x000fe4000000001c */
[----:B-----5:R-:W-:Y:S02]  /*1170*/  @!P0 PRMT R27, R26, 0x7610, R27 ;  /* 0x000076101a1b8816 */ /* 0x020fe4000000001b */
[----:B------:R-:W-:Y:S01]  /*1180*/  PRMT R26, RZ, 0x7610, R26 ;  /* 0x00007610ff1a7816 */ /* 0x000fe2000000001a */
[----:B------:R-:W-:Y:S01]  /*1190*/  FADD.FTZ R24, R32, R25 ;  /* 0x0000001920187221 */ /* 0x000fe20000010000 */
[----:B------:R-:W-:Y:S01]  /*11a0*/  FADD.FTZ R15, R15, R19 ;  /* 0x000000130f0f7221 */ /* 0x000fe20000010000 */
[C---:B------:R-:W-:Y:S01]  /*11b0*/  FFMA.FTZ R14, R19.reuse, R8, R14 ;  /* 0x00000008130e7223 */ /* 0x040fe2000001000e */
[----:B------:R-:W-:Y:S01]  /*11c0*/  FFMA.FTZ R25, R30, R25, R31 ;  /* 0x000000191e197223 */ /* 0x000fe2000001001f */
[----:B------:R-:W-:Y:S01]  /*11d0*/  FMUL.FTZ R19, R19, R2 ;  /* 0x0000000213137220 */ /* 0x000fe20000410000 */
[----:B------:R-:W-:-:S02]  /*11e0*/  SHF.L.U32 R27, R27, 0x10, RZ ;  /* 0x000000101b1b7819 */ /* 0x000fc400000006ff */
[----:B------:R-:W-:Y:S02]  /*11f0*/  @!P0 PRMT R23, R26, 0x7632, R23 ;  /* 0x000076321a178816 */ /* 0x000fe40000000017 */
[----:B------:R-:W-:Y:S01]  /*1200*/  @!P0 PRMT R28, R22, 0x7610, R28 ;  /* 0x00007610161c8816 */ /* 0x000fe2000000001c */
[----:B------:R-:W-:Y:S01]  /*1210*/  FFMA.FTZ R31, R8, R19, R25 ;  /* 0x00000013081f7223 */ /* 0x000fe20000010019 */
[----:B------:R-:W-:Y:S01]  /*1220*/  FADD.FTZ R8, -R18, R27 ;  /* 0x0000001b12087221 */ /* 0x000fe20000010100 */
[----:B------:R-:W-:Y:S01]  /*1230*/  IMAD.U32 R23, R23, 0x10000, RZ ;  /* 0x0001000017177824 */ /* 0x000fe200078e00ff */
[----:B------:R-:W-:Y:S02]  /*1240*/  SHF.L.U32 R28, R28, 0x10, RZ ;  /* 0x000000101c1c7819 */ /* 0x000fe400000006ff */
[----:B------:R-:W-:Y:S01]  /*1250*/  @!P0 PRMT R26, R22, 0x7632, R26 ;  /* 0x00007632161a8816 */ /* 0x000fe2000000001a */
[----:B------:R-:W-:Y:S01]  /*1260*/  FMUL.FTZ R22, R8, R5 ;  /* 0x0000000508167220 */ /* 0x000fe20000410000 */
[----:B------:R-:W-:Y:S01]  /*1270*/  FADD.FTZ R24, R19, R24 ;  /* 0x0000001813187221 */ /* 0x000fe20000010000 */
[----:B------:R-:W-:Y:S01]  /*1280*/  FADD.FTZ R8, -R18, R23 ;  /* 0x0000001712087221 */ /* 0x000fe20000010100 */
[----:B------:R-:W-:Y:S01]  /*1290*/  SHF.L.U32 R19, R26, 0x10, RZ ;  /* 0x000000101a137819 */ /* 0x000fe200000006ff */
[----:B------:R-:W-:Y:S01]  /*12a0*/  FMUL.FTZ R23, R28, R3 ;  /* 0x000000031c177220 */ /* 0x000fe20000410000 */
[----:B------:R-:W-:Y:S01]  /*12b0*/  FADD.FTZ R34, R10, R28 ;  /* 0x0000001c0a227221 */ /* 0x000fe20000010000 */
[----:B------:R-:W-:-:S02]  /*12c0*/  FMUL.FTZ R8, R8, R5 ;  /* 0x0000000508087220 */ /* 0x000fc40000410000 */
[----:B------:R-:W-:Y:S01]  /*12d0*/  FADD.FTZ R10, R24, R23 ;  /* 0x00000017180a7221 */ /* 0x000fe20000010000 */
[----:B------:R-:W-:Y:S01]  /*12e0*/  FMUL.FTZ R25, R19, R2 ;  /* 0x0000000213197220 */ /* 0x000fe20000410000 */
[----:B------:R-:W-:Y:S01]  /*12f0*/  FFMA.FTZ R23, R22, R23, R31 ;  /* 0x0000001716177223 */ /* 0x000fe2000001001f */
[----:B------:R-:W-:Y:S01]  /*1300*/  FADD.FTZ R15, R15, R19 ;  /* 0x000000130f0f7221 */ /* 0x000fe20000010000 */
[----:B------:R-:W-:Y:S01]  /*1310*/  FFMA.FTZ R14, R19, R8, R14 ;  /* 0x00000008130e7223 */ /* 0x000fe2000001000e */
[----:B------:R-:W-:Y:S01]  /*1320*/  FFMA.FTZ R33, R28, R22, R29 ;  /* 0x000000161c217223 */ /* 0x000fe2000001001d */
[----:B------:R-:W-:Y:S01]  /*1330*/  FADD.FTZ R19, R25, R10 ;  /* 0x0000000a19137221 */ /* 0x000fe20000010000 */
[----:B------:R-:W-:Y:S01]  /*1340*/  FFMA.FTZ R8, R8, R25, R23 ;  /* 0x0000001908087223 */ /* 0x000fe20000010017 */
[----:B------:R-:W-:Y:S06]  /*1350*/  @P1 BRA `(.L_x_2930) ;  /* 0xfffffff4002c1947 */ /* 0x000fec000383ffff */
[----:B------:R-:W-:-:S07]  /*1360*/  IADD3 R28, PT, PT, R9, -0x1, RZ ;  /* 0xffffffff091c7810 */ /* 0x000fce0007ffe0ff */
.L_x_2929:
        /* <DEDUP_REMOVED lines=16> */
[----:B------:R-:W-:Y:S02]  /*1470*/  @!P0 SHF.L.U32 R7, R12, 0x1, RZ ;  /* 0x000000010c078819 */ /* 0x000fe400000006ff */
[----:B------:R-:W3:Y:S01]  /*1480*/  @!P0 LDC.64 R22, c[0x0][0x398] ;  /* 0x0000e600ff168b82 */ /* 0x000ee20000000a00 */
[----:B------:R-:W-:-:S05]  /*1490*/  @!P0 IMAD.IADD R9, R13, 0x1, R9 ;  /* 0x000000010d098824 */ /* 0x000fca00078e0209 */
[----:B------:R-:W-:Y:S01]  /*14a0*/  @!P0 SHF.L.U64.HI R10, R12, 0x1, R9 ;  /* 0x000000010c0a8819 */ /* 0x000fe20000010209 */
[----:B------:R-:W-:Y:S01]  /*14b0*/  @!P0 VIADD R9, R28, 0x1 ;  /* 0x000000011c098836 */ /* 0x000fe20000000000 */
[----:B------:R-:W4:Y:S01]  /*14c0*/  @!P0 LDC.64 R12, c[0x0][0x3a0] ;  /* 0x0000e800ff0c8b82 */ /* 0x000f220000000a00 */
[----:B0-----:R-:W-:-:S04]  /*14d0*/  @!P0 IADD3 R24, P2, PT, R7, R24, RZ ;  /* 0x0000001807188210 */ /* 0x001fc80007f5e0ff */
[C---:B------:R-:W-:Y:S02]  /*14e0*/  @!P0 IADD3.X R25, PT, PT, R10.reuse, R25, RZ, P2, !PT ;  /* 0x000000190a198210 */ /* 0x040fe400017fe4ff */
[----:B--2---:R-:W-:Y:S02]  /*14f0*/  @!P0 IADD3 R26, P3, PT, R7, R26, RZ ;  /* 0x0000001a071a8210 */ /* 0x004fe40007f7e0ff */
[----:B------:R-:W-:Y:S01]  /*1500*/  @!P0 SHF.R.S32.HI R7, RZ, 0x1f, R9 ;  /* 0x0000001fff078819 */ /* 0x000fe20000011409 */
[----:B------:R-:W2:Y:S01]  /*1510*/  @!P0 LDG.E R24, desc[UR6][R24.64] ;  /* 0x0000000618188981 */ /* 0x000ea2000c1e1900 */
[----:B------:R-:W-:Y:S01]  /*1520*/  @!P0 IADD3.X R27, PT, PT, R10, R27, RZ, P3, !PT ;  /* 0x0000001b0a1b8210 */ /* 0x000fe20001ffe4ff */
[----:B------:R-:W-:Y:S02]  /*1530*/  @!P0 IMAD.MOV.U32 R10, RZ, RZ, R20 ;  /* 0x000000ffff0a8224 */ /* 0x000fe400078e0014 */
[----:B------:R-:W-:Y:S02]  /*1540*/  @!P0 IMAD R7, R7, UR4, RZ ;  /* 0x0000000407078c24 */ /* 0x000fe4000f8e02ff */
[C---:B------:R-:W-:Y:S01]  /*1550*/  @!P0 IMAD.WIDE.U32 R30, R9.reuse, UR4, R10 ;  /* 0x00000004091e8c25 */ /* 0x040fe2000f8e000a */
[----:B------:R-:W5:Y:S03]  /*1560*/  @!P0 LDG.E R26, desc[UR6][R26.64] ;  /* 0x000000061a1a8981 */ /* 0x000f66000c1e1900 */
[----:B------:R-:W-:-:S05]  /*1570*/  @!P0 IMAD R7, R9, UR5, R7 ;  /* 0x0000000509078c24 */ /* 0x000fca000f8e0207 */
[----:B------:R-:W-:Y:S01]  /*1580*/  @!P0 IADD3 R9, PT, PT, R31, R7, RZ ;  /* 0x000000071f098210 */ /* 0x000fe20007ffe0ff */
[----:B------:R-:W-:-:S03]  /*1590*/  @!P0 IMAD.SHL.U32 R7, R30, 0x2, RZ ;  /* 0x000000021e078824 */ /* 0x000fc600078e00ff */
[----:B------:R-:W-:Y:S02]  /*15a0*/  @!P0 SHF.L.U64.HI R30, R30, 0x1, R9 ;  /* 0x000000011e1e8819 */ /* 0x000fe40000010209 */
[C---:B----4-:R-:W-:Y:S02]  /*15b0*/  @!P0 IADD3 R12, P2, PT, R7.reuse, R12, RZ ;  /* 0x0000000c070c8210 */ /* 0x050fe40007f5e0ff */
[----:B---3--:R-:W-:Y:S02]  /*15c0*/  @!P0 IADD3 R22, P3, PT, R7, R22, RZ ;  /* 0x0000001607168210 */ /* 0x008fe40007f7e0ff */
[----:B------:R-:W-:-:S03]  /*15d0*/  @!P0 IADD3.X R13, PT, PT, R30, R13, RZ, P2, !PT ;  /* 0x0000000d1e0d8210 */ /* 0x000fc600017fe4ff */
[----:B------:R-:W-:Y:S02]  /*15e0*/  @!P0 IMAD.X R23, R30, 0x1, R23, P3 ;  /* 0x000000011e178824 */ /* 0x000fe400018e0617 */
[----:B------:R-:W3:Y:S04]  /*15f0*/  @!P0 LDG.E R27, desc[UR6][R12.64] ;  /* 0x000000060c1b8981 */ /* 0x000ee8000c1e1900 */
[----:B------:R0:W4:Y:S01]  /*1600*/  @!P0 LDG.E R29, desc[UR6][R22.64] ;  /* 0x00000006161d8981 */ /* 0x000122000c1e1900 */
[----:B------:R-:W-:Y:S02]  /*1610*/  PRMT R7, RZ, 0x7610, R7 ;  /* 0x00007610ff077816 */ /* 0x000fe40000000007 */
[----:B------:R-:W-:Y:S02]  /*1620*/  PRMT R9, RZ, 0x7610, R9 ;  /* 0x00007610ff097816 */ /* 0x000fe40000000009 */
[----:B0-----:R-:W-:-:S02]  /*1630*/  PRMT R23, RZ, 0x7610, R23 ;  /* 0x00007610ff177816 */ /* 0x001fc40000000017 */
[----:B------:R-:W-:Y:S02]  /*1640*/  PRMT R22, RZ, 0x7610, R22 ;  /* 0x00007610ff167816 */ /* 0x000fe40000000016 */
[----:B------:R-:W-:Y:S02]  /*1650*/  IADD3 R28, PT, PT, R28, 0x2, RZ ;  /* 0x000000021c1c7810 */ /* 0x000fe40007ffe0ff */
[----:B--2---:R-:W-:-:S04]  /*1660*/  @!P0 PRMT R7, R24, 0x7610, R7 ;  /* 0x0000761018078816 */ /* 0x004fc80000000007 */
[----:B------:R-:W-:Y:S02]  /*1670*/  SHF.L.U32 R25, R7, 0x10, RZ ;  /* 0x0000001007197819 */ /* 0x000fe400000006ff */
[----:B-----5:R-:W-:Y:S02]  /*1680*/  @!P0 PRMT R9, R26, 0x7610, R9 ;  /* 0x000076101a098816 */ /* 0x020fe40000000009 */
[----:B------:R-:W-:Y:S01]  /*1690*/  PRMT R7, RZ, 0x7610, R7 ;  /* 0x00007610ff077816 */ /* 0x000fe20000000007 */
[----:B------:R-:W-:Y:S02]  /*16a0*/  FADD.FTZ R30, -R18, R25 ;  /* 0x00000019121e7221 */ /* 0x000fe40000010100 */
[----:B------:R-:W-:Y:S01]  /*16b0*/  IMAD.U32 R10, R9, 0x10000, RZ ;  /* 0x00010000090a7824 */ /* 0x000fe200078e00ff */
[----:B------:R-:W-:Y:S01]  /*16c0*/  @!P0 PRMT R7, R24, 0x7632, R7 ;  /* 0x0000763218078816 */ /* 0x000fe20000000007 */
[----:B-1----:R-:W-:Y:S01]  /*16d0*/  FMUL.FTZ R13, R30, R5 ;  /* 0x000000051e0d7220 */ /* 0x002fe20000410000 */
[----:B------:R-:W-:Y:S01]  /*16e0*/  PRMT R9, RZ, 0x7610, R9 ;  /* 0x00007610ff097816 */ /* 0x000fe20000000009 */
[----:B------:R-:W-:Y:S01]  /*16f0*/  FMUL.FTZ R12, R10, R3 ;  /* 0x000000030a0c7220 */ /* 0x000fe20000410000 */
[----:B------:R-:W-:Y:S01]  /*1700*/  SHF.L.U32 R7, R7, 0x10, RZ ;  /* 0x0000001007077819 */ /* 0x000fe200000006ff */
[----:B------:R-:W-:Y:S01]  /*1710*/  FADD.FTZ R34, R34, R10 ;  /* 0x0000000a22227221 */ /* 0x000fe20000010000 */
[----:B------:R-:W-:Y:S01]  /*1720*/  FFMA.FTZ R33, R10, R13, R33 ;  /* 0x0000000d0a217223 */ /* 0x000fe20000010021 */
[----:B------:R-:W-:Y:S01]  /*1730*/  FADD.FTZ R10, R19, R12 ;  /* 0x0000000c130a7221 */ /* 0x000fe20000010000 */
[----:B------:R-:W-:Y:S01]  /*1740*/  @!P0 PRMT R9, R26, 0x7632, R9 ;  /* 0x000076321a098816 */ /* 0x000fe20000000009 */
[----:B------:R-:W-:Y:S01]  /*1750*/  FFMA.FTZ R13, R13, R12, R8 ;  /* 0x0000000c0d0d7223 */ /* 0x000fe20000010008 */
[----:B------:R-:W-:Y:S01]  /*1760*/  PRMT R19, RZ, 0x7610, R19 ;  /* 0x00007610ff137816 */ /* 0x000fe20000000013 */
[----:B------:R-:W-:Y:S01]  /*1770*/  FADD.FTZ R8, -R18, R7 ;  /* 0x0000000712087221 */ /* 0x000fe20000010100 */
[----:B------:R-:W-:Y:S01]  /*1780*/  PRMT R12, RZ, 0x7610, R12 ;  /* 0x00007610ff0c7816 */ /* 0x000fe2000000000c */
[----:B------:R-:W-:-:S02]  /*1790*/  IMAD.U32 R9, R9, 0x10000, RZ ;  /* 0x0001000009097824 */ /* 0x000fc400078e00ff */
[----:B------:R-:W-:Y:S01]  /*17a0*/  FMUL.FTZ R8, R8, R5 ;  /* 0x0000000508087220 */ /* 0x000fe20000410000 */
[C---:B---3--:R-:W-:Y:S02]  /*17b0*/  @!P0 PRMT R19, R27.reuse, 0x7610, R19 ;  /* 0x000076101b138816 */ /* 0x048fe40000000013 */
[----:B------:R-:W-:Y:S02]  /*17c0*/  @!P0 PRMT R12, R27, 0x7632, R12 ;  /* 0x000076321b0c8816 */ /* 0x000fe4000000000c */
[----:B----4-:R-:W-:Y:S01]  /*17d0*/  @!P0 PRMT R23, R29, 0x7610, R23 ;  /* 0x000076101d178816 */ /* 0x010fe20000000017 */
[----:B------:R-:W-:Y:S01]  /*17e0*/  FADD.FTZ R24, R15, R9 ;  /* 0x000000090f187221 */ /* 0x000fe20000010000 */
[----:B------:R-:W-:Y:S01]  /*17f0*/  SHF.L.U32 R19, R19, 0x10, RZ ;  /* 0x0000001013137819 */ /* 0x000fe200000006ff */
[C---:B------:R-:W-:Y:S01]  /*1800*/  FFMA.FTZ R26, R9.reuse, R8, R14 ;  /* 0x00000008091a7223 */ /* 0x040fe2000001000e */
[----:B------:R-:W-:Y:S01]  /*1810*/  FMUL.FTZ R9, R9, R2 ;  /* 0x0000000209097220 */ /* 0x000fe20000410000 */
[----:B------:R-:W-:Y:S01]  /*1820*/  IMAD.U32 R7, R12, 0x10000, RZ ;  /* 0x000100000c077824 */ /* 0x000fe200078e00ff */
[----:B------:R-:W-:Y:S01]  /*1830*/  SHF.L.U32 R12, R23, 0x10, RZ ;  /* 0x00000010170c7819 */ /* 0x000fe200000006ff */
[----:B------:R-:W-:Y:S01]  /*1840*/  FADD.FTZ R14, -R18, R19 ;  /* 0x00000013120e7221 */ /* 0x000fe20000010100 */
[----:B------:R-:W-:Y:S01]  /*1850*/  @!P0 PRMT R22, R29, 0x7632, R22 ;  /* 0x000076321d168816 */ /* 0x000fe20000000016 */
[----:B------:R-:W-:Y:S01]  /*1860*/  FFMA.FTZ R15, R8, R9, R13 ;  /* 0x00000009080f7223 */ /* 0x000fe2000001000d */
[----:B------:R-:W-:Y:S01]  /*1870*/  FADD.FTZ R8, -R18, R7 ;  /* 0x0000000712087221 */ /* 0x000fe20000010100 */
[----:B------:R-:W-:Y:S01]  /*1880*/  FADD.FTZ R10, R9, R10 ;  /* 0x0000000a090a7221 */ /* 0x000fe20000010000 */
[----:B------:R-:W-:Y:S01]  /*1890*/  FMUL.FTZ R7, R12, R3 ;  /* 0x000000030c077220 */ /* 0x000fe20000410000 */
[----:B------:R-:W-:-:S02]  /*18a0*/  IMAD.U32 R9, R22, 0x10000, RZ ;  /* 0x0001000016097824 */ /* 0x000fc400078e00ff */
[-C--:B------:R-:W-:Y:S01]  /*18b0*/  FMUL.FTZ R14, R14, R5.reuse ;  /* 0x000000050e0e7220 */ /* 0x080fe20000410000 */
[----:B------:R-:W-:Y:S01]  /*18c0*/  FMUL.FTZ R8, R8, R5 ;  /* 0x0000000508087220 */ /* 0x000fe20000410000 */
[----:B------:R-:W-:Y:S01]  /*18d0*/  FADD.FTZ R10, R10, R7 ;  /* 0x000000070a0a7221 */ /* 0x000fe20000010000 */
[C---:B------:R-:W-:Y:S01]  /*18e0*/  FMUL.FTZ R13, R9.reuse, R2 ;  /* 0x00000002090d7220 */ /* 0x040fe20000410000 */
[----:B------:R-:W-:Y:S01]  /*18f0*/  FFMA.FTZ R7, R14, R7, R15 ;  /* 0x000000070e077223 */ /* 0x000fe2000001000f */
[----:B------:R-:W-:Y:S01]  /*1900*/  FFMA.FTZ R33, R12, R14, R33 ;  /* 0x0000000e0c217223 */ /* 0x000fe20000010021 */
[----:B------:R-:W-:Y:S01]  /*1910*/  FFMA.FTZ R14, R9, R8, R26 ;  /* 0x00000008090e7223 */ /* 0x000fe2000001001a */
[----:B------:R-:W-:Y:S01]  /*1920*/  FADD.FTZ R34, R34, R12 ;  /* 0x0000000c22227221 */ /* 0x000fe20000010000 */
[----:B------:R-:W-:Y:S01]  /*1930*/  FADD.FTZ R15, R24, R9 ;  /* 0x00000009180f7221 */ /* 0x000fe20000010000 */
[----:B------:R-:W-:Y:S01]  /*1940*/  FADD.FTZ R19, R13, R10 ;  /* 0x0000000a0d137221 */ /* 0x000fe20000010000 */
[----:B------:R-:W-:-:S07]  /*1950*/  FFMA.FTZ R8, R8, R13, R7 ;  /* 0x0000000d08087223 */ /* 0x000fce0000010007 */
.L_x_2931:
[----:B------:R-:W-:Y:S05]  /*1960*/  @P1 BRA `(.L_x_2927) ;  /* 0x0000000c00e81947 */ /* 0x000fea0003800000 */
[----:B------:R-:W0:Y:S01]  /*1970*/  LDCU.64 UR4, c[0x0][0x3f8] ;  /* 0x00007f00ff0477ac */ /* 0x000e220008000a00 */
[----:B------:R-:W-:Y:S01]  /*1980*/  SHF.R.S32.HI R7, RZ, 0x1f, R28 ;  /* 0x0000001fff077819 */ /* 0x000fe2000001141c */
[----:B------:R-:W-:Y:S01]  /*1990*/  IMAD.MOV.U32 R10, RZ, RZ, R20 ;  /* 0x000000ffff0a7224 */ /* 0x000fe200078e0014 */
[----:B------:R-:W-:Y:S01]  /*19a0*/  BSSY.RECONVERGENT B0, `(.L_x_2932) ;  /* 0x000001a000007945 */ /* 0x000fe20003800200 */
[----:B------:R-:W-:Y:S02]  /*19b0*/  PRMT R9, RZ, 0x7610, R9 ;  /* 0x00007610ff097816 */ /* 0x000fe40000000009 */
[----:B0-----:R-:W-:Y:S01]  /*19c0*/  ISETP.GE.U32.AND P0, PT, R16, UR4, PT ;  /* 0x0000000410007c0c */ /* 0x001fe2000bf06070 */
[----:B------:R-:W-:Y:S01]  /*19d0*/  IMAD R7, R7, UR4, RZ ;  /* 0x0000000407077c24 */ /* 0x000fe2000f8e02ff */
[----:B------:R-:W-:Y:S01]  /*19e0*/  PRMT R16, RZ, 0x7610, R16 ;  /* 0x00007610ff107816 */ /* 0x000fe20000000010 */
[----:B------:R-:W-:Y:S01]  /*19f0*/  IMAD.WIDE.U32 R10, R28, UR4, R10 ;  /* 0x000000041c0a7c25 */ /* 0x000fe2000f8e000a */
[----:B------:R-:W-:-:S02]  /*1a00*/  ISETP.GE.AND.EX P0, PT, R17, UR5, PT, P0 ;  /* 0x0000000511007c0c */ /* 0x000fc4000bf06300 */
[----:B------:R-:W-:Y:S01]  /*1a10*/  PRMT R17, RZ, 0x7610, R17 ;  /* 0x00007610ff117816 */ /* 0x000fe20000000011 */
[--C-:B------:R-:W-:Y:S01]  /*1a20*/  IMAD R13, R28, UR5, R7.reuse ;  /* 0x000000051c0d7c24 */ /* 0x100fe2000f8e0207 */
        /* <DEDUP_REMOVED lines=17> */
.L_x_2933:
[----:B------:R-:W-:Y:S05]  /*1b40*/  BSYNC.RECONVERGENT B0 ;  /* 0x0000000000007941 */ /* 0x000fea0003800200 */
.L_x_2932:
[----:B------:R-:W-:Y:S01]  /*1b50*/  SHF.L.U32 R9, R9, 0x10, RZ ;  /* 0x0000001009097819 */ /* 0x000fe200000006ff */
[----:B------:R-:W-:Y:S01]  /*1b60*/  IMAD.U32 R7, R7, 0x10000, RZ ;  /* 0x0001000007077824 */ /* 0x000fe200078e00ff */
[----:B------:R-:W-:-:S03]  /*1b70*/  SHF.L.U32 R10, R17, 0x10, RZ ;  /* 0x00000010110a7819 */ /* 0x000fc600000006ff */
[C---:B------:R-:W-:Y:S01]  /*1b80*/  FADD.FTZ R12, -R18.reuse, R9 ;  /* 0x00000009120c7221 */ /* 0x040fe20000010100 */
[----:B------:R-:W-:Y:S01]  /*1b90*/  FADD.FTZ R18, -R18, R7 ;  /* 0x0000000712127221 */ /* 0x000fe20000010100 */
[----:B------:R-:W-:Y:S02]  /*1ba0*/  IMAD.U32 R7, R16, 0x10000, RZ ;  /* 0x0001000010077824 */ /* 0x000fe400078e00ff */
[----:B------:R-:W-:Y:S01]  /*1bb0*/  FADD.FTZ R34, R34, R10 ;  /* 0x0000000a22227221 */ /* 0x000fe20000010000 */
[----:B-1----:R-:W-:Y:S01]  /*1bc0*/  FMUL.FTZ R9, R12, R5 ;  /* 0x000000050c097220 */ /* 0x002fe20000410000 */
[----:B------:R-:W-:Y:S01]  /*1bd0*/  FMUL.FTZ R12, R10, R3 ;  /* 0x000000030a0c7220 */ /* 0x000fe20000410000 */
[----:B------:R-:W-:Y:S01]  /*1be0*/  FMUL.FTZ R3, R7, R2 ;  /* 0x0000000207037220 */ /* 0x000fe20000410000 */
[----:B------:R-:W-:Y:S01]  /*1bf0*/  FMUL.FTZ R18, R18, R5 ;  /* 0x0000000512127220 */ /* 0x000fe20000410000 */
        /* <DEDUP_REMOVED lines=8> */
.L_x_2928:
[C---:B------:R-:W-:Y:S01]  /*1c80*/  IADD3 R7, PT, PT, -R28.reuse, R13, RZ ;  /* 0x0000000d1c077210 */ /* 0x040fe20007ffe1ff */
[----:B------:R-:W-:Y:S02]  /*1c90*/  VIADD R15, R13, 0xffffffff ;  /* 0xffffffff0d0f7836 */ /* 0x000fe40000000000 */
[----:B------:R-:W-:Y:S02]  /*1ca0*/  HFMA2 R19, -RZ, RZ, 0, 0 ;  /* 0x00000000ff137431 */ /* 0x000fe400000001ff */
[----:B------:R-:W-:Y:S01]  /*1cb0*/  IMAD.MOV.U32 R25, RZ, RZ, R28 ;  /* 0x000000ffff197224 */ /* 0x000fe200078e001c */
[----:B------:R-:W-:Y:S01]  /*1cc0*/  LOP3.LUT R7, R7, 0x1, RZ, 0xc0, !PT ;  /* 0x0000000107077812 */ /* 0x000fe200078ec0ff */
[----:B------:R-:W-:Y:S01]  /*1cd0*/  HFMA2 R33, -RZ, RZ, 0, 0 ;  /* 0x00000000ff217431 */ /* 0x000fe200000001ff */
[----:B------:R-:W-:Y:S01]  /*1ce0*/  ISETP.NE.AND P2, PT, R28, R15, PT ;  /* 0x0000000f1c00720c */ /* 0x000fe20003f45270 */
[----:B------:R-:W-:Y:S01]  /*1cf0*/  IMAD.MOV.U32 R34, RZ, RZ, RZ ;  /* 0x000000ffff227224 */ /* 0x000fe200078e00ff */
[----:B------:R-:W-:-:S02]  /*1d00*/  ISETP.NE.U32.AND P1, PT, R7, 0x1, PT ;  /* 0x000000010700780c */ /* 0x000fc40003f25070 */
[----:B------:R-:W-:Y:S02]  /*1d10*/  CS2R R14, SRZ ;  /* 0x00000000000e7805 */ /* 0x000fe4000001ff00 */
[----:B------:R-:W-:-:S09]  /*1d20*/  MOV R8, RZ ;  /* 0x000000ff00087202 */ /* 0x000fd20000000f00 */
[----:B------:R-:W-:Y:S05]  /*1d30*/  @P1 BRA `(.L_x_2934) ;  /* 0x0000000000f01947 */ /* 0x000fea0003800000 */
[----:B------:R-:W0:Y:S01]  /*1d40*/  @!P0 LDC.64 R14, c[0x0][0x3a0] ;  /* 0x0000e800ff0e8b82 */ /* 0x000e220000000a00 */
[----:B------:R-:W-:Y:S02]  /*1d50*/  @!P0 IMAD R7, R12, UR8, RZ ;  /* 0x000000080c078c24 */ /* 0x000fe4000f8e02ff */
        /* <DEDUP_REMOVED lines=12> */
[----:B------:R-:W2:Y:S01]  /*1e20*/  @!P0 LDG.E R16, desc[UR6][R16.64] ;  /* 0x0000000610108981 */ /* 0x000ea2000c1e1900 */
[----:B------:R-:W-:Y:S02]  /*1e30*/  PRMT R8, RZ, 0x7610, R8 ;  /* 0x00007610ff087816 */ /* 0x000fe40000000008 */
[----:B------:R-:W-:Y:S02]  /*1e40*/  PRMT R7, RZ, 0x7610, R7 ;  /* 0x00007610ff077816 */ /* 0x000fe40000000007 */
[----:B------:R-:W-:Y:S02]  /*1e50*/  PRMT R12, RZ, 0x7610, R12 ;  /* 0x00007610ff0c7816 */ /* 0x000fe4000000000c */
[----:B------:R-:W-:Y:S02]  /*1e60*/  IADD3 R25, PT, PT, R28, 0x1, RZ ;  /* 0x000000011c197810 */ /* 0x000fe40007ffe0ff */
[C---:B---3--:R-:W-:Y:S02]  /*1e70*/  @!P0 PRMT R8, R14.reuse, 0x7610, R8 ;  /* 0x000076100e088816 */ /* 0x048fe40000000008 */
[----:B------:R-:W-:-:S02]  /*1e80*/  @!P0 PRMT R7, R14, 0x7632, R7 ;  /* 0x000076320e078816 */ /* 0x000fc40000000007 */
[----:B------:R-:W-:-:S03]  /*1e90*/  SHF.L.U32 R19, R8, 0x10, RZ ;  /* 0x0000001008137819 */ /* 0x000fc600000006ff */
[----:B------:R-:W-:Y:S02]  /*1ea0*/  IMAD.U32 R7, R7, 0x10000, RZ ;  /* 0x0001000007077824 */ /* 0x000fe400078e00ff */
[C---:B------:R-:W-:Y:S02]  /*1eb0*/  FADD.FTZ R10, -R18.reuse, R19 ;  /* 0x00000013120a7221 */ /* 0x040fe40000010100 */
[----:B------:R-:W-:Y:S01]  /*1ec0*/  FADD.FTZ R8, -R18, R7 ;  /* 0x0000000712087221 */ /* 0x000fe20000010100 */
[----:B--2---:R-:W-:Y:S01]  /*1ed0*/  @!P0 PRMT R12, R16, 0x7610, R12 ;  /* 0x00007610100c8816 */ /* 0x004fe2000000000c */
[-C--:B-1----:R-:W-:Y:S02]  /*1ee0*/  FMUL.FTZ R10, R10, R5.reuse ;  /* 0x000000050a0a7220 */ /* 0x082fe40000410000 */
[----:B------:R-:W-:Y:S01]  /*1ef0*/  FMUL.FTZ R7, R8, R5 ;  /* 0x0000000508077220 */ /* 0x000fe20000410000 */
[----:B------:R-:W-:Y:S01]  /*1f00*/  PRMT R8, RZ, 0x7610, R8 ;  /* 0x00007610ff087816 */ /* 0x000fe20000000008 */
[----:B------:R-:W-:Y:S01]  /*1f10*/  FFMA.FTZ R14, R10, R3, R24 ;  /* 0x000000030a0e7223 */ /* 0x000fe20000010018 */
[----:B------:R-:W-:Y:S01]  /*1f20*/  SHF.L.U32 R12, R12, 0x10, RZ ;  /* 0x000000100c0c7819 */ /* 0x000fe200000006ff */
[----:B------:R-:W-:Y:S01]  /*1f30*/  FFMA.FTZ R15, R7, R2, R9 ;  /* 0x00000002070f7223 */ /* 0x000fe20000010009 */
[----:B------:R-:W-:Y:S01]  /*1f40*/  @!P0 PRMT R8, R16, 0x7632, R8 ;  /* 0x0000763210088816 */ /* 0x000fe20000000008 */
[----:B------:R-:W-:-:S02]  /*1f50*/  FMUL.FTZ R17, R14, -1.4426950216293334961 ;  /* 0xbfb8aa3b0e117820 */ /* 0x000fc40000410000 */
[----:B------:R-:W-:Y:S02]  /*1f60*/  FMUL.FTZ R22, R15, -1.4426950216293334961 ;  /* 0xbfb8aa3b0f167820 */ /* 0x000fe40000410000 */
[----:B------:R-:W-:Y:S02]  /*1f70*/  IMAD.U32 R8, R8, 0x10000, RZ ;  /* 0x0001000008087824 */ /* 0x000fe400078e00ff */
        /* <DEDUP_REMOVED lines=13> */
[----:B------:R-:W-:Y:S01]  /*2050*/  FMUL.FTZ R17, R12, R3 ;  /* 0x000000030c117220 */ /* 0x000fe20000410000 */
[----:B------:R-:W-:Y:S01]  /*2060*/  FFMA.FTZ R33, R10, R12, RZ ;  /* 0x0000000c0a217223 */ /* 0x000fe200000100ff */
[----:B------:R-:W-:Y:S01]  /*2070*/  FADD.FTZ R34, RZ, R12 ;  /* 0x0000000cff227221 */ /* 0x000fe20000010000 */
[----:B------:R-:W-:Y:S01]  /*2080*/  FMUL.FTZ R15, R8, R15 ;  /* 0x0000000f080f7220 */ /* 0x000fe20000410000 */
[----:B------:R-:W-:Y:S01]  /*2090*/  FFMA.FTZ R8, R10, R17, RZ ;  /* 0x000000110a087223 */ /* 0x000fe200000100ff */
[----:B------:R-:W-:Y:S02]  /*20a0*/  FADD.FTZ R17, RZ, R17 ;  /* 0x00000011ff117221 */ /* 0x000fe40000010000 */
[----:B------:R-:W-:-:S04]  /*20b0*/  FMUL.FTZ R14, R15, R2 ;  /* 0x000000020f0e7220 */ /* 0x000fc80000410000 */
[C---:B------:R-:W-:Y:S01]  /*20c0*/  FFMA.FTZ R8, R7.reuse, R14, R8 ;  /* 0x0000000e07087223 */ /* 0x040fe20000010008 */
[----:B------:R-:W-:Y:S01]  /*20d0*/  FADD.FTZ R19, R14, R17 ;  /* 0x000000110e137221 */ /* 0x000fe20000010000 */
[----:B------:R-:W-:Y:S01]  /*20e0*/  FFMA.FTZ R14, R7, R15, RZ ;  /* 0x0000000f070e7223 */ /* 0x000fe200000100ff */
[----:B------:R-:W-:-:S07]  /*20f0*/  FADD.FTZ R15, RZ, R15 ;  /* 0x0000000fff0f7221 */ /* 0x000fce0000010000 */
.L_x_2934:
[----:B------:R-:W-:Y:S05]  /*2100*/  @!P2 BRA `(.L_x_2927) ;  /* 0x000000080000a947 */ /* 0x000fea0003800000 */
[----:B------:R-:W-:-:S07]  /*2110*/  IMAD.IADD R7, R25, 0x1, -R13 ;  /* 0x0000000119077824 */ /* 0x000fce00078e0a0d */
.L_x_2935:
        /* <DEDUP_REMOVED lines=12> */
[----:B------:R-:W-:Y:S01]  /*21e0*/  @!P0 IMAD.X R27, R28, 0x1, R17, P1 ;  /* 0x000000011c1b8824 */ /* 0x000fe200008e0611 */
[----:B------:R-:W-:Y:S01]  /*21f0*/  @!P0 IADD3 R31, PT, PT, R25, 0x1, RZ ;  /* 0x00000001191f8810 */ /* 0x000fe20007ffe0ff */
[----:B------:R-:W2:Y:S03]  /*2200*/  @!P0 LDC.64 R12, c[0x0][0x3a0] ;  /* 0x0000e800ff0c8b82 */ /* 0x000ea60000000a00 */
[----:B------:R3:W4:Y:S01]  /*2210*/  @!P0 LDG.E R26, desc[UR6][R26.64] ;  /* 0x000000061a1a8981 */ /* 0x000722000c1e1900 */
[----:B------:R-:W-:-:S04]  /*2220*/  @!P0 SHF.R.S32.HI R35, RZ, 0x1f, R31 ;  /* 0x0000001fff238819 */ /* 0x000fc8000001141f */
[----:B------:R-:W5:Y:S01]  /*2230*/  @!P0 LDC.64 R16, c[0x0][0x398] ;  /* 0x0000e600ff108b82 */ /* 0x000f620000000a00 */
[----:B0-----:R-:W-:-:S04]  /*2240*/  @!P0 IMAD R10, R35, R22, RZ ;  /* 0x00000016230a8224 */ /* 0x001fc800078e02ff */
[----:B------:R-:W-:Y:S02]  /*2250*/  @!P0 IMAD R35, R31, R23, R10 ;  /* 0x000000171f238224 */ /* 0x000fe400078e020a */
[----:B------:R-:W-:-:S04]  /*2260*/  @!P0 IMAD.MOV.U32 R10, RZ, RZ, R20 ;  /* 0x000000ffff0a8224 */ /* 0x000fc800078e0014 */
[----:B------:R-:W-:-:S04]  /*2270*/  @!P0 IMAD.WIDE.U32 R22, R31, R22, R10 ;  /* 0x000000161f168225 */ /* 0x000fc800078e000a */
[----:B---3--:R-:W-:Y:S01]  /*2280*/  @!P0 IMAD.SHL.U32 R27, R22, 0x2, RZ ;  /* 0x00000002161b8824 */ /* 0x008fe200078e00ff */
[----:B------:R-:W-:-:S04]  /*2290*/  @!P0 IADD3 R23, PT, PT, R23, R35, RZ ;  /* 0x0000002317178210 */ /* 0x000fc80007ffe0ff */
[----:B------:R-:W-:Y:S02]  /*22a0*/  @!P0 SHF.L.U64.HI R10, R22, 0x1, R23 ;  /* 0x00000001160a8819 */ /* 0x000fe40000010217 */
[----:B--2---:R-:W-:Y:S01]  /*22b0*/  @!P0 IADD3 R12, P1, PT, R27, R12, RZ ;  /* 0x0000000c1b0c8210 */ /* 0x004fe20007f3e0ff */
[----:B------:R-:W0:Y:S03]  /*22c0*/  @!P0 LDC.64 R22, c[0x0][0x398] ;  /* 0x0000e600ff168b82 */ /* 0x000e260000000a00 */
[----:B------:R-:W-:Y:S02]  /*22d0*/  @!P0 IADD3.X R13, PT, PT, R10, R13, RZ, P1, !PT ;  /* 0x0000000d0a0d8210 */ /* 0x000fe40000ffe4ff */
[----:B-----5:R-:W-:-:S03]  /*22e0*/  @!P0 IADD3 R16, P1, PT, R29, R16, RZ ;  /* 0x000000101d108210 */ /* 0x020fc60007f3e0ff */
[----:B------:R-:W2:Y:S02]  /*22f0*/  @!P0 LDG.E R12, desc[UR6][R12.64] ;  /* 0x000000060c0c8981 */ /* 0x000ea4000c1e1900 */
[----:B------:R-:W-:-:S05]  /*2300*/  @!P0 IMAD.X R17, R28, 0x1, R17, P1 ;  /* 0x000000011c118824 */ /* 0x000fca00008e0611 */
[----:B------:R3:W5:Y:S01]  /*2310*/  @!P0 LDG.E R16, desc[UR6][R16.64] ;  /* 0x0000000610108981 */ /* 0x000762000c1e1900 */
[----:B0-----:R-:W-:-:S04]  /*2320*/  @!P0 IADD3 R22, P1, PT, R27, R22, RZ ;  /* 0x000000161b168210 */ /* 0x001fc80007f3e0ff */
[----:B------:R-:W-:-:S05]  /*2330*/  @!P0 IADD3.X R23, PT, PT, R10, R23, RZ, P1, !PT ;  /* 0x000000170a178210 */ /* 0x000fca0000ffe4ff */
[----:B------:R0:W5:Y:S01]  /*2340*/  @!P0 LDG.E R22, desc[UR6][R22.64] ;  /* 0x0000000616168981 */ /* 0x000162000c1e1900 */
[----:B------:R-:W-:Y:S01]  /*2350*/  PRMT R27, RZ, 0x7610, R27 ;  /* 0x00007610ff1b7816 */ /* 0x000fe2000000001b */
[----:B------:R-:W-:Y:S01]  /*2360*/  VIADD R7, R7, 0x2 ;  /* 0x0000000207077836 */ /* 0x000fe20000000000 */
[----:B------:R-:W-:Y:S02]  /*2370*/  PRMT R10, RZ, 0x7610, R10 ;  /* 0x00007610ff0a7816 */ /* 0x000fe4000000000a */
[----:B------:R-:W-:Y:S02]  /*2380*/  PRMT R32, RZ, 0x7610, R32 ;  /* 0x00007610ff207816 */ /* 0x000fe40000000020 */
[----:B------:R-:W-:Y:S02]  /*2390*/  PRMT R31, RZ, 0x7610, R31 ;  /* 0x00007610ff1f7816 */ /* 0x000fe4000000001f */
[----:B------:R-:W-:Y:S02]  /*23a0*/  PRMT R28, RZ, 0x7610, R28 ;  /* 0x00007610ff1c7816 */ /* 0x000fe4000000001c */
[----:B------:R-:W-:-:S02]  /*23b0*/  ISETP.NE.AND P1, PT, R7, RZ, PT ;  /* 0x000000ff0700720c */ /* 0x000fc40003f25270 */
[----:B------:R-:W-:Y:S02]  /*23c0*/  IADD3 R25, PT, PT, R25, 0x2, RZ ;  /* 0x0000000219197810 */ /* 0x000fe40007ffe0ff */
[C---:B----4-:R-:W-:Y:S02]  /*23d0*/  @!P0 PRMT R27, R26.reuse, 0x7610, R27 ;  /* 0x000076101a1b8816 */ /* 0x050fe4000000001b */
[----:B------:R-:W-:-:S03]  /*23e0*/  @!P0 PRMT R10, R26, 0x7632, R10 ;  /* 0x000076321a0a8816 */ /* 0x000fc6000000000a */
[----:B------:R-:W-:Y:S01]  /*23f0*/  IMAD.U32 R27, R27, 0x10000, RZ ;  /* 0x000100001b1b7824 */ /* 0x000fe200078e00ff */
[----:B---3--:R-:W-:-:S03]  /*2400*/  SHF.L.U32 R17, R10, 0x10, RZ ;  /* 0x000000100a117819 */ /* 0x008fc600000006ff */
[C---:B------:R-:W-:Y:S02]  /*2410*/  FADD.FTZ R26, -R18.reuse, R27 ;  /* 0x0000001b121a7221 */ /* 0x040fe40000010100 */
[----:B------:R-:W-:Y:S02]  /*2420*/  FADD.FTZ R10, -R18, R17 ;  /* 0x00000011120a7221 */ /* 0x000fe40000010100 */
[-C--:B-1----:R-:W-:Y:S02]  /*2430*/  FMUL.FTZ R13, R26, R5.reuse ;  /* 0x000000051a0d7220 */ /* 0x082fe40000410000 */
[----:B------:R-:W-:Y:S02]  /*2440*/  FMUL.FTZ R17, R10, R5 ;  /* 0x000000050a117220 */ /* 0x000fe40000410000 */
[----:B------:R-:W-:Y:S02]  /*2450*/  FFMA.FTZ R26, R13, R3, R24 ;  /* 0x000000030d1a7223 */ /* 0x000fe40000010018 */
[----:B------:R-:W-:-:S02]  /*2460*/  FFMA.FTZ R10, R17, R2, R9 ;  /* 0x00000002110a7223 */ /* 0x000fc40000010009 */
[----:B0-----:R-:W-:Y:S02]  /*2470*/  FMUL.FTZ R23, R26, -1.4426950216293334961 ;  /* 0xbfb8aa3b1a177820 */ /* 0x001fe40000410000 */
[----:B------:R-:W-:-:S04]  /*2480*/  FMUL.FTZ R30, R10, -1.4426950216293334961 ;  /* 0xbfb8aa3b0a1e7820 */ /* 0x000fc80000410000 */
[----:B------:R-:W0:Y:S08]  /*2490*/  MUFU.EX2 R23, R23 ;  /* 0x0000001700177308 */ /* 0x000e300000000800 */
[----:B------:R-:W1:Y:S01]  /*24a0*/  MUFU.EX2 R30, R30 ;  /* 0x0000001e001e7308 */ /* 0x000e620000000800 */
[C---:B--2---:R-:W-:Y:S01]  /*24b0*/  @!P0 PRMT R32, R12.reuse, 0x7610, R32 ;  /* 0x000076100c208816 */ /* 0x044fe20000000020 */
[----:B0-----:R-:W-:Y:S01]  /*24c0*/  FADD.FTZ R29, R23, 1 ;  /* 0x3f800000171d7421 */ /* 0x001fe20000010000 */
[----:B------:R-:W-:-:S02]  /*24d0*/  @!P0 PRMT R31, R12, 0x7632, R31 ;  /* 0x000076320c1f8816 */ /* 0x000fc4000000001f */
[----:B------:R-:W-:Y:S01]  /*24e0*/  PRMT R12, RZ, 0x7610, R12 ;  /* 0x00007610ff0c7816 */ /* 0x000fe2000000000c */
[----:B------:R-:W-:Y:S01]  /*24f0*/  IMAD.U32 R23, R32, 0x10000, RZ ;  /* 0x0001000020177824 */ /* 0x000fe200078e00ff */
[----:B------:R-:W-:Y:S01]  /*2500*/  SHF.L.U32 R35, R31, 0x10, RZ ;  /* 0x000000101f237819 */ /* 0x000fe200000006ff */
[----:B------:R-:W0:Y:S01]  /*2510*/  MUFU.RCP R29, R29 ;  /* 0x0000001d001d7308 */ /* 0x000e220000001000 */
[----:B-----5:R-:W-:Y:S01]  /*2520*/  @!P0 PRMT R12, R16, 0x7610, R12 ;  /* 0x00007610100c8816 */ /* 0x020fe2000000000c */
[----:B-1----:R-:W-:Y:S01]  /*2530*/  FADD.FTZ R27, R30, 1 ;  /* 0x3f8000001e1b7421 */ /* 0x002fe20000010000 */
[----:B------:R-:W-:Y:S01]  /*2540*/  @!P0 PRMT R28, R16, 0x7632, R28 ;  /* 0x00007632101c8816 */ /* 0x000fe2000000001c */
[C---:B------:R-:W-:Y:S01]  /*2550*/  FADD.FTZ R16, -R18.reuse, R23 ;  /* 0x0000001712107221 */ /* 0x040fe20000010100 */
[----:B------:R-:W-:Y:S01]  /*2560*/  FADD.FTZ R30, -R18, R35 ;  /* 0x00000023121e7221 */ /* 0x000fe20000010100 */
[----:B------:R-:W-:Y:S01]  /*2570*/  IMAD.U32 R12, R12, 0x10000, RZ ;  /* 0x000100000c0c7824 */ /* 0x000fe200078e00ff */
[----:B------:R-:W-:Y:S01]  /*2580*/  SHF.L.U32 R28, R28, 0x10, RZ ;  /* 0x000000101c1c7819 */ /* 0x000fe200000006ff */
[----:B------:R-:W1:Y:S01]  /*2590*/  MUFU.RCP R27, R27 ;  /* 0x0000001b001b7308 */ /* 0x000e620000001000 */
[----:B------:R-:W-:-:S04]  /*25a0*/  FMUL.FTZ R23, R16, R5 ;  /* 0x0000000510177220 */ /* 0x000fc80000410000 */
[----:B------:R-:W-:Y:S01]  /*25b0*/  FFMA.FTZ R16, R23, R3, R24 ;  /* 0x0000000317107223 */ /* 0x000fe20000010018 */
[----:B0-----:R-:W-:Y:S01]  /*25c0*/  FADD.FTZ R31, -R29, 1 ;  /* 0x3f8000001d1f7421 */ /* 0x001fe20000010100 */
[----:B------:R-:W-:Y:S01]  /*25d0*/  FMUL.FTZ R29, R12, R29 ;  /* 0x0000001d0c1d7220 */ /* 0x000fe20000410000 */
[----:B------:R-:W-:Y:S01]  /*25e0*/  FMUL.FTZ R12, R30, R5 ;  /* 0x000000051e0c7220 */ /* 0x000fe20000410000 */
[----:B------:R-:W-:Y:S01]  /*25f0*/  FMUL.FTZ R32, R16, -1.4426950216293334961 ;  /* 0xbfb8aa3b10207820 */ /* 0x000fe20000410000 */
[----:B------:R-:W-:Y:S01]  /*2600*/  FFMA.FTZ R26, R26, R31, 1 ;  /* 0x3f8000001a1a7423 */ /* 0x000fe2000001001f */
[----:B-1----:R-:W-:-:S04]  /*2610*/  FADD.FTZ R31, -R27, 1 ;  /* 0x3f8000001b1f7421 */ /* 0x002fc80000010100 */
[----:B------:R-:W0:Y:S01]  /*2620*/  MUFU.EX2 R32, R32 ;  /* 0x0000002000207308 */ /* 0x000e220000000800 */
[----:B------:R-:W-:Y:S01]  /*2630*/  FMUL.FTZ R27, R28, R27 ;  /* 0x0000001b1c1b7220 */ /* 0x000fe20000410000 */
[----:B------:R-:W-:Y:S01]  /*2640*/  FMUL.FTZ R28, R29, R26 ;  /* 0x0000001a1d1c7220 */ /* 0x000fe20000410000 */
[----:B------:R-:W-:Y:S01]  /*2650*/  FFMA.FTZ R30, R10, R31, 1 ;  /* 0x3f8000000a1e7423 */ /* 0x000fe2000001001f */
[----:B------:R-:W-:Y:S01]  /*2660*/  FFMA.FTZ R10, R12, R2, R9 ;  /* 0x000000020c0a7223 */ /* 0x000fe20000010009 */
[----:B------:R-:W-:Y:S01]  /*2670*/  PRMT R29, RZ, 0x7610, R29 ;  /* 0x00007610ff1d7816 */ /* 0x000fe2000000001d */
[----:B------:R-:W-:Y:S01]  /*2680*/  FADD.FTZ R34, R28, R34 ;  /* 0x000000221c227221 */ /* 0x000fe20000010000 */
[----:B------:R-:W-:Y:S01]  /*2690*/  FFMA.FTZ R26, R13, R28, R33 ;  /* 0x0000001c0d1a7223 */ /* 0x000fe20000010021 */
[----:B------:R-:W-:Y:S01]  /*26a0*/  FMUL.FTZ R35, R10, -1.4426950216293334961 ;  /* 0xbfb8aa3b0a237820 */ /* 0x000fe20000410000 */
[----:B------:R-:W-:Y:S01]  /*26b0*/  FMUL.FTZ R28, R28, R3 ;  /* 0x000000031c1c7220 */ /* 0x000fe20000410000 */
[----:B------:R-:W-:Y:S01]  /*26c0*/  FMUL.FTZ R27, R27, R30 ;  /* 0x0000001e1b1b7220 */ /* 0x000fe20000410000 */
[----:B------:R-:W-:-:S02]  /*26d0*/  @!P0 PRMT R29, R22, 0x7610, R29 ;  /* 0x00007610161d8816 */ /* 0x000fc4000000001d */
[--C-:B------:R-:W-:Y:S01]  /*26e0*/  FFMA.FTZ R30, R13, R28, R8.reuse ;  /* 0x0000001c0d1e7223 */ /* 0x100fe20000010008 */
[----:B------:R-:W1:Y:S01]  /*26f0*/  MUFU.EX2 R35, R35 ;  /* 0x0000002300237308 */ /* 0x000e620000000800 */
[----:B------:R-:W-:Y:S01]  /*2700*/  PRMT R8, RZ, 0x7610, R8 ;  /* 0x00007610ff087816 */ /* 0x000fe20000000008 */
[----:B------:R-:W-:Y:S02]  /*2710*/  IMAD.U32 R29, R29, 0x10000, RZ ;  /* 0x000100001d1d7824 */ /* 0x000fe400078e00ff */
[----:B0-----:R-:W-:Y:S01]  /*2720*/  FADD.FTZ R31, R32, 1 ;  /* 0x3f800000201f7421 */ /* 0x001fe20000010000 */
[----:B------:R-:W-:Y:S01]  /*2730*/  FADD.FTZ R19, R28, R19 ;  /* 0x000000131c137221 */ /* 0x000fe20000010000 */
[----:B------:R-:W-:Y:S01]  /*2740*/  @!P0 PRMT R8, R22, 0x7632, R8 ;  /* 0x0000763216088816 */ /* 0x000fe20000000008 */
[----:B------:R-:W-:Y:S01]  /*2750*/  FADD.FTZ R22, R27, R15 ;  /* 0x0000000f1b167221 */ /* 0x000fe20000010000 */
[----:B------:R-:W0:Y:S01]  /*2760*/  MUFU.RCP R36, R31 ;  /* 0x0000001f00247308 */ /* 0x000e220000001000 */
[----:B-1----:R-:W-:Y:S01]  /*2770*/  FADD.FTZ R37, R35, 1 ;  /* 0x3f80000023257421 */ /* 0x002fe20000010000 */
[----:B------:R-:W-:-:S06]  /*2780*/  FFMA.FTZ R35, R17, R27, R14 ;  /* 0x0000001b11237223 */ /* 0x000fcc000001000e */
[----:B------:R-:W1:Y:S01]  /*2790*/  MUFU.RCP R32, R37 ;  /* 0x0000002500207308 */ /* 0x000e620000001000 */
[----:B0-----:R-:W-:Y:S01]  /*27a0*/  FADD.FTZ R13, -R36, 1 ;  /* 0x3f800000240d7421 */ /* 0x001fe20000010100 */
[----:B------:R-:W-:-:S03]  /*27b0*/  FMUL.FTZ R29, R29, R36 ;  /* 0x000000241d1d7220 */ /* 0x000fc60000410000 */
[----:B------:R-:W-:Y:S01]  /*27c0*/  FFMA.FTZ R16, R16, R13, 1 ;  /* 0x3f80000010107423 */ /* 0x000fe2000001000d */
[----:B------:R-:W-:Y:S01]  /*27d0*/  SHF.L.U32 R13, R8, 0x10, RZ ;  /* 0x00000010080d7819 */ /* 0x000fe200000006ff */
[----:B------:R-:W-:Y:S02]  /*27e0*/  FMUL.FTZ R8, R27, R2 ;  /* 0x000000021b087220 */ /* 0x000fe40000410000 */
[----:B------:R-:W-:Y:S02]  /*27f0*/  FMUL.FTZ R16, R29, R16 ;  /* 0x000000101d107220 */ /* 0x000fe40000410000 */
[----:B------:R-:W-:Y:S01]  /*2800*/  FFMA.FTZ R17, R17, R8, R30 ;  /* 0x0000000811117223 */ /* 0x000fe2000001001e */
[----:B------:R-:W-:Y:S01]  /*2810*/  FADD.FTZ R15, R8, R19 ;  /* 0x00000013080f7221 */ /* 0x000fe20000010000 */
[----:B------:R-:W-:Y:S01]  /*2820*/  FMUL.FTZ R8, R16, R3 ;  /* 0x0000000310087220 */ /* 0x000fe20000410000 */
[----:B-1----:R-:W-:Y:S01]  /*2830*/  FADD.FTZ R31, -R32, 1 ;  /* 0x3f800000201f7421 */ /* 0x002fe20000010100 */
[----:B------:R-:W-:Y:S01]  /*2840*/  FMUL.FTZ R13, R13, R32 ;  /* 0x000000200d0d7220 */ /* 0x000fe20000410000 */
[----:B------:R-:W-:Y:S01]  /*2850*/  FADD.FTZ R34, R34, R16 ;  /* 0x0000001022227221 */ /* 0x000fe20000010000 */
[----:B------:R-:W-:Y:S01]  /*2860*/  FFMA.FTZ R33, R23, R16, R26 ;  /* 0x0000001017217223 */ /* 0x000fe2000001001a */
[----:B------:R-:W-:Y:S01]  /*2870*/  FFMA.FTZ R10, R10, R31, 1 ;  /* 0x3f8000000a0a7423 */ /* 0x000fe2000001001f */
[----:B------:R-:W-:-:S03]  /*2880*/  FADD.FTZ R16, R15, R8 ;  /* 0x000000080f107221 */ /* 0x000fc60000010000 */
[----:B------:R-:W-:Y:S01]  /*2890*/  FMUL.FTZ R13, R13, R10 ;  /* 0x0000000a0d0d7220 */ /* 0x000fe20000410000 */
[----:B------:R-:W-:-:S03]  /*28a0*/  FFMA.FTZ R10, R23, R8, R17 ;  /* 0x00000008170a7223 */ /* 0x000fc60000010011 */
[----:B------:R-:W-:Y:S01]  /*28b0*/  FMUL.FTZ R19, R13, R2 ;  /* 0x000000020d137220 */ /* 0x000fe20000410000 */
[----:B------:R-:W-:Y:S01]  /*28c0*/  FADD.FTZ R15, R22, R13 ;  /* 0x0000000d160f7221 */ /* 0x000fe20000010000 */
[C---:B------:R-:W-:Y:S02]  /*28d0*/  FFMA.FTZ R14, R12.reuse, R13, R35 ;  /* 0x0000000d0c0e7223 */ /* 0x040fe40000010023 */
[----:B------:R-:W-:Y:S01]  /*28e0*/  FFMA.FTZ R8, R12, R19, R10 ;  /* 0x000000130c087223 */ /* 0x000fe2000001000a */
[----:B------:R-:W-:Y:S01]  /*28f0*/  FADD.FTZ R19, R19, R16 ;  /* 0x0000001013137221 */ /* 0x000fe20000010000 */
[----:B------:R-:W-:Y:S06]  /*2900*/  @P1 BRA `(.L_x_2935) ;  /* 0xfffffff800041947 */ /* 0x000fec000383ffff */
.L_x_2927:
[----:B------:R-:W0:Y:S01]  /*2910*/  S2R R10, SR_CgaCtaId ;  /* 0x00000000000a7919 */ /* 0x000e220000008800 */
[----:B------:R-:W-:Y:S02]  /*2920*/  MOV R3, 0x400 ;  /* 0x0000040000037802 */ /* 0x000fe40000000f00 */
[----:B------:R-:W-:Y:S02]  /*2930*/  LEA.HI R2, R0, R0, RZ, 0x1d ;  /* 0x0000000000027211 */ /* 0x000fe400078fe8ff */
[----:B------:R-:W-:Y:S02]  /*2940*/  ISETP.NE.AND P0, PT, R6, RZ, PT ;  /* 0x000000ff0600720c */ /* 0x000fe40003f05270 */
[----:B0-----:R-:W-:-:S05]  /*2950*/  LEA R3, R10, R3, 0x18 ;  /* 0x000000030a037211 */ /* 0x001fca00078ec0ff */
        /* <DEDUP_REMOVED lines=8> */
[----:B------:R-:W1:Y:S01]  /*29e0*/  S2R R0, SR_TID.X ;  /* 0x0000000000007919 */ /* 0x000e620000002100 */
[----:B------:R-:W-:Y:S01]  /*29f0*/  UMOV UR4, 0xffffffff ;  /* 0xffffffff00047882 */ /* 0x000fe20000000000 */
[----:B------:R-:W2:Y:S01]  /*2a00*/  S2R R40, SR_TID.X ;  /* 0x0000000000287919 */ /* 0x000ea20000002100 */
[----:B------:R-:W3:Y:S01]  /*2a10*/  S2R R38, SR_LANEID ;  /* 0x0000000000267919 */ /* 0x000ee20000000000 */
[----:B-1----:R-:W-:-:S05]  /*2a20*/  IMAD R27, R0, 0x6c, R3 ;  /* 0x0000006c001b7824 */ /* 0x002fca00078e0203 */
[----:B------:R-:W-:Y:S04]  /*2a30*/  LDS R3, [R27+0x14] ;  /* 0x000014001b037984 */ /* 0x000fe80000000800 */
[----:B------:R-:W1:Y:S04]  /*2a40*/  LDS R6, [R27+0x20] ;  /* 0x000020001b067984 */ /* 0x000e680000000800 */
[----:B0-----:R-:W-:Y:S04]  /*2a50*/  LDS R5, [R27+0x18] ;  /* 0x000018001b057984 */ /* 0x001fe80000000800 */
[----:B------:R-:W0:Y:S04]  /*2a60*/  LDS R8, [R27+0x24] ;  /* 0x000024001b087984 */ /* 0x000e280000000800 */
[----:B------:R-:W4:Y:S04]  /*2a70*/  LDS R2, [R27+0x1c] ;  /* 0x00001c001b027984 */ /* 0x000f280000000800 */
[----:B------:R-:W5:Y:S04]  /*2a80*/  LDS R9, [R27+0x2c] ;  /* 0x00002c001b097984 */ /* 0x000f680000000800 */
[----:B------:R-:W2:Y:S04]  /*2a90*/  LDS R11, [R27+0x30] ;  /* 0x000030001b0b7984 */ /* 0x000ea80000000800 */
[----:B------:R-:W3:Y:S04]  /*2aa0*/  LDS R7, [R27+0x28] ;  /* 0x000028001b077984 */ /* 0x000ee80000000800 */
[----:B------:R-:W3:Y:S04]  /*2ab0*/  LDS R12, [R27+0x38] ;  /* 0x000038001b0c7984 */ /* 0x000ee80000000800 */
[----:B------:R-:W-:Y:S04]  /*2ac0*/  LDS R16, [R27+0x3c] ;  /* 0x00003c001b107984 */ /* 0x000fe80000000800 */
[----:B------:R-:W3:Y:S04]  /*2ad0*/  LDS R10, [R27+0x34] ;  /* 0x000034001b0a7984 */ /* 0x000ee80000000800 */
[----:B------:R-:W3:Y:S01]  /*2ae0*/  LDS R17, [R27+0x44] ;  /* 0x000044001b117984 */ /* 0x000ee20000000800 */
[----:B-1----:R-:W-:-:S03]  /*2af0*/  FADD.FTZ R23, R3, R6 ;  /* 0x0000000603177221 */ /* 0x002fc60000010000 */
[----:B------:R-:W1:Y:S04]  /*2b00*/  LDS R19, [R27+0x48] ;  /* 0x000048001b137984 */ /* 0x000e680000000800 */
[----:B------:R-:W1:Y:S01]  /*2b10*/  LDS R13, [R27+0x40] ;  /* 0x000040001b0d7984 */ /* 0x000e620000000800 */
[----:B0-----:R-:W-:-:S03]  /*2b20*/  FADD.FTZ R25, R5, R8 ;  /* 0x0000000805197221 */ /* 0x001fc60000010000 */
[----:B------:R-:W0:Y:S01]  /*2b30*/  LDS R18, [R27+0x50] ;  /* 0x000050001b127984 */ /* 0x000e220000000800 */
[----:B----4-:R-:W-:-:S03]  /*2b40*/  ISETP.NE.AND P0, PT, R2, RZ, PT ;  /* 0x000000ff0200720c */ /* 0x010fc60003f05270 */
[----:B------:R-:W-:Y:S01]  /*2b50*/  LDS R20, [R27+0x54] ;  /* 0x000054001b147984 */ /* 0x000fe20000000800 */
[----:B------:R-:W-:Y:S02]  /*2b60*/  FSEL R22, R23, R6, !P0 ;  /* 0x0000000617167208 */ /* 0x000fe40004000000 */
[----:B------:R-:W-:Y:S01]  /*2b70*/  FSEL R24, R25, R8, !P0 ;  /* 0x0000000819187208 */ /* 0x000fe20004000000 */
[----:B------:R-:W4:Y:S01]  /*2b80*/  LDS R21, [R27+0x4c] ;  /* 0x00004c001b157984 */ /* 0x000f220000000800 */
[----:B------:R-:W-:Y:S01]  /*2b90*/  P2R R39, PR, RZ, 0x1 ;  /* 0x00000001ff277803 */ /* 0x000fe20000000000 */
[----:B-----5:R-:W-:Y:S02]  /*2ba0*/  FADD.FTZ R26, R9, R22 ;  /* 0x00000016091a7221 */ /* 0x020fe40000010000 */
[----:B------:R-:W5:Y:S01]  /*2bb0*/  LDS R25, [R27+0x5c] ;  /* 0x00005c001b197984 */ /* 0x000f620000000800 */
        /* <DEDUP_REMOVED lines=13> */
[----:B------:R-:W3:Y:S02]  /*2c90*/  LDS R28, [R27+0x6c] ;  /* 0x00006c001b1c7984 */ /* 0x000ee40000000800 */
[----:B------:R-:W-:Y:S02]  /*2ca0*/  FADD.FTZ R30, R17, R30 ;  /* 0x0000001e111e7221 */ /* 0x000fe40000010000 */
[----:B------:R3:W3:Y:S01]  /*2cb0*/  LDS R24, [R27+0x64] ;  /* 0x000064001b187984 */ /* 0x0006e20000000800 */
[----:B-1----:R-:W-:Y:S01]  /*2cc0*/  FADD.FTZ R32, R19, R32 ;  /* 0x0000002013207221 */ /* 0x002fe20000010000 */
[----:B------:R-:W-:-:S04]  /*2cd0*/  ISETP.NE.AND P4, PT, R13, RZ, PT ;  /* 0x000000ff0d00720c */ /* 0x000fc80003f85270 */
[----:B------:R-:W-:Y:S02]  /*2ce0*/  FSEL R29, R30, R17, !P4 ;  /* 0x000000111e1d7208 */ /* 0x000fe40006000000 */
[----:B------:R-:W-:-:S03]  /*2cf0*/  FSEL R31, R32, R19, !P4 ;  /* 0x00000013201f7208 */ /* 0x000fc60006000000 */
[----:B0-----:R-:W-:Y:S01]  /*2d00*/  FADD.FTZ R29, R18, R29 ;  /* 0x0000001d121d7221 */ /* 0x001fe20000010000 */
[----:B----4-:R-:W-:Y:S01]  /*2d10*/  ISETP.NE.AND P3, PT, R21, RZ, PT ;  /* 0x000000ff1500720c */ /* 0x010fe20003f65270 */
[----:B------:R-:W-:-:S03]  /*2d20*/  FADD.FTZ R31, R20, R31 ;  /* 0x0000001f141f7221 */ /* 0x000fc60000010000 */
[----:B------:R-:W-:Y:S02]  /*2d30*/  FSEL R30, R29, R18, !P3 ;  /* 0x000000121d1e7208 */ /* 0x000fe40005800000 */
[----:B------:R-:W-:-:S03]  /*2d40*/  FSEL R32, R31, R20, !P3 ;  /* 0x000000141f207208 */ /* 0x000fc60005800000 */
[----:B-----5:R-:W-:Y:S02]  /*2d50*/  FADD.FTZ R30, R25, R30 ;  /* 0x0000001e191e7221 */ /* 0x020fe40000010000 */
[----:B--2---:R-:W-:Y:S01]  /*2d60*/  FADD.FTZ R32, R23, R32 ;  /* 0x0000002017207221 */ /* 0x004fe20000010000 */
[----:B---3--:R-:W-:Y:S02]  /*2d70*/  ISETP.NE.AND P2, PT, R0, RZ, PT ;  /* 0x000000ff0000720c */ /* 0x008fe40003f45270 */
[----:B------:R-:W-:Y:S02]  /*2d80*/  IADD3 R27, PT, PT, R7, R2, R22 ;  /* 0x00000002071b7210 */ /* 0x000fe40007ffe016 */
        /* <DEDUP_REMOVED lines=64> */
[----:B------:R-:W-:Y:S02]  /*3190*/  @P1 FSEL R27, R42, R27, !P0 ;  /* 0x0000001b2a1b1208 */ /* 0x000fe40004000000 */
[----:B------:R-:W-:Y:S02]  /*31a0*/  ISETP.GE.AND P0, PT, R38, 0x10, PT ;  /* 0x000000102600780c */ /* 0x000fe40003f06270 */
[----:B------:R0:W1:Y:S01]  /*31b0*/  SHFL.UP PT, R38, R32, 0x1, RZ ;  /* 0x0420000020267989 */ /* 0x00006200000e00ff */
[----:B------:R-:W-:Y:S02]  /*31c0*/  ISETP.NE.AND P1, PT, R29, RZ, PT ;  /* 0x000000ff1d00720c */ /* 0x000fe40003f25270 */
[----:B--2---:R-:W-:Y:S01]  /*31d0*/  SEL R30, R35, RZ, P0 ;  /* 0x000000ff231e7207 */ /* 0x004fe20000000000 */
[----:B------:R0:W2:Y:S03]  /*31e0*/  SHFL.UP PT, R41, R27, 0x1, RZ ;  /* 0x042000001b297989 */ /* 0x0000a600000e00ff */
[----:B------:R-:W-:-:S06]  /*31f0*/  IADD3 R35, PT, PT, R37, R30, RZ ;  /* 0x0000001e25237210 */ /* 0x000fcc0007ffe0ff */
[----:B0-----:R-:W3:Y:S02]  /*3200*/  SHFL.UP PT, R35, R35, 0x1, RZ ;  /* 0x0420000023237989 */ /* 0x001ee400000e00ff */
.L_x_2958:
[----:B------:R-:W-:Y:S01]  /*3210*/  P2R R29, PR, RZ, 0x2 ;  /* 0x00000002ff1d7803 */ /* 0x000fe20000000000 */
[----:B------:R-:W0:Y:S01]  /*3220*/  S2R R32, SR_TID.X ;  /* 0x0000000000207919 */ /* 0x000e220000002100 */
[----:B------:R-:W-:Y:S02]  /*3230*/  ISETP.NE.AND P1, PT, R40, RZ, PT ;  /* 0x000000ff2800720c */ /* 0x000fe40003f25270 */
[----:B------:R-:W-:Y:S02]  /*3240*/  P2R R27, PR, RZ, 0x4 ;  /* 0x00000004ff1b7803 */ /* 0x000fe40000000000 */
[----:B------:R-:W-:Y:S02]  /*3250*/  PLOP3.LUT P0, PT, PT, PT, PT, 0x80, 0x8 ;  /* 0x000000000008781c */ /* 0x000fe40003f0f070 */
[----:B------:R-:W-:-:S07]  /*3260*/  MOV R30, 0x400 ;  /* 0x00000400001e7802 */ /* 0x000fce0000000f00 */
[----:B------:R-:W-:Y:S01]  /*3270*/  @P1 ISETP.NE.AND P2, PT, R22, RZ, PT ;  /* 0x000000ff1600120c */ /* 0x000fe20003f45270 */
[----:B---3--:R-:W-:-:S03]  /*3280*/  @P1 IMAD.IADD R22, R35, 0x1, R22 ;  /* 0x0000000123161824 */ /* 0x008fc600078e0216 */
[----:B------:R-:W-:Y:S02]  /*3290*/  @P1 PLOP3.LUT P0, PT, P2, PT, PT, 0x80, 0x8 ;  /* 0x000000000008181c */ /* 0x000fe4000170f070 */
[----:B------:R-:W-:Y:S02]  /*32a0*/  ISETP.NE.AND P2, PT, R27, RZ, PT ;  /* 0x000000ff1b00720c */ /* 0x000fe40003f45270 */
[----:B------:R-:W3:Y:S01]  /*32b0*/  S2R R27, SR_CgaCtaId ;  /* 0x00000000001b7919 */ /* 0x000ee20000008800 */
[----:B------:R-:W-:Y:S02]  /*32c0*/  IADD3 R2, PT, PT, R2, R22, RZ ;  /* 0x0000001602027210 */ /* 0x000fe40007ffe0ff */
[----:B------:R-:W-:-:S03]  /*32d0*/  ISETP.NE.AND P1, PT, R29, RZ, PT ;  /* 0x000000ff1d00720c */ /* 0x000fc60003f25270 */
[----:B------:R-:W-:-:S03]  /*32e0*/  IMAD.IADD R7, R7, 0x1, R2 ;  /* 0x0000000107077824 */ /* 0x000fc600078e0202 */
[----:B-1----:R-:W-:Y:S01]  /*32f0*/  @!P0 FADD.FTZ R3, R38, R3 ;  /* 0x0000000326038221 */ /* 0x002fe20000010000 */
[----:B--2---:R-:W-:Y:S01]  /*3300*/  @!P0 FADD.FTZ R5, R41, R5 ;  /* 0x0000000529058221 */ /* 0x004fe20000010000 */
[----:B------:R-:W-:Y:S02]  /*3310*/  ISETP.NE.AND P0, PT, R39, RZ, PT ;  /* 0x000000ff2700720c */ /* 0x000fe40003f05270 */
[----:B------:R-:W-:-:S11]  /*3320*/  IADD3 R10, PT, PT, R10, R7, RZ ;  /* 0x000000070a0a7210 */ /* 0x000fd60007ffe0ff */
        /* <DEDUP_REMOVED lines=18> */
[----:B0-----:R-:W-:-:S02]  /*3450*/  IMAD.IADD R2, R13, 0x1, R10 ;  /* 0x000000010d027824 */ /* 0x001fc400078e020a */
[----:B------:R-:W-:Y:S01]  /*3460*/  @!P1 FADD.FTZ R28, R28, R23 ;  /* 0x000000171c1c9221 */ /* 0x000fe20000010000 */
[----:B------:R2:W-:Y:S02]  /*3470*/  STS [R27+0x18], R5 ;  /* 0x000018051b007388 */ /* 0x0005e40000000800 */
[----:B------:R-:W-:Y:S02]  /*3480*/  IADD3 R21, PT, PT, R21, R2, RZ ;  /* 0x0000000215157210 */ /* 0x000fe40007ffe0ff */
        /* <DEDUP_REMOVED lines=22> */
.L_x_2936:
[----:B------:R-:W1:Y:S01]  /*35f0*/  S2R R0, SR_TID.X ;  /* 0x0000000000007919 */ /* 0x000e620000002100 */
[----:B--2---:R-:W-:Y:S01]  /*3600*/  MOV R16, 0x400 ;  /* 0x0000040000107802 */ /* 0x004fe20000000f00 */
[----:B------:R-:W-:Y:S05]  /*3610*/  WARPSYNC.ALL ;  /* 0x0000000000007948 */ /* 0x000fea0003800000 */
[----:B------:R-:W2:Y:S01]  /*3620*/  S2R R9, SR_CgaCtaId ;  /* 0x0000000000097919 */ /* 0x000ea20000008800 */
[----:B-1----:R-:W-:Y:S02]  /*3630*/  LEA.HI R0, R0, R0, RZ, 0x1d ;  /* 0x0000000000007211 */ /* 0x002fe400078fe8ff */
[----:B--2---:R-:W-:-:S05]  /*3640*/  LEA R3, R9, R16, 0x18 ;  /* 0x0000001009037211 */ /* 0x004fca00078ec0ff */
[----:B------:R-:W-:Y:S01]  /*3650*/  IMAD R13, R0, 0xc, R3 ;  /* 0x0000000c000d7824 */ /* 0x000fe200078e0203 */
[----:B0-----:R-:W0:Y:S01]  /*3660*/  S2R R8, SR_TID.X ;  /* 0x0000000000087919 */ /* 0x001e220000002100 */
[----:B------:R-:W1:Y:S01]  /*3670*/  LDCU UR4, c[0x0][0x424] ;  /* 0x00008480ff0477ac */ /* 0x000e620008000800 */
[----:B------:R-:W2:Y:S01]  /*3680*/  LDC R7, c[0x0][0x420] ;  /* 0x00010800ff077b82 */ /* 0x000ea20000000800 */
[----:B------:R-:W-:Y:S01]  /*3690*/  BSSY.RECONVERGENT B0, `(.L_x_2938) ;  /* 0x0000027000007945 */ /* 0x000fe20003800200 */
[----:B------:R-:W3:Y:S06]  /*36a0*/  LDCU.64 UR10, c[0x0][0x3f8] ;  /* 0x00007f00ff0a77ac */ /* 0x000eec0008000a00 */
[----:B------:R-:W4:Y:S08]  /*36b0*/  LDC R11, c[0x0][0x410] ;  /* 0x00010400ff0b7b82 */ /* 0x000f300000000800 */
[----:B------:R-:W5:Y:S01]  /*36c0*/  LDC R5, c[0x0][0x428] ;  /* 0x00010a00ff057b82 */ /* 0x000f620000000800 */
        /* <DEDUP_REMOVED lines=10> */
[----:B-----5:R-:W-:Y:S01]  /*3770*/  IMAD R10, R5, UR4, R8 ;  /* 0x00000004050a7c24 */ /* 0x020fe2000f8e0208 */
[----:B------:R-:W-:Y:S02]  /*3780*/  @!P2 LEA R5, R9, R0, 0x18 ;  /* 0x000000000905a211 */ /* 0x000fe400078ec0ff */
[----:B----4-:R-:W-:Y:S02]  /*3790*/  ISETP.GE.AND P0, PT, R6, R11, PT ;  /* 0x0000000b0600720c */ /* 0x010fe40003f06270 */
[----:B---3--:R-:W-:Y:S01]  /*37a0*/  ISETP.GE.U32.AND P1, PT, R10, UR10, PT ;  /* 0x0000000a0a007c0c */ /* 0x008fe2000bf26070 */
[----:B------:R-:W-:Y:S01]  /*37b0*/  @!P2 IMAD R5, R4, 0x8, R5 ;  /* 0x000000080405a824 */ /* 0x000fe200078e0205 */
        /* <DEDUP_REMOVED lines=20> */
.L_x_2939:
[----:B------:R-:W-:Y:S05]  /*3900*/  BSYNC.RECONVERGENT B0 ;  /* 0x0000000000007941 */ /* 0x000fea0003800200 */
.L_x_2938:
        /* <DEDUP_REMOVED lines=23> */
.L_x_2937:
        /* <DEDUP_REMOVED lines=8> */
.L_x_2940:
[----:B------:R-:W-:Y:S02]  /*3b00*/  P2R R42, PR, RZ, 0x4 ;  /* 0x00000004ff2a7803 */ /* 0x000fe40000000000 */
[----:B------:R-:W-:Y:S01]  /*3b10*/  ISETP.NE.AND P2, PT, R36, RZ, PT ;  /* 0x000000ff2400720c */ /* 0x000fe20003f45270 */
[----:B------:R-:W-:-:S05]  /*3b20*/  IMAD.MOV.U32 R35, RZ, RZ, R43 ;  /* 0x000000ffff237224 */ /* 0x000fca00078e002b */
[----:B------:R-:W-:-:S04]  /*3b30*/  SEL R35, R35, RZ, P1 ;  /* 0x000000ff23237207 */ /* 0x000fc80000800000 */
[----:B------:R-:W-:Y:S01]  /*3b40*/  IADD3 R35, PT, PT, R36, R35, RZ ;  /* 0x0000002324237210 */ /* 0x000fe20007ffe0ff */
[----:B------:R-:W-:-:S07]  /*3b50*/  IMAD.MOV.U32 R36, RZ, RZ, R32 ;  /* 0x000000ffff247224 */ /* 0x000fce00078e0020 */
[----:B------:R-:W-:Y:S05]  /*3b60*/  WARPSYNC.COLLECTIVE R31, `(.L_x_2941) ;  /* 0x000000001f087348 */ /* 0x000fea0003c00000 */
[----:B------:R0:W1:Y:S02]  /*3b70*/  SHFL.UP P0, R43, R36, R29, R30 ;  /* 0x0400001d242b7389 */ /* 0x000064000000001e */
[----:B01----:R-:W-:Y:S05]  /*3b80*/  ENDCOLLECTIVE ;  /* 0x000000000000791b */ /* 0x003fea0003800000 */
.L_x_2941:
[----:B------:R-:W-:Y:S01]  /*3b90*/  IMAD.MOV.U32 R36, RZ, RZ, R27 ;  /* 0x000000ffff247224 */ /* 0x000fe200078e001b */
[----:B------:R-:W-:-:S07]  /*3ba0*/  MOV R37, R43 ;  /* 0x0000002b00257202 */ /* 0x000fce0000000f00 */
[----:B------:R-:W-:Y:S05]  /*3bb0*/  WARPSYNC.COLLECTIVE R31, `(.L_x_2942) ;  /* 0x000000001f087348 */ /* 0x000fea0003c00000 */
[----:B------:R0:W1:Y:S02]  /*3bc0*/  SHFL.UP P0, R43, R36, R29, R30 ;  /* 0x0400001d242b7389 */ /* 0x000064000000001e */
[----:B01----:R-:W-:Y:S05]  /*3bd0*/  ENDCOLLECTIVE ;  /* 0x000000000000791b */ /* 0x003fea0003800000 */
.L_x_2942:
        /* <DEDUP_REMOVED lines=8> */
.L_x_2943:
[----:B------:R-:W-:-:S05]  /*3c60*/  FADD.FTZ R44, R27, R44 ;  /* 0x0000002c1b2c7221 */ /* 0x000fca0000010000 */
[----:B------:R-:W-:Y:S02]  /*3c70*/  @P1 FSEL R27, R44, R27, !P2 ;  /* 0x0000001b2c1b1208 */ /* 0x000fe40005000000 */
[----:B------:R-:W-:Y:S02]  /*3c80*/  ISETP.GE.AND P2, PT, R38, 0x2, PT ;  /* 0x000000022600780c */ /* 0x000fe40003f46270 */
[----:B------:R-:W-:Y:S01]  /*3c90*/  ISETP.NE.AND P1, PT, R35, RZ, PT ;  /* 0x000000ff2300720c */ /* 0x000fe20003f25270 */
[----:B------:R-:W-:Y:S02]  /*3ca0*/  IMAD.MOV.U32 R36, RZ, RZ, R32 ;  /* 0x000000ffff247224 */ /* 0x000fe400078e0020 */
[----:B------:R-:W-:-:S10]  /*3cb0*/  IMAD.MOV.U32 R37, RZ, RZ, R43 ;  /* 0x000000ffff257224 */ /* 0x000fd400078e002b */
[----:B------:R-:W-:Y:S05]  /*3cc0*/  WARPSYNC.COLLECTIVE R31, `(.L_x_2944) ;  /* 0x000000001f087348 */ /* 0x000fea0003c00000 */
[----:B------:R0:W1:Y:S02]  /*3cd0*/  SHFL.UP P0, R43, R36, R29, R30 ;  /* 0x0400001d242b7389 */ /* 0x000064000000001e */
[----:B01----:R-:W-:Y:S05]  /*3ce0*/  ENDCOLLECTIVE ;  /* 0x000000000000791b */ /* 0x003fea0003800000 */
.L_x_2944:
        /* <DEDUP_REMOVED lines=8> */
.L_x_2945:
[----:B------:R-:W-:Y:S01]  /*3d70*/  MOV R36, R37 ;  /* 0x0000002500247202 */ /* 0x000fe20000000f00 */
[----:B------:R-:W-:Y:S02]  /*3d80*/  IMAD.MOV.U32 R29, RZ, RZ, 0x4 ;  /* 0x00000004ff1d7424 */ /* 0x000fe400078e00ff */
[----:B------:R-:W-:-:S07]  /*3d90*/  IMAD.MOV.U32 R44, RZ, RZ, R43 ;  /* 0x000000ffff2c7224 */ /* 0x000fce00078e002b */
[----:B------:R-:W-:Y:S05]  /*3da0*/  WARPSYNC.COLLECTIVE R31, `(.L_x_2946) ;  /* 0x000000001f087348 */ /* 0x000fea0003c00000 */
[----:B------:R0:W1:Y:S02]  /*3db0*/  SHFL.UP P0, R43, R36, R29, R30 ;  /* 0x0400001d242b7389 */ /* 0x000064000000001e */
[----:B01----:R-:W-:Y:S05]  /*3dc0*/  ENDCOLLECTIVE ;  /* 0x000000000000791b */ /* 0x003fea0003800000 */
.L_x_2946:
        /* <DEDUP_REMOVED lines=9> */
.L_x_2947:
        /* <DEDUP_REMOVED lines=8> */
.L_x_2948:
[----:B------:R-:W-:Y:S02]  /*3ee0*/  HFMA2 R29, -RZ, RZ, 0, 4.76837158203125e-07 ;  /* 0x00000008ff1d7431 */ /* 0x000fe400000001ff */
[----:B------:R-:W-:Y:S01]  /*3ef0*/  IMAD.MOV.U32 R36, RZ, RZ, R35 ;  /* 0x000000ffff247224 */ /* 0x000fe200078e0023 */
[----:B------:R-:W-:-:S07]  /*3f00*/  MOV R44, R43 ;  /* 0x0000002b002c7202 */ /* 0x000fce0000000f00 */
[----:B------:R-:W-:Y:S05]  /*3f10*/  WARPSYNC.COLLECTIVE R31, `(.L_x_2949) ;  /* 0x000000001f087348 */ /* 0x000fea0003c00000 */
[----:B------:R0:W1:Y:S02]  /*3f20*/  SHFL.UP P0, R43, R36, R29, R30 ;  /* 0x0400001d242b7389 */ /* 0x000064000000001e */
[----:B01----:R-:W-:Y:S05]  /*3f30*/  ENDCOLLECTIVE ;  /* 0x000000000000791b */ /* 0x003fea0003800000 */
.L_x_2949:
[----:B------:R-:W-:-:S05]  /*3f40*/  FADD.FTZ R44, R27, R44 ;  /* 0x0000002c1b2c7221 */ /* 0x000fca0000010000 */
[----:B------:R-:W-:Y:S02]  /*3f50*/  @P2 FSEL R27, R44, R27, !P1 ;  /* 0x0000001b2c1b2208 */ /* 0x000fe40004800000 */
[----:B------:R-:W-:Y:S02]  /*3f60*/  ISETP.NE.AND P2, PT, R35, RZ, PT ;  /* 0x000000ff2300720c */ /* 0x000fe40003f45270 */
[----:B------:R-:W-:Y:S01]  /*3f70*/  ISETP.GE.AND P1, PT, R38, 0x8, PT ;  /* 0x000000082600780c */ /* 0x000fe20003f26270 */
[----:B------:R-:W-:Y:S02]  /*3f80*/  IMAD.MOV.U32 R36, RZ, RZ, R32 ;  /* 0x000000ffff247224 */ /* 0x000fe400078e0020 */
[----:B------:R-:W-:-:S10]  /*3f90*/  IMAD.MOV.U32 R37, RZ, RZ, R43 ;  /* 0x000000ffff257224 */ /* 0x000fd400078e002b */
[----:B------:R-:W-:Y:S05]  /*3fa0*/  WARPSYNC.COLLECTIVE R31, `(.L_x_2950) ;  /* 0x000000001f087348 */ /* 0x000fea0003c00000 */
[----:B------:R0:W1:Y:S02]  /*3fb0*/  SHFL.UP P0, R43, R36, R29, R30 ;  /* 0x0400001d242b7389 */ /* 0x000064000000001e */
[----:B01----:R-:W-:Y:S05]  /*3fc0*/  ENDCOLLECTIVE ;  /* 0x000000000000791b */ /* 0x003fea0003800000 */
.L_x_2950:
        /* <DEDUP_REMOVED lines=10> */
.L_x_2951:
        /* <DEDUP_REMOVED lines=9> */
.L_x_2952:
[----:B------:R-:W-:Y:S02]  /*4100*/  ISETP.NE.AND P2, PT, R42, RZ, PT ;  /* 0x000000ff2a00720c */ /* 0x000fe40003f45270 */
[----:B------:R-:W-:Y:S02]  /*4110*/  MOV R36, R32 ;  /* 0x0000002000247202 */ /* 0x000fe40000000f00 */
[----:B------:R-:W-:-:S09]  /*4120*/  MOV R35, R43 ;  /* 0x0000002b00237202 */ /* 0x000fd20000000f00 */
[----:B------:R-:W-:Y:S05]  /*4130*/  WARPSYNC.COLLECTIVE R31, `(.L_x_2953) ;  /* 0x000000001f087348 */ /* 0x000fea0003c00000 */
[----:B------:R0:W1:Y:S02]  /*4140*/  SHFL.UP P0, R43, R36, R29, R30 ;  /* 0x0400001d242b7389 */ /* 0x000064000000001e */
[----:B01----:R-:W-:Y:S05]  /*4150*/  ENDCOLLECTIVE ;  /* 0x000000000000791b */ /* 0x003fea0003800000 */
.L_x_2953:
        /* <DEDUP_REMOVED lines=10> */
.L_x_2954:
        /* <DEDUP_REMOVED lines=9> */
.L_x_2955:
[----:B------:R-:W-:Y:S02]  /*4290*/  ISETP.NE.AND P1, PT, R41, RZ, PT ;  /* 0x000000ff2900720c */ /* 0x000fe40003f25270 */
[----:B------:R-:W-:Y:S01]  /*42a0*/  MOV R36, R32 ;  /* 0x0000002000247202 */ /* 0x000fe20000000f00 */
[----:B------:R-:W-:-:S10]  /*42b0*/  IMAD.MOV.U32 R35, RZ, RZ, R43 ;  /* 0x000000ffff237224 */ /* 0x000fd400078e002b */
[----:B------:R-:W-:Y:S05]  /*42c0*/  WARPSYNC.COLLECTIVE R31, `(.L_x_2956) ;  /* 0x000000001f087348 */ /* 0x000fea0003c00000 */
[----:B------:R0:W1:Y:S02]  /*42d0*/  SHFL.UP P0, R43, R36, R29, R30 ;  /* 0x0400001d242b7389 */ /* 0x000064000000001e */
[----:B01----:R-:W-:Y:S05]  /*42e0*/  ENDCOLLECTIVE ;  /* 0x000000000000791b */ /* 0x003fea0003800000 */
.L_x_2956:
[----:B------:R-:W-:Y:S01]  /*42f0*/  MOV R36, R27 ;  /* 0x0000001b00247202 */ /* 0x000fe20000000f00 */
[----:B------:R-:W-:-:S07]  /*4300*/  IMAD.MOV.U32 R38, RZ, RZ, R43 ;  /* 0x000000ffff267224 */ /* 0x000fce00078e002b */
[----:B------:R-:W-:Y:S05]  /*4310*/  WARPSYNC.COLLECTIVE R31, `(.L_x_2957) ;  /* 0x000000001f087348 */ /* 0x000fea0003c00000 */
[----:B------:R0:W1:Y:S02]  /*4320*/  SHFL.UP P0, R43, R36, R29, R30 ;  /* 0x0400001d242b7389 */ /* 0x000064000000001e */
[----:B01----:R-:W-:Y:S05]  /*4330*/  ENDCOLLECTIVE ;  /* 0x000000000000791b */ /* 0x003fea0003800000 */
.L_x_2957:
[----:B------:R-:W-:Y:S01]  /*4340*/  IMAD.MOV.U32 R41, RZ, RZ, R43 ;  /* 0x000000ffff297224 */ /* 0x000fe200078e002b */
[----:B------:R-:W-:Y:S06]  /*4350*/  BRA `(.L_x_2958) ;  /* 0xffffffec00ac7947 */ /* 0x000fec000383ffff */
.L_x_2959:
        /* <DEDUP_REMOVED lines=10> */
.L_x_4476:


//--------------------- .text._Z30group_norm_nhwc_bwd_sum_kernelI11Bf16IOBf16WLi120EEv26Group_norm_nhwc_bwd_params --------------------------
	.section	.text._Z30group_norm_nhwc_bwd_sum_kernelI11Bf16IOBf16WLi120EEv26Group_norm_nhwc_bwd_params,"ax",@progbits
	.align	128
        .global         _Z30group_norm_nhwc_bwd_sum_kernelI11Bf16IOBf16WLi120EEv26Group_norm_nhwc_bwd_params
        .type           _Z30group_norm_nhwc_bwd_sum_kernelI11Bf16IOBf16WLi120EEv26Group_norm_nhwc_bwd_params,@function
        .size           _Z30group_norm_nhwc_bwd_sum_kernelI11Bf16IOBf16WLi120EEv26Group_norm_nhwc_bwd_params,(.L_x_4477 - _Z30group_norm_nhwc_bwd_sum_kernelI11Bf16IOBf16WLi120EEv26Group_norm_nhwc_bwd_params)
        .other          _Z30group_norm_nhwc_bwd_sum_kernelI11Bf16IOBf16WLi120EEv26Group_norm_nhwc_bwd_params,@"STO_CUDA_ENTRY STV_DEFAULT"
_Z30group_norm_nhwc_bwd_sum_kernelI11Bf16IOBf16WLi120EEv26Group_norm_nhwc_bwd_params:
.text._Z30group_norm_nhwc_bwd_sum_kernelI11Bf16IOBf16WLi120EEv26Group_norm_nhwc_bwd_params:
        /* <DEDUP_REMOVED lines=76> */
.L_x_2961:
[----:B------:R-:W-:Y:S05]  /*04c0*/  BSYNC.RECONVERGENT B0 ;  /* 0x0000000000007941 */ /* 0x000fea0003800200 */
.L_x_2960:
        /* <DEDUP_REMOVED lines=49> */
.L_x_2965:
        /* <DEDUP_REMOVED lines=184> */
.L_x_2964:
        /* <DEDUP_REMOVED lines=98> */
.L_x_2966:
        /* <DEDUP_REMOVED lines=31> */
.L_x_2968:
[----:B------:R-:W-:Y:S05]  /*1b70*/  BSYNC.RECONVERGENT B0 ;  /* 0x0000000000007941 */ /* 0x000fea0003800200 */
.L_x_2967:
[----:B------:R-:W-:Y:S01]  /*1b80*/  SHF.L.U32 R3, R16, 0x10, RZ ;  /* 0x0000001010037819 */ /* 0x000fe200000006ff */
[----:B------:R-:W-:Y:S01]  /*1b90*/  IMAD.U32 R19, R19, 0x10000, RZ ;  /* 0x0001000013137824 */ /* 0x000fe200078e00ff */
[----:B------:R-:W-:Y:S02]  /*1ba0*/  SHF.L.U32 R11, R11, 0x10, RZ ;  /* 0x000000100b0b7819 */ /* 0x000fe400000006ff */
[----:B------:R-:W-:Y:S01]  /*1bb0*/  SHF.L.U32 R17, R17, 0x10, RZ ;  /* 0x0000001011117819 */ /* 0x000fe200000006ff */
[C---:B------:R-:W-:Y:S01]  /*1bc0*/  FADD.FTZ R3, -R4.reuse, R3 ;  /* 0x0000000304037221 */ /* 0x040fe20000010100 */
[----:B------:R-:W-:Y:S01]  /*1bd0*/  FMUL.FTZ R2, R19, R5 ;  /* 0x0000000513027220 */ /* 0x000fe20000410000 */
[----:B------:R-:W-:Y:S01]  /*1be0*/  FADD.FTZ R11, -R4, R11 ;  /* 0x0000000b040b7221 */ /* 0x000fe20000010100 */
[----:B------:R-:W-:Y:S01]  /*1bf0*/  FADD.FTZ R12, R12, R19 ;  /* 0x000000130c0c7221 */ /* 0x000fe20000010000 */
[----:B-1----:R-:W-:Y:S01]  /*1c00*/  FMUL.FTZ R3, R3, R6 ;  /* 0x0000000603037220 */ /* 0x002fe20000410000 */
        /* <DEDUP_REMOVED lines=10> */
.L_x_2963:
[C---:B------:R-:W-:Y:S01]  /*1cb0*/  IADD3 R8, PT, PT, -R19.reuse, R20, RZ ;  /* 0x0000001413087210 */ /* 0x040fe20007ffe1ff */
[----:B------:R-:W-:Y:S02]  /*1cc0*/  VIADD R10, R20, 0xffffffff ;  /* 0xffffffff140a7836 */ /* 0x000fe40000000000 */
[----:B------:R-:W-:Y:S01]  /*1cd0*/  HFMA2 R18, -RZ, RZ, 0, 0 ;  /* 0x00000000ff127431 */ /* 0x000fe200000001ff */
[----:B------:R-:W-:Y:S02]  /*1ce0*/  CS2R R12, SRZ ;  /* 0x00000000000c7805 */ /* 0x000fe4000001ff00 */
[----:B------:R-:W-:Y:S02]  /*1cf0*/  LOP3.LUT R8, R8, 0x1, RZ, 0xc0, !PT ;  /* 0x0000000108087812 */ /* 0x000fe400078ec0ff */
[----:B------:R-:W-:Y:S02]  /*1d00*/  ISETP.NE.AND P2, PT, R19, R10, PT ;  /* 0x0000000a1300720c */ /* 0x000fe40003f45270 */
        /* <DEDUP_REMOVED lines=18> */
[----:B------:R0:W3:Y:S01]  /*1e30*/  @!P0 LDG.E R10, desc[UR6][R14.64] ;  /* 0x000000060e0a8981 */ /* 0x0000e2000c1e1900 */
[----:B------:R-:W-:Y:S01]  /*1e40*/  PRMT R9, RZ, 0x7610, R9 ;  /* 0x00007610ff097816 */ /* 0x000fe20000000009 */
[----:B------:R-:W-:Y:S01]  /*1e50*/  VIADD R19, R19, 0x1 ;  /* 0x0000000113137836 */ /* 0x000fe20000000000 */
[----:B------:R-:W-:Y:S02]  /*1e60*/  PRMT R8, RZ, 0x7610, R8 ;  /* 0x00007610ff087816 */ /* 0x000fe40000000008 */
[----:B0-----:R-:W-:Y:S02]  /*1e70*/  PRMT R15, RZ, 0x7610, R15 ;  /* 0x00007610ff0f7816 */ /* 0x001fe4000000000f */
[----:B------:R-:W-:Y:S02]  /*1e80*/  PRMT R14, RZ, 0x7610, R14 ;  /* 0x00007610ff0e7816 */ /* 0x000fe4000000000e */
[C---:B--2---:R-:W-:Y:S02]  /*1e90*/  @!P0 PRMT R9, R12.reuse, 0x7610, R9 ;  /* 0x000076100c098816 */ /* 0x044fe40000000009 */
[----:B------:R-:W-:-:S02]  /*1ea0*/  @!P0 PRMT R8, R12, 0x7632, R8 ;  /* 0x000076320c088816 */ /* 0x000fc40000000008 */
        /* <DEDUP_REMOVED lines=12> */
[----:B------:R-:W-:Y:S02]  /*1f70*/  @!P0 PRMT R14, R10, 0x7632, R14 ;  /* 0x000076320a0e8816 */ /* 0x000fe4000000000e */
[----:B------:R-:W-:-:S03]  /*1f80*/  SHF.L.U32 R15, R15, 0x10, RZ ;  /* 0x000000100f0f7819 */ /* 0x000fc600000006ff */
[----:B------:R-:W1:Y:S01]  /*1f90*/  MUFU.EX2 R21, R21 ;  /* 0x0000001500157308 */ /* 0x000e620000000800 */
[----:B------:R-:W-:Y:S01]  /*1fa0*/  SHF.L.U32 R14, R14, 0x10, RZ ;  /* 0x000000100e0e7819 */ /* 0x000fe200000006ff */
        /* <DEDUP_REMOVED lines=22> */
.L_x_2969:
[----:B------:R-:W-:Y:S05]  /*2110*/  @!P2 BRA `(.L_x_2962) ;  /* 0x000000080008a947 */ /* 0x000fea0003800000 */
[----:B------:R-:W-:-:S07]  /*2120*/  IADD3 R20, PT, PT, R19, -R20, RZ ;  /* 0x8000001413147210 */ /* 0x000fce0007ffe0ff */
.L_x_2970:
        /* <DEDUP_REMOVED lines=8> */
[----:B------:R-:W-:-:S04]  /*21b0*/  @!P0 SHF.L.U32 R21, R24, 0x1, RZ ;  /* 0x0000000118158819 */ /* 0x000fc800000006ff */
[----:B------:R-:W-:Y:S02]  /*21c0*/  @!P0 IADD3 R15, PT, PT, R25, R15, RZ ;  /* 0x0000000f190f8210 */ /* 0x000fe40007ffe0ff */
[----:B--2---:R-:W-:Y:S02]  /*21d0*/  @!P0 IADD3 R26, P1, PT, R21, R16, RZ ;  /* 0x00000010151a8210 */ /* 0x004fe40007f3e0ff */
[----:B------:R-:W-:Y:S02]  /*21e0*/  @!P0 SHF.L.U64.HI R28, R24, 0x1, R15 ;  /* 0x00000001181c8819 */ /* 0x000fe4000001020f */
[----:B------:R-:W0:Y:S03]  /*21f0*/  @!P0 LDC.64 R14, c[0x0][0x398] ;  /* 0x0000e600ff0e8b82 */ /* 0x000e260000000a00 */
[----:B------:R-:W-:-:S05]  /*2200*/  @!P0 IMAD.X R27, R28, 0x1, R17, P1 ;  /* 0x000000011c1b8824 */ /* 0x000fca00008e0611 */
[----:B------:R-:W2:Y:S01]  /*2210*/  @!P0 LDG.E R16, desc[UR6][R26.64] ;  /* 0x000000061a108981 */ /* 0x000ea2000c1e1900 */
[----:B0-----:R-:W-:-:S04]  /*2220*/  @!P0 IADD3 R24, P1, PT, R21, R14, RZ ;  /* 0x0000000e15188210 */ /* 0x001fc80007f3e0ff */
[----:B------:R-:W-:Y:S02]  /*2230*/  @!P0 IADD3.X R25, PT, PT, R28, R15, RZ, P1, !PT ;  /* 0x0000000f1c198210 */ /* 0x000fe40000ffe4ff */
        /* <DEDUP_REMOVED lines=32> */
[----:B------:R-:W-:Y:S01]  /*2440*/  FMUL.FTZ R25, R26, -1.4426950216293334961 ;  /* 0xbfb8aa3b1a197820 */ /* 0x000fe20000410000 */
[----:B----4-:R-:W-:-:S05]  /*2450*/  @!P0 PRMT R15, R17, 0x7610, R15 ;  /* 0x00007610110f8816 */ /* 0x010fca000000000f */
[----:B------:R-:W0:Y:S01]  /*2460*/  MUFU.EX2 R25, R25 ;  /* 0x0000001900197308 */ /* 0x000e220000000800 */
[----:B------:R-:W-:Y:S01]  /*2470*/  SHF.L.U32 R15, R15, 0x10, RZ ;  /* 0x000000100f0f7819 */ /* 0x000fe200000006ff */
[----:B0-----:R-:W-:Y:S01]  /*2480*/  FADD.FTZ R28, R25, 1 ;  /* 0x3f800000191c7421 */ /* 0x001fe20000010000 */
[----:B------:R-:W-:-:S05]  /*2490*/  SHF.L.U32 R25, R16, 0x10, RZ ;  /* 0x0000001010197819 */ /* 0x000fca00000006ff */
        /* <DEDUP_REMOVED lines=9> */
[----:B------:R-:W-:Y:S02]  /*2530*/  FFMA.FTZ R15, R16, R0, R3 ;  /* 0x00000000100f7223 */ /* 0x000fe40000010003 */
[----:B------:R-:W-:Y:S02]  /*2540*/  IMAD.U32 R25, R25, 0x10000, RZ ;  /* 0x0001000019197824 */ /* 0x000fe400078e00ff */
        /* <DEDUP_REMOVED lines=11> */
[----:B------:R-:W-:Y:S02]  /*2600*/  PRMT R24, RZ, 0x7610, R24 ;  /* 0x00007610ff187816 */ /* 0x000fe40000000018 */
[----:B------:R-:W-:Y:S01]  /*2610*/  SHF.L.U32 R29, R15, 0x10, RZ ;  /* 0x000000100f1d7819 */ /* 0x000fe200000006ff */
[----:B------:R-:W-:Y:S01]  /*2620*/  FMUL.FTZ R15, R25, R28 ;  /* 0x0000001c190f7220 */ /* 0x000fe20000410000 */
[----:B------:R-:W-:Y:S01]  /*2630*/  FMUL.FTZ R25, R17, R5 ;  /* 0x0000000511197220 */ /* 0x000fe20000410000 */
[----:B-----5:R-:W-:Y:S02]  /*2640*/  @!P0 PRMT R24, R14, 0x7610, R24 ;  /* 0x000076100e188816 */ /* 0x020fe40000000018 */
[----:B------:R-:W-:Y:S01]  /*2650*/  FADD.FTZ R29, -R4, R29 ;  /* 0x0000001d041d7221 */ /* 0x000fe20000010100 */
[----:B------:R-:W-:Y:S01]  /*2660*/  FFMA.FTZ R21, R21, R25, R18 ;  /* 0x0000001915157223 */ /* 0x000fe20000010012 */
[----:B------:R-:W-:Y:S01]  /*2670*/  PRMT R14, RZ, 0x7610, R14 ;  /* 0x00007610ff0e7816 */ /* 0x000fe2000000000e */
[----:B------:R-:W-:Y:S01]  /*2680*/  FADD.FTZ R13, R25, R13 ;  /* 0x0000000d190d7221 */ /* 0x000fe20000010000 */
[----:B------:R-:W-:Y:S01]  /*2690*/  FMUL.FTZ R17, R29, R6 ;  /* 0x000000061d117220 */ /* 0x000fe20000410000 */
[C---:B------:R-:W-:Y:S01]  /*26a0*/  SHF.L.U32 R25, R24.reuse, 0x10, RZ ;  /* 0x0000001018197819 */ /* 0x040fe200000006ff */
[----:B------:R-:W-:Y:S01]  /*26b0*/  FADD.FTZ R9, R15, R9 ;  /* 0x000000090f097221 */ /* 0x000fe20000010000 */
[----:B------:R-:W-:Y:S01]  /*26c0*/  @!P0 PRMT R14, R24, 0x7632, R14 ;  /* 0x00007632180e8816 */ /* 0x000fe2000000000e */
        /* <DEDUP_REMOVED lines=39> */
.L_x_2962:
[----:B------:R-:W0:Y:S01]  /*2940*/  S2R R2, SR_TID.X ;  /* 0x0000000000027919 */ /* 0x000e220000002100 */
[----:B------:R-:W2:Y:S01]  /*2950*/  LDCU UR4, c[0x0][0x424] ;  /* 0x00008480ff0477ac */ /* 0x000ea20008000800 */
[----:B------:R-:W-:Y:S01]  /*2960*/  MOV R0, 0x400 ;  /* 0x0000040000007802 */ /* 0x000fe20000000f00 */
[----:B------:R-:W3:Y:S01]  /*2970*/  S2R R3, SR_CgaCtaId ;  /* 0x0000000000037919 */ /* 0x000ee20000008800 */
[----:B--2---:R-:W-:-:S05]  /*2980*/  IMAD R5, R7, UR4, RZ ;  /* 0x0000000407057c24 */ /* 0x004fca000f8e02ff */
[C---:B0-----:R-:W-:Y:S02]  /*2990*/  LEA R4, R2.reuse, -R5, 0x1 ;  /* 0x8000000502047211 */ /* 0x041fe400078e08ff */
[----:B-1----:R-:W-:Y:S02]  /*29a0*/  LEA.HI R6, R2, R2, RZ, 0x1e ;  /* 0x0000000202067211 */ /* 0x002fe400078ff0ff */
[----:B---3--:R-:W-:Y:S02]  /*29b0*/  LEA R11, R3, R0, 0x18 ;  /* 0x00000000030b7211 */ /* 0x008fe400078ec0ff */
        /* <DEDUP_REMOVED lines=125> */
.L_x_2986:
        /* <DEDUP_REMOVED lines=46> */
.L_x_2971:
[----:B------:R-:W-:Y:S05]  /*3470*/  WARPSYNC.ALL ;  /* 0x0000000000007948 */ /* 0x000fea0003800000 */
[----:B------:R-:W-:Y:S01]  /*3480*/  BAR.SYNC.DEFER_BLOCKING 0x0 ;  /* 0x0000000000007b1d */ /* 0x000fe20000010000 */
[----:B------:R-:W-:-:S07]  /*3490*/  UIADD3 UR4, UPT, UPT, UR4, -0x2, URZ ;  /* 0xfffffffe04047890 */ /* 0x000fce000fffe0ff */
[----:B----4-:R-:W0:Y:S01]  /*34a0*/  LDC R17, c[0x0][0x420] ;  /* 0x00010800ff117b82 */ /* 0x010e220000000800 */
[----:B------:R-:W-:Y:S01]  /*34b0*/  ISETP.NE.AND P2, PT, R4, UR4, PT ;  /* 0x0000000404007c0c */ /* 0x000fe2000bf45270 */
[----:B------:R-:W1:Y:S01]  /*34c0*/  LDCU.64 UR10, c[0x0][0x3f8] ;  /* 0x00007f00ff0a77ac */ /* 0x000e620008000a00 */
[----:B------:R-:W-:Y:S05]  /*34d0*/  BSSY.RECONVERGENT B0, `(.L_x_2973) ;  /* 0x0000021000007945 */ /* 0x000fea0003800200 */
[----:B------:R-:W0:Y:S06]  /*34e0*/  S2UR UR4, SR_CTAID.X ;  /* 0x00000000000479c3 */ /* 0x000e2c0000002500 */
[----:B------:R-:W-:-:S02]  /*34f0*/  @!P2 VIADD R16, R0, 0x950 ;  /* 0x000009500010a836 */ /* 0x000fc40000000000 */
[----:B------:R-:W2:Y:S01]  /*3500*/  LDC R4, c[0x0][0x410] ;  /* 0x00010400ff047b82 */ /* 0x000ea20000000800 */
[----:B------:R-:W-:Y:S02]  /*3510*/  @!P2 LDS R15, [R5+0x238] ;  /* 0x00023800050fa984 */ /* 0x000fe40000000800 */
[----:B------:R-:W-:Y:S02]  /*3520*/  @!P2 LEA R16, R3, R16, 0x18 ;  /* 0x000000100310a211 */ /* 0x000fe400078ec0ff */
[----:B------:R-:W3:Y:S02]  /*3530*/  @!P2 LDS R14, [R5+0x234] ;  /* 0x00023400050ea984 */ /* 0x000ee40000000800 */
[----:B------:R-:W-:Y:S01]  /*3540*/  @!P2 LEA R16, R7, R16, 0x3 ;  /* 0x000000100710a211 */ /* 0x000fe200078e18ff */
        /* <DEDUP_REMOVED lines=25> */
.L_x_2974:
[----:B------:R-:W-:Y:S05]  /*36e0*/  BSYNC.RECONVERGENT B0 ;  /* 0x0000000000007941 */ /* 0x000fea0003800200 */
.L_x_2973:
        /* <DEDUP_REMOVED lines=13> */
[----:B------:R-:W-:Y:S01]  /*37c0*/  IADD3 R6, P1, PT, R2, UR4, RZ ;  /* 0x0000000402067c10 */ /* 0x000fe2000ff3e0ff */
[----:B------:R-:W-:Y:S01]  /*37d0*/  REDG.E.ADD.F32.FTZ.RN.STRONG.GPU desc[UR6][R2.64], R10 ;  /* 0x0000000a020079a6 */ /* 0x000fe2000c12f306 */
[----:B------:R-:W-:Y:S02]  /*37e0*/  IADD3.X R5, PT, PT, RZ, R3, RZ, P0, !PT ;  /* 0x00000003ff057210 */ /* 0x000fe400007fe4ff */
[----:B0-----:R-:W-:Y:S02]  /*37f0*/  IADD3 R14, P0, PT, R4, UR4, RZ ;  /* 0x00000004040e7c10 */ /* 0x001fe4000ff1e0ff */
[----:B------:R-:W-:Y:S01]  /*3800*/  IADD3.X R7, PT, PT, R3, UR5, RZ, P1, !PT ;  /* 0x0000000503077c10 */ /* 0x000fe20008ffe4ff */
[----:B------:R-:W-:Y:S01]  /*3810*/  REDG.E.ADD.F32.FTZ.RN.STRONG.GPU desc[UR6][R4.64], R8 ;  /* 0x00000008040079a6 */ /* 0x000fe2000c12f306 */
[----:B------:R-:W-:-:S03]  /*3820*/  IADD3.X R15, PT, PT, R5, UR5, RZ, P0, !PT ;  /* 0x00000005050f7c10 */ /* 0x000fc600087fe4ff */
[----:B------:R-:W-:Y:S04]  /*3830*/  REDG.E.ADD.F32.FTZ.RN.STRONG.GPU desc[UR6][R6.64], R12 ;  /* 0x0000000c060079a6 */ /* 0x000fe8000c12f306 */
[----:B------:R-:W-:Y:S01]  /*3840*/  REDG.E.ADD.F32.FTZ.RN.STRONG.GPU desc[UR6][R14.64], R9 ;  /* 0x000000090e0079a6 */ /* 0x000fe2000c12f306 */
[----:B------:R-:W-:Y:S05]  /*3850*/  EXIT ;  /* 0x000000000000794d */ /* 0x000fea0003800000 */
.L_x_2972:
[----:B------:R-:W-:Y:S05]  /*3860*/  WARPSYNC.COLLECTIVE R15, `(.L_x_2975) ;  /* 0x000000000f087348 */ /* 0x000fea0003c00000 */
[----:B------:R-:W-:Y:S01]  /*3870*/  NOP ;  /* 0x0000000000007918 */ /* 0x000fe20000000000 */
[----:B------:R-:W-:Y:S05]  /*3880*/  ENDCOLLECTIVE ;  /* 0x000000000000791b */ /* 0x000fea0003800000 */
.L_x_2975:
        /* <DEDUP_REMOVED lines=13> */
.L_x_2976:
        /* <DEDUP_REMOVED lines=9> */
.L_x_2977:
        /* <DEDUP_REMOVED lines=11> */
.L_x_2978:
        /* <DEDUP_REMOVED lines=9> */
.L_x_2979:
        /* <DEDUP_REMOVED lines=11> */
.L_x_2980:
        /* <DEDUP_REMOVED lines=9> */
.L_x_2981:
        /* <DEDUP_REMOVED lines=12> */
.L_x_2982:
        /* <DEDUP_REMOVED lines=10> */
.L_x_2983:
        /* <DEDUP_REMOVED lines=9> */
.L_x_2984:
[----:B------:R-:W-:Y:S01]  /*3e60*/  @!P0 FADD.FTZ R14, R14, R19 ;  /* 0x000000130e0e8221 */ /* 0x000fe20000010000 */
[----:B------:R0:W-:Y:S04]  /*3e70*/  STS [R11+0xc0], R20 ;  /* 0x0000c0140b007388 */ /* 0x0001e80000000800 */
[----:B------:R0:W-:Y:S04]  /*3e80*/  STS [R11+0xc4], R13 ;  /* 0x0000c40d0b007388 */ /* 0x0001e80000000800 */
[----:B------:R0:W-:Y:S02]  /*3e90*/  STS [R11+0xc8], R14 ;  /* 0x0000c80e0b007388 */ /* 0x0001e40000000800 */
[----:B0-----:R-:W-:Y:S05]  /*3ea0*/  WARPSYNC.COLLECTIVE R15, `(.L_x_2985) ;  /* 0x000000000f087348 */ /* 0x001fea0003c00000 */
[----:B------:R-:W-:Y:S01]  /*3eb0*/  NOP ;  /* 0x0000000000007918 */ /* 0x000fe20000000000 */
[----:B0-----:R-:W-:Y:S05]  /*3ec0*/  ENDCOLLECTIVE ;  /* 0x000000000000791b */ /* 0x001fea0003800000 */
.L_x_2985:
[----:B------:R-:W-:Y:S05]  /*3ed0*/  BRA `(.L_x_2986) ;  /* 0xfffffff000ac7947 */ /* 0x000fea000383ffff */
.L_x_2987:
        /* <DEDUP_REMOVED lines=10> */
.L_x_4477:


//--------------------- .text._Z30group_norm_nhwc_bwd_sum_kernelI11Bf16IOBf16WLi140EEv26Group_norm_nhwc_bwd_params --------------------------
	.section	.text._Z30group_norm_nhwc_bwd_sum_kernelI11Bf16IOBf16WLi140EEv26Group_norm_nhwc_bwd_params,"ax",@progbits
	.align	128
        .global         _Z30group_norm_nhwc_bwd_sum_kernelI11Bf16IOBf16WLi140EEv26Group_norm_nhwc_bwd_params
        .type           _Z30group_norm_nhwc_bwd_sum_kernelI11Bf16IOBf16WLi140EEv26Group_norm_nhwc_bwd_params,@function
        .size           _Z30group_norm_nhwc_bwd_sum_kernelI11Bf16IOBf16WLi140EEv26Group_norm_nhwc_bwd_params,(.L_x_4478 - _Z30group_norm_nhwc_bwd_sum_kernelI11Bf16IOBf16WLi140EEv26Group_norm_nhwc_bwd_params)
        .other          _Z30group_norm_nhwc_bwd_sum_kernelI11Bf16IOBf16WLi140EEv26Group_norm_nhwc_bwd_params,@"STO_CUDA_ENTRY STV_DEFAULT"
_Z30group_norm_nhwc_bwd_sum_kernelI11Bf16IOBf16WLi140EEv26Group_norm_nhwc_bwd_params:
.text._Z30group_norm_nhwc_bwd_sum_kernelI11Bf16IOBf16WLi140EEv26Group_norm_nhwc_bwd_params:
        /* <DEDUP_REMOVED lines=76> */
.L_x_2989:
[----:B------:R-:W-:Y:S05]  /*04c0*/  BSYNC.RECONVERGENT B0 ;  /* 0x0000000000007941 */ /* 0x000fea0003800200 */
.L_x_2988:
        /* <DEDUP_REMOVED lines=49> */
.L_x_2993:
        /* <DEDUP_REMOVED lines=184> */
.L_x_2992:
        /* <DEDUP_REMOVED lines=45> */
[----:B0-----:R-:W-:-:S04]  /*1630*/  @!P0 IADD3 R2, P2, PT, R25, R2, RZ ;  /* 0x0000000219028210 */ /* 0x001fc80007f5e0ff */
[----:B------:R-:W-:-:S05]  /*1640*/  @!P0 IADD3.X R3, PT, PT, R20, R3, RZ, P2, !PT ;  /* 0x0000000314038210 */ /* 0x000fca00017fe4ff */
[----:B------:R0:W5:Y:S01]  /*1650*/  @!P0 LDG.E R2, desc[UR6][R2.64] ;  /* 0x0000000602028981 */ /* 0x000162000c1e1900 */
[----:B------:R-:W-:Y:S02]  /*1660*/  PRMT R20, RZ, 0x7610, R20 ;  /* 0x00007610ff147816 */ /* 0x000fe40000000014 */
[----:B--2---:R-:W-:Y:S02]  /*1670*/  PRMT R15, RZ, 0x7610, R15 ;  /* 0x00007610ff0f7816 */ /* 0x004fe4000000000f */
[----:B0-----:R-:W-:Y:S02]  /*1680*/  PRMT R3, RZ, 0x7610, R3 ;  /* 0x00007610ff037816 */ /* 0x001fe40000000003 */
[----:B------:R-:W-:Y:S02]  /*1690*/  IADD3 R19, PT, PT, R19, 0x2, RZ ;  /* 0x0000000213137810 */ /* 0x000fe40007ffe0ff */
[C---:B----4-:R-:W-:Y:S02]  /*16a0*/  @!P0 PRMT R24, R26.reuse, 0x7610, R24 ;  /* 0x000076101a188816 */ /* 0x050fe40000000018 */
[----:B------:R-:W-:-:S02]  /*16b0*/  @!P0 PRMT R21, R26, 0x7632, R21 ;  /* 0x000076321a158816 */ /* 0x000fc40000000015 */
[----:B------:R-:W-:Y:S01]  /*16c0*/  PRMT R26, RZ, 0x7610, R26 ;  /* 0x00007610ff1a7816 */ /* 0x000fe2000000001a */
[----:B------:R-:W-:Y:S01]  /*16d0*/  IMAD.U32 R25, R24, 0x10000, RZ ;  /* 0x0001000018197824 */ /* 0x000fe200078e00ff */
[----:B------:R-:W-:Y:S02]  /*16e0*/  SHF.L.U32 R21, R21, 0x10, RZ ;  /* 0x0000001015157819 */ /* 0x000fe400000006ff */
[----:B---3--:R-:W-:Y:S01]  /*16f0*/  @!P0 PRMT R26, R28, 0x7610, R26 ;  /* 0x000076101c1a8816 */ /* 0x008fe2000000001a */
[----:B------:R-:W-:Y:S01]  /*1700*/  FADD.FTZ R29, -R4, R25 ;  /* 0x00000019041d7221 */ /* 0x000fe20000010100 */
[----:B------:R-:W-:Y:S01]  /*1710*/  @!P0 PRMT R27, R28, 0x7632, R27 ;  /* 0x000076321c1b8816 */ /* 0x000fe2000000001b */
[----:B------:R-:W-:Y:S01]  /*1720*/  FADD.FTZ R21, -R4, R21 ;  /* 0x0000001504157221 */ /* 0x000fe20000010100 */
[----:B------:R-:W-:Y:S01]  /*1730*/  SHF.L.U32 R25, R26, 0x10, RZ ;  /* 0x000000101a197819 */ /* 0x000fe200000006ff */
[----:B-1----:R-:W-:Y:S02]  /*1740*/  FMUL.FTZ R29, R29, R6 ;  /* 0x000000061d1d7220 */ /* 0x002fe40000410000 */
[----:B------:R-:W-:-:S02]  /*1750*/  IMAD.U32 R27, R27, 0x10000, RZ ;  /* 0x000100001b1b7824 */ /* 0x000fc400078e00ff */
[----:B------:R-:W-:Y:S01]  /*1760*/  FMUL.FTZ R21, R21, R6 ;  /* 0x0000000615157220 */ /* 0x000fe20000410000 */
[----:B------:R-:W-:Y:S01]  /*1770*/  FADD.FTZ R12, R12, R25 ;  /* 0x000000190c0c7221 */ /* 0x000fe20000010000 */
[C---:B------:R-:W-:Y:S01]  /*1780*/  FFMA.FTZ R10, R25.reuse, R29, R10 ;  /* 0x0000001d190a7223 */ /* 0x040fe2000001000a */
[----:B------:R-:W-:Y:S01]  /*1790*/  FMUL.FTZ R24, R25, R5 ;  /* 0x0000000519187220 */ /* 0x000fe20000410000 */
[----:B------:R-:W-:Y:S01]  /*17a0*/  FADD.FTZ R9, R9, R27 ;  /* 0x0000001b09097221 */ /* 0x000fe20000010000 */
[----:B------:R-:W-:Y:S02]  /*17b0*/  FFMA.FTZ R8, R27, R21, R8 ;  /* 0x000000151b087223 */ /* 0x000fe40000010008 */
[----:B------:R-:W-:Y:S01]  /*17c0*/  FFMA.FTZ R18, R29, R24, R18 ;  /* 0x000000181d127223 */ /* 0x000fe20000010012 */
[----:B------:R-:W-:Y:S01]  /*17d0*/  FADD.FTZ R13, R13, R24 ;  /* 0x000000180d0d7221 */ /* 0x000fe20000010000 */
[C---:B-----5:R-:W-:Y:S02]  /*17e0*/  @!P0 PRMT R20, R14.reuse, 0x7610, R20 ;  /* 0x000076100e148816 */ /* 0x060fe40000000014 */
[----:B------:R-:W-:-:S02]  /*17f0*/  @!P0 PRMT R15, R14, 0x7632, R15 ;  /* 0x000076320e0f8816 */ /* 0x000fc4000000000f */
[----:B------:R-:W-:Y:S02]  /*1800*/  PRMT R14, RZ, 0x7610, R14 ;  /* 0x00007610ff0e7816 */ /* 0x000fe4000000000e */
[----:B------:R-:W-:-:S05]  /*1810*/  SHF.L.U32 R25, R20, 0x10, RZ ;  /* 0x0000001014197819 */ /* 0x000fca00000006ff */
[----:B------:R-:W-:-:S04]  /*1820*/  FADD.FTZ R25, -R4, R25 ;  /* 0x0000001904197221 */ /* 0x000fc80000010100 */
[----:B------:R-:W-:Y:S01]  /*1830*/  FMUL.FTZ R25, R25, R6 ;  /* 0x0000000619197220 */ /* 0x000fe20000410000 */
[C---:B------:R-:W-:Y:S02]  /*1840*/  @!P0 PRMT R14, R2.reuse, 0x7610, R14 ;  /* 0x00007610020e8816 */ /* 0x040fe4000000000e */
[----:B------:R-:W-:Y:S01]  /*1850*/  @!P0 PRMT R3, R2, 0x7632, R3 ;  /* 0x0000763202038816 */ /* 0x000fe20000000003 */
[----:B------:R-:W-:Y:S01]  /*1860*/  FMUL.FTZ R2, R27, R0 ;  /* 0x000000001b027220 */ /* 0x000fe20000410000 */
[----:B------:R-:W-:Y:S01]  /*1870*/  SHF.L.U32 R27, R15, 0x10, RZ ;  /* 0x000000100f1b7819 */ /* 0x000fe200000006ff */
[----:B------:R-:W-:Y:S01]  /*1880*/  IMAD.U32 R15, R14, 0x10000, RZ ;  /* 0x000100000e0f7824 */ /* 0x000fe200078e00ff */
[----:B------:R-:W-:Y:S01]  /*1890*/  SHF.L.U32 R3, R3, 0x10, RZ ;  /* 0x0000001003037819 */ /* 0x000fe200000006ff */
[----:B------:R-:W-:Y:S01]  /*18a0*/  FADD.FTZ R13, R2, R13 ;  /* 0x0000000d020d7221 */ /* 0x000fe20000010000 */
[----:B------:R-:W-:Y:S01]  /*18b0*/  FFMA.FTZ R18, R21, R2, R18 ;  /* 0x0000000215127223 */ /* 0x000fe20000010012 */
[----:B------:R-:W-:Y:S01]  /*18c0*/  FADD.FTZ R27, -R4, R27 ;  /* 0x0000001b041b7221 */ /* 0x000fe20000010100 */
[----:B------:R-:W-:Y:S01]  /*18d0*/  FMUL.FTZ R2, R15, R5 ;  /* 0x000000050f027220 */ /* 0x000fe20000410000 */
[----:B------:R-:W-:-:S02]  /*18e0*/  FMUL.FTZ R14, R3, R0 ;  /* 0x00000000030e7220 */ /* 0x000fc40000410000 */
        /* <DEDUP_REMOVED lines=9> */
.L_x_2994:
        /* <DEDUP_REMOVED lines=31> */
.L_x_2996:
[----:B------:R-:W-:Y:S05]  /*1b70*/  BSYNC.RECONVERGENT B0 ;  /* 0x0000000000007941 */ /* 0x000fea0003800200 */
.L_x_2995:
        /* <DEDUP_REMOVED lines=19> */
.L_x_2991:
        /* <DEDUP_REMOVED lines=70> */
.L_x_2997:
[----:B------:R-:W-:Y:S05]  /*2110*/  @!P2 BRA `(.L_x_2990) ;  /* 0x000000080008a947 */ /* 0x000fea0003800000 */
[----:B------:R-:W-:-:S07]  /*2120*/  IADD3 R20, PT, PT, R19, -R20, RZ ;  /* 0x8000001413147210 */ /* 0x000fce0007ffe0ff */
.L_x_2998:
        /* <DEDUP_REMOVED lines=129> */
.L_x_2990:
[----:B------:R-:W0:Y:S01]  /*2940*/  S2R R3, SR_TID.X ;  /* 0x0000000000037919 */ /* 0x000e220000002100 */
[----:B------:R-:W2:Y:S01]  /*2950*/  LDCU UR4, c[0x0][0x424] ;  /* 0x00008480ff0477ac */ /* 0x000ea20008000800 */
[----:B------:R-:W-:Y:S01]  /*2960*/  IADD3 R0, PT, PT, -R7, RZ, RZ ;  /* 0x000000ff07007210 */ /* 0x000fe20007ffe1ff */
[----:B------:R-:W3:Y:S01]  /*2970*/  S2R R5, SR_CgaCtaId ;  /* 0x0000000000057919 */ /* 0x000ee20000008800 */
[----:B------:R-:W-:Y:S02]  /*2980*/  MOV R4, 0x400 ;  /* 0x0000040000047802 */ /* 0x000fe40000000f00 */
        /* <DEDUP_REMOVED lines=13> */
[----:B------:R-:W2:Y:S04]  /*2a60*/  S2R R26, SR_LANEID ;  /* 0x00000000001a7919 */ /* 0x000ea80000000000 */
[----:B------:R-:W3:Y:S04]  /*2a70*/  LDS R22, [R25+0x21c] ;  /* 0x00021c0019167984 */ /* 0x000ee80000000800 */
[----:B------:R-:W4:Y:S04]  /*2a80*/  LDS R24, [R25+0x228] ;  /* 0x0002280019187984 */ /* 0x000f280000000800 */
[----:B------:R-:W5:Y:S04]  /*2a90*/  LDS R16, [R25+0x234] ;  /* 0x0002340019107984 */ /* 0x000f680000000800 */
[----:B------:R-:W-:Y:S04]  /*2aa0*/  LDS R19, [R25+0x214] ;  /* 0x0002140019137984 */ /* 0x000fe80000000800 */
[----:B------:R-:W2:Y:S04]  /*2ab0*/  LDS R21, [R25+0x220] ;  /* 0x0002200019157984 */ /* 0x000ea80000000800 */
[----:B0-----:R-:W0:Y:S04]  /*2ac0*/  LDS R13, [R25+0x240] ;  /* 0x00024000190d7984 */ /* 0x001e280000000800 */
[----:B------:R-:W-:Y:S04]  /*2ad0*/  LDS R20, [R25+0x218] ;  /* 0x0002180019147984 */ /* 0x000fe80000000800 */
[----:B------:R-:W0:Y:S04]  /*2ae0*/  LDS R23, [R25+0x224] ;  /* 0x0002240019177984 */ /* 0x000e280000000800 */
[----:B------:R-:W0:Y:S04]  /*2af0*/  LDS R18, [R25+0x22c] ;  /* 0x00022c0019127984 */ /* 0x000e280000000800 */
[----:B------:R-:W0:Y:S04]  /*2b00*/  LDS R17, [R25+0x230] ;  /* 0x0002300019117984 */ /* 0x000e280000000800 */
[----:B------:R-:W0:Y:S01]  /*2b10*/  LDS R15, [R25+0x210] ;  /* 0x00021000190f7984 */ /* 0x000e220000000800 */
[----:B---3--:R-:W-:-:S03]  /*2b20*/  ISETP.NE.AND P0, PT, R22, RZ, PT ;  /* 0x000000ff1600720c */ /* 0x008fc60003f05270 */
[----:B------:R-:W3:Y:S01]  /*2b30*/  LDS R11, [R25+0x238] ;  /* 0x00023800190b7984 */ /* 0x000ee20000000800 */
[----:B----4-:R-:W-:-:S03]  /*2b40*/  ISETP.NE.AND P1, PT, R24, RZ, PT ;  /* 0x000000ff1800720c */ /* 0x010fc60003f25270 */
[----:B------:R-:W4:Y:S01]  /*2b50*/  LDS R14, [R25+0x23c] ;  /* 0x00023c00190e7984 */ /* 0x000f220000000800 */
[----:B-----5:R-:W-:-:S03]  /*2b60*/  ISETP.NE.AND P2, PT, R16, RZ, PT ;  /* 0x000000ff1000720c */ /* 0x020fc60003f45270 */
[----:B-1----:R-:W1:Y:S04]  /*2b70*/  LDS R6, [R25+0x244] ;  /* 0x0002440019067984 */ /* 0x002e680000000800 */
[----:B------:R-:W5:Y:S01]  /*2b80*/  LDS R5, [R25+0x248] ;  /* 0x0002480019057984 */ /* 0x000f620000000800 */
[----:B--2---:R-:W-:Y:S01]  /*2b90*/  @!P0 FADD.FTZ R21, R19, R21 ;  /* 0x0000001513158221 */ /* 0x004fe20000010000 */
[----:B------:R-:W-:Y:S02]  /*2ba0*/  SHF.R.U32.HI R19, RZ, 0x2, R26 ;  /* 0x00000002ff137819 */ /* 0x000fe4000001161a */
[----:B0-----:R-:W-:-:S03]  /*2bb0*/  ISETP.NE.AND P3, PT, R13, RZ, PT ;  /* 0x000000ff0d00720c */ /* 0x001fc60003f65270 */
[----:B------:R-:W-:-:S04]  /*2bc0*/  IMAD.HI.U32 R19, R19, 0x24924925, RZ ;  /* 0x2492492513137827 */ /* 0x000fc800078e00ff */
[----:B------:R-:W-:Y:S01]  /*2bd0*/  @!P0 FADD.FTZ R23, R20, R23 ;  /* 0x0000001714178221 */ /* 0x000fe20000010000 */
[----:B------:R-:W-:-:S03]  /*2be0*/  @!P1 FADD.FTZ R18, R18, R21 ;  /* 0x0000001512129221 */ /* 0x000fc60000010000 */
[----:B------:R-:W-:Y:S01]  /*2bf0*/  @!P1 FADD.FTZ R17, R17, R23 ;  /* 0x0000001711119221 */ /* 0x000fe20000010000 */
[----:B------:R-:W-:Y:S01]  /*2c00*/  IADD3 R22, PT, PT, R24, R22, R15 ;  /* 0x0000001618167210 */ /* 0x000fe20007ffe00f */
[----:B------:R-:W-:Y:S02]  /*2c10*/  IMAD R15, R19, -0x1c, R26 ;  /* 0xffffffe4130f7824 */ /* 0x000fe400078e021a */
[----:B---3--:R-:W-:Y:S01]  /*2c20*/  @!P2 FADD.FTZ R11, R11, R18 ;  /* 0x000000120b0ba221 */ /* 0x008fe20000010000 */
[----:B------:R-:W-:Y:S01]  /*2c30*/  IADD3 R16, PT, PT, R13, R22, R16 ;  /* 0x000000160d107210 */ /* 0x000fe20007ffe010 */
[----:B------:R-:W-:Y:S01]  /*2c40*/  IMAD R13, R15, 0xc, R4 ;  /* 0x0000000c0f0d7824 */ /* 0x000fe200078e0204 */
[----:B------:R-:W-:Y:S01]  /*2c50*/  IADD3 R4, PT, PT, R2, 0x210, RZ ;  /* 0x0000021002047810 */ /* 0x000fe20007ffe0ff */
[----:B----4-:R-:W-:-:S03]  /*2c60*/  @!P2 FADD.FTZ R14, R14, R17 ;  /* 0x000000110e0ea221 */ /* 0x010fc60000010000 */
[----:B------:R0:W-:Y:S01]  /*2c70*/  STS [R13+0xc0], R16 ;  /* 0x0000c0100d007388 */ /* 0x0001e20000000800 */
[----:B-1----:R-:W-:Y:S01]  /*2c80*/  @!P3 FADD.FTZ R6, R6, R11 ;  /* 0x0000000b0606b221 */ /* 0x002fe20000010000 */
[----:B------:R-:W-:Y:S02]  /*2c90*/  IMAD.MOV.U32 R11, RZ, RZ, 0xfffffff ;  /* 0x0fffffffff0b7424 */ /* 0x000fe400078e00ff */
[----:B------:R-:W-:Y:S02]  /*2ca0*/  IMAD R4, R3, 0x30, R4 ;  /* 0x0000003003047824 */ /* 0x000fe400078e0204 */
[----:B-----5:R-:W-:Y:S01]  /*2cb0*/  @!P3 FADD.FTZ R5, R5, R14 ;  /* 0x0000000e0505b221 */ /* 0x020fe20000010000 */
        /* <DEDUP_REMOVED lines=85> */
.L_x_3014:
        /* <DEDUP_REMOVED lines=30> */
[C---:B-----5:R-:W-:Y:S01]  /*33f0*/  ISETP.NE.AND P0, PT, R25.reuse, RZ, PT ;  /* 0x000000ff1900720c */ /* 0x060fe20003f05270 */
[----:B------:R-:W-:Y:S01]  /*3400*/  IMAD.IADD R25, R25, 0x1, R26 ;  /* 0x0000000119197824 */ /* 0x000fe200078e021a */
[C---:B------:R-:W-:Y:S01]  /*3410*/  ISETP.NE.AND P1, PT, R19.reuse, RZ, PT ;  /* 0x000000ff1300720c */ /* 0x040fe20003f25270 */
[----:B------:R5:W-:Y:S03]  /*3420*/  STS [R20], R11 ;  /* 0x0000000b14007388 */ /* 0x000be60000000800 */
[----:B------:R-:W-:Y:S01]  /*3430*/  IADD3 R19, PT, PT, R19, R25, RZ ;  /* 0x0000001913137210 */ /* 0x000fe20007ffe0ff */
[----:B------:R-:W-:Y:S01]  /*3440*/  @!P2 FADD.FTZ R15, R15, R6 ;  /* 0x000000060f0fa221 */ /* 0x000fe20000010000 */
[----:B------:R0:W-:Y:S01]  /*3450*/  STS [R20+0xc], R26 ;  /* 0x00000c1a14007388 */ /* 0x0001e20000000800 */
[----:B------:R-:W-:-:S03]  /*3460*/  @!P2 FADD.FTZ R14, R14, R5 ;  /* 0x000000050e0ea221 */ /* 0x000fc60000010000 */
[----:B------:R0:W-:Y:S01]  /*3470*/  STS [R20+0x4], R6 ;  /* 0x0000040614007388 */ /* 0x0001e20000000800 */
[----:B-1----:R-:W-:-:S03]  /*3480*/  ISETP.NE.AND P2, PT, R18, RZ, PT ;  /* 0x000000ff1200720c */ /* 0x002fc60003f45270 */
[----:B------:R1:W-:Y:S01]  /*3490*/  STS [R20+0x8], R5 ;  /* 0x0000080514007388 */ /* 0x0003e20000000800 */
[----:B-----5:R-:W-:Y:S01]  /*34a0*/  IADD3 R11, PT, PT, R18, R19, RZ ;  /* 0x00000013120b7210 */ /* 0x020fe20007ffe0ff */
        /* <DEDUP_REMOVED lines=17> */
.L_x_2999:
[----:B-1----:R-:W1:Y:S01]  /*35c0*/  S2R R15, SR_TID.X ;  /* 0x00000000000f7919 */ /* 0x002e620000002100 */
[----:B------:R-:W-:Y:S05]  /*35d0*/  WARPSYNC.ALL ;  /* 0x0000000000007948 */ /* 0x000fea0003800000 */
[----:B------:R-:W2:Y:S01]  /*35e0*/  S2R R17, SR_CgaCtaId ;  /* 0x0000000000117919 */ /* 0x000ea20000008800 */
[----:B0-----:R-:W-:Y:S01]  /*35f0*/  MOV R18, 0x400 ;  /* 0x0000040000127802 */ /* 0x001fe20000000f00 */
[----:B------:R-:W-:Y:S01]  /*3600*/  BAR.SYNC.DEFER_BLOCKING 0x0 ;  /* 0x0000000000007b1d */ /* 0x000fe20000010000 */
[----:B------:R-:W-:-:S07]  /*3610*/  UIADD3 UR4, UPT, UPT, UR4, -0x2, URZ ;  /* 0xfffffffe04047890 */ /* 0x000fce000fffe0ff */
[----:B------:R-:W1:Y:S01]  /*3620*/  LDC R13, c[0x0][0x420] ;  /* 0x00010800ff0d7b82 */ /* 0x000e620000000800 */
[----:B------:R-:W-:Y:S01]  /*3630*/  ISETP.NE.AND P2, PT, R0, UR4, PT ;  /* 0x0000000400007c0c */ /* 0x000fe2000bf45270 */
[----:B------:R-:W0:Y:S01]  /*3640*/  LDCU.64 UR10, c[0x0][0x3f8] ;  /* 0x00007f00ff0a77ac */ /* 0x000e220008000a00 */
[----:B------:R-:W-:Y:S05]  /*3650*/  BSSY.RECONVERGENT B0, `(.L_x_3001) ;  /* 0x0000021000007945 */ /* 0x000fea0003800200 */
[----:B------:R-:W1:Y:S06]  /*3660*/  S2UR UR4, SR_CTAID.X ;  /* 0x00000000000479c3 */ /* 0x000e6c0000002500 */
[----:B------:R-:W-:-:S02]  /*3670*/  @!P2 VIADD R3, R18, 0x8b0 ;  /* 0x000008b01203a836 */ /* 0x000fc40000000000 */
[----:B------:R-:W3:Y:S01]  /*3680*/  LDC R11, c[0x0][0x410] ;  /* 0x00010400ff0b7b82 */ /* 0x000ee20000000800 */
[----:B------:R-:W-:Y:S02]  /*3690*/  @!P2 LDS R5, [R2+0x218] ;  /* 0x000218000205a984 */ /* 0x000fe40000000800 */
[----:B--2---:R-:W-:Y:S02]  /*36a0*/  @!P2 LEA R16, R17, R3, 0x18 ;  /* 0x000000031110a211 */ /* 0x004fe400078ec0ff */
[----:B------:R-:W2:Y:S02]  /*36b0*/  @!P2 LDS R4, [R2+0x214] ;  /* 0x000214000204a984 */ /* 0x000ea40000000800 */
[----:B------:R-:W-:Y:S01]  /*36c0*/  @!P2 LEA R16, R7, R16, 0x3 ;  /* 0x000000100710a211 */ /* 0x000fe200078e18ff */
[----:B------:R-:W4:Y:S01]  /*36d0*/  LDC R6, c[0x0][0x428] ;  /* 0x00010a00ff067b82 */ /* 0x000f220000000800 */
[----:B-1----:R-:W-:-:S05]  /*36e0*/  IMAD R14, R13, UR4, R15 ;  /* 0x000000040d0e7c24 */ /* 0x002fca000f8e020f */
[----:B---3--:R-:W-:-:S04]  /*36f0*/  ISETP.GE.AND P0, PT, R14, R11, PT ;  /* 0x0000000b0e00720c */ /* 0x008fc80003f06270 */
[----:B------:R-:W-:Y:S01]  /*3700*/  ISETP.GE.U32.OR P0, PT, R15, R13, P0 ;  /* 0x0000000d0f00720c */ /* 0x000fe20000706470 */
[----:B----4-:R-:W-:-:S05]  /*3710*/  IMAD R6, R6, UR4, R15 ;  /* 0x0000000406067c24 */ /* 0x010fca000f8e020f */
[----:B0-----:R-:W-:Y:S02]  /*3720*/  ISETP.GE.U32.AND P1, PT, R6, UR10, PT ;  /* 0x0000000a06007c0c */ /* 0x001fe4000bf26070 */
[----:B------:R-:W-:-:S04]  /*3730*/  SHF.R.S32.HI R0, RZ, 0x1f, R6 ;  /* 0x0000001fff007819 */ /* 0x000fc80000011406 */
[----:B------:R-:W-:Y:S01]  /*3740*/  ISETP.GE.AND.EX P1, PT, R0, UR11, PT, P1 ;  /* 0x0000000b00007c0c */ /* 0x000fe2000bf26310 */
[----:B--2---:R0:W-:Y:S01]  /*3750*/  @!P2 STS.64 [R16], R4 ;  /* 0x000000041000a388 */ /* 0x0041e20000000a00 */
        /* <DEDUP_REMOVED lines=16> */
.L_x_3002:
[----:B------:R-:W-:Y:S05]  /*3860*/  BSYNC.RECONVERGENT B0 ;  /* 0x0000000000007941 */ /* 0x000fea0003800200 */
.L_x_3001:
        /* <DEDUP_REMOVED lines=23> */
.L_x_3000:
[----:B------:R-:W-:Y:S05]  /*39e0*/  WARPSYNC.COLLECTIVE R11, `(.L_x_3003) ;  /* 0x000000000b087348 */ /* 0x000fea0003c00000 */
[----:B------:R-:W-:Y:S01]  /*39f0*/  NOP ;  /* 0x0000000000007918 */ /* 0x000fe20000000000 */
[----:B------:R-:W-:Y:S05]  /*3a00*/  ENDCOLLECTIVE ;  /* 0x000000000000791b */ /* 0x000fea0003800000 */
.L_x_3003:
        /* <DEDUP_REMOVED lines=13> */
.L_x_3004:
        /* <DEDUP_REMOVED lines=9> */
.L_x_3005:
        /* <DEDUP_REMOVED lines=11> */
.L_x_3006:
        /* <DEDUP_REMOVED lines=9> */
.L_x_3007:
        /* <DEDUP_REMOVED lines=11> */
.L_x_3008:
        /* <DEDUP_REMOVED lines=9> */
.L_x_3009:
        /* <DEDUP_REMOVED lines=12> */
.L_x_3010:
        /* <DEDUP_REMOVED lines=10> */
.L_x_3011:
        /* <DEDUP_REMOVED lines=9> */
.L_x_3012:
[----:B------:R-:W-:Y:S01]  /*3fe0*/  @!P0 FADD.FTZ R5, R5, R14 ;  /* 0x0000000e05058221 */ /* 0x000fe20000010000 */
[----:B------:R0:W-:Y:S04]  /*3ff0*/  STS [R13+0xc0], R16 ;  /* 0x0000c0100d007388 */ /* 0x0001e80000000800 */
[----:B------:R0:W-:Y:S04]  /*4000*/  STS [R13+0xc4], R6 ;  /* 0x0000c4060d007388 */ /* 0x0001e80000000800 */
[----:B------:R0:W-:Y:S02]  /*4010*/  STS [R13+0xc8], R5 ;  /* 0x0000c8050d007388 */ /* 0x0001e40000000800 */
[----:B0-----:R-:W-:Y:S05]  /*4020*/  WARPSYNC.COLLECTIVE R11, `(.L_x_3013) ;  /* 0x000000000b087348 */ /* 0x001fea0003c00000 */
[----:B------:R-:W-:Y:S01]  /*4030*/  NOP ;  /* 0x0000000000007918 */ /* 0x000fe20000000000 */
[----:B0-----:R-:W-:Y:S05]  /*4040*/  ENDCOLLECTIVE ;  /* 0x000000000000791b */ /* 0x001fea0003800000 */
.L_x_3013:
[----:B------:R-:W-:Y:S05]  /*4050*/  BRA `(.L_x_3014) ;  /* 0xfffffff0006c7947 */ /* 0x000fea000383ffff */
.L_x_3015:
        /* <DEDUP_REMOVED lines=10> */
.L_x_4478:


//--------------------- .text._Z30group_norm_nhwc_bwd_sum_kernelI11Bf16IOBf16WLi160EEv26Group_norm_nhwc_bwd_params --------------------------
	.section	.text._Z30group_norm_nhwc_bwd_sum_kernelI11Bf16IOBf16WLi160EEv26Group_norm_nhwc_bwd_params,"ax",@progbits
	.align	128
        .global         _Z30group_norm_nhwc_bwd_sum_kernelI11Bf16IOBf16WLi160EEv26Group_norm_nhwc_bwd_params
        .type           _Z30group_norm_nhwc_bwd_sum_kernelI11Bf16IOBf16WLi160EEv26Group_norm_nhwc_bwd_params,@function
        .size           _Z30group_norm_nhwc_bwd_sum_kernelI11Bf16IOBf16WLi160EEv26Group_norm_nhwc_bwd_params,(.L_x_4479 - _Z30group_norm_nhwc_bwd_sum_kernelI11Bf16IOBf16WLi160EEv26Group_norm_nhwc_bwd_params)
        .other          _Z30group_norm_nhwc_bwd_sum_kernelI11Bf16IOBf16WLi160EEv26Group_norm_nhwc_bwd_params,@"STO_CUDA_ENTRY STV_DEFAULT"
_Z30group_norm_nhwc_bwd_sum_kernelI11Bf16IOBf16WLi160EEv26Group_norm_nhwc_bwd_params:
.text._Z30group_norm_nhwc_bwd_sum_kernelI11Bf16IOBf16WLi160EEv26Group_norm_nhwc_bwd_params:
        /* <DEDUP_REMOVED lines=11> */
[----:B-1----:R-:W-:-:S04]  /*00b0*/  IMAD.SHL.U32 R6, R6, 0x2, RZ ;  /* 0x0000000206067824 */ /* 0x002fc800078e00ff */
[----:B----4-:R-:W-:-:S03]  /*00c0*/  IMAD R18, R19, UR8, R6 ;  /* 0x0000000813127c24 */ /* 0x010fc6000f8e0206 */
[----:B-----5:R-:W1:Y:S02]  /*00d0*/  MUFU.RCP R0, R0 ;  /* 0x0000000000007308 */ /* 0x020e640000001000 */
[----:B-1----:R-:W-:Y:S02]  /*00e0*/  IADD3 R2, PT, PT, R0, 0xffffffe, RZ ;  /* 0x0ffffffe00027810 */ /* 0x002fe40007ffe0ff */
[----:B------:R-:W-:-:S04]  /*00f0*/  IABS R0, R18 ;  /* 0x0000001200007213 */ /* 0x000fc80000000000 */
[----:B------:R1:W4:Y:S02]  /*0100*/  F2I.FTZ.U32.TRUNC.NTZ R3, R2 ;  /* 0x0000000200037305 */ /* 0x000324000021f000 */
[----:B-1----:R-:W-:Y:S01]  /*0110*/  IMAD.MOV.U32 R2, RZ, RZ, RZ ;  /* 0x000000ffff027224 */ /* 0x002fe200078e00ff */
[----:B----4-:R-:W-:-:S05]  /*0120*/  IADD3 R4, PT, PT, RZ, -R3, RZ ;  /* 0x80000003ff047210 */ /* 0x010fca0007ffe0ff */
[----:B------:R-:W-:-:S04]  /*0130*/  IMAD R9, R4, R5, RZ ;  /* 0x0000000504097224 */ /* 0x000fc800078e02ff */
[----:B------:R-:W-:Y:S01]  /*0140*/  IMAD.HI.U32 R3, R3, R9, R2 ;  /* 0x0000000903037227 */ /* 0x000fe200078e0002 */
[----:B------:R-:W-:Y:S01]  /*0150*/  SHF.R.S32.HI R19, RZ, 0x1f, R18 ;  /* 0x0000001fff137819 */ /* 0x000fe20000011412 */
[----:B------:R-:W1:Y:S04]  /*0160*/  LDC R9, c[0x0][0x41c] ;  /* 0x00010700ff097b82 */ /* 0x000e680000000800 */
        /* <DEDUP_REMOVED lines=17> */
[----:B--2---:R-:W2:Y:S01]  /*0280*/  LDG.E.64 R4, desc[UR6][R4.64] ;  /* 0x0000000604047981 */ /* 0x004ea2000c1e1b00 */
[----:B------:R-:W0:Y:S01]  /*0290*/  I2F.U32.RP R0, R7 ;  /* 0x0000000700007306 */ /* 0x000e220000209000 */
[----:B---3--:R-:W-:Y:S01]  /*02a0*/  ISETP.GE.U32.AND P0, PT, R18, UR10, PT ;  /* 0x0000000a12007c0c */ /* 0x008fe2000bf06070 */
[----:B------:R-:W-:Y:S03]  /*02b0*/  BSSY.RECONVERGENT B0, `(.L_x_3016) ;  /* 0x0000021000007945 */ /* 0x000fe60003800200 */
[----:B------:R-:W-:-:S03]  /*02c0*/  ISETP.GE.AND.EX P0, PT, R19, UR11, PT, P0 ;  /* 0x0000000b13007c0c */ /* 0x000fc6000bf06300 */
[----:B0-----:R-:W0:Y:S02]  /*02d0*/  MUFU.RCP R0, R0 ;  /* 0x0000000000007308 */ /* 0x001e240000001000 */
[----:B0-----:R-:W-:Y:S02]  /*02e0*/  VIADD R2, R0, 0xffffffe ;  /* 0x0ffffffe00027836 */ /* 0x001fe40000000000 */
[----:B------:R-:W-:-:S04]  /*02f0*/  HFMA2 R0, -RZ, RZ, 0, 0 ;  /* 0x00000000ff007431 */ /* 0x000fc800000001ff */
[----:B------:R0:W3:Y:S02]  /*0300*/  F2I.FTZ.U32.TRUNC.NTZ R3, R2 ;  /* 0x0000000200037305 */ /* 0x0000e4000021f000 */
[----:B0-----:R-:W-:Y:S01]  /*0310*/  IMAD.MOV.U32 R2, RZ, RZ, RZ ;  /* 0x000000ffff027224 */ /* 0x001fe200078e00ff */
[----:B---3--:R-:W-:-:S05]  /*0320*/  IADD3 R10, PT, PT, RZ, -R3, RZ ;  /* 0x80000003ff0a7210 */ /* 0x008fca0007ffe0ff */
[----:B------:R-:W-:-:S04]  /*0330*/  IMAD R15, R10, R7, RZ ;  /* 0x000000070a0f7224 */ /* 0x000fc800078e02ff */
[----:B------:R-:W-:Y:S01]  /*0340*/  IMAD.HI.U32 R15, R3, R15, R2 ;  /* 0x0000000f030f7227 */ /* 0x000fe200078e0002 */
[----:B------:R-:W-:-:S03]  /*0350*/  MOV R2, RZ ;  /* 0x000000ff00027202 */ /* 0x000fc60000000f00 */
[----:B------:R-:W-:Y:S02]  /*0360*/  IMAD.MOV.U32 R3, RZ, RZ, RZ ;  /* 0x000000ffff037224 */ /* 0x000fe400078e00ff */
[----:B--2---:R-:W-:Y:S01]  /*0370*/  FFMA.FTZ R23, -R4, R4, R5 ;  /* 0x0000000404177223 */ /* 0x004fe20000010105 */
[----:B------:R-:W-:Y:S01]  /*0380*/  IMAD.MOV.U32 R5, RZ, RZ, RZ ;  /* 0x000000ffff057224 */ /* 0x000fe200078e00ff */
        /* <DEDUP_REMOVED lines=19> */
.L_x_3017:
[----:B------:R-:W-:Y:S05]  /*04c0*/  BSYNC.RECONVERGENT B0 ;  /* 0x0000000000007941 */ /* 0x000fea0003800200 */
.L_x_3016:
[----:B------:R-:W-:Y:S01]  /*04d0*/  IMAD.HI.U32 R13, R15, R6, RZ ;  /* 0x000000060f0d7227 */ /* 0x000fe200078e00ff */
[----:B------:R-:W0:Y:S01]  /*04e0*/  S2UR UR4, SR_CTAID.Y ;  /* 0x00000000000479c3 */ /* 0x000e220000002600 */
[----:B------:R-:W-:Y:S02]  /*04f0*/  FSETP.GTU.FTZ.AND P2, PT, R23, RZ, PT ;  /* 0x000000ff1700720b */ /* 0x000fe40003f5c000 */
[----:B------:R-:W-:Y:S02]  /*0500*/  MOV R24, RZ ;  /* 0x000000ff00187202 */ /* 0x000fe40000000f00 */
[----:B------:R-:W-:-:S05]  /*0510*/  IADD3 R10, PT, PT, -R13, RZ, RZ ;  /* 0x000000ff0d0a7210 */ /* 0x000fca0007ffe1ff */
[----:B------:R-:W-:Y:S02]  /*0520*/  IMAD R6, R7, R10, R6 ;  /* 0x0000000a07067224 */ /* 0x000fe400078e0206 */
[----:B------:R-:W1:Y:S03]  /*0530*/  LDC.64 R10, c[0x0][0x400] ;  /* 0x00010000ff0a7b82 */ /* 0x000e660000000a00 */
[----:B------:R-:W-:-:S05]  /*0540*/  ISETP.GE.U32.AND P4, PT, R6, R7, PT ;  /* 0x000000070600720c */ /* 0x000fca0003f86070 */
[----:B------:R-:W2:Y:S01]  /*0550*/  @P2 LDC R12, c[0x0][0x3c0] ;  /* 0x0000f000ff0c2b82 */ /* 0x000ea20000000800 */
[----:B0-----:R-:W-:-:S07]  /*0560*/  IMAD R20, R9, UR4, RZ ;  /* 0x0000000409147c24 */ /* 0x001fce000f8e02ff */
[----:B------:R-:W-:Y:S01]  /*0570*/  @P4 IMAD.IADD R6, R6, 0x1, -R7 ;  /* 0x0000000106064824 */ /* 0x000fe200078e0a07 */
[----:B------:R-:W-:Y:S01]  /*0580*/  SHF.R.S32.HI R21, RZ, 0x1f, R20 ;  /* 0x0000001fff157819 */ /* 0x000fe20000011414 */
[----:B------:R-:W-:Y:S01]  /*0590*/  @P4 VIADD R13, R13, 0x1 ;  /* 0x000000010d0d4836 */ /* 0x000fe20000000000 */
[----:B------:R-:W-:Y:S02]  /*05a0*/  IADD3 R15, P1, PT, R20, R9, RZ ;  /* 0x00000009140f7210 */ /* 0x000fe40007f3e0ff */
[----:B------:R-:W-:Y:S01]  /*05b0*/  ISETP.GE.U32.AND P3, PT, R6, R7, PT ;  /* 0x000000070600720c */ /* 0x000fe20003f66070 */
[----:B------:R-:W-:Y:S01]  /*05c0*/  HFMA2 R6, -RZ, RZ, 1.875, 0 ;  /* 0x3f800000ff067431 */ /* 0x000fe200000001ff */
[----:B------:R-:W-:Y:S02]  /*05d0*/  LEA.HI.X.SX32 R14, R9, R21, 0x1, P1 ;  /* 0x00000015090e7211 */ /* 0x000fe400008f0eff */
[----:B-1----:R-:W-:Y:S02]  /*05e0*/  ISETP.LT.U32.AND P1, PT, R15, R10, PT ;  /* 0x0000000a0f00720c */ /* 0x002fe40003f21070 */
[----:B------:R-:W-:-:S02]  /*05f0*/  ISETP.NE.U32.AND P4, PT, R7, RZ, PT ;  /* 0x000000ff0700720c */ /* 0x000fc40003f85070 */
[----:B------:R-:W-:Y:S01]  /*0600*/  ISETP.LT.AND.EX P1, PT, R14, R11, PT, P1 ;  /* 0x0000000b0e00720c */ /* 0x000fe20003f21310 */
[----:B------:R-:W-:Y:S02]  /*0610*/  IMAD.MOV.U32 R14, RZ, RZ, RZ ;  /* 0x000000ffff0e7224 */ /* 0x000fe400078e00ff */
[----:B--2---:R-:W-:Y:S01]  /*0620*/  @P2 FADD.FTZ R12, R23, R12 ;  /* 0x0000000c170c2221 */ /* 0x004fe20000010000 */
[----:B------:R-:W-:Y:S02]  /*0630*/  SEL R15, R15, R10, P1 ;  /* 0x0000000a0f0f7207 */ /* 0x000fe40000800000 */
[----:B------:R-:W-:Y:S02]  /*0640*/  CS2R R10, SRZ ;  /* 0x00000000000a7805 */ /* 0x000fe4000001ff00 */
[----:B------:R-:W-:Y:S01]  /*0650*/  @P3 IADD3 R13, PT, PT, R13, 0x1, RZ ;  /* 0x000000010d0d3810 */ /* 0x000fe20007ffe0ff */
[----:B------:R0:W1:Y:S01]  /*0660*/  @P2 MUFU.RSQ R6, R12 ;  /* 0x0000000c00062308 */ /* 0x0000620000001400 */
[----:B------:R-:W-:-:S02]  /*0670*/  ISETP.GT.AND P1, PT, R15, R20, PT ;  /* 0x000000140f00720c */ /* 0x000fc40003f24270 */
[----:B------:R-:W-:Y:S02]  /*0680*/  SEL R7, R8, R13, !P4 ;  /* 0x0000000d08077207 */ /* 0x000fe40006000000 */
[----:B------:R-:W-:-:S09]  /*0690*/  CS2R R8, SRZ ;  /* 0x0000000000087805 */ /* 0x000fd2000001ff00 */
[----:B0-----:R-:W-:Y:S05]  /*06a0*/  @!P1 BRA `(.L_x_3018) ;  /* 0x0000002000989947 */ /* 0x001fea0003800000 */
[----:B------:R-:W0:Y:S01]  /*06b0*/  LDCU.U8 UR4, c[0x0][0x414] ;  /* 0x00008280ff0477ac */ /* 0x000e220008000000 */
[----:B------:R-:W2:Y:S01]  /*06c0*/  LDC.64 R12, c[0x0][0x408] ;  /* 0x00010200ff0c7b82 */ /* 0x000ea20000000a00 */
[----:B0-----:R-:W-:Y:S01]  /*06d0*/  UISETP.NE.AND UP0, UPT, UR4, URZ, UPT ;  /* 0x000000ff0400728c */ /* 0x001fe2000bf05270 */
[----:B--2---:R-:W-:-:S04]  /*06e0*/  IMAD.WIDE.U32 R16, R12, UR5, R18 ;  /* 0x000000050c107c25 */ /* 0x004fc8000f8e0012 */
[----:B------:R-:W-:Y:S02]  /*06f0*/  IMAD.MOV.U32 R12, RZ, RZ, R20 ;  /* 0x000000ffff0c7224 */ /* 0x000fe400078e0014 */
[----:B------:R-:W-:Y:S02]  /*0700*/  IMAD R13, R13, UR5, R17 ;  /* 0x000000050d0d7c24 */ /* 0x000fe4000f8e0211 */
        /* <DEDUP_REMOVED lines=12> */
[----:B------:R-:W-:Y:S02]  /*07d0*/  IADD3 R15, PT, PT, R12, 0x1, RZ ;  /* 0x000000010c0f7810 */ /* 0x000fe40007ffe0ff */
[----:B------:R-:W-:-:S07]  /*07e0*/  IADD3 R26, PT, PT, -R26, RZ, RZ ;  /* 0x000000ff1a1a7210 */ /* 0x000fce0007ffe1ff */
.L_x_3021:
[----:B------:R-:W0:Y:S01]  /*07f0*/  @!P0 LDC.64 R2, c[0x0][0x3f8] ;  /* 0x0000fe00ff028b82 */ /* 0x000e220000000a00 */
[----:B------:R-:W-:-:S05]  /*0800*/  @!P0 VIADD R21, R15, 0xffffffff ;  /* 0xffffffff0f158836 */ /* 0x000fca0000000000 */
[----:B------:R-:W-:-:S05]  /*0810*/  @!P0 SHF.R.S32.HI R23, RZ, 0x1f, R21 ;  /* 0x0000001fff178819 */ /* 0x000fca0000011415 */
[----:B0-----:R-:W-:-:S04]  /*0820*/  @!P0 IMAD R12, R23, R2, RZ ;  /* 0x00000002170c8224 */ /* 0x001fc800078e02ff */
[----:B------:R-:W-:Y:S01]  /*0830*/  @!P0 IMAD R23, R21, R3, R12 ;  /* 0x0000000315178224 */ /* 0x000fe200078e020c */
[----:B------:R-:W-:-:S05]  /*0840*/  @!P0 MOV R12, R16 ;  /* 0x00000010000c8202 */ /* 0x000fca0000000f00 */
[----:B------:R-:W-:Y:S02]  /*0850*/  @!P0 IMAD.WIDE.U32 R20, R21, R2, R12 ;  /* 0x0000000215148225 */ /* 0x000fe400078e000c */
[----:B------:R-:W0:Y:S02]  /*0860*/  @!P0 LDC.64 R2, c[0x0][0x3a0] ;  /* 0x0000e800ff028b82 */ /* 0x000e240000000a00 */
[----:B------:R-:W-:Y:S01]  /*0870*/  @!P0 IMAD.IADD R21, R21, 0x1, R23 ;  /* 0x0000000115158824 */ /* 0x000fe200078e0217 */
[----:B------:R-:W-:-:S04]  /*0880*/  @!P0 SHF.L.U32 R23, R20, 0x1, RZ ;  /* 0x0000000114178819 */ /* 0x000fc800000006ff */
[----:B------:R-:W-:Y:S02]  /*0890*/  @!P0 SHF.L.U64.HI R12, R20, 0x1, R21 ;  /* 0x00000001140c8819 */ /* 0x000fe40000010215 */
[----:B------:R-:W2:Y:S01]  /*08a0*/  @!P0 LDC.64 R20, c[0x0][0x398] ;  /* 0x0000e600ff148b82 */ /* 0x000ea20000000a00 */
[----:B0-----:R-:W-:-:S05]  /*08b0*/  @!P0 IADD3 R2, P1, PT, R23, R2, RZ ;  /* 0x0000000217028210 */ /* 0x001fca0007f3e0ff */
[----:B------:R-:W-:Y:S01]  /*08c0*/  @!P0 IMAD.X R3, R12, 0x1, R3, P1 ;  /* 0x000000010c038824 */ /* 0x000fe200008e0603 */
[----:B--2---:R-:W-:-:S04]  /*08d0*/  @!P0 IADD3 R20, P1, PT, R23, R20, RZ ;  /* 0x0000001417148210 */ /* 0x004fc80007f3e0ff */
[----:B------:R0:W2:Y:S01]  /*08e0*/  @!P0 LDG.E R2, desc[UR6][R2.64] ;  /* 0x0000000602028981 */ /* 0x0000a2000c1e1900 */
[----:B------:R-:W3:Y:S01]  /*08f0*/  @!P0 LDC.64 R22, c[0x0][0x3f8] ;  /* 0x0000fe00ff168b82 */ /* 0x000ee20000000a00 */
[----:B------:R-:W-:Y:S02]  /*0900*/  @!P0 IADD3.X R21, PT, PT, R12, R21, RZ, P1, !PT ;  /* 0x000000150c158210 */ /* 0x000fe40000ffe4ff */
[----:B------:R-:W-:-:S03]  /*0910*/  PRMT R12, RZ, 0x7610, R12 ;  /* 0x00007610ff0c7816 */ /* 0x000fc6000000000c */
[----:B------:R4:W5:Y:S01]  /*0920*/  @!P0 LDG.E R28, desc[UR6][R20.64] ;  /* 0x00000006141c8981 */ /* 0x000962000c1e1900 */
[----:B------:R-:W-:Y:S02]  /*0930*/  PRMT R29, RZ, 0x7610, R29 ;  /* 0x00007610ff1d7816 */ /* 0x000fe4000000001d */
[----:B0-----:R-:W-:Y:S01]  /*0940*/  @!P0 SHF.R.S32.HI R3, RZ, 0x1f, R15 ;  /* 0x0000001fff038819 */ /* 0x001fe2000001140f */
[----:B----4-:R-:W0:Y:S01]  /*0950*/  @!P0 LDC.64 R20, c[0x0][0x3a0] ;  /* 0x0000e800ff148b82 */ /* 0x010e220000000a00 */
[----:B--2---:R-:W-:-:S05]  /*0960*/  @!P0 PRMT R12, R2, 0x7610, R12 ;  /* 0x00007610020c8816 */ /* 0x004fca000000000c */
[----:B------:R-:W-:Y:S02]  /*0970*/  IMAD.U32 R31, R12, 0x10000, RZ ;  /* 0x000100000c1f7824 */ /* 0x000fe400078e00ff */
[----:B---3--:R-:W-:Y:S01]  /*0980*/  @!P0 IMAD R12, R3, R22, RZ ;  /* 0x00000016030c8224 */ /* 0x008fe200078e02ff */
[----:B-----5:R-:W-:Y:S01]  /*0990*/  @!P0 PRMT R29, R28, 0x7610, R29 ;  /* 0x000076101c1d8816 */ /* 0x020fe2000000001d */
[----:B------:R-:W-:Y:S02]  /*09a0*/  FADD.FTZ R31, -R4, R31 ;  /* 0x0000001f041f7221 */ /* 0x000fe40000010100 */
[----:B------:R-:W-:Y:S01]  /*09b0*/  @!P0 IMAD R3, R15, R23, R12 ;  /* 0x000000170f038224 */ /* 0x000fe200078e020c */
[----:B------:R-:W-:Y:S01]  /*09c0*/  PRMT R2, RZ, 0x7610, R2 ;  /* 0x00007610ff027816 */ /* 0x000fe20000000002 */
[----:B------:R-:W-:Y:S01]  /*09d0*/  @!P0 IMAD.MOV.U32 R12, RZ, RZ, R16 ;  /* 0x000000ffff0c8224 */ /* 0x000fe200078e0010 */
[----:B------:R-:W-:Y:S01]  /*09e0*/  SHF.L.U32 R29, R29, 0x10, RZ ;  /* 0x000000101d1d7819 */ /* 0x000fe200000006ff */
[----:B-1----:R-:W-:-:S02]  /*09f0*/  FMUL.FTZ R31, R31, R6 ;  /* 0x000000061f1f7220 */ /* 0x002fc40000410000 */
[----:B------:R-:W-:Y:S01]  /*0a00*/  @!P0 IMAD.WIDE.U32 R22, R15, R22, R12 ;  /* 0x000000160f168225 */ /* 0x000fe200078e000c */
[----:B------:R-:W-:-:S03]  /*0a10*/  @!P0 PRMT R2, R2, 0x7632, R2 ;  /* 0x0000763202028816 */ /* 0x000fc60000000002 */
[C---:B------:R-:W-:Y:S01]  /*0a20*/  FADD.FTZ R9, R29.reuse, R9 ;  /* 0x000000091d097221 */ /* 0x040fe20000010000 */
[C---:B------:R-:W-:Y:S01]  /*0a30*/  FFMA.FTZ R14, R29.reuse, R31, R14 ;  /* 0x0000001f1d0e7223 */ /* 0x040fe2000001000e */
[----:B------:R-:W-:Y:S01]  /*0a40*/  FMUL.FTZ R29, R29, R5 ;  /* 0x000000051d1d7220 */ /* 0x000fe20000410000 */
[----:B------:R-:W-:-:S03]  /*0a50*/  @!P0 IADD3 R3, PT, PT, R23, R3, RZ ;  /* 0x0000000317038210 */ /* 0x000fc60007ffe0ff */
[----:B------:R-:W-:Y:S01]  /*0a60*/  FFMA.FTZ R24, R31, R29, R24 ;  /* 0x0000001d1f187223 */ /* 0x000fe20000010018 */
[C---:B------:R-:W-:Y:S01]  /*0a70*/  @!P0 SHF.L.U64.HI R12, R22.reuse, 0x1, R3 ;  /* 0x00000001160c8819 */ /* 0x040fe20000010203 */
[----:B------:R-:W-:Y:S02]  /*0a80*/  @!P0 IMAD.SHL.U32 R3, R22, 0x2, RZ ;  /* 0x0000000216038824 */ /* 0x000fe400078e00ff */
[----:B------:R-:W-:Y:S01]  /*0a90*/  FADD.FTZ R10, R29, R10 ;  /* 0x0000000a1d0a7221 */ /* 0x000fe20000010000 */
[----:B------:R-:W1:Y:S02]  /*0aa0*/  @!P0 LDC.64 R22, c[0x0][0x398] ;  /* 0x0000e600ff168b82 */ /* 0x000e640000000a00 */
[----:B0-----:R-:W-:-:S04]  /*0ab0*/  @!P0 IADD3 R20, P1, PT, R3, R20, RZ ;  /* 0x0000001403148210 */ /* 0x001fc80007f3e0ff */
[----:B------:R-:W-:-:S05]  /*0ac0*/  @!P0 IADD3.X R21, PT, PT, R12, R21, RZ, P1, !PT ;  /* 0x000000150c158210 */ /* 0x000fca0000ffe4ff */
[----:B------:R0:W2:Y:S01]  /*0ad0*/  @!P0 LDG.E R20, desc[UR6][R20.64] ;  /* 0x0000000614148981 */ /* 0x0000a2000c1e1900 */
[----:B-1----:R-:W-:-:S05]  /*0ae0*/  @!P0 IADD3 R22, P1, PT, R3, R22, RZ ;  /* 0x0000001603168210 */ /* 0x002fca0007f3e0ff */
[----:B------:R-:W-:-:S05]  /*0af0*/  @!P0 IMAD.X R23, R12, 0x1, R23, P1 ;  /* 0x000000010c178824 */ /* 0x000fca00008e0617 */
[----:B------:R1:W3:Y:S01]  /*0b00*/  @!P0 LDG.E R22, desc[UR6][R22.64] ;  /* 0x0000000616168981 */ /* 0x0002e2000c1e1900 */
        /* <DEDUP_REMOVED lines=8> */
[----:B------:R-:W-:-:S02]  /*0b90*/  FMUL.FTZ R21, R21, R6 ;  /* 0x0000000615157220 */ /* 0x000fc40000410000 */
[C---:B------:R-:W-:Y:S01]  /*0ba0*/  FMUL.FTZ R3, R2.reuse, R0 ;  /* 0x0000000002037220 */ /* 0x040fe20000410000 */
[C---:B------:R-:W-:Y:S01]  /*0bb0*/  FADD.FTZ R8, R2.reuse, R8 ;  /* 0x0000000802087221 */ /* 0x040fe20000010000 */
[----:B------:R-:W-:Y:S02]  /*0bc0*/  FFMA.FTZ R11, R2, R21, R11 ;  /* 0x00000015020b7223 */ /* 0x000fe4000001000b */
[----:B------:R-:W-:Y:S01]  /*0bd0*/  FFMA.FTZ R24, R21, R3, R24 ;  /* 0x0000000315187223 */ /* 0x000fe20000010018 */
[----:B------:R-:W-:Y:S02]  /*0be0*/  FADD.FTZ R31, R3, R10 ;  /* 0x0000000a031f7221 */ /* 0x000fe40000010000 */
[----:B------:R-:W0:Y:S01]  /*0bf0*/  @!P0 LDC.64 R2, c[0x0][0x3f8] ;  /* 0x0000fe00ff028b82 */ /* 0x000e220000000a00 */
[C---:B--2---:R-:W-:Y:S02]  /*0c00*/  @!P0 PRMT R28, R20.reuse, 0x7610, R28 ;  /* 0x00007610141c8816 */ /* 0x044fe4000000001c */
[----:B------:R-:W-:-:S02]  /*0c10*/  @!P0 PRMT R12, R20, 0x7632, R12 ;  /* 0x00007632140c8816 */ /* 0x000fc4000000000c */
[----:B-1----:R-:W-:Y:S02]  /*0c20*/  SHF.L.U32 R23, R28, 0x10, RZ ;  /* 0x000000101c177819 */ /* 0x002fe400000006ff */
[----:B------:R-:W-:-:S03]  /*0c30*/  PRMT R20, RZ, 0x7610, R20 ;  /* 0x00007610ff147816 */ /* 0x000fc60000000014 */
[----:B------:R-:W-:-:S04]  /*0c40*/  FADD.FTZ R23, -R4, R23 ;  /* 0x0000001704177221 */ /* 0x000fc80000010100 */
[----:B------:R-:W-:Y:S01]  /*0c50*/  FMUL.FTZ R23, R23, R6 ;  /* 0x0000000617177220 */ /* 0x000fe20000410000 */
[C---:B---3--:R-:W-:Y:S02]  /*0c60*/  @!P0 PRMT R29, R22.reuse, 0x7610, R29 ;  /* 0x00007610161d8816 */ /* 0x048fe4000000001d */
[----:B------:R-:W-:-:S03]  /*0c70*/  @!P0 PRMT R20, R22, 0x7632, R20 ;  /* 0x0000763216148816 */ /* 0x000fc60000000014 */
[----:B------:R-:W-:Y:S02]  /*0c80*/  IMAD.U32 R29, R29, 0x10000, RZ ;  /* 0x000100001d1d7824 */ /* 0x000fe400078e00ff */
[----:B------:R-:W-:Y:S02]  /*0c90*/  IMAD.U32 R20, R20, 0x10000, RZ ;  /* 0x0001000014147824 */ /* 0x000fe400078e00ff */
[----:B------:R-:W-:Y:S01]  /*0ca0*/  FADD.FTZ R21, R9, R29 ;  /* 0x0000001d09157221 */ /* 0x000fe20000010000 */
[----:B------:R-:W-:Y:S01]  /*0cb0*/  SHF.L.U32 R9, R12, 0x10, RZ ;  /* 0x000000100c097819 */ /* 0x000fe200000006ff */
[C---:B------:R-:W-:Y:S01]  /*0cc0*/  FMUL.FTZ R10, R29.reuse, R5 ;  /* 0x000000051d0a7220 */ /* 0x040fe20000410000 */
[----:B------:R-:W-:Y:S01]  /*0cd0*/  FFMA.FTZ R22, R29, R23, R14 ;  /* 0x000000171d167223 */ /* 0x000fe2000001000e */
[----:B------:R-:W-:Y:S01]  /*0ce0*/  @!P0 IADD3 R29, PT, PT, R15, 0x1, RZ ;  /* 0x000000010f1d8810 */ /* 0x000fe20007ffe0ff */
[----:B------:R-:W-:Y:S01]  /*0cf0*/  FADD.FTZ R14, R8, R20 ;  /* 0x00000014080e7221 */ /* 0x000fe20000010000 */
[----:B------:R-:W-:Y:S01]  /*0d00*/  FADD.FTZ R9, -R4, R9 ;  /* 0x0000000904097221 */ /* 0x000fe20000010100 */
[----:B------:R-:W-:Y:S01]  /*0d10*/  FFMA.FTZ R12, R23, R10, R24 ;  /* 0x0000000a170c7223 */ /* 0x000fe20000010018 */
[----:B------:R-:W-:Y:S01]  /*0d20*/  FADD.FTZ R23, R31, R10 ;  /* 0x0000000a1f177221 */ /* 0x000fe20000010000 */
[----:B------:R-:W-:Y:S01]  /*0d30*/  @!P0 SHF.R.S32.HI R31, RZ, 0x1f, R29 ;  /* 0x0000001fff1f8819 */ /* 0x000fe2000001141d */
[----:B------:R-:W-:-:S04]  /*0d40*/  FMUL.FTZ R9, R9, R6 ;  /* 0x0000000609097220 */ /* 0x000fc80000410000 */
[C---:B------:R-:W-:Y:S01]  /*0d50*/  FFMA.FTZ R10, R20.reuse, R9, R11 ;  /* 0x00000009140a7223 */ /* 0x040fe2000001000b */
[----:B------:R-:W-:Y:S01]  /*0d60*/  FMUL.FTZ R20, R20, R0 ;  /* 0x0000000014147220 */ /* 0x000fe20000410000 */
[----:B0-----:R-:W-:-:S03]  /*0d70*/  @!P0 IMAD R8, R31, R2, RZ ;  /* 0x000000021f088224 */ /* 0x001fc600078e02ff */
[----:B------:R-:W-:Y:S01]  /*0d80*/  FFMA.FTZ R11, R9, R20, R12 ;  /* 0x00000014090b7223 */ /* 0x000fe2000001000c */
[----:B------:R-:W-:Y:S02]  /*0d90*/  @!P0 IMAD.MOV.U32 R12, RZ, RZ, R16 ;  /* 0x000000ffff0c8224 */ /* 0x000fe400078e0010 */
[----:B------:R-:W-:Y:S01]  /*0da0*/  FADD.FTZ R20, R20, R23 ;  /* 0x0000001714147221 */ /* 0x000fe20000010000 */
[C---:B------:R-:W-:Y:S02]  /*0db0*/  @!P0 IMAD R23, R29.reuse, R3, R8 ;  /* 0x000000031d178224 */ /* 0x040fe400078e0208 */
        /* <DEDUP_REMOVED lines=21> */
[----:B------:R-:W-:Y:S01]  /*0f10*/  IMAD.U32 R29, R23, 0x10000, RZ ;  /* 0x00010000171d7824 */ /* 0x000fe200078e00ff */
[----:B------:R-:W-:Y:S01]  /*0f20*/  PRMT R23, RZ, 0x7610, R23 ;  /* 0x00007610ff177816 */ /* 0x000fe20000000017 */
[----:B------:R-:W-:Y:S01]  /*0f30*/  FMUL.FTZ R24, R31, R6 ;  /* 0x000000061f187220 */ /* 0x000fe20000410000 */
[----:B------:R-:W-:Y:S01]  /*0f40*/  SHF.L.U32 R9, R12, 0x10, RZ ;  /* 0x000000100c097819 */ /* 0x000fe200000006ff */
[----:B------:R-:W-:Y:S01]  /*0f50*/  FADD.FTZ R21, R21, R29 ;  /* 0x0000001d15157221 */ /* 0x000fe20000010000 */
[----:B------:R-:W-:Y:S01]  /*0f60*/  @!P0 PRMT R23, R8, 0x7632, R23 ;  /* 0x0000763208178816 */ /* 0x000fe20000000017 */
[C---:B------:R-:W-:Y:S01]  /*0f70*/  FFMA.FTZ R22, R29.reuse, R24, R22 ;  /* 0x000000181d167223 */ /* 0x040fe20000010016 */
[----:B------:R-:W-:Y:S01]  /*0f80*/  FMUL.FTZ R29, R29, R5 ;  /* 0x000000051d1d7220 */ /* 0x000fe20000410000 */
[----:B------:R-:W-:Y:S01]  /*0f90*/  FADD.FTZ R9, -R4, R9 ;  /* 0x0000000904097221 */ /* 0x000fe20000010100 */
[----:B------:R-:W-:Y:S01]  /*0fa0*/  @!P0 IADD3 R31, PT, PT, R15, 0x2, RZ ;  /* 0x000000020f1f8810 */ /* 0x000fe20007ffe0ff */
[----:B------:R-:W-:-:S02]  /*0fb0*/  IMAD.U32 R23, R23, 0x10000, RZ ;  /* 0x0001000017177824 */ /* 0x000fc400078e00ff */
[----:B------:R-:W-:Y:S01]  /*0fc0*/  FFMA.FTZ R24, R24, R29, R11 ;  /* 0x0000001d18187223 */ /* 0x000fe2000001000b */
[----:B------:R-:W-:Y:S01]  /*0fd0*/  FMUL.FTZ R9, R9, R6 ;  /* 0x0000000609097220 */ /* 0x000fe20000410000 */
[----:B------:R-:W-:Y:S01]  /*0fe0*/  FADD.FTZ R29, R20, R29 ;  /* 0x0000001d141d7221 */ /* 0x000fe20000010000 */
[----:B------:R-:W-:Y:S01]  /*0ff0*/  FADD.FTZ R11, R14, R23 ;  /* 0x000000170e0b7221 */ /* 0x000fe20000010000 */
[C---:B------:R-:W-:Y:S01]  /*1000*/  FMUL.FTZ R8, R23.reuse, R0 ;  /* 0x0000000017087220 */ /* 0x040fe20000410000 */
[----:B------:R-:W-:Y:S01]  /*1010*/  FFMA.FTZ R10, R23, R9, R10 ;  /* 0x00000009170a7223 */ /* 0x000fe2000001000a */
[----:B------:R-:W-:Y:S02]  /*1020*/  @!P0 SHF.R.S32.HI R23, RZ, 0x1f, R31 ;  /* 0x0000001fff178819 */ /* 0x000fe4000001141f */
[----:B------:R-:W-:-:S03]  /*1030*/  FFMA.FTZ R20, R9, R8, R24 ;  /* 0x0000000809147223 */ /* 0x000fc60000010018 */
        /* <DEDUP_REMOVED lines=26> */
[----:B------:R-:W-:Y:S02]  /*11e0*/  SHF.L.U32 R29, R14, 0x10, RZ ;  /* 0x000000100e1d7819 */ /* 0x000fe400000006ff */
[----:B------:R-:W-:Y:S01]  /*11f0*/  SHF.L.U32 R3, R12, 0x10, RZ ;  /* 0x000000100c037819 */ /* 0x000fe200000006ff */
[----:B------:R-:W-:Y:S01]  /*1200*/  IMAD.U32 R31, R28, 0x10000, RZ ;  /* 0x000100001c1f7824 */ /* 0x000fe200078e00ff */
[----:B------:R-:W-:Y:S01]  /*1210*/  @!P0 PRMT R24, R8, 0x7632, R24 ;  /* 0x0000763208188816 */ /* 0x000fe20000000018 */
[----:B------:R-:W-:-:S02]  /*1220*/  FADD.FTZ R29, -R4, R29 ;  /* 0x0000001d041d7221 */ /* 0x000fc40000010100 */
[----:B------:R-:W-:Y:S02]  /*1230*/  FADD.FTZ R3, -R4, R3 ;  /* 0x0000000304037221 */ /* 0x000fe40000010100 */
[-C--:B------:R-:W-:Y:S01]  /*1240*/  FMUL.FTZ R9, R29, R6.reuse ;  /* 0x000000061d097220 */ /* 0x080fe20000410000 */
[----:B------:R-:W-:Y:S01]  /*1250*/  SHF.L.U32 R29, R24, 0x10, RZ ;  /* 0x00000010181d7819 */ /* 0x000fe200000006ff */
[----:B------:R-:W-:Y:S01]  /*1260*/  FMUL.FTZ R2, R31, R5 ;  /* 0x000000051f027220 */ /* 0x000fe20000410000 */
[----:B------:R-:W-:-:S03]  /*1270*/  FMUL.FTZ R3, R3, R6 ;  /* 0x0000000603037220 */ /* 0x000fc60000410000 */
[----:B------:R-:W-:Y:S01]  /*1280*/  FADD.FTZ R23, R23, R2 ;  /* 0x0000000217177221 */ /* 0x000fe20000010000 */
[----:B------:R-:W-:Y:S01]  /*1290*/  FMUL.FTZ R24, R29, R0 ;  /* 0x000000001d187220 */ /* 0x000fe20000410000 */
[----:B------:R-:W-:Y:S01]  /*12a0*/  FFMA.FTZ R20, R9, R2, R20 ;  /* 0x0000000209147223 */ /* 0x000fe20000010014 */
[----:B------:R-:W-:Y:S01]  /*12b0*/  FADD.FTZ R8, R11, R29 ;  /* 0x0000001d0b087221 */ /* 0x000fe20000010000 */
[----:B------:R-:W-:Y:S01]  /*12c0*/  FFMA.FTZ R11, R29, R3, R10 ;  /* 0x000000031d0b7223 */ /* 0x000fe2000001000a */
[----:B------:R-:W-:Y:S01]  /*12d0*/  FFMA.FTZ R14, R31, R9, R22 ;  /* 0x000000091f0e7223 */ /* 0x000fe20000010016 */
[----:B------:R-:W-:Y:S01]  /*12e0*/  FADD.FTZ R10, R24, R23 ;  /* 0x00000017180a7221 */ /* 0x000fe20000010000 */
[----:B------:R-:W-:Y:S01]  /*12f0*/  FADD.FTZ R9, R21, R31 ;  /* 0x0000001f15097221 */ /* 0x000fe20000010000 */
[----:B------:R-:W-:Y:S01]  /*1300*/  FFMA.FTZ R24, R3, R24, R20 ;  /* 0x0000001803187223 */ /* 0x000fe20000010014 */
[----:B------:R-:W-:Y:S06]  /*1310*/  @P1 BRA `(.L_x_3021) ;  /* 0xfffffff400341947 */ /* 0x000fec000383ffff */
[----:B------:R-:W-:-:S07]  /*1320*/  IADD3 R12, PT, PT, R15, -0x1, RZ ;  /* 0xffffffff0f0c7810 */ /* 0x000fce0007ffe0ff */
.L_x_3020:
        /* <DEDUP_REMOVED lines=23> */
[----:B------:R0:W2:Y:S01]  /*14a0*/  @!P0 LDG.E R25, desc[UR6][R20.64] ;  /* 0x0000000614198981 */ /* 0x0000a2000c1e1900 */
[----:B------:R-:W-:Y:S01]  /*14b0*/  @!P0 IADD3.X R23, PT, PT, R26, R3, RZ, P2, !PT ;  /* 0x000000031a178210 */ /* 0x000fe200017fe4ff */
[----:B------:R-:W-:Y:S01]  /*14c0*/  @!P0 VIADD R26, R12, 0x1 ;  /* 0x000000010c1a8836 */ /* 0x000fe20000000000 */
[----:B------:R-:W3:Y:S04]  /*14d0*/  @!P0 LDC.64 R2, c[0x0][0x3a0] ;  /* 0x0000e800ff028b82 */ /* 0x000ee80000000a00 */
[----:B------:R-:W-:Y:S01]  /*14e0*/  @!P0 SHF.R.S32.HI R15, RZ, 0x1f, R26 ;  /* 0x0000001fff0f8819 */ /* 0x000fe2000001141a */
[----:B------:R4:W5:Y:S01]  /*14f0*/  @!P0 LDG.E R23, desc[UR6][R22.64] ;  /* 0x0000000616178981 */ /* 0x000962000c1e1900 */
[----:B0-----:R-:W-:Y:S01]  /*1500*/  @!P0 MOV R20, R16 ;  /* 0x0000001000148202 */ /* 0x001fe20000000f00 */
[----:B------:R-:W-:-:S02]  /*1510*/  @!P0 IMAD.MOV.U32 R21, RZ, RZ, R13 ;  /* 0x000000ffff158224 */ /* 0x000fc400078e000d */
[----:B------:R-:W-:-:S04]  /*1520*/  @!P0 IMAD R15, R15, UR10, RZ ;  /* 0x0000000a0f0f8c24 */ /* 0x000fc8000f8e02ff */
[C---:B------:R-:W-:Y:S02]  /*1530*/  @!P0 IMAD R15, R26.reuse, UR11, R15 ;  /* 0x0000000b1a0f8c24 */ /* 0x040fe4000f8e020f */
[----:B------:R-:W-:Y:S01]  /*1540*/  @!P0 IMAD.WIDE.U32 R26, R26, UR10, R20 ;  /* 0x0000000a1a1a8c25 */ /* 0x000fe2000f8e0014 */
[----:B----4-:R-:W-:Y:S01]  /*1550*/  PRMT R22, RZ, 0x7610, R22 ;  /* 0x00007610ff167816 */ /* 0x010fe20000000016 */
[----:B------:R-:W0:Y:S03]  /*1560*/  @!P0 LDC.64 R20, c[0x0][0x398] ;  /* 0x0000e600ff148b82 */ /* 0x000e260000000a00 */
[----:B------:R-:W-:Y:S01]  /*1570*/  @!P0 IADD3 R15, PT, PT, R27, R15, RZ ;  /* 0x0000000f1b0f8210 */ /* 0x000fe20007ffe0ff */
[----:B------:R-:W-:-:S03]  /*1580*/  @!P0 IMAD.SHL.U32 R27, R26, 0x2, RZ ;  /* 0x000000021a1b8824 */ /* 0x000fc600078e00ff */
[--C-:B------:R-:W-:Y:S02]  /*1590*/  @!P0 SHF.L.U64.HI R28, R26, 0x1, R15.reuse ;  /* 0x000000011a1c8819 */ /* 0x100fe4000001020f */
[----:B---3--:R-:W-:Y:S02]  /*15a0*/  @!P0 IADD3 R2, P2, PT, R27, R2, RZ ;  /* 0x000000021b028210 */ /* 0x008fe40007f5e0ff */
[----:B------:R-:W-:Y:S02]  /*15b0*/  PRMT R26, RZ, 0x7610, R26 ;  /* 0x00007610ff1a7816 */ /* 0x000fe4000000001a */
[----:B------:R-:W-:Y:S02]  /*15c0*/  @!P0 IADD3.X R3, PT, PT, R28, R3, RZ, P2, !PT ;  /* 0x000000031c038210 */ /* 0x000fe400017fe4ff */
[----:B------:R-:W-:-:S03]  /*15d0*/  PRMT R15, RZ, 0x7610, R15 ;  /* 0x00007610ff0f7816 */ /* 0x000fc6000000000f */
[----:B------:R3:W4:Y:S01]  /*15e0*/  @!P0 LDG.E R2, desc[UR6][R2.64] ;  /* 0x0000000602028981 */ /* 0x000722000c1e1900 */
[----:B0-----:R-:W-:-:S05]  /*15f0*/  @!P0 IADD3 R20, P2, PT, R27, R20, RZ ;  /* 0x000000141b148210 */ /* 0x001fca0007f5e0ff */
[----:B------:R-:W-:-:S05]  /*1600*/  @!P0 IMAD.X R21, R28, 0x1, R21, P2 ;  /* 0x000000011c158824 */ /* 0x000fca00010e0615 */
[----:B------:R-:W4:Y:S01]  /*1610*/  @!P0 LDG.E R20, desc[UR6][R20.64] ;  /* 0x0000000614148981 */ /* 0x000f22000c1e1900 */
[----:B---3--:R-:W-:Y:S02]  /*1620*/  PRMT R3, RZ, 0x7610, R3 ;  /* 0x00007610ff037816 */ /* 0x008fe40000000003 */
[----:B------:R-:W-:Y:S02]  /*1630*/  IADD3 R12, PT, PT, R12, 0x2, RZ ;  /* 0x000000020c0c7810 */ /* 0x000fe40007ffe0ff */
[C---:B--2---:R-:W-:Y:S02]  /*1640*/  @!P0 PRMT R26, R25.reuse, 0x7610, R26 ;  /* 0x00007610191a8816 */ /* 0x044fe4000000001a */
[----:B------:R-:W-:Y:S02]  /*1650*/  @!P0 PRMT R15, R25, 0x7632, R15 ;  /* 0x00007632190f8816 */ /* 0x000fe4000000000f */
[----:B------:R-:W-:-:S04]  /*1660*/  PRMT R25, RZ, 0x7610, R25 ;  /* 0x00007610ff197816 */ /* 0x000fc80000000019 */
[C---:B-----5:R-:W-:Y:S02]  /*1670*/  @!P0 PRMT R25, R23.reuse, 0x7610, R25 ;  /* 0x0000761017198816 */ /* 0x060fe40000000019 */
[----:B------:R-:W-:Y:S02]  /*1680*/  @!P0 PRMT R22, R23, 0x7632, R22 ;  /* 0x0000763217168816 */ /* 0x000fe40000000016 */
[----:B------:R-:W-:Y:S01]  /*1690*/  SHF.L.U32 R23, R26, 0x10, RZ ;  /* 0x000000101a177819 */ /* 0x000fe200000006ff */
[----:B------:R-:W-:-:S04]  /*16a0*/  IMAD.U32 R25, R25, 0x10000, RZ ;  /* 0x0001000019197824 */ /* 0x000fc800078e00ff */
[----:B------:R-:W-:-:S04]  /*16b0*/  FADD.FTZ R23, -R4, R23 ;  /* 0x0000001704177221 */ /* 0x000fc80000010100 */
[----:B-1----:R-:W-:Y:S01]  /*16c0*/  FMUL.FTZ R23, R23, R6 ;  /* 0x0000000617177220 */ /* 0x002fe20000410000 */
[----:B------:R-:W-:-:S03]  /*16d0*/  FADD.FTZ R9, R9, R25 ;  /* 0x0000001909097221 */ /* 0x000fc60000010000 */
[C---:B------:R-:W-:Y:S01]  /*16e0*/  FFMA.FTZ R14, R25.reuse, R23, R14 ;  /* 0x00000017190e7223 */ /* 0x040fe2000001000e */
[----:B------:R-:W-:Y:S01]  /*16f0*/  FMUL.FTZ R25, R25, R5 ;  /* 0x0000000519197220 */ /* 0x000fe20000410000 */
[----:B------:R-:W-:-:S03]  /*1700*/  SHF.L.U32 R15, R15, 0x10, RZ ;  /* 0x000000100f0f7819 */ /* 0x000fc600000006ff */
[----:B------:R-:W-:Y:S01]  /*1710*/  FFMA.FTZ R24, R23, R25, R24 ;  /* 0x0000001917187223 */ /* 0x000fe20000010018 */
[----:B------:R-:W-:Y:S01]  /*1720*/  PRMT R23, RZ, 0x7610, R23 ;  /* 0x00007610ff177816 */ /* 0x000fe20000000017 */
[----:B------:R-:W-:Y:S01]  /*1730*/  FADD.FTZ R25, R10, R25 ;  /* 0x000000190a197221 */ /* 0x000fe20000010000 */
[----:B------:R-:W-:Y:S01]  /*1740*/  PRMT R10, RZ, 0x7610, R10 ;  /* 0x00007610ff0a7816 */ /* 0x000fe2000000000a */
[----:B------:R-:W-:Y:S01]  /*1750*/  FADD.FTZ R15, -R4, R15 ;  /* 0x0000000f040f7221 */ /* 0x000fe20000010100 */
[----:B------:R-:W-:Y:S01]  /*1760*/  IMAD.U32 R22, R22, 0x10000, RZ ;  /* 0x0001000016167824 */ /* 0x000fe200078e00ff */
[C---:B----4-:R-:W-:Y:S02]  /*1770*/  @!P0 PRMT R23, R2.reuse, 0x7610, R23 ;  /* 0x0000761002178816 */ /* 0x050fe40000000017 */
[----:B------:R-:W-:Y:S01]  /*1780*/  FMUL.FTZ R15, R15, R6 ;  /* 0x000000060f0f7220 */ /* 0x000fe20000410000 */
[----:B------:R-:W-:Y:S02]  /*1790*/  @!P0 PRMT R3, R2, 0x7632, R3 ;  /* 0x0000763202038816 */ /* 0x000fe40000000003 */
[----:B------:R-:W-:-:S02]  /*17a0*/  PRMT R2, RZ, 0x7610, R2 ;  /* 0x00007610ff027816 */ /* 0x000fc40000000002 */
[----:B------:R-:W-:Y:S01]  /*17b0*/  SHF.L.U32 R23, R23, 0x10, RZ ;  /* 0x0000001017177819 */ /* 0x000fe200000006ff */
[----:B------:R-:W-:Y:S01]  /*17c0*/  FADD.FTZ R8, R8, R22 ;  /* 0x0000001608087221 */ /* 0x000fe20000010000 */
[C---:B------:R-:W-:Y:S01]  /*17d0*/  FFMA.FTZ R11, R22.reuse, R15, R11 ;  /* 0x0000000f160b7223 */ /* 0x040fe2000001000b */
[----:B------:R-:W-:Y:S01]  /*17e0*/  FMUL.FTZ R22, R22, R0 ;  /* 0x0000000016167220 */ /* 0x000fe20000410000 */
[----:B------:R-:W-:Y:S01]  /*17f0*/  IMAD.U32 R3, R3, 0x10000, RZ ;  /* 0x0001000003037824 */ /* 0x000fe200078e00ff */
[C---:B------:R-:W-:Y:S02]  /*1800*/  @!P0 PRMT R10, R20.reuse, 0x7610, R10 ;  /* 0x00007610140a8816 */ /* 0x040fe4000000000a */
[----:B------:R-:W-:Y:S02]  /*1810*/  @!P0 PRMT R2, R20, 0x7632, R2 ;  /* 0x0000763214028816 */ /* 0x000fe40000000002 */
[----:B------:R-:W-:Y:S01]  /*1820*/  SHF.L.U32 R21, R10, 0x10, RZ ;  /* 0x000000100a157819 */ /* 0x000fe200000006ff */
[----:B------:R-:W-:Y:S01]  /*1830*/  FADD.FTZ R23, -R4, R23 ;  /* 0x0000001704177221 */ /* 0x000fe20000010100 */
[----:B------:R-:W-:Y:S01]  /*1840*/  FADD.FTZ R25, R22, R25 ;  /* 0x0000001916197221 */ /* 0x000fe20000010000 */
[----:B------:R-:W-:-:S02]  /*1850*/  IMAD.U32 R2, R2, 0x10000, RZ ;  /* 0x0001000002027824 */ /* 0x000fc400078e00ff */
        /* <DEDUP_REMOVED lines=8> */
[----:B------:R-:W-:Y:S01]  /*18e0*/  FADD.FTZ R9, R9, R21 ;  /* 0x0000001509097221 */ /* 0x000fe20000010000 */
[----:B------:R-:W-:Y:S01]  /*18f0*/  FADD.FTZ R10, R24, R15 ;  /* 0x0000000f180a7221 */ /* 0x000fe20000010000 */
[----:B------:R-:W-:Y:S01]  /*1900*/  FFMA.FTZ R14, R21, R23, R14 ;  /* 0x00000017150e7223 */ /* 0x000fe2000001000e */
[----:B------:R-:W-:Y:S01]  /*1910*/  FADD.FTZ R8, R8, R2 ;  /* 0x0000000208087221 */ /* 0x000fe20000010000 */
[----:B------:R-:W-:Y:S01]  /*1920*/  FFMA.FTZ R11, R2, R3, R11 ;  /* 0x00000003020b7223 */ /* 0x000fe2000001000b */
[----:B------:R-:W-:-:S07]  /*1930*/  FFMA.FTZ R24, R3, R24, R20 ;  /* 0x0000001803187223 */ /* 0x000fce0000010014 */
.L_x_3022:
        /* <DEDUP_REMOVED lines=11> */
[C-C-:B------:R-:W-:Y:S01]  /*19f0*/  IMAD R13, R12.reuse, UR11, R15.reuse ;  /* 0x0000000b0c0d7c24 */ /* 0x140fe2000f8e020f */
        /* <DEDUP_REMOVED lines=19> */
.L_x_3024:
[----:B------:R-:W-:Y:S05]  /*1b30*/  BSYNC.RECONVERGENT B0 ;  /* 0x0000000000007941 */ /* 0x000fea0003800200 */
.L_x_3023:
[----:B------:R-:W-:Y:S01]  /*1b40*/  IMAD.U32 R3, R16, 0x10000, RZ ;  /* 0x0001000010037824 */ /* 0x000fe200078e00ff */
[----:B------:R-:W-:Y:S01]  /*1b50*/  SHF.L.U32 R15, R15, 0x10, RZ ;  /* 0x000000100f0f7819 */ /* 0x000fe200000006ff */
[----:B------:R-:W-:Y:S01]  /*1b60*/  IMAD.U32 R13, R18, 0x10000, RZ ;  /* 0x00010000120d7824 */ /* 0x000fe200078e00ff */
[----:B------:R-:W-:Y:S01]  /*1b70*/  SHF.L.U32 R2, R17, 0x10, RZ ;  /* 0x0000001011027819 */ /* 0x000fe200000006ff */
[C---:B------:R-:W-:Y:S02]  /*1b80*/  FADD.FTZ R3, -R4.reuse, R3 ;  /* 0x0000000304037221 */ /* 0x040fe40000010100 */
[----:B------:R-:W-:Y:S01]  /*1b90*/  FADD.FTZ R15, -R4, R15 ;  /* 0x0000000f040f7221 */ /* 0x000fe20000010100 */
[----:B------:R-:W-:Y:S01]  /*1ba0*/  FMUL.FTZ R5, R13, R5 ;  /* 0x000000050d057220 */ /* 0x000fe20000410000 */
[-C--:B-1----:R-:W-:Y:S01]  /*1bb0*/  FMUL.FTZ R3, R3, R6.reuse ;  /* 0x0000000603037220 */ /* 0x082fe20000410000 */
[----:B------:R-:W-:Y:S01]  /*1bc0*/  FADD.FTZ R9, R9, R13 ;  /* 0x0000000d09097221 */ /* 0x000fe20000010000 */
        /* <DEDUP_REMOVED lines=10> */
.L_x_3019:
[C---:B------:R-:W-:Y:S01]  /*1c70*/  IMAD.IADD R8, R15.reuse, 0x1, -R12 ;  /* 0x000000010f087824 */ /* 0x040fe200078e0a0c */
[----:B------:R-:W-:Y:S01]  /*1c80*/  IADD3 R9, PT, PT, R15, -0x1, RZ ;  /* 0xffffffff0f097810 */ /* 0x000fe20007ffe0ff */
[----:B------:R-:W-:Y:S01]  /*1c90*/  HFMA2 R14, -RZ, RZ, 0, 0 ;  /* 0x00000000ff0e7431 */ /* 0x000fe200000001ff */
[----:B------:R-:W-:Y:S01]  /*1ca0*/  CS2R R10, SRZ ;  /* 0x00000000000a7805 */ /* 0x000fe2000001ff00 */
[----:B------:R-:W-:Y:S01]  /*1cb0*/  IMAD.MOV.U32 R24, RZ, RZ, RZ ;  /* 0x000000ffff187224 */ /* 0x000fe200078e00ff */
[----:B------:R-:W-:Y:S02]  /*1cc0*/  LOP3.LUT R8, R8, 0x1, RZ, 0xc0, !PT ;  /* 0x0000000108087812 */ /* 0x000fe400078ec0ff */
[----:B------:R-:W-:Y:S02]  /*1cd0*/  ISETP.NE.AND P2, PT, R12, R9, PT ;  /* 0x000000090c00720c */ /* 0x000fe40003f45270 */
[----:B------:R-:W-:Y:S02]  /*1ce0*/  ISETP.NE.U32.AND P1, PT, R8, 0x1, PT ;  /* 0x000000010800780c */ /* 0x000fe40003f25070 */
[----:B------:R-:W-:-:S11]  /*1cf0*/  CS2R R8, SRZ ;  /* 0x0000000000087805 */ /* 0x000fd6000001ff00 */
        /* <DEDUP_REMOVED lines=8> */
[----:B------:R-:W-:-:S04]  /*1d80*/  @!P0 SHF.L.U32 R11, R10, 0x1, RZ ;  /* 0x000000010a0b8819 */ /* 0x000fc800000006ff */
[----:B------:R-:W-:Y:S02]  /*1d90*/  @!P0 SHF.L.U64.HI R14, R10, 0x1, R19 ;  /* 0x000000010a0e8819 */ /* 0x000fe40000010213 */
[----:B------:R-:W2:Y:S01]  /*1da0*/  @!P0 LDC.64 R18, c[0x0][0x398] ;  /* 0x0000e600ff128b82 */ /* 0x000ea20000000a00 */
[----:B0-----:R-:W-:-:S05]  /*1db0*/  @!P0 IADD3 R8, P1, PT, R11, R8, RZ ;  /* 0x000000080b088210 */ /* 0x001fca0007f3e0ff */
[----:B------:R-:W-:-:S05]  /*1dc0*/  @!P0 IMAD.X R9, R14, 0x1, R9, P1 ;  /* 0x000000010e098824 */ /* 0x000fca00008e0609 */
[----:B------:R-:W3:Y:S01]  /*1dd0*/  @!P0 LDG.E R8, desc[UR6][R8.64] ;  /* 0x0000000608088981 */ /* 0x000ee2000c1e1900 */
        /* <DEDUP_REMOVED lines=12> */
[C---:B------:R-:W-:Y:S02]  /*1ea0*/  FADD.FTZ R9, -R4.reuse, R21 ;  /* 0x0000001504097221 */ /* 0x040fe40000010100 */
[----:B------:R-:W-:Y:S02]  /*1eb0*/  FADD.FTZ R23, -R4, R23 ;  /* 0x0000001704177221 */ /* 0x000fe40000010100 */
[-C--:B-1----:R-:W-:Y:S02]  /*1ec0*/  FMUL.FTZ R9, R9, R6.reuse ;  /* 0x0000000609097220 */ /* 0x082fe40000410000 */
[----:B------:R-:W-:Y:S02]  /*1ed0*/  FMUL.FTZ R8, R23, R6 ;  /* 0x0000000617087220 */ /* 0x000fe40000410000 */
[----:B------:R-:W-:Y:S01]  /*1ee0*/  FFMA.FTZ R14, R9, R5, R2 ;  /* 0x00000005090e7223 */ /* 0x000fe20000010002 */
[C---:B--2---:R-:W-:Y:S01]  /*1ef0*/  @!P0 PRMT R11, R19.reuse, 0x7610, R11 ;  /* 0x00007610130b8816 */ /* 0x044fe2000000000b */
[----:B------:R-:W-:Y:S01]  /*1f00*/  FFMA.FTZ R18, R8, R0, R3 ;  /* 0x0000000008127223 */ /* 0x000fe20000010003 */
[----:B------:R-:W-:Y:S01]  /*1f10*/  @!P0 PRMT R10, R19, 0x7632, R10 ;  /* 0x00007632130a8816 */ /* 0x000fe2000000000a */
[----:B------:R-:W-:-:S02]  /*1f20*/  FMUL.FTZ R20, R14, -1.4426950216293334961 ;  /* 0xbfb8aa3b0e147820 */ /* 0x000fc40000410000 */
[----:B------:R-:W-:Y:S01]  /*1f30*/  FMUL.FTZ R23, R18, -1.4426950216293334961 ;  /* 0xbfb8aa3b12177820 */ /* 0x000fe20000410000 */
[----:B------:R-:W-:Y:S01]  /*1f40*/  IMAD.U32 R11, R11, 0x10000, RZ ;  /* 0x000100000b0b7824 */ /* 0x000fe200078e00ff */
[----:B------:R-:W-:Y:S02]  /*1f50*/  SHF.L.U32 R10, R10, 0x10, RZ ;  /* 0x000000100a0a7819 */ /* 0x000fe400000006ff */
        /* <DEDUP_REMOVED lines=10> */
[----:B------:R-:W-:-:S03]  /*2000*/  FMUL.FTZ R10, R10, R25 ;  /* 0x000000190a0a7220 */ /* 0x000fc60000410000 */
[----:B------:R-:W-:Y:S01]  /*2010*/  FFMA.FTZ R23, R18, R23, 1 ;  /* 0x3f80000012177423 */ /* 0x000fe20000010017 */
[----:B------:R-:W-:-:S03]  /*2020*/  FMUL.FTZ R18, R11, R14 ;  /* 0x0000000e0b127220 */ /* 0x000fc60000410000 */
[----:B------:R-:W-:Y:S01]  /*2030*/  FMUL.FTZ R23, R10, R23 ;  /* 0x000000170a177220 */ /* 0x000fe20000410000 */
[----:B------:R-:W-:Y:S01]  /*2040*/  FMUL.FTZ R10, R18, R5 ;  /* 0x00000005120a7220 */ /* 0x000fe20000410000 */
[----:B------:R-:W-:Y:S02]  /*2050*/  FFMA.FTZ R14, R9, R18, RZ ;  /* 0x00000012090e7223 */ /* 0x000fe400000100ff */
[----:B------:R-:W-:Y:S01]  /*2060*/  FMUL.FTZ R11, R23, R0 ;  /* 0x00000000170b7220 */ /* 0x000fe20000410000 */
[----:B------:R-:W-:Y:S01]  /*2070*/  FFMA.FTZ R19, R9, R10, RZ ;  /* 0x0000000a09137223 */ /* 0x000fe200000100ff */
[----:B------:R-:W-:Y:S01]  /*2080*/  FADD.FTZ R10, RZ, R10 ;  /* 0x0000000aff0a7221 */ /* 0x000fe20000010000 */
[----:B------:R-:W-:Y:S02]  /*2090*/  FADD.FTZ R9, RZ, R18 ;  /* 0x00000012ff097221 */ /* 0x000fe40000010000 */
[C---:B------:R-:W-:Y:S01]  /*20a0*/  FFMA.FTZ R24, R8.reuse, R11, R19 ;  /* 0x0000000b08187223 */ /* 0x040fe20000010013 */
[----:B------:R-:W-:Y:S01]  /*20b0*/  FADD.FTZ R10, R11, R10 ;  /* 0x0000000a0b0a7221 */ /* 0x000fe20000010000 */
[----:B------:R-:W-:Y:S01]  /*20c0*/  FFMA.FTZ R11, R8, R23, RZ ;  /* 0x00000017080b7223 */ /* 0x000fe200000100ff */
[----:B------:R-:W-:-:S07]  /*20d0*/  FADD.FTZ R8, RZ, R23 ;  /* 0x00000017ff087221 */ /* 0x000fce0000010000 */
.L_x_3025:
[----:B------:R-:W-:Y:S05]  /*20e0*/  @!P2 BRA `(.L_x_3018) ;  /* 0x000000080008a947 */ /* 0x000fea0003800000 */
[----:B------:R-:W-:-:S07]  /*20f0*/  IADD3 R15, PT, PT, R12, -R15, RZ ;  /* 0x8000000f0c0f7210 */ /* 0x000fce0007ffe0ff */
.L_x_3026:
        /* <DEDUP_REMOVED lines=8> */
[----:B------:R-:W-:Y:S01]  /*2180*/  @!P0 IMAD.SHL.U32 R27, R22, 0x2, RZ ;  /* 0x00000002161b8824 */ /* 0x000fe200078e00ff */
[----:B------:R-:W-:-:S04]  /*2190*/  @!P0 IADD3 R21, PT, PT, R23, R21, RZ ;  /* 0x0000001517158210 */ /* 0x000fc80007ffe0ff */
[----:B--2---:R-:W-:Y:S02]  /*21a0*/  @!P0 IADD3 R18, P1, PT, R27, R18, RZ ;  /* 0x000000121b128210 */ /* 0x004fe40007f3e0ff */
[----:B------:R-:W-:Y:S02]  /*21b0*/  @!P0 SHF.L.U64.HI R26, R22, 0x1, R21 ;  /* 0x00000001161a8819 */ /* 0x000fe40000010215 */
[----:B------:R-:W0:Y:S03]  /*21c0*/  @!P0 LDC.64 R20, c[0x0][0x398] ;  /* 0x0000e600ff148b82 */ /* 0x000e260000000a00 */
[----:B------:R-:W-:-:S05]  /*21d0*/  @!P0 IMAD.X R19, R26, 0x1, R19, P1 ;  /* 0x000000011a138824 */ /* 0x000fca00008e0613 */
[----:B------:R2:W3:Y:S01]  /*21e0*/  @!P0 LDG.E R25, desc[UR6][R18.64] ;  /* 0x0000000612198981 */ /* 0x0004e2000c1e1900 */
[----:B0-----:R-:W-:-:S04]  /*21f0*/  @!P0 IADD3 R22, P1, PT, R27, R20, RZ ;  /* 0x000000141b168210 */ /* 0x001fc80007f3e0ff */
[----:B------:R-:W-:Y:S02]  /*2200*/  @!P0 IADD3.X R23, PT, PT, R26, R21, RZ, P1, !PT ;  /* 0x000000151a178210 */ /* 0x000fe40000ffe4ff */
[----:B------:R-:W0:Y:S03]  /*2210*/  @!P0 LDC.64 R20, c[0x0][0x3f8] ;  /* 0x0000fe00ff148b82 */ /* 0x000e260000000a00 */
[----:B------:R4:W5:Y:S01]  /*2220*/  @!P0 LDG.E R22, desc[UR6][R22.64] ;  /* 0x0000000616168981 */ /* 0x000962000c1e1900 */
[----:B------:R-:W-:Y:S01]  /*2230*/  @!P0 VIADD R27, R12, 0x1 ;  /* 0x000000010c1b8836 */ /* 0x000fe20000000000 */
[----:B--2---:R-:W-:Y:S01]  /*2240*/  @!P0 MOV R18, R16 ;  /* 0x0000001000128202 */ /* 0x004fe20000000f00 */
[----:B------:R-:W-:-:S03]  /*2250*/  @!P0 IMAD.MOV.U32 R19, RZ, RZ, R13 ;  /* 0x000000ffff138224 */ /* 0x000fc600078e000d */
[----:B------:R-:W-:-:S05]  /*2260*/  @!P0 SHF.R.S32.HI R29, RZ, 0x1f, R27 ;  /* 0x0000001fff1d8819 */ /* 0x000fca000001141b */
        /* <DEDUP_REMOVED lines=13> */
[----:B------:R0:W2:Y:S01]  /*2340*/  @!P0 LDG.E R18, desc[UR6][R18.64] ;  /* 0x0000000612128981 */ /* 0x0000a2000c1e1900 */
[----:B----4-:R-:W-:Y:S01]  /*2350*/  PRMT R23, RZ, 0x7610, R23 ;  /* 0x00007610ff177816 */ /* 0x010fe20000000017 */
[----:B------:R-:W-:Y:S01]  /*2360*/  VIADD R12, R12, 0x2 ;  /* 0x000000020c0c7836 */ /* 0x000fe20000000000 */
[----:B------:R-:W-:-:S04]  /*2370*/  IADD3 R15, PT, PT, R15, 0x2, RZ ;  /* 0x000000020f0f7810 */ /* 0x000fc80007ffe0ff */
        /* <DEDUP_REMOVED lines=11> */
[----:B0-----:R-:W-:-:S05]  /*2430*/  FADD.FTZ R27, R21, 1 ;  /* 0x3f800000151b7421 */ /* 0x001fca0000010000 */
        /* <DEDUP_REMOVED lines=8> */
[----:B------:R-:W-:Y:S01]  /*24c0*/  SHF.L.U32 R19, R19, 0x10, RZ ;  /* 0x0000001013137819 */ /* 0x000fe200000006ff */
[----:B------:R-:W-:-:S04]  /*24d0*/  FFMA.FTZ R14, R23, R26, R14 ;  /* 0x0000001a170e7223 */ /* 0x000fc8000001000e */
[--C-:B------:R-:W-:Y:S01]  /*24e0*/  FADD.FTZ R21, -R4, R19.reuse ;  /* 0x0000001304157221 */ /* 0x100fe20000010100 */
[----:B------:R-:W-:-:S04]  /*24f0*/  PRMT R19, RZ, 0x7610, R19 ;  /* 0x00007610ff137816 */ /* 0x000fc80000000013 */
[----:B------:R-:W-:Y:S01]  /*2500*/  @!P0 PRMT R19, R22, 0x7632, R19 ;  /* 0x0000763216138816 */ /* 0x000fe20000000013 */
[----:B------:R-:W-:-:S04]  /*2510*/  FMUL.FTZ R22, R21, R6 ;  /* 0x0000000615167220 */ /* 0x000fc80000410000 */
[----:B------:R-:W-:Y:S01]  /*2520*/  FFMA.FTZ R21, R22, R0, R3 ;  /* 0x0000000016157223 */ /* 0x000fe20000010003 */
[----:B------:R-:W-:-:S03]  /*2530*/  IMAD.U32 R19, R19, 0x10000, RZ ;  /* 0x0001000013137824 */ /* 0x000fc600078e00ff */
[----:B------:R-:W-:-:S06]  /*2540*/  FMUL.FTZ R25, R21, -1.4426950216293334961 ;  /* 0xbfb8aa3b15197820 */ /* 0x000fcc0000410000 */
[----:B------:R-:W0:Y:S02]  /*2550*/  MUFU.EX2 R25, R25 ;  /* 0x0000001900197308 */ /* 0x000e240000000800 */
[----:B0-----:R-:W-:Y:S01]  /*2560*/  FADD.FTZ R27, R25, 1 ;  /* 0x3f800000191b7421 */ /* 0x001fe20000010000 */
[----:B------:R-:W-:-:S05]  /*2570*/  FMUL.FTZ R25, R26, R5 ;  /* 0x000000051a197220 */ /* 0x000fca0000410000 */
[----:B------:R-:W0:Y:S01]  /*2580*/  MUFU.RCP R28, R27 ;  /* 0x0000001b001c7308 */ /* 0x000e220000001000 */
[----:B------:R-:W-:Y:S01]  /*2590*/  FFMA.FTZ R23, R23, R25, R24 ;  /* 0x0000001917177223 */ /* 0x000fe20000010018 */
[----:B------:R-:W-:Y:S01]  /*25a0*/  FADD.FTZ R10, R25, R10 ;  /* 0x0000000a190a7221 */ /* 0x000fe20000010000 */
[----:B0-----:R-:W-:Y:S01]  /*25b0*/  FMUL.FTZ R19, R19, R28 ;  /* 0x0000001c13137220 */ /* 0x001fe20000410000 */
[----:B------:R-:W-:-:S04]  /*25c0*/  FADD.FTZ R28, -R28, 1 ;  /* 0x3f8000001c1c7421 */ /* 0x000fc80000010100 */
[----:B------:R-:W-:Y:S01]  /*25d0*/  FFMA.FTZ R28, R21, R28, 1 ;  /* 0x3f800000151c7423 */ /* 0x000fe2000001001c */
[----:B------:R-:W-:-:S03]  /*25e0*/  PRMT R21, RZ, 0x7610, R21 ;  /* 0x00007610ff157816 */ /* 0x000fc60000000015 */
[----:B------:R-:W-:Y:S01]  /*25f0*/  FMUL.FTZ R19, R19, R28 ;  /* 0x0000001c13137220 */ /* 0x000fe20000410000 */
[----:B--2---:R-:W-:Y:S02]  /*2600*/  @!P0 PRMT R21, R20, 0x7610, R21 ;  /* 0x0000761014158816 */ /* 0x004fe40000000015 */
[----:B------:R-:W-:Y:S01]  /*2610*/  PRMT R20, RZ, 0x7610, R20 ;  /* 0x00007610ff147816 */ /* 0x000fe20000000014 */
[----:B------:R-:W-:Y:S01]  /*2620*/  FFMA.FTZ R11, R22, R19, R11 ;  /* 0x00000013160b7223 */ /* 0x000fe2000001000b */
[----:B------:R-:W-:Y:S02]  /*2630*/  SHF.L.U32 R21, R21, 0x10, RZ ;  /* 0x0000001015157819 */ /* 0x000fe400000006ff */
[----:B------:R-:W-:Y:S02]  /*2640*/  @!P0 PRMT R20, R18, 0x7610, R20 ;  /* 0x0000761012148816 */ /* 0x000fe40000000014 */
[----:B------:R-:W-:Y:S01]  /*2650*/  PRMT R18, RZ, 0x7610, R18 ;  /* 0x00007610ff127816 */ /* 0x000fe20000000012 */
[----:B------:R-:W-:-:S02]  /*2660*/  FADD.FTZ R21, -R4, R21 ;  /* 0x0000001504157221 */ /* 0x000fc40000010100 */
[C---:B------:R-:W-:Y:S01]  /*2670*/  IMAD.U32 R24, R20.reuse, 0x10000, RZ ;  /* 0x0001000014187824 */ /* 0x040fe200078e00ff */
[----:B------:R-:W-:Y:S01]  /*2680*/  @!P0 PRMT R18, R20, 0x7632, R18 ;  /* 0x0000763214128816 */ /* 0x000fe20000000012 */
[----:B------:R-:W-:Y:S01]  /*2690*/  FMUL.FTZ R21, R21, R6 ;  /* 0x0000000615157220 */ /* 0x000fe20000410000 */
[----:B------:R-:W-:Y:S02]  /*26a0*/  PRMT R20, RZ, 0x7610, R20 ;  /* 0x00007610ff147816 */ /* 0x000fe40000000014 */
[C---:B------:R-:W-:Y:S01]  /*26b0*/  SHF.L.U32 R25, R18.reuse, 0x10, RZ ;  /* 0x0000001012197819 */ /* 0x040fe200000006ff */
[----:B------:R-:W-:Y:S01]  /*26c0*/  FFMA.FTZ R26, R21, R5, R2 ;  /* 0x00000005151a7223 */ /* 0x000fe20000010002 */
[----:B------:R-:W-:-:S03]  /*26d0*/  @!P0 PRMT R20, R18, 0x7632, R20 ;  /* 0x0000763212148816 */ /* 0x000fc60000000014 */
[----:B------:R-:W-:Y:S01]  /*26e0*/  FMUL.FTZ R27, R26, -1.4426950216293334961 ;  /* 0xbfb8aa3b1a1b7820 */ /* 0x000fe20000410000 */
[----:B------:R-:W-:Y:S01]  /*26f0*/  FADD.FTZ R25, -R4, R25 ;  /* 0x0000001904197221 */ /* 0x000fe20000010100 */
[----:B------:R-:W-:-:S04]  /*2700*/  IMAD.U32 R20, R20, 0x10000, RZ ;  /* 0x0001000014147824 */ /* 0x000fc800078e00ff */
        /* <DEDUP_REMOVED lines=16> */
[----:B------:R-:W-:-:S03]  /*2810*/  FMUL.FTZ R20, R20, R27 ;  /* 0x0000001b14147220 */ /* 0x000fc60000410000 */
[----:B------:R-:W-:Y:S01]  /*2820*/  FFMA.FTZ R25, R25, R28, 1 ;  /* 0x3f80000019197423 */ /* 0x000fe2000001001c */
[C---:B------:R-:W-:Y:S01]  /*2830*/  FADD.FTZ R28, R19.reuse, R8 ;  /* 0x00000008131c7221 */ /* 0x040fe20000010000 */
[----:B------:R-:W-:Y:S02]  /*2840*/  FMUL.FTZ R8, R19, R0 ;  /* 0x0000000013087220 */ /* 0x000fe40000410000 */
[----:B------:R-:W-:Y:S02]  /*2850*/  FMUL.FTZ R25, R20, R25 ;  /* 0x0000001914197220 */ /* 0x000fe40000410000 */
[----:B------:R-:W-:Y:S01]  /*2860*/  FFMA.FTZ R23, R22, R8, R23 ;  /* 0x0000000816177223 */ /* 0x000fe20000010017 */
[----:B------:R-:W-:Y:S01]  /*2870*/  FADD.FTZ R29, R8, R10 ;  /* 0x0000000a081d7221 */ /* 0x000fe20000010000 */
[----:B------:R-:W-:Y:S01]  /*2880*/  FMUL.FTZ R8, R18, R5 ;  /* 0x0000000512087220 */ /* 0x000fe20000410000 */
[----:B------:R-:W-:Y:S01]  /*2890*/  FMUL.FTZ R19, R25, R0 ;  /* 0x0000000019137220 */ /* 0x000fe20000410000 */
[----:B------:R-:W-:-:S02]  /*28a0*/  FFMA.FTZ R11, R24, R25, R11 ;  /* 0x00000019180b7223 */ /* 0x000fc4000001000b */
[----:B------:R-:W-:Y:S01]  /*28b0*/  FFMA.FTZ R10, R21, R8, R23 ;  /* 0x00000008150a7223 */ /* 0x000fe20000010017 */
[----:B------:R-:W-:Y:S01]  /*28c0*/  FADD.FTZ R18, R29, R8 ;  /* 0x000000081d127221 */ /* 0x000fe20000010000 */
[----:B------:R-:W-:Y:S02]  /*28d0*/  FADD.FTZ R8, R28, R25 ;  /* 0x000000191c087221 */ /* 0x000fe40000010000 */
[----:B------:R-:W-:Y:S01]  /*28e0*/  FFMA.FTZ R24, R24, R19, R10 ;  /* 0x0000001318187223 */ /* 0x000fe2000001000a */
[----:B------:R-:W-:Y:S01]  /*28f0*/  FADD.FTZ R10, R19, R18 ;  /* 0x00000012130a7221 */ /* 0x000fe20000010000 */
[----:B------:R-:W-:Y:S06]  /*2900*/  @P1 BRA `(.L_x_3026) ;  /* 0xfffffff400fc1947 */ /* 0x000fec000383ffff */
.L_x_3018:
[----:B------:R-:W0:Y:S01]  /*2910*/  S2R R0, SR_TID.X ;  /* 0x0000000000007919 */ /* 0x000e220000002100 */
[----:B------:R-:W2:Y:S01]  /*2920*/  LDCU UR4, c[0x0][0x424] ;  /* 0x00008480ff0477ac */ /* 0x000ea20008000800 */
[----:B------:R-:W-:Y:S01]  /*2930*/  IADD3 R2, PT, PT, -R7, RZ, RZ ;  /* 0x000000ff07027210 */ /* 0x000fe20007ffe1ff */
[----:B------:R-:W3:Y:S01]  /*2940*/  S2R R4, SR_CgaCtaId ;  /* 0x0000000000047919 */ /* 0x000ee20000008800 */
[----:B------:R-:W-:Y:S01]  /*2950*/  MOV R3, 0x400 ;  /* 0x0000040000037802 */ /* 0x000fe20000000f00 */
[----:B0-----:R-:W-:-:S04]  /*2960*/  IMAD.SHL.U32 R5, R0, 0x2, RZ ;  /* 0x0000000200057824 */ /* 0x001fc800078e00ff */
[----:B--2---:R-:W-:Y:S01]  /*2970*/  IMAD R2, R2, UR4, R5 ;  /* 0x0000000402027c24 */ /* 0x004fe2000f8e0205 */
[----:B---3--:R-:W-:-:S04]  /*2980*/  LEA R3, R4, R3, 0x18 ;  /* 0x0000000304037211 */ /* 0x008fc800078ec0ff */
        /* <DEDUP_REMOVED lines=10> */
[----:B------:R-:W-:-:S04]  /*2a30*/  UMOV UR4, 0xffffffff ;  /* 0xffffffff00047882 */ /* 0x000fc80000000000 */
[----:B------:R-:W-:Y:S04]  /*2a40*/  LDS R4, [R24+0x14] ;  /* 0x0000140018047984 */ /* 0x000fe80000000800 */
[----:B------:R-:W0:Y:S04]  /*2a50*/  LDS R5, [R24+0x20] ;  /* 0x0000200018057984 */ /* 0x000e280000000800 */
[----:B------:R-:W2:Y:S04]  /*2a60*/  LDS R2, [R24+0x1c] ;  /* 0x00001c0018027984 */ /* 0x000ea80000000800 */
[----:B-1----:R-:W-:Y:S04]  /*2a70*/  LDS R6, [R24+0x18] ;  /* 0x0000180018067984 */ /* 0x002fe80000000800 */
[----:B------:R-:W1:Y:S04]  /*2a80*/  LDS R13, [R24+0x24] ;  /* 0x00002400180d7984 */ /* 0x000e680000000800 */
[----:B------:R-:W3:Y:S04]  /*2a90*/  LDS R10, [R24+0x2c] ;  /* 0x00002c00180a7984 */ /* 0x000ee80000000800 */
[----:B------:R-:W4:Y:S04]  /*2aa0*/  LDS R15, [R24+0x28] ;  /* 0x00002800180f7984 */ /* 0x000f280000000800 */
[----:B------:R-:W5:Y:S04]  /*2ab0*/  LDS R12, [R24+0x30] ;  /* 0x00003000180c7984 */ /* 0x000f680000000800 */
[----:B------:R-:W5:Y:S04]  /*2ac0*/  LDS R17, [R24+0x38] ;  /* 0x0000380018117984 */ /* 0x000f680000000800 */
[----:B------:R-:W5:Y:S04]  /*2ad0*/  LDS R16, [R24+0x34] ;  /* 0x0000340018107984 */ /* 0x000f680000000800 */
[----:B------:R-:W5:Y:S04]  /*2ae0*/  LDS R19, [R24+0x3c] ;  /* 0x00003c0018137984 */ /* 0x000f680000000800 */
[----:B------:R-:W5:Y:S01]  /*2af0*/  LDS R18, [R24+0x44] ;  /* 0x0000440018127984 */ /* 0x000f620000000800 */
[----:B0-----:R-:W-:-:S03]  /*2b00*/  FADD.FTZ R26, R4, R5 ;  /* 0x00000005041a7221 */ /* 0x001fc60000010000 */
[----:B------:R-:W0:Y:S01]  /*2b10*/  LDS R22, [R24+0x10] ;  /* 0x0000100018167984 */ /* 0x000e220000000800 */
[----:B--2---:R-:W-:-:S03]  /*2b20*/  ISETP.NE.AND P1, PT, R2, RZ, PT ;  /* 0x000000ff0200720c */ /* 0x004fc60003f25270 */
[----:B------:R-:W2:Y:S01]  /*2b30*/  LDS R21, [R24+0x40] ;  /* 0x0000400018157984 */ /* 0x000ea20000000800 */
[----:B------:R-:W-:-:S03]  /*2b40*/  FSEL R23, R26, R5, !P1 ;  /* 0x000000051a177208 */ /* 0x000fc60004800000 */
[----:B------:R5:W2:Y:S01]  /*2b50*/  LDS R20, [R24+0x48] ;  /* 0x0000480018147984 */ /* 0x000aa20000000800 */
[----:B-1----:R-:W-:Y:S01]  /*2b60*/  FADD.FTZ R28, R6, R13 ;  /* 0x0000000d061c7221 */ /* 0x002fe20000010000 */
[----:B---3--:R-:W-:-:S04]  /*2b70*/  FADD.FTZ R27, R10, R23 ;  /* 0x000000170a1b7221 */ /* 0x008fc80000010000 */
[----:B------:R-:W-:Y:S01]  /*2b80*/  FSEL R25, R28, R13, !P1 ;  /* 0x0000000d1c197208 */ /* 0x000fe20004800000 */
[----:B------:R-:W1:Y:S01]  /*2b90*/  S2R R23, SR_LANEID ;  /* 0x0000000000177919 */ /* 0x000e620000000000 */
        /* <DEDUP_REMOVED lines=10> */
[----:B0-----:R-:W-:Y:S02]  /*2c40*/  IADD3 R24, PT, PT, R15, R2, R22 ;  /* 0x000000020f187210 */ /* 0x001fe40007ffe016 */
[C---:B--2---:R-:W-:Y:S02]  /*2c50*/  ISETP.NE.AND P4, PT, R21.reuse, RZ, PT ;  /* 0x000000ff1500720c */ /* 0x044fe40003f85270 */
[----:B------:R-:W-:Y:S01]  /*2c60*/  IADD3 R28, PT, PT, R21, R24, R16 ;  /* 0x00000018151c7210 */ /* 0x000fe20007ffe010 */
[----:B------:R-:W-:Y:S01]  /*2c70*/  FADD.FTZ R27, R20, R27 ;  /* 0x0000001b141b7221 */ /* 0x000fe20000010000 */
[----:B------:R-:W-:-:S04]  /*2c80*/  FSEL R24, R25, R18, !P4 ;  /* 0x0000001219187208 */ /* 0x000fc80006000000 */
[----:B------:R-:W-:Y:S01]  /*2c90*/  FSEL R25, R27, R20, !P4 ;  /* 0x000000141b197208 */ /* 0x000fe20006000000 */
[----:B-1----:R-:W-:Y:S06]  /*2ca0*/  BRA.DIV UR4, `(.L_x_3028) ;  /* 0x0000000a04887947 */ /* 0x002fec000b800000 */
[----:B------:R-:W0:Y:S01]  /*2cb0*/  SHFL.UP PT, R27, R24, 0x1, RZ ;  /* 0x04200000181b7989 */ /* 0x000e2200000e00ff */
[C---:B------:R-:W-:Y:S02]  /*2cc0*/  ISETP.GE.AND P5, PT, R23.reuse, 0x1, PT ;  /* 0x000000011700780c */ /* 0x040fe40003fa6270 */
[----:B------:R-:W-:Y:S01]  /*2cd0*/  ISETP.NE.AND P0, PT, R28, RZ, PT ;  /* 0x000000ff1c00720c */ /* 0x000fe20003f05270 */
[----:B------:R-:W1:Y:S01]  /*2ce0*/  SHFL.UP PT, R30, R25, 0x1, RZ ;  /* 0x04200000191e7989 */ /* 0x000e6200000e00ff */
[----:B------:R-:W-:-:S03]  /*2cf0*/  ISETP.GE.AND P6, PT, R23, 0x8, PT ;  /* 0x000000081700780c */ /* 0x000fc60003fc6270 */
[----:B------:R-:W2:Y:S01]  /*2d00*/  SHFL.UP PT, R26, R28, 0x1, RZ ;  /* 0x042000001c1a7989 */ /* 0x000ea200000e00ff */
[----:B0-----:R-:W-:Y:S01]  /*2d10*/  FADD.FTZ R27, R24, R27 ;  /* 0x0000001b181b7221 */ /* 0x001fe20000010000 */
[----:B-1----:R-:W-:-:S04]  /*2d20*/  FADD.FTZ R30, R25, R30 ;  /* 0x0000001e191e7221 */ /* 0x002fc80000010000 */
[----:B------:R-:W-:Y:S02]  /*2d30*/  @P5 FSEL R24, R27, R24, !P0 ;  /* 0x000000181b185208 */ /* 0x000fe40004000000 */
[----:B--2---:R-:W-:-:S03]  /*2d40*/  SEL R27, R26, RZ, P5 ;  /* 0x000000ff1a1b7207 */ /* 0x004fc60002800000 */
[----:B------:R-:W0:Y:S01]  /*2d50*/  SHFL.UP PT, R29, R24, 0x2, RZ ;  /* 0x04400000181d7989 */ /* 0x000e2200000e00ff */
[----:B------:R-:W-:Y:S02]  /*2d60*/  @P5 FSEL R25, R30, R25, !P0 ;  /* 0x000000191e195208 */ /* 0x000fe40004000000 */
[----:B------:R-:W-:Y:S02]  /*2d70*/  ISETP.GE.AND P5, PT, R23, 0x2, PT ;  /* 0x000000021700780c */ /* 0x000fe40003fa6270 */
[----:B------:R-:W-:Y:S02]  /*2d80*/  IADD3 R26, PT, PT, R28, R27, RZ ;  /* 0x0000001b1c1a7210 */ /* 0x000fe40007ffe0ff */
[----:B------:R-:W1:Y:S02]  /*2d90*/  SHFL.UP PT, R28, R25, 0x2, RZ ;  /* 0x04400000191c7989 */ /* 0x000e6400000e00ff */
[----:B------:R-:W-:Y:S02]  /*2da0*/  ISETP.NE.AND P0, PT, R26, RZ, PT ;  /* 0x000000ff1a00720c */ /* 0x000fe40003f05270 */
[----:B------:R-:W2:Y:S01]  /*2db0*/  SHFL.UP PT, R27, R26, 0x2, RZ ;  /* 0x044000001a1b7989 */ /* 0x000ea200000e00ff */
[----:B0-----:R-:W-:-:S05]  /*2dc0*/  FADD.FTZ R29, R24, R29 ;  /* 0x0000001d181d7221 */ /* 0x001fca0000010000 */
[----:B------:R-:W-:Y:S01]  /*2dd0*/  @P5 FSEL R24, R29, R24, !P0 ;  /* 0x000000181d185208 */ /* 0x000fe20004000000 */
[----:B-1----:R-:W-:-:S04]  /*2de0*/  FADD.FTZ R28, R25, R28 ;  /* 0x0000001c191c7221 */ /* 0x002fc80000010000 */
[----:B------:R-:W0:Y:S01]  /*2df0*/  SHFL.UP PT, R29, R24, 0x4, RZ ;  /* 0x04800000181d7989 */ /* 0x000e2200000e00ff */
[----:B--2---:R-:W-:Y:S02]  /*2e00*/  SEL R27, R27, RZ, P5 ;  /* 0x000000ff1b1b7207 */ /* 0x004fe40002800000 */
[----:B------:R-:W-:Y:S02]  /*2e10*/  @P5 FSEL R25, R28, R25, !P0 ;  /* 0x000000191c195208 */ /* 0x000fe40004000000 */
[----:B------:R-:W-:Y:S01]  /*2e20*/  ISETP.GE.AND P5, PT, R23, 0x4, PT ;  /* 0x000000041700780c */ /* 0x000fe20003fa6270 */
[----:B------:R-:W-:Y:S02]  /*2e30*/  IMAD.IADD R27, R26, 0x1, R27 ;  /* 0x000000011a1b7824 */ /* 0x000fe400078e021b */
[----:B------:R-:W1:Y:S03]  /*2e40*/  SHFL.UP PT, R28, R25, 0x4, RZ ;  /* 0x04800000191c7989 */ /* 0x000e6600000e00ff */
[----:B------:R-:W-:Y:S01]  /*2e50*/  ISETP.NE.AND P0, PT, R27, RZ, PT ;  /* 0x000000ff1b00720c */ /* 0x000fe20003f05270 */
[----:B------:R-:W2:Y:S01]  /*2e60*/  SHFL.UP PT, R26, R27, 0x4, RZ ;  /* 0x048000001b1a7989 */ /* 0x000ea200000e00ff */
[----:B0-----:R-:W-:-:S05]  /*2e70*/  FADD.FTZ R29, R24, R29 ;  /* 0x0000001d181d7221 */ /* 0x001fca0000010000 */
[----:B------:R-:W-:Y:S01]  /*2e80*/  @P5 FSEL R24, R29, R24, !P0 ;  /* 0x000000181d185208 */ /* 0x000fe20004000000 */
[----:B-1----:R-:W-:-:S04]  /*2e90*/  FADD.FTZ R28, R25, R28 ;  /* 0x0000001c191c7221 */ /* 0x002fc80000010000 */
[----:B------:R-:W0:Y:S01]  /*2ea0*/  SHFL.UP PT, R29, R24, 0x8, RZ ;  /* 0x05000000181d7989 */ /* 0x000e2200000e00ff */
[----:B--2---:R-:W-:Y:S02]  /*2eb0*/  SEL R26, R26, RZ, P5 ;  /* 0x000000ff1a1a7207 */ /* 0x004fe40002800000 */
[----:B------:R-:W-:Y:S02]  /*2ec0*/  @P5 FSEL R25, R28, R25, !P0 ;  /* 0x000000191c195208 */ /* 0x000fe40004000000 */
[----:B------:R-:W-:Y:S02]  /*2ed0*/  IADD3 R26, PT, PT, R27, R26, RZ ;  /* 0x0000001a1b1a7210 */ /* 0x000fe40007ffe0ff */
[----:B------:R-:W-:Y:S01]  /*2ee0*/  ISETP.GE.AND P0, PT, R23, 0x10, PT ;  /* 0x000000101700780c */ /* 0x000fe20003f06270 */
[----:B------:R-:W1:Y:S01]  /*2ef0*/  SHFL.UP PT, R28, R25, 0x8, RZ ;  /* 0x05000000191c7989 */ /* 0x000e6200000e00ff */
[----:B------:R-:W-:-:S03]  /*2f00*/  ISETP.NE.AND P5, PT, R26, RZ, PT ;  /* 0x000000ff1a00720c */ /* 0x000fc60003fa5270 */
[----:B------:R-:W2:Y:S01]  /*2f10*/  SHFL.UP PT, R27, R26, 0x8, RZ ;  /* 0x050000001a1b7989 */ /* 0x000ea200000e00ff */
[----:B0-----:R-:W-:-:S05]  /*2f20*/  FADD.FTZ R29, R24, R29 ;  /* 0x0000001d181d7221 */ /* 0x001fca0000010000 */
[----:B------:R-:W-:Y:S01]  /*2f30*/  @P6 FSEL R24, R29, R24, !P5 ;  /* 0x000000181d186208 */ /* 0x000fe20006800000 */
[----:B-1----:R-:W-:-:S04]  /*2f40*/  FADD.FTZ R28, R25, R28 ;  /* 0x0000001c191c7221 */ /* 0x002fc80000010000 */
[----:B------:R-:W0:Y:S01]  /*2f50*/  SHFL.UP PT, R23, R24, 0x10, RZ ;  /* 0x0600000018177989 */ /* 0x000e2200000e00ff */
[----:B--2---:R-:W-:Y:S02]  /*2f60*/  SEL R27, R27, RZ, P6 ;  /* 0x000000ff1b1b7207 */ /* 0x004fe40003000000 */
[----:B------:R-:W-:-:S03]  /*2f70*/  @P6 FSEL R25, R28, R25, !P5 ;  /* 0x000000191c196208 */ /* 0x000fc60006800000 */
[----:B------:R-:W-:-:S05]  /*2f80*/  IMAD.IADD R27, R26, 0x1, R27 ;  /* 0x000000011a1b7824 */ /* 0x000fca00078e021b */
[----:B------:R-:W-:Y:S01]  /*2f90*/  ISETP.NE.AND P5, PT, R27, RZ, PT ;  /* 0x000000ff1b00720c */ /* 0x000fe20003fa5270 */
[----:B0-----:R-:W-:-:S05]  /*2fa0*/  FADD.FTZ R23, R24, R23 ;  /* 0x0000001718177221 */ /* 0x001fca0000010000 */
[----:B------:R-:W-:Y:S02]  /*2fb0*/  @P0 FSEL R24, R23, R24, !P5 ;  /* 0x0000001817180208 */ /* 0x000fe40006800000 */
[----:B------:R-:W0:Y:S02]  /*2fc0*/  SHFL.UP PT, R23, R27, 0x10, RZ ;  /* 0x060000001b177989 */ /* 0x000e2400000e00ff */
[----:B0-----:R-:W-:Y:S02]  /*2fd0*/  SEL R26, R23, RZ, P0 ;  /* 0x000000ff171a7207 */ /* 0x001fe40000000000 */
[----:B------:R-:W-:Y:S02]  /*2fe0*/  SHFL.UP PT, R23, R24, 0x1, RZ ;  /* 0x0420000018177989 */ /* 0x000fe400000e00ff */
[----:B------:R-:W-:Y:S02]  /*2ff0*/  IADD3 R28, PT, PT, R27, R26, RZ ;  /* 0x0000001a1b1c7210 */ /* 0x000fe40007ffe0ff */
[----:B------:R-:W0:Y:S04]  /*3000*/  SHFL.UP PT, R26, R25, 0x10, RZ ;  /* 0x06000000191a7989 */ /* 0x000e2800000e00ff */
[----:B------:R-:W1:Y:S01]  /*3010*/  SHFL.UP PT, R28, R28, 0x1, RZ ;  /* 0x042000001c1c7989 */ /* 0x000e6200000e00ff */
[----:B0-----:R-:W-:-:S05]  /*3020*/  FADD.FTZ R26, R25, R26 ;  /* 0x0000001a191a7221 */ /* 0x001fca0000010000 */
[----:B------:R-:W-:-:S05]  /*3030*/  @P0 FSEL R25, R26, R25, !P5 ;  /* 0x000000191a190208 */ /* 0x000fca0006800000 */
[----:B-1----:R0:W2:Y:S02]  /*3040*/  SHFL.UP PT, R26, R25, 0x1, RZ ;  /* 0x04200000191a7989 */ /* 0x0020a400000e00ff */
.L_x_3049:
[----:B------:R-:W-:Y:S02]  /*3050*/  ISETP.NE.AND P5, PT, R0, RZ, PT ;  /* 0x000000ff0000720c */ /* 0x000fe40003fa5270 */
[----:B------:R-:W1:Y:S01]  /*3060*/  S2R R0, SR_TID.X ;  /* 0x0000000000007919 */ /* 0x000e620000002100 */
[----:B------:R-:W-:-:S10]  /*3070*/  PLOP3.LUT P0, PT, PT, PT, PT, 0x80, 0x8 ;  /* 0x000000000008781c */ /* 0x000fd40003f0f070 */
[----:B------:R-:W-:Y:S01]  /*3080*/  @P5 ISETP.NE.AND P6, PT, R22, RZ, PT ;  /* 0x000000ff1600520c */ /* 0x000fe20003fc5270 */
[----:B------:R-:W-:-:S03]  /*3090*/  @P5 IMAD.IADD R22, R28, 0x1, R22 ;  /* 0x000000011c165824 */ /* 0x000fc600078e0216 */
[----:B------:R-:W-:Y:S02]  /*30a0*/  @P5 PLOP3.LUT P0, PT, P6, PT, PT, 0x80, 0x8 ;  /* 0x000000000008581c */ /* 0x000fe4000370f070 */
[----:B------:R-:W-:-:S05]  /*30b0*/  IADD3 R2, PT, PT, R2, R22, RZ ;  /* 0x0000001602027210 */ /* 0x000fca0007ffe0ff */
[----:B------:R-:W-:-:S05]  /*30c0*/  IMAD.IADD R15, R15, 0x1, R2 ;  /* 0x000000010f0f7824 */ /* 0x000fca00078e0202 */
[----:B------:R-:W-:Y:S01]  /*30d0*/  IADD3 R16, PT, PT, R16, R15, RZ ;  /* 0x0000000f10107210 */ /* 0x000fe20007ffe0ff */
[----:B------:R-:W-:Y:S01]  /*30e0*/  @!P0 FADD.FTZ R4, R23, R4 ;  /* 0x0000000417048221 */ /* 0x000fe20000010000 */
[----:B--2---:R-:W-:-:S03]  /*30f0*/  @!P0 FADD.FTZ R6, R26, R6 ;  /* 0x000000061a068221 */ /* 0x004fc60000010000 */
[----:B------:R-:W-:Y:S01]  /*3100*/  @!P1 FADD.FTZ R5, R5, R4 ;  /* 0x0000000405059221 */ /* 0x000fe20000010000 */
[----:B------:R-:W-:Y:S01]  /*3110*/  @!P1 FADD.FTZ R13, R13, R6 ;  /* 0x000000060d0d9221 */ /* 0x000fe20000010000 */
[----:B-1----:R-:W-:Y:S02]  /*3120*/  IMAD R23, R0, 0x30, R3 ;  /* 0x0000003000177824 */ /* 0x002fe400078e0203 */
[----:B------:R-:W-:Y:S01]  /*3130*/  @!P2 FADD.FTZ R10, R10, R5 ;  /* 0x000000050a0aa221 */ /* 0x000fe20000010000 */
[----:B------:R-:W-:Y:S01]  /*3140*/  @!P2 FADD.FTZ R12, R12, R13 ;  /* 0x0000000d0c0ca221 */ /* 0x000fe20000010000 */
[----:B------:R-:W-:Y:S01]  /*3150*/  IMAD.IADD R21, R21, 0x1, R16 ;  /* 0x0000000115157824 */ /* 0x000fe200078e0210 */
[----:B------:R2:W-:Y:S01]  /*3160*/  STS [R23+0x10], R22 ;  /* 0x0000101617007388 */ /* 0x0005e20000000800 */
[----:B------:R-:W-:Y:S01]  /*3170*/  @!P3 FADD.FTZ R17, R17, R10 ;  /* 0x0000000a1111b221 */ /* 0x000fe20000010000 */
[----:B------:R-:W-:Y:S02]  /*3180*/  @!P3 FADD.FTZ R19, R19, R12 ;  /* 0x0000000c1313b221 */ /* 0x000fe40000010000 */
[----:B------:R2:W-:Y:S01]  /*3190*/  STS [R23+0x1c], R2 ;  /* 0x00001c0217007388 */ /* 0x0005e20000000800 */
        /* <DEDUP_REMOVED lines=15> */
.L_x_3027:
[----:B--2---:R-:W2:Y:S01]  /*3290*/  S2R R13, SR_TID.X ;  /* 0x00000000000d7919 */ /* 0x004ea20000002100 */
[----:B------:R-:W3:Y:S01]  /*32a0*/  LDC R0, c[0x0][0x424] ;  /* 0x00010900ff007b82 */ /* 0x000ee20000000800 */
[----:B0-----:R-:W-:Y:S01]  /*32b0*/  IADD3 R2, PT, PT, -R7, RZ, RZ ;  /* 0x000000ff07027210 */ /* 0x001fe20007ffe1ff */
[----:B------:R-:W-:Y:S05]  /*32c0*/  WARPSYNC.ALL ;  /* 0x0000000000007948 */ /* 0x000fea0003800000 */
[----:B------:R-:W0:Y:S01]  /*32d0*/  S2R R17, SR_CgaCtaId ;  /* 0x0000000000117919 */ /* 0x000e220000008800 */
[----:B------:R-:W-:Y:S01]  /*32e0*/  MOV R16, 0x400 ;  /* 0x0000040000107802 */ /* 0x000fe20000000f00 */
[----:B--2---:R-:W-:-:S04]  /*32f0*/  IMAD.SHL.U32 R5, R13, 0x2, RZ ;  /* 0x000000020d057824 */ /* 0x004fc800078e00ff */
[C---:B---3--:R-:W-:Y:S01]  /*3300*/  IMAD R5, R0.reuse, R2, R5 ;  /* 0x0000000200057224 */ /* 0x048fe200078e0205 */
[----:B------:R-:W-:Y:S01]  /*3310*/  BAR.SYNC.DEFER_BLOCKING 0x0 ;  /* 0x0000000000007b1d */ /* 0x000fe20000010000 */
[----:B------:R-:W-:-:S04]  /*3320*/  IADD3 R0, PT, PT, R0, -0x2, RZ ;  /* 0xfffffffe00007810 */ /* 0x000fc80007ffe0ff */
[----:B------:R-:W-:-:S03]  /*3330*/  ISETP.NE.AND P2, PT, R5, R0, PT ;  /* 0x000000000500720c */ /* 0x000fc60003f45270 */
[----:B-1----:R-:W1:Y:S01]  /*3340*/  LDC R6, c[0x0][0x420] ;  /* 0x00010800ff067b82 */ /* 0x002e620000000800 */
[----:B------:R-:W2:Y:S01]  /*3350*/  LDCU.64 UR10, c[0x0][0x3f8] ;  /* 0x00007f00ff0a77ac */ /* 0x000ea20008000a00 */
[----:B------:R-:W-:Y:S06]  /*3360*/  BSSY.RECONVERGENT B0, `(.L_x_3029) ;  /* 0x000001f000007945 */ /* 0x000fec0003800200 */
[----:B------:R-:W3:Y:S02]  /*3370*/  LDC R15, c[0x0][0x410] ;  /* 0x00010400ff0f7b82 */ /* 0x000ee40000000800 */
[----:B------:R-:W-:-:S06]  /*3380*/  @!P2 VIADD R0, R16, 0x7a0 ;  /* 0x000007a01000a836 */ /* 0x000fcc0000000000 */
[----:B------:R-:W4:Y:S01]  /*3390*/  LDC R10, c[0x0][0x428] ;  /* 0x00010a00ff0a7b82 */ /* 0x000f220000000800 */
[----:B0-----:R-:W-:Y:S01]  /*33a0*/  @!P2 LEA R0, R17, R0, 0x18 ;  /* 0x000000001100a211 */ /* 0x001fe200078ec0ff */
[----:B------:R-:W-:Y:S03]  /*33b0*/  @!P2 LDS R5, [R3+0x18] ;  /* 0x000018000305a984 */ /* 0x000fe60000000800 */
[----:B------:R-:W-:Y:S01]  /*33c0*/  @!P2 LEA R0, R7, R0, 0x3 ;  /* 0x000000000700a211 */ /* 0x000fe200078e18ff */
[----:B------:R-:W0:Y:S01]  /*33d0*/  @!P2 LDS R4, [R3+0x14] ;  /* 0x000014000304a984 */ /* 0x000e220000000800 */
        /* <DEDUP_REMOVED lines=10> */
[----:B0-----:R-:W-:Y:S01]  /*3480*/  VIADD R0, R16, 0x7a0 ;  /* 0x000007a010007836 */ /* 0x001fe20000000000 */
[----:B------:R-:W0:Y:S01]  /*3490*/  LDC.64 R4, c[0x0][0x3d8] ;  /* 0x0000f600ff047b82 */ /* 0x000e220000000a00 */
[----:B------:R-:W-:-:S03]  /*34a0*/  USHF.L.U32 UR4, UR5, 0x1, URZ ;  /* 0x0000000105047899 */ /* 0x000fc600080006ff */
[----:B------:R-:W-:-:S03]  /*34b0*/  LEA R0, R17, R0, 0x18 ;  /* 0x0000000011007211 */ /* 0x000fc600078ec0ff */
[----:B------:R-:W-:Y:S01]  /*34c0*/  IMAD R3, R15, UR4, R15 ;  /* 0x000000040f037c24 */ /* 0x000fe2000f8e020f */
[----:B------:R-:W-:-:S03]  /*34d0*/  LEA R0, R13, R0, 0x3 ;  /* 0x000000000d007211 */ /* 0x000fc600078e18ff */
[----:B------:R-:W-:Y:S02]  /*34e0*/  IMAD.IADD R13, R2, 0x1, R3 ;  /* 0x00000001020d7824 */ /* 0x000fe400078e0203 */
[----:B------:R-:W1:Y:S01]  /*34f0*/  LDS.64 R6, [R0] ;  /* 0x0000000000067984 */ /* 0x000e620000000a00 */
[----:B------:R-:W-:-:S04]  /*3500*/  IMAD R3, R15, UR4, R2 ;  /* 0x000000040f037c24 */ /* 0x000fc8000f8e0202 */
[----:B0-----:R-:W-:-:S04]  /*3510*/  IMAD.WIDE R2, R3, 0x4, R4 ;  /* 0x0000000403027825 */ /* 0x001fc800078e0204 */
[----:B------:R-:W-:Y:S01]  /*3520*/  IMAD.WIDE R4, R13, 0x4, R4 ;  /* 0x000000040d047825 */ /* 0x000fe200078e0204 */
[----:B-1----:R1:W-:Y:S04]  /*3530*/  REDG.E.ADD.F32.FTZ.RN.STRONG.GPU desc[UR6][R2.64], R6 ;  /* 0x00000006020079a6 */ /* 0x0023e8000c12f306 */
[----:B------:R1:W-:Y:S02]  /*3540*/  REDG.E.ADD.F32.FTZ.RN.STRONG.GPU desc[UR6][R4.64], R7 ;  /* 0x00000007040079a6 */ /* 0x0003e4000c12f306 */
.L_x_3030:
[----:B------:R-:W-:Y:S05]  /*3550*/  BSYNC.RECONVERGENT B0 ;  /* 0x0000000000007941 */ /* 0x000fea0003800200 */
.L_x_3029:
        /* <DEDUP_REMOVED lines=23> */
.L_x_3028:
[----:B------:R-:W-:Y:S01]  /*36d0*/  HFMA2 R34, -RZ, RZ, 0, 0 ;  /* 0x00000000ff227431 */ /* 0x000fe200000001ff */
[----:B------:R-:W-:Y:S01]  /*36e0*/  MOV R32, R28 ;  /* 0x0000001c00207202 */ /* 0x000fe20000000f00 */
[----:B------:R-:W-:Y:S01]  /*36f0*/  IMAD.MOV.U32 R33, RZ, RZ, 0x1 ;  /* 0x00000001ff217424 */ /* 0x000fe200078e00ff */
[----:B------:R-:W-:Y:S01]  /*3700*/  ISETP.GE.AND P6, PT, R23, 0x1, PT ;  /* 0x000000011700780c */ /* 0x000fe20003fc6270 */
[----:B------:R-:W-:Y:S01]  /*3710*/  IMAD.MOV.U32 R31, RZ, RZ, -0x1 ;  /* 0xffffffffff1f7424 */ /* 0x000fe200078e00ff */
[----:B------:R-:W-:-:S13]  /*3720*/  ISETP.NE.AND P5, PT, R28, RZ, PT ;  /* 0x000000ff1c00720c */ /* 0x000fda0003fa5270 */
[----:B------:R-:W-:Y:S05]  /*3730*/  WARPSYNC.COLLECTIVE R31, `(.L_x_3031) ;  /* 0x000000001f087348 */ /* 0x000fea0003c00000 */
[----:B------:R0:W1:Y:S02]  /*3740*/  SHFL.UP P0, R29, R32, R33, R34 ;  /* 0x04000021201d7389 */ /* 0x0000640000000022 */
[----:B01----:R-:W-:Y:S05]  /*3750*/  ENDCOLLECTIVE ;  /* 0x000000000000791b */ /* 0x003fea0003800000 */
.L_x_3031:
[----:B------:R-:W-:Y:S02]  /*3760*/  MOV R32, R24 ;  /* 0x0000001800207202 */ /* 0x000fe40000000f00 */
[----:B------:R-:W-:-:S07]  /*3770*/  MOV R26, R29 ;  /* 0x0000001d001a7202 */ /* 0x000fce0000000f00 */
[----:B------:R-:W-:Y:S05]  /*3780*/  WARPSYNC.COLLECTIVE R31, `(.L_x_3032) ;  /* 0x000000001f087348 */ /* 0x000fea0003c00000 */
[----:B------:R0:W1:Y:S02]  /*3790*/  SHFL.UP P0, R29, R32, R33, R34 ;  /* 0x04000021201d7389 */ /* 0x0000640000000022 */
[----:B01----:R-:W-:Y:S05]  /*37a0*/  ENDCOLLECTIVE ;  /* 0x000000000000791b */ /* 0x003fea0003800000 */
.L_x_3032:
[----:B------:R-:W-:-:S05]  /*37b0*/  SEL R27, R26, RZ, P6 ;  /* 0x000000ff1a1b7207 */ /* 0x000fca0003000000 */
[----:B------:R-:W-:Y:S01]  /*37c0*/  IMAD.IADD R26, R28, 0x1, R27 ;  /* 0x000000011c1a7824 */ /* 0x000fe200078e021b */
[----:B------:R-:W-:Y:S01]  /*37d0*/  MOV R32, R25 ;  /* 0x0000001900207202 */ /* 0x000fe20000000f00 */
[----:B------:R-:W-:-:S07]  /*37e0*/  IMAD.MOV.U32 R27, RZ, RZ, R29 ;  /* 0x000000ffff1b7224 */ /* 0x000fce00078e001d */
[----:B------:R-:W-:Y:S05]  /*37f0*/  WARPSYNC.COLLECTIVE R31, `(.L_x_3033) ;  /* 0x000000001f087348 */ /* 0x000fea0003c00000 */
[----:B------:R0:W1:Y:S02]  /*3800*/  SHFL.UP P0, R29, R32, R33, R34 ;  /* 0x04000021201d7389 */ /* 0x0000640000000022 */
[----:B01----:R-:W-:Y:S05]  /*3810*/  ENDCOLLECTIVE ;  /* 0x000000000000791b */ /* 0x003fea0003800000 */
.L_x_3033:
        /* <DEDUP_REMOVED lines=8> */
.L_x_3034:
        /* <DEDUP_REMOVED lines=9> */
.L_x_3035:
        /* <DEDUP_REMOVED lines=8> */
.L_x_3036:
[----:B------:R-:W-:Y:S01]  /*39b0*/  HFMA2 R33, -RZ, RZ, 0, 2.384185791015625e-07 ;  /* 0x00000004ff217431 */ /* 0x000fe200000001ff */
[----:B------:R-:W-:Y:S01]  /*39c0*/  MOV R32, R27 ;  /* 0x0000001b00207202 */ /* 0x000fe20000000f00 */
[----:B------:R-:W-:-:S07]  /*39d0*/  IMAD.MOV.U32 R28, RZ, RZ, R29 ;  /* 0x000000ffff1c7224 */ /* 0x000fce00078e001d */
[----:B------:R-:W-:Y:S05]  /*39e0*/  WARPSYNC.COLLECTIVE R31, `(.L_x_3037) ;  /* 0x000000001f087348 */ /* 0x000fea0003c00000 */
[----:B------:R0:W1:Y:S02]  /*39f0*/  SHFL.UP P0, R29, R32, R33, R34 ;  /* 0x04000021201d7389 */ /* 0x0000640000000022 */
[----:B01----:R-:W-:Y:S05]  /*3a00*/  ENDCOLLECTIVE ;  /* 0x000000000000791b */ /* 0x003fea0003800000 */
.L_x_3037:
        /* <DEDUP_REMOVED lines=9> */
.L_x_3038:
        /* <DEDUP_REMOVED lines=8> */
.L_x_3039:
[----:B------:R-:W-:Y:S01]  /*3b20*/  MOV R32, R26 ;  /* 0x0000001a00207202 */ /* 0x000fe20000000f00 */
[----:B------:R-:W-:Y:S01]  /*3b30*/  IMAD.MOV.U32 R33, RZ, RZ, 0x8 ;  /* 0x00000008ff217424 */ /* 0x000fe200078e00ff */
[----:B------:R-:W-:-:S07]  /*3b40*/  MOV R28, R29 ;  /* 0x0000001d001c7202 */ /* 0x000fce0000000f00 */
[----:B------:R-:W-:Y:S05]  /*3b50*/  WARPSYNC.COLLECTIVE R31, `(.L_x_3040) ;  /* 0x000000001f087348 */ /* 0x000fea0003c00000 */
[----:B------:R0:W1:Y:S02]  /*3b60*/  SHFL.UP P0, R29, R32, R33, R34 ;  /* 0x04000021201d7389 */ /* 0x0000640000000022 */
[----:B01----:R-:W-:Y:S05]  /*3b70*/  ENDCOLLECTIVE ;  /* 0x000000000000791b */ /* 0x003fea0003800000 */
.L_x_3040:
[----:B------:R-:W-:-:S05]  /*3b80*/  FADD.FTZ R28, R25, R28 ;  /* 0x0000001c191c7221 */ /* 0x000fca0000010000 */
[----:B------:R-:W-:Y:S02]  /*3b90*/  @P6 FSEL R25, R28, R25, !P5 ;  /* 0x000000191c196208 */ /* 0x000fe40006800000 */
[----:B------:R-:W-:Y:S02]  /*3ba0*/  ISETP.NE.AND P5, PT, R26, RZ, PT ;  /* 0x000000ff1a00720c */ /* 0x000fe40003fa5270 */
[----:B------:R-:W-:Y:S01]  /*3bb0*/  ISETP.GE.AND P6, PT, R23, 0x8, PT ;  /* 0x000000081700780c */ /* 0x000fe20003fc6270 */
[----:B------:R-:W-:Y:S01]  /*3bc0*/  IMAD.MOV.U32 R32, RZ, RZ, R24 ;  /* 0x000000ffff207224 */ /* 0x000fe200078e0018 */
[----:B------:R-:W-:-:S11]  /*3bd0*/  MOV R27, R29 ;  /* 0x0000001d001b7202 */ /* 0x000fd60000000f00 */
[----:B------:R-:W-:Y:S05]  /*3be0*/  WARPSYNC.COLLECTIVE R31, `(.L_x_3041) ;  /* 0x000000001f087348 */ /* 0x000fea0003c00000 */
[----:B------:R0:W1:Y:S02]  /*3bf0*/  SHFL.UP P0, R29, R32, R33, R34 ;  /* 0x04000021201d7389 */ /* 0x0000640000000022 */
[----:B01----:R-:W-:Y:S05]  /*3c00*/  ENDCOLLECTIVE ;  /* 0x000000000000791b */ /* 0x003fea0003800000 */
.L_x_3041:
        /* <DEDUP_REMOVED lines=10> */
.L_x_3042:
[----:B------:R-:W-:Y:S02]  /*3cb0*/  HFMA2 R33, -RZ, RZ, 0, 9.5367431640625e-07 ;  /* 0x00000010ff217431 */ /* 0x000fe400000001ff */
        /* <DEDUP_REMOVED lines=8> */
.L_x_3043:
[----:B------:R-:W-:Y:S02]  /*3d40*/  ISETP.NE.AND P5, PT, R27, RZ, PT ;  /* 0x000000ff1b00720c */ /* 0x000fe40003fa5270 */
[----:B------:R-:W-:Y:S02]  /*3d50*/  MOV R32, R24 ;  /* 0x0000001800207202 */ /* 0x000fe40000000f00 */
[----:B------:R-:W-:-:S09]  /*3d60*/  MOV R23, R29 ;  /* 0x0000001d00177202 */ /* 0x000fd20000000f00 */
[----:B------:R-:W-:Y:S05]  /*3d70*/  WARPSYNC.COLLECTIVE R31, `(.L_x_3044) ;  /* 0x000000001f087348 */ /* 0x000fea0003c00000 */
[----:B------:R0:W1:Y:S02]  /*3d80*/  SHFL.UP P0, R29, R32, R33, R34 ;  /* 0x04000021201d7389 */ /* 0x0000640000000022 */
[----:B01----:R-:W-:Y:S05]  /*3d90*/  ENDCOLLECTIVE ;  /* 0x000000000000791b */ /* 0x003fea0003800000 */
.L_x_3044:
[----:B------:R-:W-:-:S05]  /*3da0*/  SEL R28, R23, RZ, P6 ;  /* 0x000000ff171c7207 */ /* 0x000fca0003000000 */
[----:B------:R-:W-:Y:S02]  /*3db0*/  IMAD.IADD R28, R27, 0x1, R28 ;  /* 0x000000011b1c7824 */ /* 0x000fe400078e021c */
[----:B------:R-:W-:Y:S01]  /*3dc0*/  IMAD.MOV.U32 R32, RZ, RZ, R25 ;  /* 0x000000ffff207224 */ /* 0x000fe200078e0019 */
[----:B------:R-:W-:-:S07]  /*3dd0*/  MOV R23, R29 ;  /* 0x0000001d00177202 */ /* 0x000fce0000000f00 */
[----:B------:R-:W-:Y:S05]  /*3de0*/  WARPSYNC.COLLECTIVE R31, `(.L_x_3045) ;  /* 0x000000001f087348 */ /* 0x000fea0003c00000 */
[----:B------:R0:W1:Y:S02]  /*3df0*/  SHFL.UP P0, R29, R32, R33, R34 ;  /* 0x04000021201d7389 */ /* 0x0000640000000022 */
[----:B01----:R-:W-:Y:S05]  /*3e00*/  ENDCOLLECTIVE ;  /* 0x000000000000791b */ /* 0x003fea0003800000 */
.L_x_3045:
        /* <DEDUP_REMOVED lines=8> */
.L_x_3046:
[----:B------:R-:W-:-:S05]  /*3e90*/  FADD.FTZ R26, R25, R26 ;  /* 0x0000001a191a7221 */ /* 0x000fca0000010000 */
[----:B------:R-:W-:Y:S02]  /*3ea0*/  @P6 FSEL R25, R26, R25, !P5 ;  /* 0x000000191a196208 */ /* 0x000fe40006800000 */
[----:B------:R-:W-:Y:S02]  /*3eb0*/  MOV R32, R24 ;  /* 0x0000001800207202 */ /* 0x000fe40000000f00 */
[----:B------:R-:W-:-:S07]  /*3ec0*/  MOV R28, R29 ;  /* 0x0000001d001c7202 */ /* 0x000fce0000000f00 */
[----:B------:R-:W-:Y:S05]  /*3ed0*/  WARPSYNC.COLLECTIVE R31, `(.L_x_3047) ;  /* 0x000000001f087348 */ /* 0x000fea0003c00000 */
[----:B------:R0:W1:Y:S02]  /*3ee0*/  SHFL.UP P0, R29, R32, R33, R34 ;  /* 0x04000021201d7389 */ /* 0x0000640000000022 */
[----:B01----:R-:W-:Y:S05]  /*3ef0*/  ENDCOLLECTIVE ;  /* 0x000000000000791b */ /* 0x003fea0003800000 */
.L_x_3047:
[----:B------:R-:W-:Y:S01]  /*3f00*/  MOV R32, R25 ;  /* 0x0000001900207202 */ /* 0x000fe20000000f00 */
[----:B------:R-:W-:-:S07]  /*3f10*/  IMAD.MOV.U32 R23, RZ, RZ, R29 ;  /* 0x000000ffff177224 */ /* 0x000fce00078e001d */
[----:B------:R-:W-:Y:S05]  /*3f20*/  WARPSYNC.COLLECTIVE R31, `(.L_x_3048) ;  /* 0x000000001f087348 */ /* 0x000fea0003c00000 */
[----:B------:R0:W1:Y:S02]  /*3f30*/  SHFL.UP P0, R29, R32, R33, R34 ;  /* 0x04000021201d7389 */ /* 0x0000640000000022 */
[----:B01----:R-:W-:Y:S05]  /*3f40*/  ENDCOLLECTIVE ;  /* 0x000000000000791b */ /* 0x003fea0003800000 */
.L_x_3048:
[----:B------:R-:W-:Y:S01]  /*3f50*/  MOV R26, R29 ;  /* 0x0000001d001a7202 */ /* 0x000fe20000000f00 */
[----:B------:R-:W-:Y:S06]  /*3f60*/  BRA `(.L_x_3049) ;  /* 0xfffffff000387947 */ /* 0x000fec000383ffff */
.L_x_3050:
        /* <DEDUP_REMOVED lines=9> */
.L_x_4479:


//--------------------- .text._Z30group_norm_nhwc_bwd_sum_kernelI11Bf16IOFp16WLi196EEv26Group_norm_nhwc_bwd_params --------------------------
	.section	.text._Z30group_norm_nhwc_bwd_sum_kernelI11Bf16IOFp16WLi196EEv26Group_norm_nhwc_bwd_params,"ax",@progbits
	.align	128
        .global         _Z30group_norm_nhwc_bwd_sum_kernelI11Bf16IOFp16WLi196EEv26Group_norm_nhwc_bwd_params
        .type           _Z30group_norm_nhwc_bwd_sum_kernelI11Bf16IOFp16WLi196EEv26Group_norm_nhwc_bwd_params,@function
        .size           _Z30group_norm_nhwc_bwd_sum_kernelI11Bf16IOFp16WLi196EEv26Group_norm_nhwc_bwd_params,(.L_x_4480 - _Z30group_norm_nhwc_bwd_sum_kernelI11Bf16IOFp16WLi196EEv26Group_norm_nhwc_bwd_params)
        .other          _Z30group_norm_nhwc_bwd_sum_kernelI11Bf16IOFp16WLi196EEv26Group_norm_nhwc_bwd_params,@"STO_CUDA_ENTRY STV_DEFAULT"
_Z30group_norm_nhwc_bwd_sum_kernelI11Bf16IOFp16WLi196EEv26Group_norm_nhwc_bwd_params:
.text._Z30group_norm_nhwc_bwd_sum_kernelI11Bf16IOFp16WLi196EEv26Group_norm_nhwc_bwd_params:
        /* <DEDUP_REMOVED lines=74> */
.L_x_3052:
[----:B------:R-:W-:Y:S05]  /*04a0*/  BSYNC.RECONVERGENT B0 ;  /* 0x0000000000007941 */ /* 0x000fea0003800200 */
.L_x_3051:
        /* <DEDUP_REMOVED lines=49> */
.L_x_3056:
        /* <DEDUP_REMOVED lines=184> */
.L_x_3055:
        /* <DEDUP_REMOVED lines=38> */
[----:B------:R-:W-:Y:S01]  /*15a0*/  @!P0 MOV R14, R20 ;  /* 0x00000014000e8202 */ /* 0x000fe20000000f00 */
[----:B------:R-:W-:-:S04]  /*15b0*/  IMAD.U32 R17, R17, 0x10000, RZ ;  /* 0x0001000011117824 */ /* 0x000fc800078e00ff */
[----:B------:R-:W-:Y:S01]  /*15c0*/  @!P0 IMAD.WIDE.U32 R14, R29, UR6, R14 ;  /* 0x000000061d0e8c25 */ /* 0x000fe2000f8e000e */
[----:B------:R-:W-:-:S03]  /*15d0*/  @!P0 PRMT R18, R26, 0x7632, R18 ;  /* 0x000076321a128816 */ /* 0x000fc60000000012 */
[----:B------:R-:W-:Y:S01]  /*15e0*/  FADD.FTZ R26, -R4, R17 ;  /* 0x00000011041a7221 */ /* 0x000fe20000010100 */
[----:B------:R-:W-:Y:S02]  /*15f0*/  SHF.L.U32 R16, R16, 0x10, RZ ;  /* 0x0000001010107819 */ /* 0x000fe400000006ff */
[----:B------:R-:W-:Y:S01]  /*1600*/  @!P0 IADD3 R15, PT, PT, R15, R27, RZ ;  /* 0x0000001b0f0f8210 */ /* 0x000fe20007ffe0ff */
[----:B-1----:R-:W-:Y:S01]  /*1610*/  FMUL.FTZ R17, R26, R5 ;  /* 0x000000051a117220 */ /* 0x002fe20000410000 */
[----:B------:R-:W-:Y:S01]  /*1620*/  @!P0 SHF.L.U32 R27, R14, 0x1, RZ ;  /* 0x000000010e1b8819 */ /* 0x000fe200000006ff */
[----:B------:R-:W-:Y:S01]  /*1630*/  FMUL.FTZ R26, R16, R3 ;  /* 0x00000003101a7220 */ /* 0x000fe20000410000 */
[----:B------:R-:W-:Y:S02]  /*1640*/  @!P0 SHF.L.U64.HI R22, R14, 0x1, R15 ;  /* 0x000000010e168819 */ /* 0x000fe4000001020f */
        /* <DEDUP_REMOVED lines=16> */
[----:B0-----:R-:W-:Y:S02]  /*1750*/  PRMT R15, RZ, 0x7610, R15 ;  /* 0x00007610ff0f7816 */ /* 0x001fe4000000000f */
[----:B------:R-:W-:Y:S01]  /*1760*/  SHF.L.U32 R18, R19, 0x10, RZ ;  /* 0x0000001013127819 */ /* 0x000fe200000006ff */
[----:B-1----:R-:W-:-:S04]  /*1770*/  FMUL.FTZ R17, R28, R5 ;  /* 0x000000051c117220 */ /* 0x002fc80000410000 */
[----:B------:R-:W-:Y:S01]  /*1780*/  FADD.FTZ R12, R12, R18 ;  /* 0x000000120c0c7221 */ /* 0x000fe20000010000 */
[C---:B------:R-:W-:Y:S01]  /*1790*/  FFMA.FTZ R9, R18.reuse, R17, R9 ;  /* 0x0000001112097223 */ /* 0x040fe20000010009 */
[----:B------:R-:W-:-:S04]  /*17a0*/  FMUL.FTZ R18, R18, R2 ;  /* 0x0000000212127220 */ /* 0x000fc80000410000 */
[----:B------:R-:W-:Y:S01]  /*17b0*/  FFMA.FTZ R8, R17, R18, R8 ;  /* 0x0000001211087223 */ /* 0x000fe20000010008 */
[----:B------:R-:W-:Y:S01]  /*17c0*/  FADD.FTZ R13, R18, R13 ;  /* 0x0000000d120d7221 */ /* 0x000fe20000010000 */
[----:B------:R-:W-:Y:S02]  /*17d0*/  IADD3 R23, PT, PT, R23, 0x2, RZ ;  /* 0x0000000217177810 */ /* 0x000fe40007ffe0ff */
[C---:B--2---:R-:W-:Y:S02]  /*17e0*/  @!P0 PRMT R26, R14.reuse, 0x7610, R26 ;  /* 0x000076100e1a8816 */ /* 0x044fe4000000001a */
[----:B------:R-:W-:Y:S02]  /*17f0*/  @!P0 PRMT R22, R14, 0x7632, R22 ;  /* 0x000076320e168816 */ /* 0x000fe40000000016 */
[----:B------:R-:W-:Y:S01]  /*1800*/  PRMT R14, RZ, 0x7610, R14 ;  /* 0x00007610ff0e7816 */ /* 0x000fe2000000000e */
[----:B------:R-:W-:Y:S01]  /*1810*/  IMAD.U32 R27, R26, 0x10000, RZ ;  /* 0x000100001a1b7824 */ /* 0x000fe200078e00ff */
[----:B---3--:R-:W-:-:S02]  /*1820*/  @!P0 PRMT R15, R16, 0x7610, R15 ;  /* 0x00007610100f8816 */ /* 0x008fc4000000000f */
[----:B------:R-:W-:Y:S01]  /*1830*/  @!P0 PRMT R14, R16, 0x7632, R14 ;  /* 0x00007632100e8816 */ /* 0x000fe2000000000e */
[----:B------:R-:W-:Y:S01]  /*1840*/  FADD.FTZ R16, -R4, R27 ;  /* 0x0000001b04107221 */ /* 0x000fe20000010100 */
[----:B------:R-:W-:Y:S02]  /*1850*/  SHF.L.U32 R19, R22, 0x10, RZ ;  /* 0x0000001016137819 */ /* 0x000fe400000006ff */
[----:B------:R-:W-:Y:S01]  /*1860*/  SHF.L.U32 R15, R15, 0x10, RZ ;  /* 0x000000100f0f7819 */ /* 0x000fe200000006ff */
        /* <DEDUP_REMOVED lines=14> */
.L_x_3057:
        /* <DEDUP_REMOVED lines=31> */
.L_x_3059:
[----:B------:R-:W-:Y:S05]  /*1b40*/  BSYNC.RECONVERGENT B0 ;  /* 0x0000000000007941 */ /* 0x000fea0003800200 */
.L_x_3058:
        /* <DEDUP_REMOVED lines=19> */
.L_x_3054:
        /* <DEDUP_REMOVED lines=70> */
.L_x_3060:
[----:B------:R-:W-:Y:S05]  /*20e0*/  @!P2 BRA `(.L_x_3053) ;  /* 0x000000080008a947 */ /* 0x000fea0003800000 */
[----:B------:R-:W-:-:S07]  /*20f0*/  IMAD.IADD R22, R23, 0x1, -R22 ;  /* 0x0000000117167824 */ /* 0x000fce00078e0a16 */
.L_x_3061:
        /* <DEDUP_REMOVED lines=129> */
.L_x_3053:
        /* <DEDUP_REMOVED lines=153> */
.L_x_3077:
        /* <DEDUP_REMOVED lines=76> */
.L_x_3062:
        /* <DEDUP_REMOVED lines=45> */
.L_x_3065:
[----:B------:R-:W-:Y:S05]  /*3a30*/  BSYNC.RECONVERGENT B0 ;  /* 0x0000000000007941 */ /* 0x000fea0003800200 */
.L_x_3064:
        /* <DEDUP_REMOVED lines=23> */
.L_x_3063:
[----:B------:R-:W-:Y:S05]  /*3bb0*/  WARPSYNC.COLLECTIVE R4, `(.L_x_3066) ;  /* 0x0000000004087348 */ /* 0x000fea0003c00000 */
[----:B------:R-:W-:Y:S01]  /*3bc0*/  NOP ;  /* 0x0000000000007918 */ /* 0x000fe20000000000 */
[----:B------:R-:W-:Y:S05]  /*3bd0*/  ENDCOLLECTIVE ;  /* 0x000000000000791b */ /* 0x000fea0003800000 */
.L_x_3066:
        /* <DEDUP_REMOVED lines=13> */
.L_x_3067:
        /* <DEDUP_REMOVED lines=9> */
.L_x_3068:
        /* <DEDUP_REMOVED lines=11> */
.L_x_3069:
        /* <DEDUP_REMOVED lines=9> */
.L_x_3070:
        /* <DEDUP_REMOVED lines=11> */
.L_x_3071:
        /* <DEDUP_REMOVED lines=9> */
.L_x_3072:
        /* <DEDUP_REMOVED lines=12> */
.L_x_3073:
        /* <DEDUP_REMOVED lines=10> */
.L_x_3074:
        /* <DEDUP_REMOVED lines=9> */
.L_x_3075:
[----:B------:R-:W-:Y:S01]  /*41b0*/  @!P0 FADD.FTZ R8, R8, R15 ;  /* 0x0000000f08088221 */ /* 0x000fe20000010000 */
[----:B------:R0:W-:Y:S04]  /*41c0*/  STS [R13+0xc0], R16 ;  /* 0x0000c0100d007388 */ /* 0x0001e80000000800 */
[----:B------:R0:W-:Y:S04]  /*41d0*/  STS [R13+0xc4], R11 ;  /* 0x0000c40b0d007388 */ /* 0x0001e80000000800 */
[----:B------:R0:W-:Y:S02]  /*41e0*/  STS [R13+0xc8], R8 ;  /* 0x0000c8080d007388 */ /* 0x0001e40000000800 */
[----:B0-----:R-:W-:Y:S05]  /*41f0*/  WARPSYNC.COLLECTIVE R4, `(.L_x_3076) ;  /* 0x0000000004087348 */ /* 0x001fea0003c00000 */
[----:B------:R-:W-:Y:S01]  /*4200*/  NOP ;  /* 0x0000000000007918 */ /* 0x000fe20000000000 */
[----:B0-----:R-:W-:Y:S05]  /*4210*/  ENDCOLLECTIVE ;  /* 0x000000000000791b */ /* 0x001fea0003800000 */
.L_x_3076:
[----:B------:R-:W-:Y:S05]  /*4220*/  BRA `(.L_x_3077) ;  /* 0xfffffff0001c7947 */ /* 0x000fea000383ffff */
.L_x_3078:
        /* <DEDUP_REMOVED lines=13> */
.L_x_4480:


//--------------------- .text._Z30group_norm_nhwc_bwd_sum_kernelI11Bf16IOFp16WLi168EEv26Group_norm_nhwc_bwd_params --------------------------
	.section	.text._Z30group_norm_nhwc_bwd_sum_kernelI11Bf16IOFp16WLi168EEv26Group_norm_nhwc_bwd_params,"ax",@progbits
	.align	128
        .global         _Z30group_norm_nhwc_bwd_sum_kernelI11Bf16IOFp16WLi168EEv26Group_norm_nhwc_bwd_params
        .type           _Z30group_norm_nhwc_bwd_sum_kernelI11Bf16IOFp16WLi168EEv26Group_norm_nhwc_bwd_params,@function
        .size           _Z30group_norm_nhwc_bwd_sum_kernelI11Bf16IOFp16WLi168EEv26Group_norm_nhwc_bwd_params,(.L_x_4481 - _Z30group_norm_nhwc_bwd_sum_kernelI11Bf16IOFp16WLi168EEv26Group_norm_nhwc_bwd_params)
        .other          _Z30group_norm_nhwc_bwd_sum_kernelI11Bf16IOFp16WLi168EEv26Group_norm_nhwc_bwd_params,@"STO_CUDA_ENTRY STV_DEFAULT"
_Z30group_norm_nhwc_bwd_sum_kernelI11Bf16IOFp16WLi168EEv26Group_norm_nhwc_bwd_params:
.text._Z30group_norm_nhwc_bwd_sum_kernelI11Bf16IOFp16WLi168EEv26Group_norm_nhwc_bwd_params:
        /* <DEDUP_REMOVED lines=76> */
.L_x_3080:
[----:B------:R-:W-:Y:S05]  /*04c0*/  BSYNC.RECONVERGENT B0 ;  /* 0x0000000000007941 */ /* 0x000fea0003800200 */
.L_x_3079:
        /* <DEDUP_REMOVED lines=19> */
[----:B------:R-:W-:Y:S01]  /*0600*/  IMAD.MOV.U32 R8, RZ, RZ, RZ ;  /* 0x000000ffff087224 */ /* 0x000fe200078e00ff */
        /* <DEDUP_REMOVED lines=27> */
.L_x_3084:
[----:B------:R-:W0:Y:S01]  /*07c0*/  @!P0 LDC.64 R16, c[0x0][0x3f8] ;  /* 0x0000fe00ff108b82 */ /* 0x000e220000000a00 */
[----:B------:R-:W-:-:S04]  /*07d0*/  MOV R19, UR4 ;  /* 0x0000000400137c02 */ /* 0x000fc80008000f00 */
[----:B------:R-:W-:-:S03]  /*07e0*/  @!P0 IADD3 R19, PT, PT, R19, -0x1, RZ ;  /* 0xffffffff13138810 */ /* 0x000fc60007ffe0ff */
[----:B------:R-:W1:Y:S01]  /*07f0*/  @!P0 LDC.64 R12, c[0x0][0x3a0] ;  /* 0x0000e800ff0c8b82 */ /* 0x000e620000000a00 */
[----:B------:R-:W-:-:S07]  /*0800*/  @!P0 SHF.R.S32.HI R25, RZ, 0x1f, R19 ;  /* 0x0000001fff198819 */ /* 0x000fce0000011413 */
[----:B------:R-:W2:Y:S01]  /*0810*/  @!P0 LDC.64 R14, c[0x0][0x398] ;  /* 0x0000e600ff0e8b82 */ /* 0x000ea20000000a00 */
[----:B0-----:R-:W-:Y:S01]  /*0820*/  @!P0 IMAD R24, R25, R16, RZ ;  /* 0x0000001019188224 */ /* 0x001fe200078e02ff */
[----:B------:R-:W-:-:S03]  /*0830*/  @!P0 MOV R25, R9 ;  /* 0x0000000900198202 */ /* 0x000fc60000000f00 */
[----:B------:R-:W-:Y:S02]  /*0840*/  @!P0 IMAD R27, R19, R17, R24 ;  /* 0x00000011131b8224 */ /* 0x000fe400078e0218 */
[----:B------:R-:W-:-:S04]  /*0850*/  @!P0 IMAD.MOV.U32 R24, RZ, RZ, R20 ;  /* 0x000000ffff188224 */ /* 0x000fc800078e0014 */
        /* <DEDUP_REMOVED lines=178> */
.L_x_3083:
        /* <DEDUP_REMOVED lines=101> */
.L_x_3085:
        /* <DEDUP_REMOVED lines=32> */
.L_x_3087:
[----:B------:R-:W-:Y:S05]  /*1bd0*/  BSYNC.RECONVERGENT B0 ;  /* 0x0000000000007941 */ /* 0x000fea0003800200 */
.L_x_3086:
        /* <DEDUP_REMOVED lines=19> */
.L_x_3082:
        /* <DEDUP_REMOVED lines=73> */
.L_x_3088:
[----:B------:R-:W-:Y:S05]  /*21a0*/  BRA.U !UP0, `(.L_x_3081) ;  /* 0x0000000908107547 */ /* 0x000fea000b800000 */
[----:B------:R-:W-:-:S12]  /*21b0*/  UIADD3 UR4, UPT, UPT, UR6, -UR8, URZ ;  /* 0x8000000806047290 */ /* 0x000fd8000fffe0ff */
.L_x_3089:
        /* <DEDUP_REMOVED lines=131> */
.L_x_3081:
        /* <DEDUP_REMOVED lines=152> */
.L_x_3105:
        /* <DEDUP_REMOVED lines=66> */
.L_x_3090:
        /* <DEDUP_REMOVED lines=49> */
.L_x_3093:
[----:B------:R-:W-:Y:S05]  /*3aa0*/  BSYNC.RECONVERGENT B0 ;  /* 0x0000000000007941 */ /* 0x000fea0003800200 */
.L_x_3092:
        /* <DEDUP_REMOVED lines=23> */
.L_x_3091:
[----:B------:R-:W-:Y:S05]  /*3c20*/  WARPSYNC.COLLECTIVE R7, `(.L_x_3094) ;  /* 0x0000000007087348 */ /* 0x000fea0003c00000 */
[----:B------:R-:W-:Y:S01]  /*3c30*/  NOP ;  /* 0x0000000000007918 */ /* 0x000fe20000000000 */
[----:B------:R-:W-:Y:S05]  /*3c40*/  ENDCOLLECTIVE ;  /* 0x000000000000791b */ /* 0x000fea0003800000 */
.L_x_3094:
        /* <DEDUP_REMOVED lines=13> */
.L_x_3095:
        /* <DEDUP_REMOVED lines=9> */
.L_x_3096:
        /* <DEDUP_REMOVED lines=11> */
.L_x_3097:
        /* <DEDUP_REMOVED lines=9> */
.L_x_3098:
        /* <DEDUP_REMOVED lines=11> */
.L_x_3099:
        /* <DEDUP_REMOVED lines=9> */
.L_x_3100:
        /* <DEDUP_REMOVED lines=12> */
.L_x_3101:
        /* <DEDUP_REMOVED lines=10> */
.L_x_3102:
        /* <DEDUP_REMOVED lines=9> */
.L_x_3103:
[----:B------:R-:W-:Y:S01]  /*4220*/  @!P0 FADD.FTZ R4, R4, R17 ;  /* 0x0000001104048221 */ /* 0x000fe20000010000 */
[----:B------:R0:W-:Y:S04]  /*4230*/  STS [R13+0xc0], R12 ;  /* 0x0000c00c0d007388 */ /* 0x0001e80000000800 */
[----:B------:R0:W-:Y:S04]  /*4240*/  STS [R13+0xc4], R6 ;  /* 0x0000c4060d007388 */ /* 0x0001e80000000800 */
[----:B------:R0:W-:Y:S02]  /*4250*/  STS [R13+0xc8], R4 ;  /* 0x0000c8040d007388 */ /* 0x0001e40000000800 */
[----:B0-----:R-:W-:Y:S05]  /*4260*/  WARPSYNC.COLLECTIVE R7, `(.L_x_3104) ;  /* 0x0000000007087348 */ /* 0x001fea0003c00000 */
[----:B------:R-:W-:Y:S01]  /*4270*/  NOP ;  /* 0x0000000000007918 */ /* 0x000fe20000000000 */
[----:B0-----:R-:W-:Y:S05]  /*4280*/  ENDCOLLECTIVE ;  /* 0x000000000000791b */ /* 0x001fea0003800000 */
.L_x_3104:
[----:B------:R-:W-:Y:S05]  /*4290*/  BRA `(.L_x_3105) ;  /* 0xfffffff000347947 */ /* 0x000fea000383ffff */
.L_x_3106:
        /* <DEDUP_REMOVED lines=14> */
.L_x_4481:


//--------------------- .text._Z30group_norm_nhwc_bwd_sum_kernelI11Bf16IOFp16WLi64EEv26Group_norm_nhwc_bwd_params --------------------------
	.section	.text._Z30group_norm_nhwc_bwd_sum_kernelI11Bf16IOFp16WLi64EEv26Group_norm_nhwc_bwd_params,"ax",@progbits
	.align	128
        .global         _Z30group_norm_nhwc_bwd_sum_kernelI11Bf16IOFp16WLi64EEv26Group_norm_nhwc_bwd_params
        .type           _Z30group_norm_nhwc_bwd_sum_kernelI11Bf16IOFp16WLi64EEv26Group_norm_nhwc_bwd_params,@function
        .size           _Z30group_norm_nhwc_bwd_sum_kernelI11Bf16IOFp16WLi64EEv26Group_norm_nhwc_bwd_params,(.L_x_4482 - _Z30group_norm_nhwc_bwd_sum_kernelI11Bf16IOFp16WLi64EEv26Group_norm_nhwc_bwd_params)
        .other          _Z30group_norm_nhwc_bwd_sum_kernelI11Bf16IOFp16WLi64EEv26Group_norm_nhwc_bwd_params,@"STO_CUDA_ENTRY STV_DEFAULT"
_Z30group_norm_nhwc_bwd_sum_kernelI11Bf16IOFp16WLi64EEv26Group_norm_nhwc_bwd_params:
.text._Z30group_norm_nhwc_bwd_sum_kernelI11Bf16IOFp16WLi64EEv26Group_norm_nhwc_bwd_params:
        /* <DEDUP_REMOVED lines=76> */
.L_x_3108:
[----:B------:R-:W-:Y:S05]  /*04c0*/  BSYNC.RECONVERGENT B0 ;  /* 0x0000000000007941 */ /* 0x000fea0003800200 */
.L_x_3107:
        /* <DEDUP_REMOVED lines=49> */
.L_x_3112:
        /* <DEDUP_REMOVED lines=184> */
.L_x_3111:
        /* <DEDUP_REMOVED lines=97> */
.L_x_3113:
        /* <DEDUP_REMOVED lines=31> */
.L_x_3115:
[----:B------:R-:W-:Y:S05]  /*1b60*/  BSYNC.RECONVERGENT B0 ;  /* 0x0000000000007941 */ /* 0x000fea0003800200 */
.L_x_3114:
        /* <DEDUP_REMOVED lines=19> */
.L_x_3110:
        /* <DEDUP_REMOVED lines=70> */
.L_x_3116:
[----:B------:R-:W-:Y:S05]  /*2100*/  @!P2 BRA `(.L_x_3109) ;  /* 0x000000080008a947 */ /* 0x000fea0003800000 */
[----:B------:R-:W-:-:S07]  /*2110*/  IMAD.IADD R20, R19, 0x1, -R20 ;  /* 0x0000000113147824 */ /* 0x000fce00078e0a14 */
.L_x_3117:
        /* <DEDUP_REMOVED lines=129> */
.L_x_3109:
        /* <DEDUP_REMOVED lines=89> */
.L_x_3140:
[----:B------:R-:W-:Y:S02]  /*2ec0*/  ISETP.NE.AND P2, PT, R17, RZ, PT ;  /* 0x000000ff1100720c */ /* 0x000fe40003f45270 */
[----:B------:R-:W-:-:S11]  /*2ed0*/  PLOP3.LUT P0, PT, PT, PT, PT, 0x80, 0x8 ;  /* 0x000000000008781c */ /* 0x000fd60003f0f070 */
[----:B------:R-:W-:Y:S02]  /*2ee0*/  @P2 ISETP.NE.AND P3, PT, R14, RZ, PT ;  /* 0x000000ff0e00220c */ /* 0x000fe40003f65270 */
[----:B---3--:R-:W-:Y:S02]  /*2ef0*/  @P2 IADD3 R14, PT, PT, R25, R14, RZ ;  /* 0x0000000e190e2210 */ /* 0x008fe40007ffe0ff */
        /* <DEDUP_REMOVED lines=9> */
.L_x_3118:
        /* <DEDUP_REMOVED lines=30> */
[----:B------:R-:W3:Y:S01]  /*3170*/  LDS.64 R2, [R2] ;  /* 0x0000000002027984 */ /* 0x000ee20000000a00 */
[----:B-1----:R-:W-:-:S05]  /*3180*/  SHF.L.U32 R7, R7, 0x1, RZ ;  /* 0x0000000107077819 */ /* 0x002fca00000006ff */
[CC--:B------:R-:W-:Y:S02]  /*3190*/  IMAD R0, R7.reuse, R4.reuse, R4 ;  /* 0x0000000407007224 */ /* 0x0c0fe400078e0204 */
[----:B------:R-:W-:-:S03]  /*31a0*/  IMAD R17, R7, R4, R13 ;  /* 0x0000000407117224 */ /* 0x000fc600078e020d */
[----:B------:R-:W-:Y:S01]  /*31b0*/  IADD3 R13, PT, PT, R13, R0, RZ ;  /* 0x000000000d0d7210 */ /* 0x000fe20007ffe0ff */
[----:B0-----:R-:W-:-:S04]  /*31c0*/  IMAD.WIDE R16, R17, 0x4, R14 ;  /* 0x0000000411107825 */ /* 0x001fc800078e020e */
[----:B------:R-:W-:Y:S01]  /*31d0*/  IMAD.WIDE R14, R13, 0x4, R14 ;  /* 0x000000040d0e7825 */ /* 0x000fe200078e020e */
[----:B---3--:R1:W-:Y:S04]  /*31e0*/  REDG.E.ADD.F32.FTZ.RN.STRONG.GPU desc[UR6][R16.64], R2 ;  /* 0x00000002100079a6 */ /* 0x0083e8000c12f306 */
[----:B------:R1:W-:Y:S02]  /*31f0*/  REDG.E.ADD.F32.FTZ.RN.STRONG.GPU desc[UR6][R14.64], R3 ;  /* 0x000000030e0079a6 */ /* 0x0003e4000c12f306 */
.L_x_3121:
[----:B------:R-:W-:Y:S05]  /*3200*/  BSYNC.RECONVERGENT B0 ;  /* 0x0000000000007941 */ /* 0x000fea0003800200 */
.L_x_3120:
        /* <DEDUP_REMOVED lines=23> */
.L_x_3119:
        /* <DEDUP_REMOVED lines=8> */
.L_x_3122:
        /* <DEDUP_REMOVED lines=8> */
.L_x_3123:
[----:B------:R-:W-:Y:S01]  /*3480*/  MOV R23, R21 ;  /* 0x0000001500177202 */ /* 0x000fe20000000f00 */
[----:B------:R-:W-:-:S05]  /*3490*/  FADD.FTZ R27, R22, R27 ;  /* 0x0000001b161b7221 */ /* 0x000fca0000010000 */
[----:B------:R-:W-:-:S07]  /*34a0*/  @P3 FSEL R22, R27, R22, !P2 ;  /* 0x000000161b163208 */ /* 0x000fce0005000000 */
[----:B------:R-:W-:Y:S05]  /*34b0*/  WARPSYNC.COLLECTIVE R18, `(.L_x_3124) ;  /* 0x0000000012087348 */ /* 0x000fea0003c00000 */
[----:B------:R0:W1:Y:S02]  /*34c0*/  SHFL.UP P0, R27, R23, R20, R19 ;  /* 0x04000014171b7389 */ /* 0x0000640000000013 */
[----:B01----:R-:W-:Y:S05]  /*34d0*/  ENDCOLLECTIVE ;  /* 0x000000000000791b */ /* 0x003fea0003800000 */
.L_x_3124:
[----:B------:R-:W-:Y:S01]  /*34e0*/  HFMA2 R20, -RZ, RZ, 0, 1.1920928955078125e-07 ;  /* 0x00000002ff147431 */ /* 0x000fe200000001ff */
[----:B------:R-:W-:Y:S01]  /*34f0*/  MOV R23, R25 ;  /* 0x0000001900177202 */ /* 0x000fe20000000f00 */
[----:B------:R-:W-:-:S07]  /*3500*/  IMAD.MOV.U32 R26, RZ, RZ, R27 ;  /* 0x000000ffff1a7224 */ /* 0x000fce00078e001b */
[----:B------:R-:W-:Y:S05]  /*3510*/  WARPSYNC.COLLECTIVE R18, `(.L_x_3125) ;  /* 0x0000000012087348 */ /* 0x000fea0003c00000 */
[----:B------:R0:W1:Y:S02]  /*3520*/  SHFL.UP P0, R27, R23, R20, R19 ;  /* 0x04000014171b7389 */ /* 0x0000640000000013 */
[----:B01----:R-:W-:Y:S05]  /*3530*/  ENDCOLLECTIVE ;  /* 0x000000000000791b */ /* 0x003fea0003800000 */
.L_x_3125:
        /* <DEDUP_REMOVED lines=9> */
.L_x_3126:
        /* <DEDUP_REMOVED lines=8> */
.L_x_3127:
[----:B------:R-:W-:Y:S01]  /*3650*/  MOV R23, R26 ;  /* 0x0000001a00177202 */ /* 0x000fe20000000f00 */
[----:B------:R-:W-:Y:S01]  /*3660*/  IMAD.MOV.U32 R20, RZ, RZ, 0x4 ;  /* 0x00000004ff147424 */ /* 0x000fe200078e00ff */
[----:B------:R-:W-:-:S07]  /*3670*/  MOV R28, R27 ;  /* 0x0000001b001c7202 */ /* 0x000fce0000000f00 */
[----:B------:R-:W-:Y:S05]  /*3680*/  WARPSYNC.COLLECTIVE R18, `(.L_x_3128) ;  /* 0x0000000012087348 */ /* 0x000fea0003c00000 */
[----:B------:R0:W1:Y:S02]  /*3690*/  SHFL.UP P0, R27, R23, R20, R19 ;  /* 0x04000014171b7389 */ /* 0x0000640000000013 */
[----:B01----:R-:W-:Y:S05]  /*36a0*/  ENDCOLLECTIVE ;  /* 0x000000000000791b */ /* 0x003fea0003800000 */
.L_x_3128:
        /* <DEDUP_REMOVED lines=9> */
.L_x_3129:
        /* <DEDUP_REMOVED lines=8> */
.L_x_3130:
[----:B------:R-:W-:Y:S02]  /*37c0*/  HFMA2 R20, -RZ, RZ, 0, 4.76837158203125e-07 ;  /* 0x00000008ff147431 */ /* 0x000fe400000001ff */
[----:B------:R-:W-:Y:S01]  /*37d0*/  IMAD.MOV.U32 R23, RZ, RZ, R25 ;  /* 0x000000ffff177224 */ /* 0x000fe200078e0019 */
[----:B------:R-:W-:-:S07]  /*37e0*/  MOV R28, R27 ;  /* 0x0000001b001c7202 */ /* 0x000fce0000000f00 */
[----:B------:R-:W-:Y:S05]  /*37f0*/  WARPSYNC.COLLECTIVE R18, `(.L_x_3131) ;  /* 0x0000000012087348 */ /* 0x000fea0003c00000 */
[----:B------:R0:W1:Y:S02]  /*3800*/  SHFL.UP P0, R27, R23, R20, R19 ;  /* 0x04000014171b7389 */ /* 0x0000640000000013 */
[----:B01----:R-:W-:Y:S05]  /*3810*/  ENDCOLLECTIVE ;  /* 0x000000000000791b */ /* 0x003fea0003800000 */
.L_x_3131:
        /* <DEDUP_REMOVED lines=9> */
.L_x_3132:
        /* <DEDUP_REMOVED lines=8> */
.L_x_3133:
[----:B------:R-:W-:Y:S01]  /*3930*/  HFMA2 R20, -RZ, RZ, 0, 9.5367431640625e-07 ;  /* 0x00000010ff147431 */ /* 0x000fe200000001ff */
[----:B------:R-:W-:Y:S01]  /*3940*/  MOV R23, R26 ;  /* 0x0000001a00177202 */ /* 0x000fe20000000f00 */
[----:B------:R-:W-:-:S07]  /*3950*/  IMAD.MOV.U32 R28, RZ, RZ, R27 ;  /* 0x000000ffff1c7224 */ /* 0x000fce00078e001b */
[----:B------:R-:W-:Y:S05]  /*3960*/  WARPSYNC.COLLECTIVE R18, `(.L_x_3134) ;  /* 0x0000000012087348 */ /* 0x000fea0003c00000 */
[----:B------:R0:W1:Y:S02]  /*3970*/  SHFL.UP P0, R27, R23, R20, R19 ;  /* 0x04000014171b7389 */ /* 0x0000640000000013 */
[----:B01----:R-:W-:Y:S05]  /*3980*/  ENDCOLLECTIVE ;  /* 0x000000000000791b */ /* 0x003fea0003800000 */
.L_x_3134:
        /* <DEDUP_REMOVED lines=8> */
.L_x_3135:
        /* <DEDUP_REMOVED lines=8> */
.L_x_3136:
[----:B------:R-:W-:Y:S01]  /*3a90*/  MOV R23, R24 ;  /* 0x0000001800177202 */ /* 0x000fe20000000f00 */
[----:B------:R-:W-:Y:S01]  /*3aa0*/  IMAD.MOV.U32 R20, RZ, RZ, 0x1 ;  /* 0x00000001ff147424 */ /* 0x000fe200078e00ff */
[----:B------:R-:W-:-:S07]  /*3ab0*/  MOV R28, R27 ;  /* 0x0000001b001c7202 */ /* 0x000fce0000000f00 */
[----:B------:R-:W-:Y:S05]  /*3ac0*/  WARPSYNC.COLLECTIVE R18, `(.L_x_3137) ;  /* 0x0000000012087348 */ /* 0x000fea0003c00000 */
[----:B------:R0:W1:Y:S02]  /*3ad0*/  SHFL.UP P0, R27, R23, R20, R19 ;  /* 0x04000014171b7389 */ /* 0x0000640000000013 */
[----:B01----:R-:W-:Y:S05]  /*3ae0*/  ENDCOLLECTIVE ;  /* 0x000000000000791b */ /* 0x003fea0003800000 */
.L_x_3137:
[----:B------:R-:W-:-:S05]  /*3af0*/  FADD.FTZ R28, R21, R28 ;  /* 0x0000001c151c7221 */ /* 0x000fca0000010000 */
[----:B------:R-:W-:Y:S02]  /*3b00*/  @P2 FSEL R21, R28, R21, !P3 ;  /* 0x000000151c152208 */ /* 0x000fe40005800000 */
[----:B------:R-:W-:Y:S02]  /*3b10*/  MOV R23, R22 ;  /* 0x0000001600177202 */ /* 0x000fe40000000f00 */
[----:B------:R-:W-:-:S07]  /*3b20*/  MOV R25, R27 ;  /* 0x0000001b00197202 */ /* 0x000fce0000000f00 */
[----:B------:R-:W-:Y:S05]  /*3b30*/  WARPSYNC.COLLECTIVE R18, `(.L_x_3138) ;  /* 0x0000000012087348 */ /* 0x000fea0003c00000 */
[----:B------:R0:W1:Y:S02]  /*3b40*/  SHFL.UP P0, R27, R23, R20, R19 ;  /* 0x04000014171b7389 */ /* 0x0000640000000013 */
[----:B01----:R-:W-:Y:S05]  /*3b50*/  ENDCOLLECTIVE ;  /* 0x000000000000791b */ /* 0x003fea0003800000 */
.L_x_3138:
[----:B------:R-:W-:Y:S01]  /*3b60*/  MOV R23, R21 ;  /* 0x0000001500177202 */ /* 0x000fe20000000f00 */
[----:B------:R-:W-:-:S07]  /*3b70*/  IMAD.MOV.U32 R22, RZ, RZ, R27 ;  /* 0x000000ffff167224 */ /* 0x000fce00078e001b */
[----:B------:R-:W-:Y:S05]  /*3b80*/  WARPSYNC.COLLECTIVE R18, `(.L_x_3139) ;  /* 0x0000000012087348 */ /* 0x000fea0003c00000 */
[----:B------:R0:W1:Y:S02]  /*3b90*/  SHFL.UP P0, R27, R23, R20, R19 ;  /* 0x04000014171b7389 */ /* 0x0000640000000013 */
[----:B01----:R-:W-:Y:S05]  /*3ba0*/  ENDCOLLECTIVE ;  /* 0x000000000000791b */ /* 0x003fea0003800000 */
.L_x_3139:
[----:B------:R-:W-:Y:S01]  /*3bb0*/  MOV R21, R27 ;  /* 0x0000001b00157202 */ /* 0x000fe20000000f00 */
[----:B------:R-:W-:Y:S06]  /*3bc0*/  BRA `(.L_x_3140) ;  /* 0xfffffff000bc7947 */ /* 0x000fec000383ffff */
.L_x_3141:
        /* <DEDUP_REMOVED lines=11> */
.L_x_4482:


//--------------------- .text._Z30group_norm_nhwc_bwd_sum_kernelI11Bf16IOFp16WLi128EEv26Group_norm_nhwc_bwd_params --------------------------
	.section	.text._Z30group_norm_nhwc_bwd_sum_kernelI11Bf16IOFp16WLi128EEv26Group_norm_nhwc_bwd_params,"ax",@progbits
	.align	128
        .global         _Z30group_norm_nhwc_bwd_sum_kernelI11Bf16IOFp16WLi128EEv26Group_norm_nhwc_bwd_params
        .type           _Z30group_norm_nhwc_bwd_sum_kernelI11Bf16IOFp16WLi128EEv26Group_norm_nhwc_bwd_params,@function
        .size           _Z30group_norm_nhwc_bwd_sum_kernelI11Bf16IOFp16WLi128EEv26Group_norm_nhwc_bwd_params,(.L_x_4483 - _Z30group_norm_nhwc_bwd_sum_kernelI11Bf16IOFp16WLi128EEv26Group_norm_nhwc_bwd_params)
        .other          _Z30group_norm_nhwc_bwd_sum_kernelI11Bf16IOFp16WLi128EEv26Group_norm_nhwc_bwd_params,@"STO_CUDA_ENTRY STV_DEFAULT"
_Z30group_norm_nhwc_bwd_sum_kernelI11Bf16IOFp16WLi128EEv26Group_norm_nhwc_bwd_params:
.text._Z30group_norm_nhwc_bwd_sum_kernelI11Bf16IOFp16WLi128EEv26Group_norm_nhwc_bwd_params:
        /* <DEDUP_REMOVED lines=76> */
.L_x_3143:
[----:B------:R-:W-:Y:S05]  /*04c0*/  BSYNC.RECONVERGENT B0 ;  /* 0x0000000000007941 */ /* 0x000fea0003800200 */
.L_x_3142:
        /* <DEDUP_REMOVED lines=49> */
.L_x_3147:
        /* <DEDUP_REMOVED lines=184> */
.L_x_3146:
        /* <DEDUP_REMOVED lines=98> */
.L_x_3148:
        /* <DEDUP_REMOVED lines=31> */
.L_x_3150:
[----:B------:R-:W-:Y:S05]  /*1b70*/  BSYNC.RECONVERGENT B0 ;  /* 0x0000000000007941 */ /* 0x000fea0003800200 */
.L_x_3149:
        /* <DEDUP_REMOVED lines=19> */
.L_x_3145:
        /* <DEDUP_REMOVED lines=70> */
.L_x_3151:
[----:B------:R-:W-:Y:S05]  /*2110*/  @!P2 BRA `(.L_x_3144) ;  /* 0x000000080008a947 */ /* 0x000fea0003800000 */
[----:B------:R-:W-:-:S07]  /*2120*/  IMAD.IADD R20, R19, 0x1, -R20 ;  /* 0x0000000113147824 */ /* 0x000fce00078e0a14 */
.L_x_3152:
        /* <DEDUP_REMOVED lines=129> */
.L_x_3144:
        /* <DEDUP_REMOVED lines=109> */
.L_x_3175:
        /* <DEDUP_REMOVED lines=32> */
.L_x_3153:
        /* <DEDUP_REMOVED lines=48> */
.L_x_3156:
[----:B------:R-:W-:Y:S05]  /*3510*/  BSYNC.RECONVERGENT B0 ;  /* 0x0000000000007941 */ /* 0x000fea0003800200 */
.L_x_3155:
        /* <DEDUP_REMOVED lines=23> */
.L_x_3154:
[----:B------:R-:W-:Y:S02]  /*3690*/  HFMA2 R23, -RZ, RZ, 0, 0 ;  /* 0x00000000ff177431 */ /* 0x000fe400000001ff */
[----:B------:R-:W-:Y:S01]  /*36a0*/  IMAD.MOV.U32 R24, RZ, RZ, 0x1 ;  /* 0x00000001ff187424 */ /* 0x000fe200078e00ff */
[----:B------:R-:W-:Y:S02]  /*36b0*/  MOV R22, 0xffffffff ;  /* 0xffffffff00167802 */ /* 0x000fe40000000f00 */
[----:B------:R-:W-:Y:S02]  /*36c0*/  ISETP.GE.AND P5, PT, R4, 0x1, PT ;  /* 0x000000010400780c */ /* 0x000fe40003fa6270 */
[----:B------:R-:W-:-:S13]  /*36d0*/  ISETP.NE.AND P4, PT, R25, RZ, PT ;  /* 0x000000ff1900720c */ /* 0x000fda0003f85270 */
[----:B------:R-:W-:Y:S05]  /*36e0*/  WARPSYNC.COLLECTIVE R22, `(.L_x_3157) ;  /* 0x0000000016087348 */ /* 0x000fea0003c00000 */
[----:B------:R0:W1:Y:S02]  /*36f0*/  SHFL.UP P0, R26, R25, R24, R23 ;  /* 0x04000018191a7389 */ /* 0x0000640000000017 */
[----:B01----:R-:W-:Y:S05]  /*3700*/  ENDCOLLECTIVE ;  /* 0x000000000000791b */ /* 0x003fea0003800000 */
.L_x_3157:
[----:B------:R-:W-:Y:S02]  /*3710*/  ISETP.GE.AND P6, PT, R4, 0x8, PT ;  /* 0x000000080400780c */ /* 0x000fe40003fc6270 */
[----:B------:R-:W-:-:S05]  /*3720*/  SEL R26, R26, RZ, P5 ;  /* 0x000000ff1a1a7207 */ /* 0x000fca0002800000 */
[----:B------:R-:W-:Y:S01]  /*3730*/  IMAD.IADD R27, R25, 0x1, R26 ;  /* 0x00000001191b7824 */ /* 0x000fe200078e021a */
[----:B------:R-:W-:-:S07]  /*3740*/  MOV R25, R3 ;  /* 0x0000000300197202 */ /* 0x000fce0000000f00 */
[----:B------:R-:W-:Y:S05]  /*3750*/  WARPSYNC.COLLECTIVE R22, `(.L_x_3158) ;  /* 0x0000000016087348 */ /* 0x000fea0003c00000 */
[----:B------:R0:W1:Y:S02]  /*3760*/  SHFL.UP P0, R26, R25, R24, R23 ;  /* 0x04000018191a7389 */ /* 0x0000640000000017 */
[----:B01----:R-:W-:Y:S05]  /*3770*/  ENDCOLLECTIVE ;  /* 0x000000000000791b */ /* 0x003fea0003800000 */
.L_x_3158:
[----:B------:R-:W-:Y:S01]  /*3780*/  IMAD.MOV.U32 R25, RZ, RZ, R2 ;  /* 0x000000ffff197224 */ /* 0x000fe200078e0002 */
[----:B------:R-:W-:-:S07]  /*3790*/  MOV R28, R26 ;  /* 0x0000001a001c7202 */ /* 0x000fce0000000f00 */
[----:B------:R-:W-:Y:S05]  /*37a0*/  WARPSYNC.COLLECTIVE R22, `(.L_x_3159) ;  /* 0x0000000016087348 */ /* 0x000fea0003c00000 */
[----:B------:R0:W1:Y:S02]  /*37b0*/  SHFL.UP P0, R26, R25, R24, R23 ;  /* 0x04000018191a7389 */ /* 0x0000640000000017 */
[----:B01----:R-:W-:Y:S05]  /*37c0*/  ENDCOLLECTIVE ;  /* 0x000000000000791b */ /* 0x003fea0003800000 */
.L_x_3159:
        /* <DEDUP_REMOVED lines=8> */
.L_x_3160:
        /* <DEDUP_REMOVED lines=10> */
.L_x_3161:
[----:B------:R-:W-:Y:S01]  /*38f0*/  MOV R25, R2 ;  /* 0x0000000200197202 */ /* 0x000fe20000000f00 */
[----:B------:R-:W-:-:S04]  /*3900*/  IMAD.MOV.U32 R29, RZ, RZ, R26 ;  /* 0x000000ffff1d7224 */ /* 0x000fc800078e001a */
[----:B------:R-:W-:-:S05]  /*3910*/  FADD.FTZ R26, R3, R29 ;  /* 0x0000001d031a7221 */ /* 0x000fca0000010000 */
[----:B------:R-:W-:-:S07]  /*3920*/  @P5 FSEL R3, R26, R3, !P4 ;  /* 0x000000031a035208 */ /* 0x000fce0006000000 */
[----:B------:R-:W-:Y:S05]  /*3930*/  WARPSYNC.COLLECTIVE R22, `(.L_x_3162) ;  /* 0x0000000016087348 */ /* 0x000fea0003c00000 */
[----:B------:R0:W1:Y:S02]  /*3940*/  SHFL.UP P0, R26, R25, R24, R23 ;  /* 0x04000018191a7389 */ /* 0x0000640000000017 */
[----:B01----:R-:W-:Y:S05]  /*3950*/  ENDCOLLECTIVE ;  /* 0x000000000000791b */ /* 0x003fea0003800000 */
.L_x_3162:
        /* <DEDUP_REMOVED lines=9> */
.L_x_3163:
[----:B------:R-:W-:Y:S02]  /*39f0*/  ISETP.GE.AND P5, PT, R4, 0x4, PT ;  /* 0x000000040400780c */ /* 0x000fe40003fa6270 */
[----:B------:R-:W-:Y:S02]  /*3a00*/  ISETP.NE.AND P4, PT, R28, RZ, PT ;  /* 0x000000ff1c00720c */ /* 0x000fe40003f85270 */
[----:B------:R-:W-:Y:S02]  /*3a10*/  MOV R25, R3 ;  /* 0x0000000300197202 */ /* 0x000fe40000000f00 */
[----:B------:R-:W-:-:S09]  /*3a20*/  SEL R27, R26, RZ, P5 ;  /* 0x000000ff1a1b7207 */ /* 0x000fd20002800000 */
[----:B------:R-:W-:Y:S05]  /*3a30*/  WARPSYNC.COLLECTIVE R22, `(.L_x_3164) ;  /* 0x0000000016087348 */ /* 0x000fea0003c00000 */
[----:B------:R0:W1:Y:S02]  /*3a40*/  SHFL.UP P0, R26, R25, R24, R23 ;  /* 0x04000018191a7389 */ /* 0x0000640000000017 */
[----:B01----:R-:W-:Y:S05]  /*3a50*/  ENDCOLLECTIVE ;  /* 0x000000000000791b */ /* 0x003fea0003800000 */
.L_x_3164:
        /* <DEDUP_REMOVED lines=8> */
.L_x_3165:
        /* <DEDUP_REMOVED lines=10> */
.L_x_3166:
[----:B------:R-:W-:Y:S01]  /*3b80*/  ISETP.GE.AND P4, PT, R4, 0x10, PT ;  /* 0x000000100400780c */ /* 0x000fe20003f86270 */
[----:B------:R-:W-:Y:S01]  /*3b90*/  IMAD.MOV.U32 R25, RZ, RZ, R3 ;  /* 0x000000ffff197224 */ /* 0x000fe200078e0003 */
[----:B------:R-:W-:-:S04]  /*3ba0*/  SEL R26, R26, RZ, P6 ;  /* 0x000000ff1a1a7207 */ /* 0x000fc80003000000 */
[----:B------:R-:W-:-:S07]  /*3bb0*/  IADD3 R28, PT, PT, R27, R26, RZ ;  /* 0x0000001a1b1c7210 */ /* 0x000fce0007ffe0ff */
[----:B------:R-:W-:Y:S05]  /*3bc0*/  WARPSYNC.COLLECTIVE R22, `(.L_x_3167) ;  /* 0x0000000016087348 */ /* 0x000fea0003c00000 */
[----:B------:R0:W1:Y:S02]  /*3bd0*/  SHFL.UP P0, R26, R25, R24, R23 ;  /* 0x04000018191a7389 */ /* 0x0000640000000017 */
[----:B01----:R-:W-:Y:S05]  /*3be0*/  ENDCOLLECTIVE ;  /* 0x000000000000791b */ /* 0x003fea0003800000 */
.L_x_3167:
[----:B------:R-:W-:Y:S02]  /*3bf0*/  MOV R25, R2 ;  /* 0x0000000200197202 */ /* 0x000fe40000000f00 */
[----:B------:R-:W-:-:S07]  /*3c00*/  MOV R29, R26 ;  /* 0x0000001a001d7202 */ /* 0x000fce0000000f00 */
[----:B------:R-:W-:Y:S05]  /*3c10*/  WARPSYNC.COLLECTIVE R22, `(.L_x_3168) ;  /* 0x0000000016087348 */ /* 0x000fea0003c00000 */
[----:B------:R0:W1:Y:S02]  /*3c20*/  SHFL.UP P0, R26, R25, R24, R23 ;  /* 0x04000018191a7389 */ /* 0x0000640000000017 */
[----:B01----:R-:W-:Y:S05]  /*3c30*/  ENDCOLLECTIVE ;  /* 0x000000000000791b */ /* 0x003fea0003800000 */
.L_x_3168:
        /* <DEDUP_REMOVED lines=11> */
.L_x_3169:
[----:B------:R-:W-:Y:S02]  /*3cf0*/  ISETP.NE.AND P5, PT, R28, RZ, PT ;  /* 0x000000ff1c00720c */ /* 0x000fe40003fa5270 */
[----:B------:R-:W-:Y:S02]  /*3d00*/  MOV R25, R3 ;  /* 0x0000000300197202 */ /* 0x000fe40000000f00 */
[----:B------:R-:W-:-:S09]  /*3d10*/  SEL R27, R26, RZ, P4 ;  /* 0x000000ff1a1b7207 */ /* 0x000fd20002000000 */
[----:B------:R-:W-:Y:S05]  /*3d20*/  WARPSYNC.COLLECTIVE R22, `(.L_x_3170) ;  /* 0x0000000016087348 */ /* 0x000fea0003c00000 */
[----:B------:R0:W1:Y:S02]  /*3d30*/  SHFL.UP P0, R26, R25, R24, R23 ;  /* 0x04000018191a7389 */ /* 0x0000640000000017 */
[----:B01----:R-:W-:Y:S05]  /*3d40*/  ENDCOLLECTIVE ;  /* 0x000000000000791b */ /* 0x003fea0003800000 */
.L_x_3170:
        /* <DEDUP_REMOVED lines=8> */
.L_x_3171:
[----:B------:R-:W-:Y:S02]  /*3dd0*/  HFMA2 R24, -RZ, RZ, 0, 5.9604644775390625e-08 ;  /* 0x00000001ff187431 */ /* 0x000fe400000001ff */
[----:B------:R-:W-:Y:S01]  /*3de0*/  IMAD.MOV.U32 R25, RZ, RZ, R4 ;  /* 0x000000ffff197224 */ /* 0x000fe200078e0004 */
[----:B------:R-:W-:-:S07]  /*3df0*/  MOV R27, R26 ;  /* 0x0000001a001b7202 */ /* 0x000fce0000000f00 */
[----:B------:R-:W-:Y:S05]  /*3e00*/  WARPSYNC.COLLECTIVE R22, `(.L_x_3172) ;  /* 0x0000000016087348 */ /* 0x000fea0003c00000 */
[----:B------:R0:W1:Y:S02]  /*3e10*/  SHFL.UP P0, R26, R25, R24, R23 ;  /* 0x04000018191a7389 */ /* 0x0000640000000017 */
[----:B01----:R-:W-:Y:S05]  /*3e20*/  ENDCOLLECTIVE ;  /* 0x000000000000791b */ /* 0x003fea0003800000 */
.L_x_3172:
[----:B------:R-:W-:-:S05]  /*3e30*/  FADD.FTZ R27, R2, R27 ;  /* 0x0000001b021b7221 */ /* 0x000fca0000010000 */
[----:B------:R-:W-:Y:S01]  /*3e40*/  @P4 FSEL R2, R27, R2, !P5 ;  /* 0x000000021b024208 */ /* 0x000fe20006800000 */
[----:B------:R-:W-:Y:S01]  /*3e50*/  IMAD.MOV.U32 R25, RZ, RZ, R3 ;  /* 0x000000ffff197224 */ /* 0x000fe200078e0003 */
[----:B------:R-:W-:-:S07]  /*3e60*/  MOV R4, R26 ;  /* 0x0000001a00047202 */ /* 0x000fce0000000f00 */
[----:B------:R-:W-:Y:S05]  /*3e70*/  WARPSYNC.COLLECTIVE R22, `(.L_x_3173) ;  /* 0x0000000016087348 */ /* 0x000fea0003c00000 */
[----:B------:R0:W1:Y:S02]  /*3e80*/  SHFL.UP P0, R26, R25, R24, R23 ;  /* 0x04000018191a7389 */ /* 0x0000640000000017 */
[----:B01----:R-:W-:Y:S05]  /*3e90*/  ENDCOLLECTIVE ;  /* 0x000000000000791b */ /* 0x003fea0003800000 */
.L_x_3173:
[----:B------:R-:W-:Y:S02]  /*3ea0*/  MOV R25, R2 ;  /* 0x0000000200197202 */ /* 0x000fe40000000f00 */
[----:B------:R-:W-:-:S07]  /*3eb0*/  MOV R3, R26 ;  /* 0x0000001a00037202 */ /* 0x000fce0000000f00 */
[----:B------:R-:W-:Y:S05]  /*3ec0*/  WARPSYNC.COLLECTIVE R22, `(.L_x_3174) ;  /* 0x0000000016087348 */ /* 0x000fea0003c00000 */
[----:B------:R0:W1:Y:S02]  /*3ed0*/  SHFL.UP P0, R26, R25, R24, R23 ;  /* 0x04000018191a7389 */ /* 0x0000640000000017 */
[----:B01----:R-:W-:Y:S05]  /*3ee0*/  ENDCOLLECTIVE ;  /* 0x000000000000791b */ /* 0x003fea0003800000 */
.L_x_3174:
[----:B------:R-:W-:Y:S05]  /*3ef0*/  BRA `(.L_x_3175) ;  /* 0xfffffff000447947 */ /* 0x000fea000383ffff */
.L_x_3176:
        /* <DEDUP_REMOVED lines=16> */
.L_x_4483:


//--------------------- .text._Z30group_norm_nhwc_bwd_sum_kernelI11Bf16IOFp16WLi192EEv26Group_norm_nhwc_bwd_params --------------------------
	.section	.text._Z30group_norm_nhwc_bwd_sum_kernelI11Bf16IOFp16WLi192EEv26Group_norm_nhwc_bwd_params,"ax",@progbits
	.align	128
        .global         _Z30group_norm_nhwc_bwd_sum_kernelI11Bf16IOFp16WLi192EEv26Group_norm_nhwc_bwd_params
        .type           _Z30group_norm_nhwc_bwd_sum_kernelI11Bf16IOFp16WLi192EEv26Group_norm_nhwc_bwd_params,@function
        .size           _Z30group_norm_nhwc_bwd_sum_kernelI11Bf16IOFp16WLi192EEv26Group_norm_nhwc_bwd_params,(.L_x_4484 - _Z30group_norm_nhwc_bwd_sum_kernelI11Bf16IOFp16WLi192EEv26Group_norm_nhwc_bwd_params)
        .other          _Z30group_norm_nhwc_bwd_sum_kernelI11Bf16IOFp16WLi192EEv26Group_norm_nhwc_bwd_params,@"STO_CUDA_ENTRY STV_DEFAULT"
_Z30group_norm_nhwc_bwd_sum_kernelI11Bf16IOFp16WLi192EEv26Group_norm_nhwc_bwd_params:
.text._Z30group_norm_nhwc_bwd_sum_kernelI11Bf16IOFp16WLi192EEv26Group_norm_nhwc_bwd_params:
        /* <DEDUP_REMOVED lines=76> */
.L_x_3178:
[----:B------:R-:W-:Y:S05]  /*04c0*/  BSYNC.RECONVERGENT B0 ;  /* 0x0000000000007941 */ /* 0x000fea0003800200 */
.L_x_3177:
        /* <DEDUP_REMOVED lines=51> */
.L_x_3182:
        /* <DEDUP_REMOVED lines=184> */
.L_x_3181:
        /* <DEDUP_REMOVED lines=95> */
.L_x_3183:
        /* <DEDUP_REMOVED lines=30> */
.L_x_3185:
[----:B------:R-:W-:Y:S05]  /*1b50*/  BSYNC.RECONVERGENT B0 ;  /* 0x0000000000007941 */ /* 0x000fea0003800200 */
.L_x_3184:
        /* <DEDUP_REMOVED lines=19> */
.L_x_3180:
        /* <DEDUP_REMOVED lines=72> */
.L_x_3186:
[----:B------:R-:W-:Y:S05]  /*2110*/  @!P2 BRA `(.L_x_3179) ;  /* 0x000000080008a947 */ /* 0x000fea0003800000 */
[----:B------:R-:W-:-:S07]  /*2120*/  IADD3 R17, PT, PT, R8, -R10, RZ ;  /* 0x8000000a08117210 */ /* 0x000fce0007ffe0ff */
.L_x_3187:
        /* <DEDUP_REMOVED lines=129> */
.L_x_3179:
        /* <DEDUP_REMOVED lines=127> */
.L_x_3210:
        /* <DEDUP_REMOVED lines=48> */
.L_x_3188:
        /* <DEDUP_REMOVED lines=50> */
.L_x_3191:
[----:B------:R-:W-:Y:S05]  /*3750*/  BSYNC.RECONVERGENT B0 ;  /* 0x0000000000007941 */ /* 0x000fea0003800200 */
.L_x_3190:
        /* <DEDUP_REMOVED lines=23> */
.L_x_3189:
[----:B------:R-:W-:Y:S01]  /*38d0*/  IMAD.MOV.U32 R0, RZ, RZ, 0x1 ;  /* 0x00000001ff007424 */ /* 0x000fe200078e00ff */
[----:B------:R-:W-:Y:S01]  /*38e0*/  MOV R25, RZ ;  /* 0x000000ff00197202 */ /* 0x000fe20000000f00 */
[----:B------:R-:W-:Y:S01]  /*38f0*/  IMAD.MOV.U32 R27, RZ, RZ, -0x1 ;  /* 0xffffffffff1b7424 */ /* 0x000fe200078e00ff */
[----:B------:R-:W-:-:S13]  /*3900*/  ISETP.GE.AND P6, PT, R33, 0x1, PT ;  /* 0x000000012100780c */ /* 0x000fda0003fc6270 */
[----:B------:R-:W-:Y:S05]  /*3910*/  WARPSYNC.COLLECTIVE R27, `(.L_x_3192) ;  /* 0x000000001b087348 */ /* 0x000fea0003c00000 */
[----:B------:R0:W1:Y:S02]  /*3920*/  SHFL.UP P0, R35, R30, R0, R25 ;  /* 0x040000001e237389 */ /* 0x0000640000000019 */
[----:B01----:R-:W-:Y:S05]  /*3930*/  ENDCOLLECTIVE ;  /* 0x000000000000791b */ /* 0x003fea0003800000 */
.L_x_3192:
        /* <DEDUP_REMOVED lines=8> */
.L_x_3193:
        /* <DEDUP_REMOVED lines=8> */
.L_x_3194:
        /* <DEDUP_REMOVED lines=8> */
.L_x_3195:
[----:B------:R-:W-:Y:S01]  /*3ac0*/  ISETP.GE.AND P6, PT, R33, 0x2, PT ;  /* 0x000000022100780c */ /* 0x000fe20003fc6270 */
[----:B------:R-:W-:Y:S02]  /*3ad0*/  IMAD.MOV.U32 R30, RZ, RZ, R28 ;  /* 0x000000ffff1e7224 */ /* 0x000fe400078e001c */
[----:B------:R-:W-:-:S10]  /*3ae0*/  IMAD.MOV.U32 R31, RZ, RZ, R35 ;  /* 0x000000ffff1f7224 */ /* 0x000fd400078e0023 */
[----:B------:R-:W-:Y:S05]  /*3af0*/  WARPSYNC.COLLECTIVE R27, `(.L_x_3196) ;  /* 0x000000001b087348 */ /* 0x000fea0003c00000 */
[----:B------:R0:W1:Y:S02]  /*3b00*/  SHFL.UP P0, R35, R30, R0, R25 ;  /* 0x040000001e237389 */ /* 0x0000640000000019 */
[----:B01----:R-:W-:Y:S05]  /*3b10*/  ENDCOLLECTIVE ;  /* 0x000000000000791b */ /* 0x003fea0003800000 */
.L_x_3196:
        /* <DEDUP_REMOVED lines=10> */
.L_x_3197:
        /* <DEDUP_REMOVED lines=9> */
.L_x_3198:
[----:B------:R-:W-:Y:S01]  /*3c50*/  ISETP.GE.AND P6, PT, R33, 0x4, PT ;  /* 0x000000042100780c */ /* 0x000fe20003fc6270 */
[----:B------:R-:W-:Y:S01]  /*3c60*/  IMAD.MOV.U32 R30, RZ, RZ, R28 ;  /* 0x000000ffff1e7224 */ /* 0x000fe200078e001c */
[----:B------:R-:W-:-:S11]  /*3c70*/  MOV R29, R35 ;  /* 0x00000023001d7202 */ /* 0x000fd60000000f00 */
[----:B------:R-:W-:Y:S05]  /*3c80*/  WARPSYNC.COLLECTIVE R27, `(.L_x_3199) ;  /* 0x000000001b087348 */ /* 0x000fea0003c00000 */
[----:B------:R0:W1:Y:S02]  /*3c90*/  SHFL.UP P0, R35, R30, R0, R25 ;  /* 0x040000001e237389 */ /* 0x0000640000000019 */
[----:B01----:R-:W-:Y:S05]  /*3ca0*/  ENDCOLLECTIVE ;  /* 0x000000000000791b */ /* 0x003fea0003800000 */
.L_x_3199:
        /* <DEDUP_REMOVED lines=10> */
.L_x_3200:
        /* <DEDUP_REMOVED lines=9> */
.L_x_3201:
[----:B------:R-:W-:Y:S02]  /*3de0*/  ISETP.GE.AND P6, PT, R33, 0x8, PT ;  /* 0x000000082100780c */ /* 0x000fe40003fc6270 */
[----:B------:R-:W-:Y:S02]  /*3df0*/  MOV R30, R28 ;  /* 0x0000001c001e7202 */ /* 0x000fe40000000f00 */
[----:B------:R-:W-:-:S09]  /*3e00*/  MOV R31, R35 ;  /* 0x00000023001f7202 */ /* 0x000fd20000000f00 */
[----:B------:R-:W-:Y:S05]  /*3e10*/  WARPSYNC.COLLECTIVE R27, `(.L_x_3202) ;  /* 0x000000001b087348 */ /* 0x000fea0003c00000 */
[----:B------:R0:W1:Y:S02]  /*3e20*/  SHFL.UP P0, R35, R30, R0, R25 ;  /* 0x040000001e237389 */ /* 0x0000640000000019 */
[----:B01----:R-:W-:Y:S05]  /*3e30*/  ENDCOLLECTIVE ;  /* 0x000000000000791b */ /* 0x003fea0003800000 */
.L_x_3202:
[----:B------:R-:W-:Y:S02]  /*3e40*/  SEL R34, R31, RZ, P6 ;  /* 0x000000ff1f227207 */ /* 0x000fe40003000000 */
[----:B------:R-:W-:-:S03]  /*3e50*/  ISETP.NE.AND P6, PT, R29, RZ, PT ;  /* 0x000000ff1d00720c */ /* 0x000fc60003fc5270 */
        /* <DEDUP_REMOVED lines=8> */
.L_x_3203:
        /* <DEDUP_REMOVED lines=9> */
.L_x_3204:
[----:B------:R-:W-:Y:S02]  /*3f70*/  ISETP.GE.AND P6, PT, R33, 0x10, PT ;  /* 0x000000102100780c */ /* 0x000fe40003fc6270 */
[----:B------:R-:W-:Y:S01]  /*3f80*/  MOV R30, R28 ;  /* 0x0000001c001e7202 */ /* 0x000fe20000000f00 */
[----:B------:R-:W-:-:S10]  /*3f90*/  IMAD.MOV.U32 R29, RZ, RZ, R35 ;  /* 0x000000ffff1d7224 */ /* 0x000fd400078e0023 */
[----:B------:R-:W-:Y:S05]  /*3fa0*/  WARPSYNC.COLLECTIVE R27, `(.L_x_3205) ;  /* 0x000000001b087348 */ /* 0x000fea0003c00000 */
[----:B------:R0:W1:Y:S02]  /*3fb0*/  SHFL.UP P0, R35, R30, R0, R25 ;  /* 0x040000001e237389 */ /* 0x0000640000000019 */
[----:B01----:R-:W-:Y:S05]  /*3fc0*/  ENDCOLLECTIVE ;  /* 0x000000000000791b */ /* 0x003fea0003800000 */
.L_x_3205:
        /* <DEDUP_REMOVED lines=10> */
.L_x_3206:
        /* <DEDUP_REMOVED lines=9> */
.L_x_3207:
[----:B------:R-:W-:Y:S02]  /*4100*/  MOV R30, R28 ;  /* 0x0000001c001e7202 */ /* 0x000fe40000000f00 */
[----:B------:R-:W-:-:S07]  /*4110*/  MOV R29, R35 ;  /* 0x00000023001d7202 */ /* 0x000fce0000000f00 */
[----:B------:R-:W-:Y:S05]  /*4120*/  WARPSYNC.COLLECTIVE R27, `(.L_x_3208) ;  /* 0x000000001b087348 */ /* 0x000fea0003c00000 */
[----:B------:R0:W1:Y:S02]  /*4130*/  SHFL.UP P0, R35, R30, R0, R25 ;  /* 0x040000001e237389 */ /* 0x0000640000000019 */
[----:B01----:R-:W-:Y:S05]  /*4140*/  ENDCOLLECTIVE ;  /* 0x000000000000791b */ /* 0x003fea0003800000 */
.L_x_3208:
[----:B------:R-:W-:Y:S01]  /*4150*/  MOV R30, R2 ;  /* 0x00000002001e7202 */ /* 0x000fe20000000f00 */
[----:B------:R-:W-:-:S07]  /*4160*/  IMAD.MOV.U32 R28, RZ, RZ, R35 ;  /* 0x000000ffff1c7224 */ /* 0x000fce00078e0023 */
[----:B------:R-:W-:Y:S05]  /*4170*/  WARPSYNC.COLLECTIVE R27, `(.L_x_3209) ;  /* 0x000000001b087348 */ /* 0x000fea0003c00000 */
[----:B------:R0:W1:Y:S02]  /*4180*/  SHFL.UP P0, R35, R30, R0, R25 ;  /* 0x040000001e237389 */ /* 0x0000640000000019 */
[----:B01----:R-:W-:Y:S05]  /*4190*/  ENDCOLLECTIVE ;  /* 0x000000000000791b */ /* 0x003fea0003800000 */
.L_x_3209:
[----:B------:R-:W-:Y:S01]  /*41a0*/  MOV R2, R35 ;  /* 0x0000002300027202 */ /* 0x000fe20000000f00 */
[----:B------:R-:W-:Y:S06]  /*41b0*/  BRA `(.L_x_3210) ;  /* 0xffffffec00dc7947 */ /* 0x000fec000383ffff */
.L_x_3211:
        /* <DEDUP_REMOVED lines=12> */
.L_x_4484:


//--------------------- .text._Z30group_norm_nhwc_bwd_sum_kernelI11Bf16IOFp16WLi448EEv26Group_norm_nhwc_bwd_params --------------------------
	.section	.text._Z30group_norm_nhwc_bwd_sum_kernelI11Bf16IOFp16WLi448EEv26Group_norm_nhwc_bwd_params,"ax",@progbits
	.align	128
        .global         _Z30group_norm_nhwc_bwd_sum_kernelI11Bf16IOFp16WLi448EEv26Group_norm_nhwc_bwd_params
        .type           _Z30group_norm_nhwc_bwd_sum_kernelI11Bf16IOFp16WLi448EEv26Group_norm_nhwc_bwd_params,@function
        .size           _Z30group_norm_nhwc_bwd_sum_kernelI11Bf16IOFp16WLi448EEv26Group_norm_nhwc_bwd_params,(.L_x_4485 - _Z30group_norm_nhwc_bwd_sum_kernelI11Bf16IOFp16WLi448EEv26Group_norm_nhwc_bwd_params)
        .other          _Z30group_norm_nhwc_bwd_sum_kernelI11Bf16IOFp16WLi448EEv26Group_norm_nhwc_bwd_params,@"STO_CUDA_ENTRY STV_DEFAULT"
_Z30group_norm_nhwc_bwd_sum_kernelI11Bf16IOFp16WLi448EEv26Group_norm_nhwc_bwd_params:
.text._Z30group_norm_nhwc_bwd_sum_kernelI11Bf16IOFp16WLi448EEv26Group_norm_nhwc_bwd_params:
        /* <DEDUP_REMOVED lines=72> */
[----:B--2---:R-:W-:-:S02]  /*0480*/  HADD2.F32 R15, -RZ, R15.H0_H0 ;  /* 0x2000000fff0f7230 */ /* 0x004fc40000004100 */
[----:B---3--:R-:W-:Y:S02]  /*0490*/  HADD2.F32 R17, -RZ, R17.H0_H0 ;  /* 0x20000011ff117230 */ /* 0x008fe40000004100 */
[----:B----4-:R-:W-:Y:S02]  /*04a0*/  @P1 HADD2.F32 R21, -RZ, R16.H0_H0 ;  /* 0x20000010ff151230 */ /* 0x010fe40000004100 */
[----:B------:R-:W-:-:S07]  /*04b0*/  @P1 HADD2.F32 R20, -RZ, R4.H0_H0 ;  /* 0x20000004ff141230 */ /* 0x000fce0000004100 */
.L_x_3213:
[----:B------:R-:W-:Y:S05]  /*04c0*/  BSYNC.RECONVERGENT B0 ;  /* 0x0000000000007941 */ /* 0x000fea0003800200 */
.L_x_3212:
[----:B-----5:R-:W-:Y:S01]  /*04d0*/  FFMA.FTZ R11, -R10, R10, R11 ;  /* 0x0000000a0a0b7223 */ /* 0x020fe2000001010b */
[----:B------:R-:W0:Y:S01]  /*04e0*/  S2UR UR5, SR_CTAID.Y ;  /* 0x00000000000579c3 */ /* 0x000e220000002600 */
[C---:B------:R-:W-:Y:S01]  /*04f0*/  IMAD R2, R5.reuse, R18, R14 ;  /* 0x0000001205027224 */ /* 0x040fe200078e020e */
[----:B------:R-:W-:Y:S01]  /*0500*/  ISETP.NE.U32.AND P4, PT, R5, RZ, PT ;  /* 0x000000ff0500720c */ /* 0x000fe20003f85070 */
[----:B------:R-:W-:Y:S01]  /*0510*/  IMAD.MOV.U32 R16, RZ, RZ, RZ ;  /* 0x000000ffff107224 */ /* 0x000fe200078e00ff */
[----:B------:R-:W-:Y:S01]  /*0520*/  FSETP.GTU.FTZ.AND P2, PT, R11, RZ, PT ;  /* 0x000000ff0b00720b */ /* 0x000fe20003f5c000 */
[----:B------:R-:W-:Y:S01]  /*0530*/  IMAD.MOV.U32 R18, RZ, RZ, RZ ;  /* 0x000000ffff127224 */ /* 0x000fe200078e00ff */
[CC--:B------:R-:W-:Y:S02]  /*0540*/  ISETP.GE.U32.AND P1, PT, R2.reuse, R5.reuse, PT ;  /* 0x000000050200720c */ /* 0x0c0fe40003f26070 */
[----:B------:R-:W1:Y:S09]  /*0550*/  LDC.64 R26, c[0x0][0x400] ;  /* 0x00010000ff1a7b82 */ /* 0x000e720000000a00 */
[----:B------:R-:W2:Y:S02]  /*0560*/  @P2 LDC R12, c[0x0][0x3c0] ;  /* 0x0000f000ff0c2b82 */ /* 0x000ea40000000800 */
[----:B------:R-:W-:Y:S01]  /*0570*/  @P1 IADD3 R2, PT, PT, R2, -R5, RZ ;  /* 0x8000000502021210 */ /* 0x000fe20007ffe0ff */
[----:B------:R-:W-:-:S03]  /*0580*/  @P1 VIADD R19, R19, 0x1 ;  /* 0x0000000113131836 */ /* 0x000fc60000000000 */
[----:B------:R-:W-:Y:S01]  /*0590*/  ISETP.GE.U32.AND P3, PT, R2, R5, PT ;  /* 0x000000050200720c */ /* 0x000fe20003f66070 */
[----:B0-----:R-:W-:-:S05]  /*05a0*/  IMAD R24, R22, UR5, RZ ;  /* 0x0000000516187c24 */ /* 0x001fca000f8e02ff */
[----:B------:R-:W-:Y:S02]  /*05b0*/  SHF.R.S32.HI R25, RZ, 0x1f, R24 ;  /* 0x0000001fff197819 */ /* 0x000fe40000011418 */
[----:B------:R-:W-:-:S04]  /*05c0*/  IADD3 R23, P5, PT, R24, R22, RZ ;  /* 0x0000001618177210 */ /* 0x000fc80007fbe0ff */
[----:B------:R-:W-:Y:S01]  /*05d0*/  LEA.HI.X.SX32 R2, R22, R25, 0x1, P5 ;  /* 0x0000001916027211 */ /* 0x000fe200028f0eff */
[----:B------:R-:W-:Y:S01]  /*05e0*/  @P3 VIADD R19, R19, 0x1 ;  /* 0x0000000113133836 */ /* 0x000fe20000000000 */
[----:B-1----:R-:W-:-:S04]  /*05f0*/  ISETP.LT.U32.AND P1, PT, R23, R26, PT ;  /* 0x0000001a1700720c */ /* 0x002fc80003f21070 */
[----:B------:R-:W-:Y:S01]  /*0600*/  ISETP.LT.AND.EX P1, PT, R2, R27, PT, P1 ;  /* 0x0000001b0200720c */ /* 0x000fe20003f21310 */
[----:B--2---:R-:W-:Y:S01]  /*0610*/  @P2 FADD.FTZ R12, R11, R12 ;  /* 0x0000000c0b0c2221 */ /* 0x004fe20000010000 */
[----:B------:R-:W-:Y:S01]  /*0620*/  HFMA2 R11, -RZ, RZ, 1.875, 0 ;  /* 0x3f800000ff0b7431 */ /* 0x000fe200000001ff */
[----:B------:R-:W-:Y:S01]  /*0630*/  SEL R3, R0, R19, !P4 ;  /* 0x0000001300037207 */ /* 0x000fe20006000000 */
[----:B------:R-:W-:Y:S01]  /*0640*/  IMAD.MOV.U32 R2, RZ, RZ, RZ ;  /* 0x000000ffff027224 */ /* 0x000fe200078e00ff */
[----:B------:R-:W-:-:S03]  /*0650*/  SEL R23, R23, R26, P1 ;  /* 0x0000001a17177207 */ /* 0x000fc60000800000 */
[----:B------:R-:W-:Y:S01]  /*0660*/  IMAD.MOV R0, RZ, RZ, -R3 ;  /* 0x000000ffff007224 */ /* 0x000fe200078e0a03 */
[----:B------:R-:W-:Y:S01]  /*0670*/  ISETP.GT.AND P1, PT, R23, R24, PT ;  /* 0x000000181700720c */ /* 0x000fe20003f24270 */
[----:B------:R0:W1:Y:S02]  /*0680*/  @P2 MUFU.RSQ R11, R12 ;  /* 0x0000000c000b2308 */ /* 0x0000640000001400 */
[----:B------:R-:W-:Y:S01]  /*0690*/  IMAD R14, R5, R0, R14 ;  /* 0x00000000050e7224 */ /* 0x000fe200078e020e */
[----:B------:R-:W-:Y:S02]  /*06a0*/  CS2R R4, SRZ ;  /* 0x0000000000047805 */ /* 0x000fe4000001ff00 */
[----:B------:R-:W-:-:S07]  /*06b0*/  MOV R0, RZ ;  /* 0x000000ff00007202 */ /* 0x000fce0000000f00 */
        /* <DEDUP_REMOVED lines=8> */
[----:B------:R-:W-:Y:S02]  /*0740*/  IMAD.IADD R0, R22, 0x1, -R23 ;  /* 0x0000000116007824 */ /* 0x000fe400078e0a17 */
[----:B------:R-:W-:Y:S02]  /*0750*/  HFMA2 R18, -RZ, RZ, 0, 0 ;  /* 0x00000000ff127431 */ /* 0x000fe400000001ff */
[----:B------:R-:W-:Y:S01]  /*0760*/  IMAD.IADD R20, R23, 0x1, -R22 ;  /* 0x0000000117147824 */ /* 0x000fe200078e0a16 */
        /* <DEDUP_REMOVED lines=8> */
[----:B------:R-:W-:Y:S01]  /*07f0*/  VIADD R22, R22, 0x1 ;  /* 0x0000000116167836 */ /* 0x000fe20000000000 */
[----:B------:R-:W0:Y:S01]  /*0800*/  LDCU.64 UR6, c[0x0][0x3f8] ;  /* 0x00007f00ff0677ac */ /* 0x000e220008000a00 */
[----:B------:R-:W-:Y:S01]  /*0810*/  IMAD.MOV.U32 R18, RZ, RZ, RZ ;  /* 0x000000ffff127224 */ /* 0x000fe200078e00ff */
[----:B------:R-:W-:-:S07]  /*0820*/  IADD3 R21, PT, PT, -R21, RZ, RZ ;  /* 0x000000ff15157210 */ /* 0x000fce0007ffe1ff */
.L_x_3217:
        /* <DEDUP_REMOVED lines=11> */
[----:B--2---:R-:W-:Y:S02]  /*08e0*/  @!P0 IADD3 R30, P1, PT, R23, R30, RZ ;  /* 0x0000001e171e8210 */ /* 0x004fe40007f3e0ff */
[----:B------:R-:W-:-:S04]  /*08f0*/  @!P0 SHF.L.U64.HI R26, R26, 0x1, R27 ;  /* 0x000000011a1a8819 */ /* 0x000fc8000001021b */
[----:B------:R-:W-:Y:S02]  /*0900*/  @!P0 IADD3.X R31, PT, PT, R26, R31, RZ, P1, !PT ;  /* 0x0000001f1a1f8210 */ /* 0x000fe40000ffe4ff */
[----:B---3--:R-:W-:-:S03]  /*0910*/  @!P0 IADD3 R24, P1, PT, R23, R24, RZ ;  /* 0x0000001817188210 */ /* 0x008fc60007f3e0ff */
[----:B------:R-:W2:Y:S02]  /*0920*/  @!P0 LDG.E R30, desc[UR8][R30.64] ;  /* 0x000000081e1e8981 */ /* 0x000ea4000c1e1900 */
        /* <DEDUP_REMOVED lines=168> */
.L_x_3216:
        /* <DEDUP_REMOVED lines=100> */
.L_x_3218:
        /* <DEDUP_REMOVED lines=28> */
.L_x_3220:
[----:B------:R-:W-:Y:S05]  /*1bb0*/  BSYNC.RECONVERGENT B0 ;  /* 0x0000000000007941 */ /* 0x000fea0003800200 */
.L_x_3219:
        /* <DEDUP_REMOVED lines=19> */
.L_x_3215:
        /* <DEDUP_REMOVED lines=71> */
.L_x_3221:
[----:B------:R-:W-:Y:S05]  /*2160*/  @!P2 BRA `(.L_x_3214) ;  /* 0x000000080018a947 */ /* 0x000fea0003800000 */
[----:B------:R-:W-:Y:S01]  /*2170*/  IMAD.IADD R23, R22, 0x1, -R23 ;  /* 0x0000000116177824 */ /* 0x000fe200078e0a17 */
[----:B------:R-:W0:Y:S06]  /*2180*/  LDCU.64 UR6, c[0x0][0x3f8] ;  /* 0x00007f00ff0677ac */ /* 0x000e2c0008000a00 */
.L_x_3222:
        /* <DEDUP_REMOVED lines=132> */
.L_x_3214:
        /* <DEDUP_REMOVED lines=201> */
.L_x_3245:
        /* <DEDUP_REMOVED lines=112> */
.L_x_3223:
        /* <DEDUP_REMOVED lines=49> */
.L_x_3226:
[----:B------:R-:W-:Y:S05]  /*4070*/  BSYNC.RECONVERGENT B0 ;  /* 0x0000000000007941 */ /* 0x000fea0003800200 */
.L_x_3225:
        /* <DEDUP_REMOVED lines=23> */
.L_x_3224:
        /* <DEDUP_REMOVED lines=9> */
.L_x_3227:
[----:B------:R-:W-:Y:S02]  /*4280*/  ISETP.NE.AND P1, PT, R55, RZ, PT ;  /* 0x000000ff3700720c */ /* 0x000fe40003f25270 */
[----:B------:R-:W-:-:S04]  /*4290*/  SEL R56, R56, RZ, P0 ;  /* 0x000000ff38387207 */ /* 0x000fc80000000000 */
[----:B------:R-:W-:Y:S01]  /*42a0*/  IADD3 R57, PT, PT, R55, R56, RZ ;  /* 0x0000003837397210 */ /* 0x000fe20007ffe0ff */
[----:B------:R-:W-:-:S07]  /*42b0*/  IMAD.MOV.U32 R55, RZ, RZ, R7 ;  /* 0x000000ffff377224 */ /* 0x000fce00078e0007 */
[----:B------:R-:W-:Y:S05]  /*42c0*/  WARPSYNC.COLLECTIVE R54, `(.L_x_3228) ;  /* 0x0000000036087348 */ /* 0x000fea0003c00000 */
[----:B------:R0:W1:Y:S02]  /*42d0*/  SHFL.UP P6, R56, R55, R52, R53 ;  /* 0x0400003437387389 */ /* 0x00006400000c0035 */
[----:B01----:R-:W-:Y:S05]  /*42e0*/  ENDCOLLECTIVE ;  /* 0x000000000000791b */ /* 0x003fea0003800000 */
.L_x_3228:
[----:B------:R-:W-:Y:S01]  /*42f0*/  MOV R55, R6 ;  /* 0x0000000600377202 */ /* 0x000fe20000000f00 */
[----:B------:R-:W-:-:S05]  /*4300*/  FADD.FTZ R56, R7, R56 ;  /* 0x0000003807387221 */ /* 0x000fca0000010000 */
[----:B------:R-:W-:-:S07]  /*4310*/  @P0 FSEL R7, R56, R7, !P1 ;  /* 0x0000000738070208 */ /* 0x000fce0004800000 */
[----:B------:R-:W-:Y:S05]  /*4320*/  WARPSYNC.COLLECTIVE R54, `(.L_x_3229) ;  /* 0x0000000036087348 */ /* 0x000fea0003c00000 */
[----:B------:R0:W1:Y:S02]  /*4330*/  SHFL.UP P6, R56, R55, R52, R53 ;  /* 0x0400003437387389 */ /* 0x00006400000c0035 */
[----:B01----:R-:W-:Y:S05]  /*4340*/  ENDCOLLECTIVE ;  /* 0x000000000000791b */ /* 0x003fea0003800000 */
.L_x_3229:
[----:B------:R-:W-:Y:S01]  /*4350*/  MOV R55, R57 ;  /* 0x0000003900377202 */ /* 0x000fe20000000f00 */
[----:B------:R-:W-:Y:S02]  /*4360*/  IMAD.MOV.U32 R52, RZ, RZ, 0x2 ;  /* 0x00000002ff347424 */ /* 0x000fe400078e00ff */
[----:B------:R-:W-:-:S07]  /*4370*/  IMAD.MOV.U32 R69, RZ, RZ, R56 ;  /* 0x000000ffff457224 */ /* 0x000fce00078e0038 */
[----:B------:R-:W-:Y:S05]  /*4380*/  WARPSYNC.COLLECTIVE R54, `(.L_x_3230) ;  /* 0x0000000036087348 */ /* 0x000fea0003c00000 */
[----:B------:R0:W1:Y:S02]  /*4390*/  SHFL.UP P6, R56, R55, R52, R53 ;  /* 0x0400003437387389 */ /* 0x00006400000c0035 */
[----:B01----:R-:W-:Y:S05]  /*43a0*/  ENDCOLLECTIVE ;  /* 0x000000000000791b */ /* 0x003fea0003800000 */
.L_x_3230:
        /* <DEDUP_REMOVED lines=10> */
.L_x_3231:
[----:B------:R-:W-:Y:S01]  /*4450*/  IMAD.MOV.U32 R55, RZ, RZ, R6 ;  /* 0x000000ffff377224 */ /* 0x000fe200078e0006 */
[----:B------:R-:W-:-:S05]  /*4460*/  MOV R69, R56 ;  /* 0x0000003800457202 */ /* 0x000fca0000000f00 */
[----:B------:R-:W-:-:S05]  /*4470*/  FADD.FTZ R56, R7, R69 ;  /* 0x0000004507387221 */ /* 0x000fca0000010000 */
[----:B------:R-:W-:-:S07]  /*4480*/  @P1 FSEL R7, R56, R7, !P0 ;  /* 0x0000000738071208 */ /* 0x000fce0004000000 */
[----:B------:R-:W-:Y:S05]  /*4490*/  WARPSYNC.COLLECTIVE R54, `(.L_x_3232) ;  /* 0x0000000036087348 */ /* 0x000fea0003c00000 */
[----:B------:R0:W1:Y:S02]  /*44a0*/  SHFL.UP P6, R56, R55, R52, R53 ;  /* 0x0400003437387389 */ /* 0x00006400000c0035 */
[----:B01----:R-:W-:Y:S05]  /*44b0*/  ENDCOLLECTIVE ;  /* 0x000000000000791b */ /* 0x003fea0003800000 */
.L_x_3232:
        /* <DEDUP_REMOVED lines=9> */
.L_x_3233:
[----:B------:R-:W-:Y:S02]  /*4550*/  ISETP.GE.AND P1, PT, R59, 0x4, PT ;  /* 0x000000043b00780c */ /* 0x000fe40003f26270 */
[----:B------:R-:W-:Y:S01]  /*4560*/  ISETP.NE.AND P0, PT, R58, RZ, PT ;  /* 0x000000ff3a00720c */ /* 0x000fe20003f05270 */
[----:B------:R-:W-:Y:S01]  /*4570*/  IMAD.MOV.U32 R55, RZ, RZ, R7 ;  /* 0x000000ffff377224 */ /* 0x000fe200078e0007 */
[----:B------:R-:W-:-:S11]  /*4580*/  SEL R57, R56, RZ, P1 ;  /* 0x000000ff38397207 */ /* 0x000fd60000800000 */
[----:B------:R-:W-:Y:S05]  /*4590*/  WARPSYNC.COLLECTIVE R54, `(.L_x_3234) ;  /* 0x0000000036087348 */ /* 0x000fea0003c00000 */
[----:B------:R0:W1:Y:S02]  /*45a0*/  SHFL.UP P6, R56, R55, R52, R53 ;  /* 0x0400003437387389 */ /* 0x00006400000c0035 */
[----:B01----:R-:W-:Y:S05]  /*45b0*/  ENDCOLLECTIVE ;  /* 0x000000000000791b */ /* 0x003fea0003800000 */
.L_x_3234:
        /* <DEDUP_REMOVED lines=8> */
.L_x_3235:
        /* <DEDUP_REMOVED lines=9> */
.L_x_3236:
        /* <DEDUP_REMOVED lines=9> */
.L_x_3237:
[----:B------:R-:W-:Y:S02]  /*4760*/  MOV R55, R6 ;  /* 0x0000000600377202 */ /* 0x000fe40000000f00 */
[----:B------:R-:W-:Y:S01]  /*4770*/  ISETP.GE.AND P6, PT, R59, 0x8, PT ;  /* 0x000000083b00780c */ /* 0x000fe20003fc6270 */
[----:B------:R-:W-:-:S12]  /*4780*/  FADD.FTZ R56, R7, R56 ;  /* 0x0000003807387221 */ /* 0x000fd80000010000 */
[----:B------:R-:W-:-:S07]  /*4790*/  @P6 FSEL R7, R56, R7, !P1 ;  /* 0x0000000738076208 */ /* 0x000fce0004800000 */
[----:B------:R-:W-:Y:S05]  /*47a0*/  WARPSYNC.COLLECTIVE R54, `(.L_x_3238) ;  /* 0x0000000036087348 */ /* 0x000fea0003c00000 */
[----:B------:R0:W1:Y:S02]  /*47b0*/  SHFL.UP P6, R56, R55, R52, R53 ;  /* 0x0400003437387389 */ /* 0x00006400000c0035 */
[----:B01----:R-:W-:Y:S05]  /*47c0*/  ENDCOLLECTIVE ;  /* 0x000000000000791b */ /* 0x003fea0003800000 */
.L_x_3238:
        /* <DEDUP_REMOVED lines=9> */
.L_x_3239:
[----:B------:R-:W-:Y:S01]  /*4860*/  ISETP.NE.AND P1, PT, R67, RZ, PT ;  /* 0x000000ff4300720c */ /* 0x000fe20003f25270 */
[----:B------:R-:W-:Y:S01]  /*4870*/  IMAD.MOV.U32 R55, RZ, RZ, R7 ;  /* 0x000000ffff377224 */ /* 0x000fe200078e0007 */
[----:B------:R-:W-:-:S11]  /*4880*/  SEL R57, R56, RZ, P0 ;  /* 0x000000ff38397207 */ /* 0x000fd60000000000 */
[----:B------:R-:W-:Y:S05]  /*4890*/  WARPSYNC.COLLECTIVE R54, `(.L_x_3240) ;  /* 0x0000000036087348 */ /* 0x000fea0003c00000 */
[----:B------:R0:W1:Y:S02]  /*48a0*/  SHFL.UP P6, R56, R55, R52, R53 ;  /* 0x0400003437387389 */ /* 0x00006400000c0035 */
[----:B01----:R-:W-:Y:S05]  /*48b0*/  ENDCOLLECTIVE ;  /* 0x000000000000791b */ /* 0x003fea0003800000 */
.L_x_3240:
        /* <DEDUP_REMOVED lines=10> */
.L_x_3241:
        /* <DEDUP_REMOVED lines=9> */
.L_x_3242:
[----:B------:R-:W-:Y:S02]  /*49f0*/  ISETP.NE.AND P0, PT, R68, RZ, PT ;  /* 0x000000ff4400720c */ /* 0x000fe40003f05270 */
[----:B------:R-:W-:Y:S01]  /*4a00*/  MOV R55, R7 ;  /* 0x0000000700377202 */ /* 0x000fe20000000f00 */
[----:B------:R-:W-:-:S10]  /*4a10*/  IMAD.MOV.U32 R57, RZ, RZ, R56 ;  /* 0x000000ffff397224 */ /* 0x000fd400078e0038 */
[----:B------:R-:W-:Y:S05]  /*4a20*/  WARPSYNC.COLLECTIVE R54, `(.L_x_3243) ;  /* 0x0000000036087348 */ /* 0x000fea0003c00000 */
[----:B------:R0:W1:Y:S02]  /*4a30*/  SHFL.UP P6, R56, R55, R52, R53 ;  /* 0x0400003437387389 */ /* 0x00006400000c0035 */
[----:B01----:R-:W-:Y:S05]  /*4a40*/  ENDCOLLECTIVE ;  /* 0x000000000000791b */ /* 0x003fea0003800000 */
.L_x_3243:
[----:B------:R-:W-:Y:S01]  /*4a50*/  MOV R55, R6 ;  /* 0x0000000600377202 */ /* 0x000fe20000000f00 */
[----:B------:R-:W-:-:S07]  /*4a60*/  IMAD.MOV.U32 R7, RZ, RZ, R56 ;  /* 0x000000ffff077224 */ /* 0x000fce00078e0038 */
[----:B------:R-:W-:Y:S05]  /*4a70*/  WARPSYNC.COLLECTIVE R54, `(.L_x_3244) ;  /* 0x0000000036087348 */ /* 0x000fea0003c00000 */
[----:B------:R0:W1:Y:S02]  /*4a80*/  SHFL.UP P6, R56, R55, R52, R53 ;  /* 0x0400003437387389 */ /* 0x00006400000c0035 */
[----:B01----:R-:W-:Y:S05]  /*4a90*/  ENDCOLLECTIVE ;  /* 0x000000000000791b */ /* 0x003fea0003800000 */
.L_x_3244:
[----:B------:R-:W-:Y:S05]  /*4aa0*/  BRA `(.L_x_3245) ;  /* 0xffffffe800ec7947 */ /* 0x000fea000383ffff */
.L_x_3246:
        /* <DEDUP_REMOVED lines=13> */
.L_x_4485:


//--------------------- .text._Z30group_norm_nhwc_bwd_sum_kernelI11Bf16IOFp16WLi256EEv26Group_norm_nhwc_bwd_params --------------------------
	.section	.text._Z30group_norm_nhwc_bwd_sum_kernelI11Bf16IOFp16WLi256EEv26Group_norm_nhwc_bwd_params,"ax",@progbits
	.align	128
        .global         _Z30group_norm_nhwc_bwd_sum_kernelI11Bf16IOFp16WLi256EEv26Group_norm_nhwc_bwd_params
        .type           _Z30group_norm_nhwc_bwd_sum_kernelI11Bf16IOFp16WLi256EEv26Group_norm_nhwc_bwd_params,@function
        .size           _Z30group_norm_nhwc_bwd_sum_kernelI11Bf16IOFp16WLi256EEv26Group_norm_nhwc_bwd_params,(.L_x_4486 - _Z30group_norm_nhwc_bwd_sum_kernelI11Bf16IOFp16WLi256EEv26Group_norm_nhwc_bwd_params)
        .other          _Z30group_norm_nhwc_bwd_sum_kernelI11Bf16IOFp16WLi256EEv26Group_norm_nhwc_bwd_params,@"STO_CUDA_ENTRY STV_DEFAULT"
_Z30group_norm_nhwc_bwd_sum_kernelI11Bf16IOFp16WLi256EEv26Group_norm_nhwc_bwd_params:
.text._Z30group_norm_nhwc_bwd_sum_kernelI11Bf16IOFp16WLi256EEv26Group_norm_nhwc_bwd_params:
        /* <DEDUP_REMOVED lines=76> */
.L_x_3248:
[----:B------:R-:W-:Y:S05]  /*04c0*/  BSYNC.RECONVERGENT B0 ;  /* 0x0000000000007941 */ /* 0x000fea0003800200 */
.L_x_3247:
        /* <DEDUP_REMOVED lines=52> */
.L_x_3252:
        /* <DEDUP_REMOVED lines=182> */
.L_x_3251:
        /* <DEDUP_REMOVED lines=95> */
.L_x_3253:
        /* <DEDUP_REMOVED lines=30> */
.L_x_3255:
[----:B------:R-:W-:Y:S05]  /*1b40*/  BSYNC.RECONVERGENT B0 ;  /* 0x0000000000007941 */ /* 0x000fea0003800200 */
.L_x_3254:
        /* <DEDUP_REMOVED lines=19> */
.L_x_3250:
        /* <DEDUP_REMOVED lines=72> */
.L_x_3256:
[----:B------:R-:W-:Y:S05]  /*2100*/  @!P2 BRA `(.L_x_3249) ;  /* 0x000000080000a947 */ /* 0x000fea0003800000 */
[----:B------:R-:W-:-:S07]  /*2110*/  IMAD.IADD R7, R25, 0x1, -R13 ;  /* 0x0000000119077824 */ /* 0x000fce00078e0a0d */
.L_x_3257:
        /* <DEDUP_REMOVED lines=127> */
.L_x_3249:
        /* <DEDUP_REMOVED lines=144> */
.L_x_3280:
        /* <DEDUP_REMOVED lines=62> */
.L_x_3258:
        /* <DEDUP_REMOVED lines=49> */
.L_x_3261:
[----:B------:R-:W-:Y:S05]  /*3900*/  BSYNC.RECONVERGENT B0 ;  /* 0x0000000000007941 */ /* 0x000fea0003800200 */
.L_x_3260:
        /* <DEDUP_REMOVED lines=23> */
.L_x_3259:
        /* <DEDUP_REMOVED lines=8> */
.L_x_3262:
        /* <DEDUP_REMOVED lines=9> */
.L_x_3263:
[----:B------:R-:W-:Y:S01]  /*3b90*/  IMAD.MOV.U32 R36, RZ, RZ, R27 ;  /* 0x000000ffff247224 */ /* 0x000fe200078e001b */
[----:B------:R-:W-:-:S07]  /*3ba0*/  MOV R37, R43 ;  /* 0x0000002b00257202 */ /* 0x000fce0000000f00 */
[----:B------:R-:W-:Y:S05]  /*3bb0*/  WARPSYNC.COLLECTIVE R31, `(.L_x_3264) ;  /* 0x000000001f087348 */ /* 0x000fea0003c00000 */
[----:B------:R0:W1:Y:S02]  /*3bc0*/  SHFL.UP P0, R43, R36, R29, R30 ;  /* 0x0400001d242b7389 */ /* 0x000064000000001e */
[----:B01----:R-:W-:Y:S05]  /*3bd0*/  ENDCOLLECTIVE ;  /* 0x000000000000791b */ /* 0x003fea0003800000 */
.L_x_3264:
        /* <DEDUP_REMOVED lines=8> */
.L_x_3265:
        /* <DEDUP_REMOVED lines=9> */
.L_x_3266:
        /* <DEDUP_REMOVED lines=8> */
.L_x_3267:
[----:B------:R-:W-:Y:S01]  /*3d70*/  MOV R36, R37 ;  /* 0x0000002500247202 */ /* 0x000fe20000000f00 */
[----:B------:R-:W-:Y:S02]  /*3d80*/  IMAD.MOV.U32 R29, RZ, RZ, 0x4 ;  /* 0x00000004ff1d7424 */ /* 0x000fe400078e00ff */
[----:B------:R-:W-:-:S07]  /*3d90*/  IMAD.MOV.U32 R44, RZ, RZ, R43 ;  /* 0x000000ffff2c7224 */ /* 0x000fce00078e002b */
[----:B------:R-:W-:Y:S05]  /*3da0*/  WARPSYNC.COLLECTIVE R31, `(.L_x_3268) ;  /* 0x000000001f087348 */ /* 0x000fea0003c00000 */
[----:B------:R0:W1:Y:S02]  /*3db0*/  SHFL.UP P0, R43, R36, R29, R30 ;  /* 0x0400001d242b7389 */ /* 0x000064000000001e */
[----:B01----:R-:W-:Y:S05]  /*3dc0*/  ENDCOLLECTIVE ;  /* 0x000000000000791b */ /* 0x003fea0003800000 */
.L_x_3268:
        /* <DEDUP_REMOVED lines=9> */
.L_x_3269:
        /* <DEDUP_REMOVED lines=8> */
.L_x_3270:
[----:B------:R-:W-:Y:S02]  /*3ee0*/  HFMA2 R29, -RZ, RZ, 0, 4.76837158203125e-07 ;  /* 0x00000008ff1d7431 */ /* 0x000fe400000001ff */
[----:B------:R-:W-:Y:S01]  /*3ef0*/  IMAD.MOV.U32 R36, RZ, RZ, R35 ;  /* 0x000000ffff247224 */ /* 0x000fe200078e0023 */
[----:B------:R-:W-:-:S07]  /*3f00*/  MOV R44, R43 ;  /* 0x0000002b002c7202 */ /* 0x000fce0000000f00 */
[----:B------:R-:W-:Y:S05]  /*3f10*/  WARPSYNC.COLLECTIVE R31, `(.L_x_3271) ;  /* 0x000000001f087348 */ /* 0x000fea0003c00000 */
[----:B------:R0:W1:Y:S02]  /*3f20*/  SHFL.UP P0, R43, R36, R29, R30 ;  /* 0x0400001d242b7389 */ /* 0x000064000000001e */
[----:B01----:R-:W-:Y:S05]  /*3f30*/  ENDCOLLECTIVE ;  /* 0x000000000000791b */ /* 0x003fea0003800000 */
.L_x_3271:
        /* <DEDUP_REMOVED lines=9> */
.L_x_3272:
        /* <DEDUP_REMOVED lines=10> */
.L_x_3273:
        /* <DEDUP_REMOVED lines=9> */
.L_x_3274:
[----:B------:R-:W-:Y:S02]  /*4100*/  ISETP.NE.AND P2, PT, R42, RZ, PT ;  /* 0x000000ff2a00720c */ /* 0x000fe40003f45270 */
[----:B------:R-:W-:Y:S02]  /*4110*/  MOV R36, R32 ;  /* 0x0000002000247202 */ /* 0x000fe40000000f00 */
[----:B------:R-:W-:-:S09]  /*4120*/  MOV R35, R43 ;  /* 0x0000002b00237202 */ /* 0x000fd20000000f00 */
[----:B------:R-:W-:Y:S05]  /*4130*/  WARPSYNC.COLLECTIVE R31, `(.L_x_3275) ;  /* 0x000000001f087348 */ /* 0x000fea0003c00000 */
[----:B------:R0:W1:Y:S02]  /*4140*/  SHFL.UP P0, R43, R36, R29, R30 ;  /* 0x0400001d242b7389 */ /* 0x000064000000001e */
[----:B01----:R-:W-:Y:S05]  /*4150*/  ENDCOLLECTIVE ;  /* 0x000000000000791b */ /* 0x003fea0003800000 */
.L_x_3275:
        /* <DEDUP_REMOVED lines=10> */
.L_x_3276:
        /* <DEDUP_REMOVED lines=9> */
.L_x_3277:
[----:B------:R-:W-:Y:S02]  /*4290*/  ISETP.NE.AND P1, PT, R41, RZ, PT ;  /* 0x000000ff2900720c */ /* 0x000fe40003f25270 */
[----:B------:R-:W-:Y:S01]  /*42a0*/  MOV R36, R32 ;  /* 0x0000002000247202 */ /* 0x000fe20000000f00 */
[----:B------:R-:W-:-:S10]  /*42b0*/  IMAD.MOV.U32 R35, RZ, RZ, R43 ;  /* 0x000000ffff237224 */ /* 0x000fd400078e002b */
[----:B------:R-:W-:Y:S05]  /*42c0*/  WARPSYNC.COLLECTIVE R31, `(.L_x_3278) ;  /* 0x000000001f087348 */ /* 0x000fea0003c00000 */
[----:B------:R0:W1:Y:S02]  /*42d0*/  SHFL.UP P0, R43, R36, R29, R30 ;  /* 0x0400001d242b7389 */ /* 0x000064000000001e */
[----:B01----:R-:W-:Y:S05]  /*42e0*/  ENDCOLLECTIVE ;  /* 0x000000000000791b */ /* 0x003fea0003800000 */
.L_x_3278:
[----:B------:R-:W-:Y:S01]  /*42f0*/  MOV R36, R27 ;  /* 0x0000001b00247202 */ /* 0x000fe20000000f00 */
[----:B------:R-:W-:-:S07]  /*4300*/  IMAD.MOV.U32 R38, RZ, RZ, R43 ;  /* 0x000000ffff267224 */ /* 0x000fce00078e002b */
[----:B------:R-:W-:Y:S05]  /*4310*/  WARPSYNC.COLLECTIVE R31, `(.L_x_3279) ;  /* 0x000000001f087348 */ /* 0x000fea0003c00000 */
[----:B------:R0:W1:Y:S02]  /*4320*/  SHFL.UP P0, R43, R36, R29, R30 ;  /* 0x0400001d242b7389 */ /* 0x000064000000001e */
[----:B01----:R-:W-:Y:S05]  /*4330*/  ENDCOLLECTIVE ;  /* 0x000000000000791b */ /* 0x003fea0003800000 */
.L_x_3279:
[----:B------:R-:W-:Y:S01]  /*4340*/  MOV R41, R43 ;  /* 0x0000002b00297202 */ /* 0x000fe20000000f00 */
[----:B------:R-:W-:Y:S06]  /*4350*/  BRA `(.L_x_3280) ;  /* 0xffffffec00ac7947 */ /* 0x000fec000383ffff */
.L_x_3281:
        /* <DEDUP_REMOVED lines=10> */
.L_x_4486:


//--------------------- .text._Z30group_norm_nhwc_bwd_sum_kernelI11Bf16IOFp16WLi120EEv26Group_norm_nhwc_bwd_params --------------------------
	.section	.text._Z30group_norm_nhwc_bwd_sum_kernelI11Bf16IOFp16WLi120EEv26Group_norm_nhwc_bwd_params,"ax",@progbits
	.align	128
        .global         _Z30group_norm_nhwc_bwd_sum_kernelI11Bf16IOFp16WLi120EEv26Group_norm_nhwc_bwd_params
        .type           _Z30group_norm_nhwc_bwd_sum_kernelI11Bf16IOFp16WLi120EEv26Group_norm_nhwc_bwd_params,@function
        .size           _Z30group_norm_nhwc_bwd_sum_kernelI11Bf16IOFp16WLi120EEv26Group_norm_nhwc_bwd_params,(.L_x_4487 - _Z30group_norm_nhwc_bwd_sum_kernelI11Bf16IOFp16WLi120EEv26Group_norm_nhwc_bwd_params)
        .other          _Z30group_norm_nhwc_bwd_sum_kernelI11Bf16IOFp16WLi120EEv26Group_norm_nhwc_bwd_params,@"STO_CUDA_ENTRY STV_DEFAULT"
_Z30group_norm_nhwc_bwd_sum_kernelI11Bf16IOFp16WLi120EEv26Group_norm_nhwc_bwd_params:
.text._Z30group_norm_nhwc_bwd_sum_kernelI11Bf16IOFp16WLi120EEv26Group_norm_nhwc_bwd_params:
        /* <DEDUP_REMOVED lines=76> */
.L_x_3283:
[----:B------:R-:W-:Y:S05]  /*04c0*/  BSYNC.RECONVERGENT B0 ;  /* 0x0000000000007941 */ /* 0x000fea0003800200 */
.L_x_3282:
        /* <DEDUP_REMOVED lines=49> */
.L_x_3287:
        /* <DEDUP_REMOVED lines=184> */
.L_x_3286:
        /* <DEDUP_REMOVED lines=98> */
.L_x_3288:
        /* <DEDUP_REMOVED lines=31> */
.L_x_3290:
[----:B------:R-:W-:Y:S05]  /*1b70*/  BSYNC.RECONVERGENT B0 ;  /* 0x0000000000007941 */ /* 0x000fea0003800200 */
.L_x_3289:
        /* <DEDUP_REMOVED lines=19> */
.L_x_3285:
        /* <DEDUP_REMOVED lines=70> */
.L_x_3291:
[----:B------:R-:W-:Y:S05]  /*2110*/  @!P2 BRA `(.L_x_3284) ;  /* 0x000000080008a947 */ /* 0x000fea0003800000 */
[----:B------:R-:W-:-:S07]  /*2120*/  IADD3 R20, PT, PT, R19, -R20, RZ ;  /* 0x8000001413147210 */ /* 0x000fce0007ffe0ff */
.L_x_3292:
        /* <DEDUP_REMOVED lines=129> */
.L_x_3284:
        /* <DEDUP_REMOVED lines=133> */
.L_x_3308:
        /* <DEDUP_REMOVED lines=46> */
.L_x_3293:
        /* <DEDUP_REMOVED lines=39> */
.L_x_3296:
[----:B------:R-:W-:Y:S05]  /*36e0*/  BSYNC.RECONVERGENT B0 ;  /* 0x0000000000007941 */ /* 0x000fea0003800200 */
.L_x_3295:
        /* <DEDUP_REMOVED lines=23> */
.L_x_3294:
[----:B------:R-:W-:Y:S05]  /*3860*/  WARPSYNC.COLLECTIVE R15, `(.L_x_3297) ;  /* 0x000000000f087348 */ /* 0x000fea0003c00000 */
[----:B------:R-:W-:Y:S01]  /*3870*/  NOP ;  /* 0x0000000000007918 */ /* 0x000fe20000000000 */
[----:B------:R-:W-:Y:S05]  /*3880*/  ENDCOLLECTIVE ;  /* 0x000000000000791b */ /* 0x000fea0003800000 */
.L_x_3297:
        /* <DEDUP_REMOVED lines=13> */
.L_x_3298:
        /* <DEDUP_REMOVED lines=9> */
.L_x_3299:
        /* <DEDUP_REMOVED lines=11> */
.L_x_3300:
        /* <DEDUP_REMOVED lines=9> */
.L_x_3301:
        /* <DEDUP_REMOVED lines=11> */
.L_x_3302:
        /* <DEDUP_REMOVED lines=9> */
.L_x_3303:
        /* <DEDUP_REMOVED lines=12> */
.L_x_3304:
        /* <DEDUP_REMOVED lines=10> */
.L_x_3305:
        /* <DEDUP_REMOVED lines=9> */
.L_x_3306:
[----:B------:R-:W-:Y:S01]  /*3e60*/  @!P0 FADD.FTZ R14, R14, R19 ;  /* 0x000000130e0e8221 */ /* 0x000fe20000010000 */
[----:B------:R0:W-:Y:S04]  /*3e70*/  STS [R11+0xc0], R20 ;  /* 0x0000c0140b007388 */ /* 0x0001e80000000800 */
[----:B------:R0:W-:Y:S04]  /*3e80*/  STS [R11+0xc4], R13 ;  /* 0x0000c40d0b007388 */ /* 0x0001e80000000800 */
[----:B------:R0:W-:Y:S02]  /*3e90*/  STS [R11+0xc8], R14 ;  /* 0x0000c80e0b007388 */ /* 0x0001e40000000800 */
[----:B0-----:R-:W-:Y:S05]  /*3ea0*/  WARPSYNC.COLLECTIVE R15, `(.L_x_3307) ;  /* 0x000000000f087348 */ /* 0x001fea0003c00000 */
[----:B------:R-:W-:Y:S01]  /*3eb0*/  NOP ;  /* 0x0000000000007918 */ /* 0x000fe20000000000 */
[----:B0-----:R-:W-:Y:S05]  /*3ec0*/  ENDCOLLECTIVE ;  /* 0x000000000000791b */ /* 0x001fea0003800000 */
.L_x_3307:
[----:B------:R-:W-:Y:S05]  /*3ed0*/  BRA `(.L_x_3308) ;  /* 0xfffffff000ac7947 */ /* 0x000fea000383ffff */
.L_x_3309:
        /* <DEDUP_REMOVED lines=10> */
.L_x_4487:


//--------------------- .text._Z30group_norm_nhwc_bwd_sum_kernelI11Bf16IOFp16WLi140EEv26Group_norm_nhwc_bwd_params --------------------------
	.section	.text._Z30group_norm_nhwc_bwd_sum_kernelI11Bf16IOFp16WLi140EEv26Group_norm_nhwc_bwd_params,"ax",@progbits
	.align	128
        .global         _Z30group_norm_nhwc_bwd_sum_kernelI11Bf16IOFp16WLi140EEv26Group_norm_nhwc_bwd_params
        .type           _Z30group_norm_nhwc_bwd_sum_kernelI11Bf16IOFp16WLi140EEv26Group_norm_nhwc_bwd_params,@function
        .size           _Z30group_norm_nhwc_bwd_sum_kernelI11Bf16IOFp16WLi140EEv26Group_norm_nhwc_bwd_params,(.L_x_4488 - _Z30group_norm_nhwc_bwd_sum_kernelI11Bf16IOFp16WLi140EEv26Group_norm_nhwc_bwd_params)
        .other          _Z30group_norm_nhwc_bwd_sum_kernelI11Bf16IOFp16WLi140EEv26Group_norm_nhwc_bwd_params,@"STO_CUDA_ENTRY STV_DEFAULT"
_Z30group_norm_nhwc_bwd_sum_kernelI11Bf16IOFp16WLi140EEv26Group_norm_nhwc_bwd_params:
.text._Z30group_norm_nhwc_bwd_sum_kernelI11Bf16IOFp16WLi140EEv26Group_norm_nhwc_bwd_params:
        /* <DEDUP_REMOVED lines=76> */
.L_x_3311:
[----:B------:R-:W-:Y:S05]  /*04c0*/  BSYNC.RECONVERGENT B0 ;  /* 0x0000000000007941 */ /* 0x000fea0003800200 */
.L_x_3310:
        /* <DEDUP_REMOVED lines=49> */
.L_x_3315:
        /* <DEDUP_REMOVED lines=184> */
.L_x_3314:
        /* <DEDUP_REMOVED lines=12> */
[----:B------:R-:W-:Y:S01]  /*1420*/  @!P0 IMAD R24, R20, UR4, RZ ;  /* 0x0000000414188c24 */ /* 0x000fe2000f8e02ff */
[----:B------:R-:W-:Y:S01]  /*1430*/  @!P0 MOV R20, R22 ;  /* 0x0000001600148202 */ /* 0x000fe20000000f00 */
[----:B------:R-:W2:Y:S02]  /*1440*/  @!P0 LDC.64 R14, c[0x0][0x398] ;  /* 0x0000e600ff0e8b82 */ /* 0x000ea40000000a00 */
[C---:B------:R-:W-:Y:S02]  /*1450*/  @!P0 IMAD R25, R19.reuse, UR5, R24 ;  /* 0x0000000513198c24 */ /* 0x040fe4000f8e0218 */
[----:B------:R-:W-:Y:S01]  /*1460*/  @!P0 IMAD.WIDE.U32 R20, R19, UR4, R20 ;  /* 0x0000000413148c25 */ /* 0x000fe2000f8e0014 */
[----:B------:R-:W3:Y:S04]  /*1470*/  LDCU UR4, c[0x0][0x3f8] ;  /* 0x00007f00ff0477ac */ /* 0x000ee80008000800 */
[----:B------:R-:W-:-:S02]  /*1480*/  @!P0 IADD3 R21, PT, PT, R21, R25, RZ ;  /* 0x0000001915158210 */ /* 0x000fc40007ffe0ff */
[C---:B------:R-:W-:Y:S02]  /*1490*/  @!P0 SHF.L.U32 R29, R20.reuse, 0x1, RZ ;  /* 0x00000001141d8819 */ /* 0x040fe400000006ff */
[----:B------:R-:W-:Y:S02]  /*14a0*/  @!P0 SHF.L.U64.HI R20, R20, 0x1, R21 ;  /* 0x0000000114148819 */ /* 0x000fe40000010215 */
[----:B0-----:R-:W-:Y:S02]  /*14b0*/  @!P0 IADD3 R26, P2, PT, R29, R2, RZ ;  /* 0x000000021d1a8210 */ /* 0x001fe40007f5e0ff */
[----:B------:R-:W-:-:S03]  /*14c0*/  @!P0 IADD3 R25, PT, PT, R19, 0x1, RZ ;  /* 0x0000000113198810 */ /* 0x000fc60007ffe0ff */
[C---:B------:R-:W-:Y:S02]  /*14d0*/  @!P0 IMAD.X R27, R20.reuse, 0x1, R3, P2 ;  /* 0x00000001141b8824 */ /* 0x040fe400010e0603 */
[----:B------:R-:W0:Y:S01]  /*14e0*/  @!P0 LDC.64 R2, c[0x0][0x3a0] ;  /* 0x0000e800ff028b82 */ /* 0x000e220000000a00 */
[----:B--2---:R-:W-:Y:S02]  /*14f0*/  @!P0 IADD3 R28, P2, PT, R29, R14, RZ ;  /* 0x0000000e1d1c8210 */ /* 0x004fe40007f5e0ff */
[----:B------:R-:W-:Y:S01]  /*1500*/  @!P0 SHF.R.S32.HI R14, RZ, 0x1f, R25 ;  /* 0x0000001fff0e8819 */ /* 0x000fe20000011419 */
[----:B------:R2:W4:Y:S01]  /*1510*/  @!P0 LDG.E R26, desc[UR6][R26.64] ;  /* 0x000000061a1a8981 */ /* 0x000522000c1e1900 */
[----:B------:R-:W-:-:S03]  /*1520*/  @!P0 IADD3.X R29, PT, PT, R20, R15, RZ, P2, !PT ;  /* 0x0000000f141d8210 */ /* 0x000fc600017fe4ff */
[----:B---3--:R-:W-:Y:S01]  /*1530*/  @!P0 IMAD R14, R14, UR4, RZ ;  /* 0x000000040e0e8c24 */ /* 0x008fe2000f8e02ff */
[----:B------:R-:W-:Y:S01]  /*1540*/  @!P0 MOV R15, R11 ;  /* 0x0000000b000f8202 */ /* 0x000fe20000000f00 */
[----:B------:R-:W3:Y:S01]  /*1550*/  @!P0 LDG.E R28, desc[UR6][R28.64] ;  /* 0x000000061c1c8981 */ /* 0x000ee2000c1e1900 */
[----:B------:R-:W-:Y:S01]  /*1560*/  PRMT R24, RZ, 0x7610, R24 ;  /* 0x00007610ff187816 */ /* 0x000fe20000000018 */
[----:B------:R-:W-:Y:S02]  /*1570*/  @!P0 IMAD R21, R25, UR5, R14 ;  /* 0x0000000519158c24 */ /* 0x000fe4000f8e020e */
[----:B------:R-:W-:Y:S01]  /*1580*/  @!P0 IMAD.MOV.U32 R14, RZ, RZ, R22 ;  /* 0x000000ffff0e8224 */ /* 0x000fe200078e0016 */
[----:B--2---:R-:W-:-:S03]  /*1590*/  PRMT R27, RZ, 0x7610, R27 ;  /* 0x00007610ff1b7816 */ /* 0x004fc6000000001b */
        /* <DEDUP_REMOVED lines=62> */
.L_x_3316:
        /* <DEDUP_REMOVED lines=31> */
.L_x_3318:
[----:B------:R-:W-:Y:S05]  /*1b70*/  BSYNC.RECONVERGENT B0 ;  /* 0x0000000000007941 */ /* 0x000fea0003800200 */
.L_x_3317:
        /* <DEDUP_REMOVED lines=19> */
.L_x_3313:
        /* <DEDUP_REMOVED lines=70> */
.L_x_3319:
[----:B------:R-:W-:Y:S05]  /*2110*/  @!P2 BRA `(.L_x_3312) ;  /* 0x000000080008a947 */ /* 0x000fea0003800000 */
[----:B------:R-:W-:-:S07]  /*2120*/  IADD3 R20, PT, PT, R19, -R20, RZ ;  /* 0x8000001413147210 */ /* 0x000fce0007ffe0ff */
.L_x_3320:
        /* <DEDUP_REMOVED lines=129> */
.L_x_3312:
        /* <DEDUP_REMOVED lines=141> */
.L_x_3336:
        /* <DEDUP_REMOVED lines=59> */
.L_x_3321:
        /* <DEDUP_REMOVED lines=42> */
.L_x_3324:
[----:B------:R-:W-:Y:S05]  /*3860*/  BSYNC.RECONVERGENT B0 ;  /* 0x0000000000007941 */ /* 0x000fea0003800200 */
.L_x_3323:
        /* <DEDUP_REMOVED lines=23> */
.L_x_3322:
[----:B------:R-:W-:Y:S05]  /*39e0*/  WARPSYNC.COLLECTIVE R11, `(.L_x_3325) ;  /* 0x000000000b087348 */ /* 0x000fea0003c00000 */
[----:B------:R-:W-:Y:S01]  /*39f0*/  NOP ;  /* 0x0000000000007918 */ /* 0x000fe20000000000 */
[----:B------:R-:W-:Y:S05]  /*3a00*/  ENDCOLLECTIVE ;  /* 0x000000000000791b */ /* 0x000fea0003800000 */
.L_x_3325:
        /* <DEDUP_REMOVED lines=13> */
.L_x_3326:
        /* <DEDUP_REMOVED lines=9> */
.L_x_3327:
        /* <DEDUP_REMOVED lines=11> */
.L_x_3328:
        /* <DEDUP_REMOVED lines=9> */
.L_x_3329:
        /* <DEDUP_REMOVED lines=11> */
.L_x_3330:
        /* <DEDUP_REMOVED lines=9> */
.L_x_3331:
        /* <DEDUP_REMOVED lines=12> */
.L_x_3332:
        /* <DEDUP_REMOVED lines=10> */
.L_x_3333:
        /* <DEDUP_REMOVED lines=9> */
.L_x_3334:
[----:B------:R-:W-:Y:S01]  /*3fe0*/  @!P0 FADD.FTZ R5, R5, R14 ;  /* 0x0000000e05058221 */ /* 0x000fe20000010000 */
[----:B------:R0:W-:Y:S04]  /*3ff0*/  STS [R13+0xc0], R16 ;  /* 0x0000c0100d007388 */ /* 0x0001e80000000800 */
[----:B------:R0:W-:Y:S04]  /*4000*/  STS [R13+0xc4], R6 ;  /* 0x0000c4060d007388 */ /* 0x0001e80000000800 */
[----:B------:R0:W-:Y:S02]  /*4010*/  STS [R13+0xc8], R5 ;  /* 0x0000c8050d007388 */ /* 0x0001e40000000800 */
[----:B0-----:R-:W-:Y:S05]  /*4020*/  WARPSYNC.COLLECTIVE R11, `(.L_x_3335) ;  /* 0x000000000b087348 */ /* 0x001fea0003c00000 */
[----:B------:R-:W-:Y:S01]  /*4030*/  NOP ;  /* 0x0000000000007918 */ /* 0x000fe20000000000 */
[----:B0-----:R-:W-:Y:S05]  /*4040*/  ENDCOLLECTIVE ;  /* 0x000000000000791b */ /* 0x001fea0003800000 */
.L_x_3335:
[----:B------:R-:W-:Y:S05]  /*4050*/  BRA `(.L_x_3336) ;  /* 0xfffffff0006c7947 */ /* 0x000fea000383ffff */
.L_x_3337:
        /* <DEDUP_REMOVED lines=10> */
.L_x_4488:


//--------------------- .text._Z30group_norm_nhwc_bwd_sum_kernelI11Bf16IOFp16WLi160EEv26Group_norm_nhwc_bwd_params --------------------------
	.section	.text._Z30group_norm_nhwc_bwd_sum_kernelI11Bf16IOFp16WLi160EEv26Group_norm_nhwc_bwd_params,"ax",@progbits
	.align	128
        .global         _Z30group_norm_nhwc_bwd_sum_kernelI11Bf16IOFp16WLi160EEv26Group_norm_nhwc_bwd_params
        .type           _Z30group_norm_nhwc_bwd_sum_kernelI11Bf16IOFp16WLi160EEv26Group_norm_nhwc_bwd_params,@function
        .size           _Z30group_norm_nhwc_bwd_sum_kernelI11Bf16IOFp16WLi160EEv26Group_norm_nhwc_bwd_params,(.L_x_4489 - _Z30group_norm_nhwc_bwd_sum_kernelI11Bf16IOFp16WLi160EEv26Group_norm_nhwc_bwd_params)
        .other          _Z30group_norm_nhwc_bwd_sum_kernelI11Bf16IOFp16WLi160EEv26Group_norm_nhwc_bwd_params,@"STO_CUDA_ENTRY STV_DEFAULT"
_Z30group_norm_nhwc_bwd_sum_kernelI11Bf16IOFp16WLi160EEv26Group_norm_nhwc_bwd_params:
.text._Z30group_norm_nhwc_bwd_sum_kernelI11Bf16IOFp16WLi160EEv26Group_norm_nhwc_bwd_params:
        /* <DEDUP_REMOVED lines=76> */
.L_x_3339:
[----:B------:R-:W-:Y:S05]  /*04c0*/  BSYNC.RECONVERGENT B0 ;  /* 0x0000000000007941 */ /* 0x000fea0003800200 */
.L_x_3338:
        /* <DEDUP_REMOVED lines=50> */
.L_x_3343:
        /* <DEDUP_REMOVED lines=180> */
.L_x_3342:
        /* <DEDUP_REMOVED lines=97> */
.L_x_3344:
        /* <DEDUP_REMOVED lines=31> */
.L_x_3346:
[----:B------:R-:W-:Y:S05]  /*1b30*/  BSYNC.RECONVERGENT B0 ;  /* 0x0000000000007941 */ /* 0x000fea0003800200 */
.L_x_3345:
        /* <DEDUP_REMOVED lines=19> */
.L_x_3341:
        /* <DEDUP_REMOVED lines=71> */
.L_x_3347:
[----:B------:R-:W-:Y:S05]  /*20e0*/  @!P2 BRA `(.L_x_3340) ;  /* 0x000000080008a947 */ /* 0x000fea0003800000 */
[----:B------:R-:W-:-:S07]  /*20f0*/  IADD3 R15, PT, PT, R12, -R15, RZ ;  /* 0x8000000f0c0f7210 */ /* 0x000fce0007ffe0ff */
.L_x_3348:
        /* <DEDUP_REMOVED lines=129> */
.L_x_3340:
        /* <DEDUP_REMOVED lines=116> */
.L_x_3371:
        /* <DEDUP_REMOVED lines=36> */
.L_x_3349:
        /* <DEDUP_REMOVED lines=36> */
[----:B------:R-:W-:-:S04]  /*34d0*/  LEA R0, R13, R0, 0x3 ;  /* 0x000000000d007211 */ /* 0x000fc800078e18ff */
[----:B------:R-:W-:Y:S01]  /*34e0*/  IADD3 R13, PT, PT, R2, R3, RZ ;  /* 0x00000003020d7210 */ /* 0x000fe20007ffe0ff */
[----:B------:R-:W1:Y:S01]  /*34f0*/  LDS.64 R6, [R0] ;  /* 0x0000000000067984 */ /* 0x000e620000000a00 */
[----:B------:R-:W-:-:S04]  /*3500*/  IMAD R3, R15, UR4, R2 ;  /* 0x000000040f037c24 */ /* 0x000fc8000f8e0202 */
[----:B0-----:R-:W-:-:S04]  /*3510*/  IMAD.WIDE R2, R3, 0x4, R4 ;  /* 0x0000000403027825 */ /* 0x001fc800078e0204 */
[----:B------:R-:W-:Y:S01]  /*3520*/  IMAD.WIDE R4, R13, 0x4, R4 ;  /* 0x000000040d047825 */ /* 0x000fe200078e0204 */
[----:B-1----:R1:W-:Y:S04]  /*3530*/  REDG.E.ADD.F32.FTZ.RN.STRONG.GPU desc[UR6][R2.64], R6 ;  /* 0x00000006020079a6 */ /* 0x0023e8000c12f306 */
[----:B------:R1:W-:Y:S02]  /*3540*/  REDG.E.ADD.F32.FTZ.RN.STRONG.GPU desc[UR6][R4.64], R7 ;  /* 0x00000007040079a6 */ /* 0x0003e4000c12f306 */
.L_x_3352:
[----:B------:R-:W-:Y:S05]  /*3550*/  BSYNC.RECONVERGENT B0 ;  /* 0x0000000000007941 */ /* 0x000fea0003800200 */
.L_x_3351:
        /* <DEDUP_REMOVED lines=23> */
.L_x_3350:
[----:B------:R-:W-:Y:S01]  /*36d0*/  HFMA2 R34, -RZ, RZ, 0, 0 ;  /* 0x00000000ff227431 */ /* 0x000fe200000001ff */
[----:B------:R-:W-:Y:S01]  /*36e0*/  MOV R32, R28 ;  /* 0x0000001c00207202 */ /* 0x000fe20000000f00 */
[----:B------:R-:W-:Y:S01]  /*36f0*/  IMAD.MOV.U32 R33, RZ, RZ, 0x1 ;  /* 0x00000001ff217424 */ /* 0x000fe200078e00ff */
[----:B------:R-:W-:Y:S02]  /*3700*/  MOV R31, 0xffffffff ;  /* 0xffffffff001f7802 */ /* 0x000fe40000000f00 */
[----:B------:R-:W-:Y:S02]  /*3710*/  ISETP.GE.AND P6, PT, R23, 0x1, PT ;  /* 0x000000011700780c */ /* 0x000fe40003fc6270 */
[----:B------:R-:W-:-:S13]  /*3720*/  ISETP.NE.AND P5, PT, R28, RZ, PT ;  /* 0x000000ff1c00720c */ /* 0x000fda0003fa5270 */
[----:B------:R-:W-:Y:S05]  /*3730*/  WARPSYNC.COLLECTIVE R31, `(.L_x_3353) ;  /* 0x000000001f087348 */ /* 0x000fea0003c00000 */
[----:B------:R0:W1:Y:S02]  /*3740*/  SHFL.UP P0, R29, R32, R33, R34 ;  /* 0x04000021201d7389 */ /* 0x0000640000000022 */
[----:B01----:R-:W-:Y:S05]  /*3750*/  ENDCOLLECTIVE ;  /* 0x000000000000791b */ /* 0x003fea0003800000 */
.L_x_3353:
[----:B------:R-:W-:Y:S01]  /*3760*/  MOV R32, R24 ;  /* 0x0000001800207202 */ /* 0x000fe20000000f00 */
[----:B------:R-:W-:-:S07]  /*3770*/  IMAD.MOV.U32 R26, RZ, RZ, R29 ;  /* 0x000000ffff1a7224 */ /* 0x000fce00078e001d */
[----:B------:R-:W-:Y:S05]  /*3780*/  WARPSYNC.COLLECTIVE R31, `(.L_x_3354) ;  /* 0x000000001f087348 */ /* 0x000fea0003c00000 */
[----:B------:R0:W1:Y:S02]  /*3790*/  SHFL.UP P0, R29, R32, R33, R34 ;  /* 0x04000021201d7389 */ /* 0x0000640000000022 */
[----:B01----:R-:W-:Y:S05]  /*37a0*/  ENDCOLLECTIVE ;  /* 0x000000000000791b */ /* 0x003fea0003800000 */
.L_x_3354:
[----:B------:R-:W-:-:S04]  /*37b0*/  SEL R27, R26, RZ, P6 ;  /* 0x000000ff1a1b7207 */ /* 0x000fc80003000000 */
[----:B------:R-:W-:Y:S02]  /*37c0*/  IADD3 R26, PT, PT, R28, R27, RZ ;  /* 0x0000001b1c1a7210 */ /* 0x000fe40007ffe0ff */
[----:B------:R-:W-:Y:S01]  /*37d0*/  MOV R32, R25 ;  /* 0x0000001900207202 */ /* 0x000fe20000000f00 */
[----:B------:R-:W-:-:S07]  /*37e0*/  IMAD.MOV.U32 R27, RZ, RZ, R29 ;  /* 0x000000ffff1b7224 */ /* 0x000fce00078e001d */
[----:B------:R-:W-:Y:S05]  /*37f0*/  WARPSYNC.COLLECTIVE R31, `(.L_x_3355) ;  /* 0x000000001f087348 */ /* 0x000fea0003c00000 */
[----:B------:R0:W1:Y:S02]  /*3800*/  SHFL.UP P0, R29, R32, R33, R34 ;  /* 0x04000021201d7389 */ /* 0x0000640000000022 */
[----:B01----:R-:W-:Y:S05]  /*3810*/  ENDCOLLECTIVE ;  /* 0x000000000000791b */ /* 0x003fea0003800000 */
.L_x_3355:
        /* <DEDUP_REMOVED lines=8> */
.L_x_3356:
        /* <DEDUP_REMOVED lines=9> */
.L_x_3357:
        /* <DEDUP_REMOVED lines=8> */
.L_x_3358:
[----:B------:R-:W-:Y:S01]  /*39b0*/  HFMA2 R33, -RZ, RZ, 0, 2.384185791015625e-07 ;  /* 0x00000004ff217431 */ /* 0x000fe200000001ff */
[----:B------:R-:W-:Y:S01]  /*39c0*/  MOV R32, R27 ;  /* 0x0000001b00207202 */ /* 0x000fe20000000f00 */
[----:B------:R-:W-:-:S07]  /*39d0*/  IMAD.MOV.U32 R28, RZ, RZ, R29 ;  /* 0x000000ffff1c7224 */ /* 0x000fce00078e001d */
[----:B------:R-:W-:Y:S05]  /*39e0*/  WARPSYNC.COLLECTIVE R31, `(.L_x_3359) ;  /* 0x000000001f087348 */ /* 0x000fea0003c00000 */
[----:B------:R0:W1:Y:S02]  /*39f0*/  SHFL.UP P0, R29, R32, R33, R34 ;  /* 0x04000021201d7389 */ /* 0x0000640000000022 */
[----:B01----:R-:W-:Y:S05]  /*3a00*/  ENDCOLLECTIVE ;  /* 0x000000000000791b */ /* 0x003fea0003800000 */
.L_x_3359:
        /* <DEDUP_REMOVED lines=9> */
.L_x_3360:
        /* <DEDUP_REMOVED lines=8> */
.L_x_3361:
[----:B------:R-:W-:Y:S01]  /*3b20*/  MOV R32, R26 ;  /* 0x0000001a00207202 */ /* 0x000fe20000000f00 */
[----:B------:R-:W-:Y:S01]  /*3b30*/  IMAD.MOV.U32 R33, RZ, RZ, 0x8 ;  /* 0x00000008ff217424 */ /* 0x000fe200078e00ff */
[----:B------:R-:W-:-:S07]  /*3b40*/  MOV R28, R29 ;  /* 0x0000001d001c7202 */ /* 0x000fce0000000f00 */
[----:B------:R-:W-:Y:S05]  /*3b50*/  WARPSYNC.COLLECTIVE R31, `(.L_x_3362) ;  /* 0x000000001f087348 */ /* 0x000fea0003c00000 */
[----:B------:R0:W1:Y:S02]  /*3b60*/  SHFL.UP P0, R29, R32, R33, R34 ;  /* 0x04000021201d7389 */ /* 0x0000640000000022 */
[----:B01----:R-:W-:Y:S05]  /*3b70*/  ENDCOLLECTIVE ;  /* 0x000000000000791b */ /* 0x003fea0003800000 */
.L_x_3362:
        /* <DEDUP_REMOVED lines=9> */
.L_x_3363:
        /* <DEDUP_REMOVED lines=10> */
.L_x_3364:
        /* <DEDUP_REMOVED lines=9> */
.L_x_3365:
[----:B------:R-:W-:Y:S02]  /*3d40*/  ISETP.NE.AND P5, PT, R27, RZ, PT ;  /* 0x000000ff1b00720c */ /* 0x000fe40003fa5270 */
[----:B------:R-:W-:Y:S02]  /*3d50*/  MOV R32, R24 ;  /* 0x0000001800207202 */ /* 0x000fe40000000f00 */
[----:B------:R-:W-:-:S09]  /*3d60*/  MOV R23, R29 ;  /* 0x0000001d00177202 */ /* 0x000fd20000000f00 */
[----:B------:R-:W-:Y:S05]  /*3d70*/  WARPSYNC.COLLECTIVE R31, `(.L_x_3366) ;  /* 0x000000001f087348 */ /* 0x000fea0003c00000 */
[----:B------:R0:W1:Y:S02]  /*3d80*/  SHFL.UP P0, R29, R32, R33, R34 ;  /* 0x04000021201d7389 */ /* 0x0000640000000022 */
[----:B01----:R-:W-:Y:S05]  /*3d90*/  ENDCOLLECTIVE ;  /* 0x000000000000791b */ /* 0x003fea0003800000 */
.L_x_3366:
[----:B------:R-:W-:-:S05]  /*3da0*/  SEL R28, R23, RZ, P6 ;  /* 0x000000ff171c7207 */ /* 0x000fca0003000000 */
[----:B------:R-:W-:Y:S02]  /*3db0*/  IMAD.IADD R28, R27, 0x1, R28 ;  /* 0x000000011b1c7824 */ /* 0x000fe400078e021c */
[----:B------:R-:W-:Y:S01]  /*3dc0*/  IMAD.MOV.U32 R32, RZ, RZ, R25 ;  /* 0x000000ffff207224 */ /* 0x000fe200078e0019 */
[----:B------:R-:W-:-:S07]  /*3dd0*/  MOV R23, R29 ;  /* 0x0000001d00177202 */ /* 0x000fce0000000f00 */
[----:B------:R-:W-:Y:S05]  /*3de0*/  WARPSYNC.COLLECTIVE R31, `(.L_x_3367) ;  /* 0x000000001f087348 */ /* 0x000fea0003c00000 */
[----:B------:R0:W1:Y:S02]  /*3df0*/  SHFL.UP P0, R29, R32, R33, R34 ;  /* 0x04000021201d7389 */ /* 0x0000640000000022 */
[----:B01----:R-:W-:Y:S05]  /*3e00*/  ENDCOLLECTIVE ;  /* 0x000000000000791b */ /* 0x003fea0003800000 */
.L_x_3367:
        /* <DEDUP_REMOVED lines=8> */
.L_x_3368:
[----:B------:R-:W-:-:S05]  /*3e90*/  FADD.FTZ R26, R25, R26 ;  /* 0x0000001a191a7221 */ /* 0x000fca0000010000 */
[----:B------:R-:W-:Y:S02]  /*3ea0*/  @P6 FSEL R25, R26, R25, !P5 ;  /* 0x000000191a196208 */ /* 0x000fe40006800000 */
[----:B------:R-:W-:Y:S02]  /*3eb0*/  MOV R32, R24 ;  /* 0x0000001800207202 */ /* 0x000fe40000000f00 */
[----:B------:R-:W-:-:S07]  /*3ec0*/  MOV R28, R29 ;  /* 0x0000001d001c7202 */ /* 0x000fce0000000f00 */
[----:B------:R-:W-:Y:S05]  /*3ed0*/  WARPSYNC.COLLECTIVE R31, `(.L_x_3369) ;  /* 0x000000001f087348 */ /* 0x000fea0003c00000 */
[----:B------:R0:W1:Y:S02]  /*3ee0*/  SHFL.UP P0, R29, R32, R33, R34 ;  /* 0x04000021201d7389 */ /* 0x0000640000000022 */
[----:B01----:R-:W-:Y:S05]  /*3ef0*/  ENDCOLLECTIVE ;  /* 0x000000000000791b */ /* 0x003fea0003800000 */
.L_x_3369:
[----:B------:R-:W-:Y:S01]  /*3f00*/  MOV R32, R25 ;  /* 0x0000001900207202 */ /* 0x000fe20000000f00 */
[----:B------:R-:W-:-:S07]  /*3f10*/  IMAD.MOV.U32 R23, RZ, RZ, R29 ;  /* 0x000000ffff177224 */ /* 0x000fce00078e001d */
[----:B------:R-:W-:Y:S05]  /*3f20*/  WARPSYNC.COLLECTIVE R31, `(.L_x_3370) ;  /* 0x000000001f087348 */ /* 0x000fea0003c00000 */
[----:B------:R0:W1:Y:S02]  /*3f30*/  SHFL.UP P0, R29, R32, R33, R34 ;  /* 0x04000021201d7389 */ /* 0x0000640000000022 */
[----:B01----:R-:W-:Y:S05]  /*3f40*/  ENDCOLLECTIVE ;  /* 0x000000000000791b */ /* 0x003fea0003800000 */
.L_x_3370:
[----:B------:R-:W-:Y:S01]  /*3f50*/  MOV R26, R29 ;  /* 0x0000001d001a7202 */ /* 0x000fe20000000f00 */
[----:B------:R-:W-:Y:S06]  /*3f60*/  BRA `(.L_x_3371) ;  /* 0xfffffff000387947 */ /* 0x000fec000383ffff */
.L_x_3372:
        /* <DEDUP_REMOVED lines=9> */
.L_x_4489:


//--------------------- .text._Z30group_norm_nhwc_bwd_sum_kernelI11Fp16IOFp32WLi196EEv26Group_norm_nhwc_bwd_params --------------------------
	.section	.text._Z30group_norm_nhwc_bwd_sum_kernelI11Fp16IOFp32WLi196EEv26Group_norm_nhwc_bwd_params,"ax",@progbits
	.align	128
        .global         _Z30group_norm_nhwc_bwd_sum_kernelI11Fp16IOFp32WLi196EEv26Group_norm_nhwc_bwd_params
        .type           _Z30group_norm_nhwc_bwd_sum_kernelI11Fp16IOFp32WLi196EEv26Group_norm_nhwc_bwd_params,@function
        .size           _Z30group_norm_nhwc_bwd_sum_kernelI11Fp16IOFp32WLi196EEv26Group_norm_nhwc_bwd_params,(.L_x_4490 - _Z30group_norm_nhwc_bwd_sum_kernelI11Fp16IOFp32WLi196EEv26Group_norm_nhwc_bwd_params)
        .other          _Z30group_norm_nhwc_bwd_sum_kernelI11Fp16IOFp32WLi196EEv26Group_norm_nhwc_bwd_params,@"STO_CUDA_ENTRY STV_DEFAULT"
_Z30group_norm_nhwc_bwd_sum_kernelI11Fp16IOFp32WLi196EEv26Group_norm_nhwc_bwd_params:
.text._Z30group_norm_nhwc_bwd_sum_kernelI11Fp16IOFp32WLi196EEv26Group_norm_nhwc_bwd_params:
        /* <DEDUP_REMOVED lines=9> */
[----:B-1----:R-:W-:-:S05]  /*0090*/  SHF.L.U32 R6, R0, 0x1, RZ ;  /* 0x0000000100067819 */ /* 0x002fca00000006ff */
[----:B---3--:R-:W-:Y:S01]  /*00a0*/  IMAD R18, R19, UR4, R6 ;  /* 0x0000000413127c24 */ /* 0x008fe2000f8e0206 */
[----:B------:R-:W1:Y:S01]  /*00b0*/  LDCU.64 UR4, c[0x0][0x358] ;  /* 0x00006b00ff0477ac */ /* 0x000e620008000a00 */
[----:B----4-:R-:W3:Y:S02]  /*00c0*/  MUFU.RCP R4, R4 ;  /* 0x0000000400047308 */ /* 0x010ee40000001000 */
[----:B---3--:R-:W-:-:S06]  /*00d0*/  IADD3 R2, PT, PT, R4, 0xffffffe, RZ ;  /* 0x0ffffffe04027810 */ /* 0x008fcc0007ffe0ff */
[----:B------:R3:W4:Y:S02]  /*00e0*/  F2I.FTZ.U32.TRUNC.NTZ R3, R2 ;  /* 0x0000000200037305 */ /* 0x000724000021f000 */
[----:B---3--:R-:W-:Y:S01]  /*00f0*/  IMAD.MOV.U32 R2, RZ, RZ, RZ ;  /* 0x000000ffff027224 */ /* 0x008fe200078e00ff */
[----:B----4-:R-:W-:-:S05]  /*0100*/  IADD3 R8, PT, PT, RZ, -R3, RZ ;  /* 0x80000003ff087210 */ /* 0x010fca0007ffe0ff */
[----:B------:R-:W-:Y:S01]  /*0110*/  IMAD R9, R8, R7, RZ ;  /* 0x0000000708097224 */ /* 0x000fe200078e02ff */
[----:B------:R-:W-:-:S03]  /*0120*/  IABS R8, R18 ;  /* 0x0000001200087213 */ /* 0x000fc60000000000 */
[----:B------:R-:W-:Y:S01]  /*0130*/  IMAD.HI.U32 R3, R3, R9, R2 ;  /* 0x0000000903037227 */ /* 0x000fe200078e0002 */
[----:B------:R-:W-:Y:S01]  /*0140*/  SHF.R.S32.HI R19, RZ, 0x1f, R18 ;  /* 0x0000001fff137819 */ /* 0x000fe20000011412 */
[----:B------:R-:W3:Y:S04]  /*0150*/  LDC R9, c[0x0][0x41c] ;  /* 0x00010700ff097b82 */ /* 0x000ee80000000800 */
        /* <DEDUP_REMOVED lines=10> */
[----:B------:R-:W4:Y:S05]  /*0200*/  LDC.64 R2, c[0x0][0x3b8] ;  /* 0x0000ee00ff027b82 */ /* 0x000f2a0000000a00 */
[----:B------:R-:W-:Y:S01]  /*0210*/  @P0 VIADD R4, R4, 0x1 ;  /* 0x0000000104040836 */ /* 0x000fe20000000000 */
[----:B------:R-:W-:-:S04]  /*0220*/  ISETP.NE.AND P0, PT, R5, RZ, PT ;  /* 0x000000ff0500720c */ /* 0x000fc80003f05270 */
[----:B------:R-:W-:Y:S02]  /*0230*/  MOV R7, R4 ;  /* 0x0000000400077202 */ /* 0x000fe40000000f00 */
[----:B------:R-:W-:Y:S02]  /*0240*/  LOP3.LUT R4, RZ, R5, RZ, 0x33, !PT ;  /* 0x00000005ff047212 */ /* 0x000fe400078e33ff */
[----:B------:R-:W-:-:S04]  /*0250*/  @!P2 IADD3 R7, PT, PT, -R7, RZ, RZ ;  /* 0x000000ff0707a210 */ /* 0x000fc80007ffe1ff */
[----:B------:R-:W-:-:S05]  /*0260*/  SEL R7, R4, R7, !P0 ;  /* 0x0000000704077207 */ /* 0x000fca0004000000 */
[----:B0-----:R-:W-:-:S04]  /*0270*/  IMAD R7, R8, UR6, R7 ;  /* 0x0000000608077c24 */ /* 0x001fc8000f8e0207 */
[----:B----4-:R-:W-:-:S06]  /*0280*/  IMAD.WIDE R2, R7, 0x8, R2 ;  /* 0x0000000807027825 */ /* 0x010fcc00078e0202 */
[----:B-1----:R-:W4:Y:S01]  /*0290*/  LDG.E.64 R2, desc[UR4][R2.64] ;  /* 0x0000000402027981 */ /* 0x002f22000c1e1b00 */
[----:B------:R-:W0:Y:S01]  /*02a0*/  I2F.U32.RP R7, R5 ;  /* 0x0000000500077306 */ /* 0x000e220000209000 */
[----:B--2---:R-:W-:Y:S01]  /*02b0*/  ISETP.GE.U32.AND P0, PT, R18, UR8, PT ;  /* 0x0000000812007c0c */ /* 0x004fe2000bf06070 */
[----:B------:R-:W-:Y:S01]  /*02c0*/  BSSY.RECONVERGENT B0, `(.L_x_3373) ;  /* 0x0000019000007945 */ /* 0x000fe20003800200 */
[----:B------:R-:W-:Y:S02]  /*02d0*/  CS2R R14, SRZ ;  /* 0x00000000000e7805 */ /* 0x000fe4000001ff00 */
[----:B------:R-:W-:-:S03]  /*02e0*/  ISETP.GE.AND.EX P0, PT, R19, UR9, PT, P0 ;  /* 0x0000000913007c0c */ /* 0x000fc6000bf06300 */
[----:B0-----:R-:W0:Y:S02]  /*02f0*/  MUFU.RCP R7, R7 ;  /* 0x0000000700077308 */ /* 0x001e240000001000 */
[----:B0-----:R-:W-:-:S06]  /*0300*/  IADD3 R10, PT, PT, R7, 0xffffffe, RZ ;  /* 0x0ffffffe070a7810 */ /* 0x001fcc0007ffe0ff */
[----:B------:R0:W1:Y:S02]  /*0310*/  F2I.FTZ.U32.TRUNC.NTZ R11, R10 ;  /* 0x0000000a000b7305 */ /* 0x000064000021f000 */
[----:B0-----:R-:W-:Y:S02]  /*0320*/  HFMA2 R10, -RZ, RZ, 0, 0 ;  /* 0x00000000ff0a7431 */ /* 0x001fe400000001ff */
[----:B-1----:R-:W-:-:S04]  /*0330*/  IMAD.MOV R8, RZ, RZ, -R11 ;  /* 0x000000ffff087224 */ /* 0x002fc800078e0a0b */
[----:B------:R-:W-:-:S04]  /*0340*/  IMAD R13, R8, R5, RZ ;  /* 0x00000005080d7224 */ /* 0x000fc800078e02ff */
[----:B------:R-:W-:Y:S01]  /*0350*/  IMAD.HI.U32 R7, R11, R13, R10 ;  /* 0x0000000d0b077227 */ /* 0x000fe200078e000a */
[----:B------:R-:W-:-:S03]  /*0360*/  CS2R R12, SRZ ;  /* 0x00000000000c7805 */ /* 0x000fc6000001ff00 */
[----:B----4-:R-:W-:Y:S01]  /*0370*/  FFMA.FTZ R3, -R2, R2, R3 ;  /* 0x0000000202037223 */ /* 0x010fe20000010103 */
[----:B---3--:R-:W-:Y:S06]  /*0380*/  @P0 BRA `(.L_x_3374) ;  /* 0x0000000000300947 */ /* 0x008fec0003800000 */
        /* <DEDUP_REMOVED lines=8> */
[C---:B------:R-:W-:Y:S02]  /*0410*/  IADD3.X R15, PT, PT, R8.reuse, UR11, RZ, P2, !PT ;  /* 0x0000000b080f7c10 */ /* 0x040fe400097fe4ff */
[----:B------:R-:W-:-:S04]  /*0420*/  @P1 IADD3.X R11, PT, PT, R8, R11, RZ, P3, !PT ;  /* 0x0000000b080b1210 */ /* 0x000fc80001ffe4ff */
[----:B------:R-:W5:Y:S04]  /*0430*/  LDG.E.64 R14, desc[UR4][R14.64] ;  /* 0x000000040e0e7981 */ /* 0x000f68000c1e1b00 */
[----:B------:R0:W5:Y:S02]  /*0440*/  @P1 LDG.E.64 R12, desc[UR4][R10.64] ;  /* 0x000000040a0c1981 */ /* 0x000164000c1e1b00 */
.L_x_3374:
[----:B------:R-:W-:Y:S05]  /*0450*/  BSYNC.RECONVERGENT B0 ;  /* 0x0000000000007941 */ /* 0x000fea0003800200 */
.L_x_3373:
[----:B------:R-:W1:Y:S01]  /*0460*/  S2UR UR7, SR_CTAID.Y ;  /* 0x00000000000779c3 */ /* 0x000e620000002600 */
[----:B0-----:R-:W-:Y:S01]  /*0470*/  IMAD.HI.U32 R11, R7, R6, RZ ;  /* 0x00000006070b7227 */ /* 0x001fe200078e00ff */
[----:B------:R-:W-:-:S03]  /*0480*/  FSETP.GTU.FTZ.AND P3, PT, R3, RZ, PT ;  /* 0x000000ff0300720b */ /* 0x000fc60003f7c000 */
[----:B------:R-:W-:-:S04]  /*0490*/  IMAD.MOV R8, RZ, RZ, -R11 ;  /* 0x000000ffff087224 */ /* 0x000fc800078e0a0b */
[----:B------:R-:W-:Y:S02]  /*04a0*/  IMAD R8, R5, R8, R6 ;  /* 0x0000000805087224 */ /* 0x000fe400078e0206 */
[----:B------:R-:W0:Y:S03]  /*04b0*/  LDC.64 R6, c[0x0][0x400] ;  /* 0x00010000ff067b82 */ /* 0x000e260000000a00 */
[----:B------:R-:W-:-:S05]  /*04c0*/  ISETP.GE.U32.AND P4, PT, R8, R5, PT ;  /* 0x000000050800720c */ /* 0x000fca0003f86070 */
[----:B------:R-:W2:Y:S01]  /*04d0*/  @P3 LDC R10, c[0x0][0x3c0] ;  /* 0x0000f000ff0a3b82 */ /* 0x000ea20000000800 */
[----:B-1----:R-:W-:-:S07]  /*04e0*/  IMAD R24, R9, UR7, RZ ;  /* 0x0000000709187c24 */ /* 0x002fce000f8e02ff */
[----:B------:R-:W-:Y:S02]  /*04f0*/  @P4 IADD3 R8, PT, PT, R8, -R5, RZ ;  /* 0x8000000508084210 */ /* 0x000fe40007ffe0ff */
[----:B------:R-:W-:Y:S02]  /*0500*/  SHF.R.S32.HI R16, RZ, 0x1f, R24 ;  /* 0x0000001fff107819 */ /* 0x000fe40000011418 */
[----:B------:R-:W-:Y:S02]  /*0510*/  IADD3 R21, P1, PT, R24, R9, RZ ;  /* 0x0000000918157210 */ /* 0x000fe40007f3e0ff */
[----:B------:R-:W-:Y:S02]  /*0520*/  ISETP.GE.U32.AND P2, PT, R8, R5, PT ;  /* 0x000000050800720c */ /* 0x000fe40003f46070 */
[----:B------:R-:W-:Y:S02]  /*0530*/  LEA.HI.X.SX32 R8, R9, R16, 0x1, P1 ;  /* 0x0000001009087211 */ /* 0x000fe400008f0eff */
[----:B0-----:R-:W-:-:S02]  /*0540*/  ISETP.LT.U32.AND P1, PT, R21, R6, PT ;  /* 0x000000061500720c */ /* 0x001fc40003f21070 */
[----:B------:R-:W-:Y:S02]  /*0550*/  @P4 IADD3 R11, PT, PT, R11, 0x1, RZ ;  /* 0x000000010b0b4810 */ /* 0x000fe40007ffe0ff */
[----:B------:R-:W-:Y:S01]  /*0560*/  ISETP.LT.AND.EX P1, PT, R8, R7, PT, P1 ;  /* 0x000000070800720c */ /* 0x000fe20003f21310 */
[----:B--2---:R-:W-:Y:S01]  /*0570*/  @P3 FADD.FTZ R9, R3, R10 ;  /* 0x0000000a03093221 */ /* 0x004fe20000010000 */
[----:B------:R-:W-:Y:S02]  /*0580*/  MOV R3, 0x3f800000 ;  /* 0x3f80000000037802 */ /* 0x000fe40000000f00 */
[----:B------:R-:W-:Y:S01]  /*0590*/  SEL R21, R21, R6, P1 ;  /* 0x0000000615157207 */ /* 0x000fe20000800000 */
[----:B------:R-:W-:Y:S01]  /*05a0*/  @P2 VIADD R11, R11, 0x1 ;  /* 0x000000010b0b2836 */ /* 0x000fe20000000000 */
[----:B------:R-:W-:Y:S01]  /*05b0*/  ISETP.NE.U32.AND P4, PT, R5, RZ, PT ;  /* 0x000000ff0500720c */ /* 0x000fe20003f85070 */
[----:B------:R-:W-:Y:S01]  /*05c0*/  HFMA2 R5, -RZ, RZ, 0, 0 ;  /* 0x00000000ff057431 */ /* 0x000fe200000001ff */
[----:B------:R-:W-:Y:S01]  /*05d0*/  ISETP.GT.AND P1, PT, R21, R24, PT ;  /* 0x000000181500720c */ /* 0x000fe20003f24270 */
[----:B------:R0:W1:Y:S01]  /*05e0*/  @P3 MUFU.RSQ R3, R9 ;  /* 0x0000000900033308 */ /* 0x0000620000001400 */
[----:B------:R-:W-:-:S02]  /*05f0*/  SEL R4, R4, R11, !P4 ;  /* 0x0000000b04047207 */ /* 0x000fc40006000000 */
[----:B------:R-:W-:Y:S02]  /*0600*/  CS2R R10, SRZ ;  /* 0x00000000000a7805 */ /* 0x000fe4000001ff00 */
[----:B------:R-:W-:Y:S02]  /*0610*/  CS2R R6, SRZ ;  /* 0x0000000000067805 */ /* 0x000fe4000001ff00 */
[----:B------:R-:W-:-:S05]  /*0620*/  MOV R8, RZ ;  /* 0x000000ff00087202 */ /* 0x000fca0000000f00 */
        /* <DEDUP_REMOVED lines=8> */
[C---:B------:R-:W-:Y:S02]  /*06b0*/  IMAD.IADD R5, R20.reuse, 0x1, -R21 ;  /* 0x0000000114057824 */ /* 0x040fe400078e0a15 */
[----:B------:R-:W-:Y:S01]  /*06c0*/  HFMA2 R8, -RZ, RZ, 0, 0 ;  /* 0x00000000ff087431 */ /* 0x000fe200000001ff */
[----:B------:R-:W-:Y:S02]  /*06d0*/  IADD3 R21, PT, PT, -R20, R21, RZ ;  /* 0x0000001514157210 */ /* 0x000fe40007ffe1ff */
[----:B------:R-:W-:Y:S02]  /*06e0*/  CS2R R10, SRZ ;  /* 0x00000000000a7805 */ /* 0x000fe4000001ff00 */
[----:B------:R-:W-:Y:S02]  /*06f0*/  CS2R R6, SRZ ;  /* 0x0000000000067805 */ /* 0x000fe4000001ff00 */
[----:B------:R-:W-:Y:S02]  /*0700*/  ISETP.GT.U32.AND P1, PT, R5, -0x4, PT ;  /* 0xfffffffc0500780c */ /* 0x000fe40003f24070 */
[----:B------:R-:W-:-:S11]  /*0710*/  MOV R5, RZ ;  /* 0x000000ff00057202 */ /* 0x000fd60000000f00 */
[----:B------:R-:W-:Y:S05]  /*0720*/  @P1 BRA `(.L_x_3377) ;  /* 0x0000000800f01947 */ /* 0x000fea0003800000 */
[----:B------:R-:W-:Y:S01]  /*0730*/  LOP3.LUT R24, R21, 0xfffffffc, RZ, 0xc0, !PT ;  /* 0xfffffffc15187812 */ /* 0x000fe200078ec0ff */
[----:B------:R-:W-:Y:S01]  /*0740*/  VIADD R20, R20, 0x1 ;  /* 0x0000000114147836 */ /* 0x000fe20000000000 */
[----:B------:R-:W-:Y:S02]  /*0750*/  MOV R11, RZ ;  /* 0x000000ff000b7202 */ /* 0x000fe40000000f00 */
[----:B------:R-:W-:-:S07]  /*0760*/  IADD3 R24, PT, PT, -R24, RZ, RZ ;  /* 0x000000ff18187210 */ /* 0x000fce0007ffe1ff */
.L_x_3378:
        /* <DEDUP_REMOVED lines=8> */
[----:B------:R-:W0:Y:S03]  /*07f0*/  @!P0 LDC.64 R12, c[0x0][0x3a0] ;  /* 0x0000e800ff0c8b82 */ /* 0x000e260000000a00 */
[----:B------:R-:W-:Y:S02]  /*0800*/  @!P0 IADD3 R17, PT, PT, R17, R27, RZ ;  /* 0x0000001b11118210 */ /* 0x000fe40007ffe0ff */
[C---:B------:R-:W-:Y:S02]  /*0810*/  @!P0 SHF.L.U32 R25, R16.reuse, 0x1, RZ ;  /* 0x0000000110198819 */ /* 0x040fe400000006ff */
[----:B------:R-:W-:Y:S02]  /*0820*/  @!P0 SHF.L.U64.HI R28, R16, 0x1, R17 ;  /* 0x00000001101c8819 */ /* 0x000fe40000010211 */
[----:B------:R-:W2:Y:S01]  /*0830*/  @!P0 LDC.64 R16, c[0x0][0x398] ;  /* 0x0000e600ff108b82 */ /* 0x000ea20000000a00 */
[----:B0-----:R-:W-:-:S05]  /*0840*/  @!P0 IADD3 R26, P1, PT, R25, R12, RZ ;  /* 0x0000000c191a8210 */ /* 0x001fca0007f3e0ff */
[C---:B------:R-:W-:Y:S02]  /*0850*/  @!P0 IMAD.X R27, R28.reuse, 0x1, R13, P1 ;  /* 0x000000011c1b8824 */ /* 0x040fe400008e060d */
[----:B------:R-:W0:Y:S01]  /*0860*/  @!P0 LDC.64 R12, c[0x0][0x3f8] ;  /* 0x0000fe00ff0c8b82 */ /* 0x000e220000000a00 */
[----:B--2---:R-:W-:Y:S02]  /*0870*/  @!P0 IADD3 R16, P1, PT, R25, R16, RZ ;  /* 0x0000001019108210 */ /* 0x004fe40007f3e0ff */
[----:B------:R2:W3:Y:S02]  /*0880*/  @!P0 LDG.E R26, desc[UR4][R26.64] ;  /* 0x000000041a1a8981 */ /* 0x0004e4000c1e1900 */
[----:B------:R-:W-:-:S05]  /*0890*/  @!P0 IADD3.X R17, PT, PT, R28, R17, RZ, P1, !PT ;  /* 0x000000111c118210 */ /* 0x000fca0000ffe4ff */
[----:B------:R4:W3:Y:S01]  /*08a0*/  @!P0 LDG.E R16, desc[UR4][R16.64] ;  /* 0x0000000410108981 */ /* 0x0008e2000c1e1900 */
[----:B--2---:R-:W-:Y:S02]  /*08b0*/  PRMT R27, RZ, 0x7610, R27 ;  /* 0x00007610ff1b7816 */ /* 0x004fe4000000001b */
[----:B----4-:R-:W-:-:S04]  /*08c0*/  PRMT R17, RZ, 0x7610, R17 ;  /* 0x00007610ff117816 */ /* 0x010fc80000000011 */
[C---:B---3--:R-:W-:Y:S02]  /*08d0*/  @!P0 PRMT R17, R26.reuse, 0x7610, R17 ;  /* 0x000076101a118816 */ /* 0x048fe40000000011 */
[----:B------:R-:W-:Y:S02]  /*08e0*/  @!P0 PRMT R27, R26, 0x7632, R27 ;  /* 0x000076321a1b8816 */ /* 0x000fe4000000001b */
[----:B------:R-:W-:Y:S02]  /*08f0*/  PRMT R17, R17, 0x5410, RZ ;  /* 0x0000541011117816 */ /* 0x000fe400000000ff */
[----:B------:R-:W-:-:S03]  /*0900*/  PRMT R27, R27, 0x5410, RZ ;  /* 0x000054101b1b7816 */ /* 0x000fc600000000ff */
[----:B------:R-:W-:Y:S01]  /*0910*/  HADD2.F32 R25, -RZ, R17.H0_H0 ;  /* 0x20000011ff197230 */ /* 0x000fe20000004100 */
[--C-:B------:R-:W-:Y:S02]  /*0920*/  @!P0 PRMT R17, R17, 0x5410, R16.reuse ;  /* 0x0000541011118816 */ /* 0x100fe40000000010 */
[----:B------:R-:W-:Y:S02]  /*0930*/  @!P0 PRMT R27, R27, 0x7610, R16 ;  /* 0x000076101b1b8816 */ /* 0x000fe40000000010 */
[----:B------:R-:W-:Y:S01]  /*0940*/  FADD.FTZ R16, -R2, R25 ;  /* 0x0000001902107221 */ /* 0x000fe20000010100 */
[----:B------:R-:W-:Y:S02]  /*0950*/  HADD2.F32 R25, -RZ, R17.H1_H1 ;  /* 0x30000011ff197230 */ /* 0x000fe40000004100 */
[----:B------:R-:W-:Y:S02]  /*0960*/  HADD2.F32 R28, -RZ, R27.H1_H1 ;  /* 0x3000001bff1c7230 */ /* 0x000fe40000004100 */
[----:B-1----:R-:W-:Y:S01]  /*0970*/  FMUL.FTZ R17, R16, R3 ;  /* 0x0000000310117220 */ /* 0x002fe20000410000 */
[----:B------:R-:W-:-:S03]  /*0980*/  FADD.FTZ R6, R25, R6 ;  /* 0x0000000619067221 */ /* 0x000fc60000010000 */
[C---:B------:R-:W-:Y:S01]  /*0990*/  FFMA.FTZ R16, R25.reuse, R17, R10 ;  /* 0x0000001119107223 */ /* 0x040fe2000001000a */
[----:B------:R-:W-:Y:S01]  /*09a0*/  FMUL.FTZ R10, R25, R14 ;  /* 0x0000000e190a7220 */ /* 0x000fe20000410000 */
[----:B------:R-:W-:Y:S01]  /*09b0*/  @!P0 SHF.R.S32.HI R25, RZ, 0x1f, R20 ;  /* 0x0000001fff198819 */ /* 0x000fe20000011414 */
[----:B------:R-:W-:Y:S02]  /*09c0*/  FADD.FTZ R7, R28, R7 ;  /* 0x000000071c077221 */ /* 0x000fe40000010000 */
[----:B------:R-:W-:Y:S01]  /*09d0*/  FFMA.FTZ R17, R17, R10, R8 ;  /* 0x0000000a11117223 */ /* 0x000fe20000010008 */
[----:B------:R-:W-:Y:S01]  /*09e0*/  FADD.FTZ R8, R10, R11 ;  /* 0x0000000b0a087221 */ /* 0x000fe20000010000 */
[----:B0-----:R-:W-:Y:S01]  /*09f0*/  @!P0 IMAD R25, R25, R12, RZ ;  /* 0x0000000c19198224 */ /* 0x001fe200078e02ff */
[----:B------:R-:W-:Y:S02]  /*0a00*/  @!P0 MOV R10, R22 ;  /* 0x00000016000a8202 */ /* 0x000fe40000000f00 */
[----:B------:R-:W-:Y:S01]  /*0a10*/  @!P0 MOV R11, R9 ;  /* 0x00000009000b8202 */ /* 0x000fe20000000f00 */
[----:B------:R-:W-:-:S02]  /*0a20*/  @!P0 IMAD R25, R20, R13, R25 ;  /* 0x0000000d14198224 */ /* 0x000fc400078e0219 */
[----:B------:R-:W-:-:S03]  /*0a30*/  @!P0 IMAD.WIDE.U32 R12, R20, R12, R10 ;  /* 0x0000000c140c8225 */ /* 0x000fc600078e000a */
[----:B------:R-:W0:Y:S01]  /*0a40*/  @!P0 LDC.64 R10, c[0x0][0x3a0] ;  /* 0x0000e800ff0a8b82 */ /* 0x000e220000000a00 */
[----:B------:R-:W-:Y:S02]  /*0a50*/  @!P0 IMAD.IADD R25, R13, 0x1, R25 ;  /* 0x000000010d198824 */ /* 0x000fe400078e0219 */
[----:B------:R-:W-:Y:S02]  /*0a60*/  HADD2.F32 R13, -RZ, R27.H0_H0 ;  /* 0x2000001bff0d7230 */ /* 0x000fe40000004100 */
[----:B------:R-:W-:Y:S01]  /*0a70*/  FMUL.FTZ R27, R28, R15 ;  /* 0x0000000f1c1b7220 */ /* 0x000fe20000410000 */
[C---:B------:R-:W-:Y:S02]  /*0a80*/  @!P0 SHF.L.U64.HI R26, R12.reuse, 0x1, R25 ;  /* 0x000000010c1a8819 */ /* 0x040fe40000010219 */
[----:B------:R-:W-:Y:S01]  /*0a90*/  @!P0 SHF.L.U32 R25, R12, 0x1, RZ ;  /* 0x000000010c198819 */ /* 0x000fe200000006ff */
[----:B------:R-:W-:-:S04]  /*0aa0*/  FADD.FTZ R12, -R2, R13 ;  /* 0x0000000d020c7221 */ /* 0x000fc80000010100 */
[----:B------:R-:W-:-:S04]  /*0ab0*/  FMUL.FTZ R12, R12, R3 ;  /* 0x000000030c0c7220 */ /* 0x000fc80000410000 */
[----:B------:R-:W-:Y:S01]  /*0ac0*/  FFMA.FTZ R5, R28, R12, R5 ;  /* 0x0000000c1c057223 */ /* 0x000fe20000010005 */
[----:B------:R-:W-:Y:S02]  /*0ad0*/  FFMA.FTZ R17, R12, R27, R17 ;  /* 0x0000001b0c117223 */ /* 0x000fe40000010011 */
[----:B------:R-:W1:Y:S01]  /*0ae0*/  @!P0 LDC.64 R12, c[0x0][0x398] ;  /* 0x0000e600ff0c8b82 */ /* 0x000e620000000a00 */
[----:B0-----:R-:W-:-:S04]  /*0af0*/  @!P0 IADD3 R10, P1, PT, R25, R10, RZ ;  /* 0x0000000a190a8210 */ /* 0x001fc80007f3e0ff */
[----:B------:R-:W-:-:S05]  /*0b00*/  @!P0 IADD3.X R11, PT, PT, R26, R11, RZ, P1, !PT ;  /* 0x0000000b1a0b8210 */ /* 0x000fca0000ffe4ff */
[----:B------:R0:W2:Y:S01]  /*0b10*/  @!P0 LDG.E R10, desc[UR4][R10.64] ;  /* 0x000000040a0a8981 */ /* 0x0000a2000c1e1900 */
[----:B-1----:R-:W-:-:S04]  /*0b20*/  @!P0 IADD3 R12, P1, PT, R25, R12, RZ ;  /* 0x0000000c190c8210 */ /* 0x002fc80007f3e0ff */
[----:B------:R-:W-:-:S05]  /*0b30*/  @!P0 IADD3.X R13, PT, PT, R26, R13, RZ, P1, !PT ;  /* 0x0000000d1a0d8210 */ /* 0x000fca0000ffe4ff */
[----:B------:R1:W3:Y:S01]  /*0b40*/  @!P0 LDG.E R12, desc[UR4][R12.64] ;  /* 0x000000040c0c8981 */ /* 0x0002e2000c1e1900 */
[----:B0-----:R-:W-:Y:S01]  /*0b50*/  PRMT R11, RZ, 0x7610, R11 ;  /* 0x00007610ff0b7816 */ /* 0x001fe2000000000b */
[----:B------:R-:W-:Y:S01]  /*0b60*/  FADD.FTZ R8, R27, R8 ;  /* 0x000000081b087221 */ /* 0x000fe20000010000 */
[----:B-1----:R-:W-:Y:S02]  /*0b70*/  PRMT R13, RZ, 0x7610, R13 ;  /* 0x00007610ff0d7816 */ /* 0x002fe4000000000d */
[C---:B--2---:R-:W-:Y:S02]  /*0b80*/  @!P0 PRMT R11, R10.reuse, 0x7610, R11 ;  /* 0x000076100a0b8816 */ /* 0x044fe4000000000b */
[----:B------:R-:W-:Y:S02]  /*0b90*/  @!P0 PRMT R13, R10, 0x7632, R13 ;  /* 0x000076320a0d8816 */ /* 0x000fe4000000000d */
[----:B------:R-:W-:Y:S02]  /*0ba0*/  PRMT R11, R11, 0x5410, RZ ;  /* 0x000054100b0b7816 */ /* 0x000fe400000000ff */
[----:B------:R-:W-:-:S03]  /*0bb0*/  PRMT R13, R13, 0x5410, RZ ;  /* 0x000054100d0d7816 */ /* 0x000fc600000000ff */
[----:B------:R-:W-:-:S05]  /*0bc0*/  HADD2.F32 R25, -RZ, R11.H0_H0 ;  /* 0x2000000bff197230 */ /* 0x000fca0000004100 */
[----:B------:R-:W-:-:S04]  /*0bd0*/  FADD.FTZ R26, -R2, R25 ;  /* 0x00000019021a7221 */ /* 0x000fc80000010100 */
[----:B------:R-:W-:Y:S01]  /*0be0*/  FMUL.FTZ R26, R26, R3 ;  /* 0x000000031a1a7220 */ /* 0x000fe20000410000 */
[--C-:B---3--:R-:W-:Y:S02]  /*0bf0*/  @!P0 PRMT R11, R11, 0x5410, R12.reuse ;  /* 0x000054100b0b8816 */ /* 0x108fe4000000000c */
[----:B------:R-:W-:-:S03]  /*0c00*/  @!P0 PRMT R13, R13, 0x7610, R12 ;  /* 0x000076100d0d8816 */ /* 0x000fc6000000000c */
[----:B------:R-:W-:Y:S02]  /*0c10*/  HADD2.F32 R11, -RZ, R11.H1_H1 ;  /* 0x3000000bff0b7230 */ /* 0x000fe40000004100 */
[--C-:B------:R-:W-:Y:S02]  /*0c20*/  HADD2.F32 R25, -RZ, R13.reuse.H0_H0 ;  /* 0x2000000dff197230 */ /* 0x100fe40000004100 */
[----:B------:R-:W-:Y:S02]  /*0c30*/  HADD2.F32 R12, -RZ, R13.H1_H1 ;  /* 0x3000000dff0c7230 */ /* 0x000fe40000004100 */
[----:B------:R-:W-:Y:S01]  /*0c40*/  FADD.FTZ R6, R6, R11 ;  /* 0x0000000b06067221 */ /* 0x000fe20000010000 */
[C---:B------:R-:W-:Y:S01]  /*0c50*/  FFMA.FTZ R16, R11.reuse, R26, R16 ;  /* 0x0000001a0b107223 */ /* 0x040fe20000010010 */
[----:B------:R-:W-:Y:S02]  /*0c60*/  FMUL.FTZ R27, R11, R14 ;  /* 0x0000000e0b1b7220 */ /* 0x000fe40000410000 */
[----:B------:R-:W0:Y:S01]  /*0c70*/  @!P0 LDC.64 R10, c[0x0][0x3f8] ;  /* 0x0000fe00ff0a8b82 */ /* 0x000e220000000a00 */
[----:B------:R-:W-:Y:S01]  /*0c80*/  FADD.FTZ R7, R7, R12 ;  /* 0x0000000c07077221 */ /* 0x000fe20000010000 */
[----:B------:R-:W-:Y:S01]  /*0c90*/  FFMA.FTZ R17, R26, R27, R17 ;  /* 0x0000001b1a117223 */ /* 0x000fe20000010011 */
[----:B------:R-:W-:Y:S01]  /*0ca0*/  FADD.FTZ R26, -R2, R25 ;  /* 0x00000019021a7221 */ /* 0x000fe20000010100 */
[----:B------:R-:W-:-:S02]  /*0cb0*/  @!P0 VIADD R25, R20, 0x1 ;  /* 0x0000000114198836 */ /* 0x000fc40000000000 */
[----:B------:R-:W-:Y:S01]  /*0cc0*/  FADD.FTZ R8, R8, R27 ;  /* 0x0000001b08087221 */ /* 0x000fe20000010000 */
[----:B------:R-:W-:Y:S01]  /*0cd0*/  FMUL.FTZ R13, R12, R15 ;  /* 0x0000000f0c0d7220 */ /* 0x000fe20000410000 */
[----:B------:R-:W-:Y:S01]  /*0ce0*/  FMUL.FTZ R26, R26, R3 ;  /* 0x000000031a1a7220 */ /* 0x000fe20000410000 */
[----:B------:R-:W-:Y:S02]  /*0cf0*/  @!P0 SHF.R.S32.HI R27, RZ, 0x1f, R25 ;  /* 0x0000001fff1b8819 */ /* 0x000fe40000011419 */
[----:B------:R-:W-:Y:S01]  /*0d00*/  FADD.FTZ R8, R13, R8 ;  /* 0x000000080d087221 */ /* 0x000fe20000010000 */
[----:B------:R-:W-:Y:S01]  /*0d10*/  FFMA.FTZ R5, R12, R26, R5 ;  /* 0x0000001a0c057223 */ /* 0x000fe20000010005 */
[----:B------:R-:W-:Y:S01]  /*0d20*/  FFMA.FTZ R17, R26, R13, R17 ;  /* 0x0000000d1a117223 */ /* 0x000fe20000010011 */
[----:B------:R-:W-:Y:S01]  /*0d30*/  @!P0 MOV R13, R9 ;  /* 0x00000009000d8202 */ /* 0x000fe20000000f00 */
[----:B0-----:R-:W-:-:S04]  /*0d40*/  @!P0 IMAD R12, R27, R10, RZ ;  /* 0x0000000a1b0c8224 */ /* 0x001fc800078e02ff */
[----:B------:R-:W-:Y:S01]  /*0d50*/  @!P0 IMAD R27, R25, R11, R12 ;  /* 0x0000000b191b8224 */ /* 0x000fe200078e020c */
[----:B------:R-:W-:-:S05]  /*0d60*/  @!P0 MOV R12, R22 ;  /* 0x00000016000c8202 */ /* 0x000fca0000000f00 */
[----:B------:R-:W-:Y:S02]  /*0d70*/  @!P0 IMAD.WIDE.U32 R12, R25, R10, R12 ;  /* 0x0000000a190c8225 */ /* 0x000fe400078e000c */
[----:B------:R-:W0:Y:S02]  /*0d80*/  @!P0 LDC.64 R10, c[0x0][0x3a0] ;  /* 0x0000e800ff0a8b82 */ /* 0x000e240000000a00 */
[----:B------:R-:W-:Y:S01]  /*0d90*/  @!P0 IMAD.SHL.U32 R25, R12, 0x2, RZ ;  /* 0x000000020c198824 */ /* 0x000fe200078e00ff */
[----:B------:R-:W-:-:S04]  /*0da0*/  @!P0 IADD3 R13, PT, PT, R13, R27, RZ ;  /* 0x0000001b0d0d8210 */ /* 0x000fc80007ffe0ff */
[----:B------:R-:W-:Y:S02]  /*0db0*/  @!P0 SHF.L.U64.HI R26, R12, 0x1, R13 ;  /* 0x000000010c1a8819 */ /* 0x000fe4000001020d */
[----:B------:R-:W1:Y:S01]  /*0dc0*/  @!P0 LDC.64 R12, c[0x0][0x398] ;  /* 0x0000e600ff0c8b82 */ /* 0x000e620000000a00 */
[----:B0-----:R-:W-:-:S04]  /*0dd0*/  @!P0 IADD3 R10, P1, PT, R25, R10, RZ ;  /* 0x0000000a190a8210 */ /* 0x001fc80007f3e0ff */
[----:B------:R-:W-:-:S05]  /*0de0*/  @!P0 IADD3.X R11, PT, PT, R26, R11, RZ, P1, !PT ;  /* 0x0000000b1a0b8210 */ /* 0x000fca0000ffe4ff */
[----:B------:R0:W2:Y:S01]  /*0df0*/  @!P0 LDG.E R10, desc[UR4][R10.64] ;  /* 0x000000040a0a8981 */ /* 0x0000a2000c1e1900 */
[----:B-1----:R-:W-:-:S04]  /*0e00*/  @!P0 IADD3 R12, P1, PT, R25, R12, RZ ;  /* 0x0000000c190c8210 */ /* 0x002fc80007f3e0ff */
[----:B------:R-:W-:-:S05]  /*0e10*/  @!P0 IADD3.X R13, PT, PT, R26, R13, RZ, P1, !PT ;  /* 0x0000000d1a0d8210 */ /* 0x000fca0000ffe4ff */
[----:B------:R1:W3:Y:S01]  /*0e20*/  @!P0 LDG.E R12, desc[UR4][R12.64] ;  /* 0x000000040c0c8981 */ /* 0x0002e2000c1e1900 */
[----:B0-----:R-:W-:Y:S02]  /*0e30*/  PRMT R11, RZ, 0x7610, R11 ;  /* 0x00007610ff0b7816 */ /* 0x001fe4000000000b */
[----:B-1----:R-:W-:Y:S02]  /*0e40*/  PRMT R13, RZ, 0x7610, R13 ;  /* 0x00007610ff0d7816 */ /* 0x002fe4000000000d */
[----:B--2---:R-:W-:-:S04]  /*0e50*/  @!P0 PRMT R11, R10, 0x7610, R11 ;  /* 0x000076100a0b8816 */ /* 0x004fc8000000000b */
[----:B------:R-:W-:-:S05]  /*0e60*/  PRMT R11, R11, 0x5410, RZ ;  /* 0x000054100b0b7816 */ /* 0x000fca00000000ff */
[----:B------:R-:W-:Y:S01]  /*0e70*/  HADD2.F32 R25, -RZ, R11.H0_H0 ;  /* 0x2000000bff197230 */ /* 0x000fe20000004100 */
[--C-:B---3--:R-:W-:Y:S02]  /*0e80*/  @!P0 PRMT R11, R11, 0x5410, R12.reuse ;  /* 0x000054100b0b8816 */ /* 0x108fe4000000000c */
[----:B------:R-:W-:Y:S02]  /*0e90*/  @!P0 PRMT R13, R10, 0x7632, R13 ;  /* 0x000076320a0d8816 */ /* 0x000fe4000000000d */
[----:B------:R-:W-:Y:S01]  /*0ea0*/  FADD.FTZ R26, -R2, R25 ;  /* 0x00000019021a7221 */ /* 0x000fe20000010100 */
[----:B------:R-:W-:Y:S01]  /*0eb0*/  HADD2.F32 R11, -RZ, R11.H1_H1 ;  /* 0x3000000bff0b7230 */ /* 0x000fe20000004100 */
[----:B------:R-:W-:Y:S02]  /*0ec0*/  PRMT R13, R13, 0x5410, RZ ;  /* 0x000054100d0d7816 */ /* 0x000fe400000000ff */
[----:B------:R-:W-:Y:S02]  /*0ed0*/  FMUL.FTZ R26, R26, R3 ;  /* 0x000000031a1a7220 */ /* 0x000fe40000410000 */
[----:B------:R-:W-:Y:S01]  /*0ee0*/  @!P0 PRMT R13, R13, 0x7610, R12 ;  /* 0x000076100d0d8816 */ /* 0x000fe2000000000c */
[----:B------:R-:W-:Y:S01]  /*0ef0*/  FADD.FTZ R12, R6, R11 ;  /* 0x0000000b060c7221 */ /* 0x000fe20000010000 */
[C---:B------:R-:W-:Y:S01]  /*0f00*/  FFMA.FTZ R16, R11.reuse, R26, R16 ;  /* 0x0000001a0b107223 */ /* 0x040fe20000010010 */
[----:B------:R-:W-:-:S02]  /*0f10*/  FMUL.FTZ R27, R11, R14 ;  /* 0x0000000e0b1b7220 */ /* 0x000fc40000410000 */
[----:B------:R-:W0:Y:S01]  /*0f20*/  @!P0 LDC.64 R10, c[0x0][0x3f8] ;  /* 0x0000fe00ff0a8b82 */ /* 0x000e220000000a00 */
[--C-:B------:R-:W-:Y:S02]  /*0f30*/  HADD2.F32 R25, -RZ, R13.reuse.H0_H0 ;  /* 0x2000000dff197230 */ /* 0x100fe40000004100 */
[----:B------:R-:W-:Y:S01]  /*0f40*/  FFMA.FTZ R17, R26, R27, R17 ;  /* 0x0000001b1a117223 */ /* 0x000fe20000010011 */
[----:B------:R-:W-:Y:S01]  /*0f50*/  FADD.FTZ R6, R8, R27 ;  /* 0x0000001b08067221 */ /* 0x000fe20000010000 */
[----:B------:R-:W-:Y:S02]  /*0f60*/  HADD2.F32 R26, -RZ, R13.H1_H1 ;  /* 0x3000000dff1a7230 */ /* 0x000fe40000004100 */
[----:B------:R-:W-:Y:S01]  /*0f70*/  FADD.FTZ R8, -R2, R25 ;  /* 0x0000001902087221 */ /* 0x000fe20000010100 */
[----:B------:R-:W-:-:S03]  /*0f80*/  @!P0 IADD3 R25, PT, PT, R20, 0x2, RZ ;  /* 0x0000000214198810 */ /* 0x000fc60007ffe0ff */
[----:B------:R-:W-:Y:S01]  /*0f90*/  FMUL.FTZ R28, R8, R3 ;  /* 0x00000003081c7220 */ /* 0x000fe20000410000 */
[----:B------:R-:W-:Y:S01]  /*0fa0*/  FADD.FTZ R8, R7, R26 ;  /* 0x0000001a07087221 */ /* 0x000fe20000010000 */
[C---:B------:R-:W-:Y:S01]  /*0fb0*/  FMUL.FTZ R7, R26.reuse, R15 ;  /* 0x0000000f1a077220 */ /* 0x040fe20000410000 */
[----:B------:R-:W-:Y:S01]  /*0fc0*/  @!P0 SHF.R.S32.HI R27, RZ, 0x1f, R25 ;  /* 0x0000001fff1b8819 */ /* 0x000fe20000011419 */
[----:B------:R-:W-:Y:S02]  /*0fd0*/  FFMA.FTZ R5, R26, R28, R5 ;  /* 0x0000001c1a057223 */ /* 0x000fe40000010005 */
[----:B------:R-:W-:Y:S01]  /*0fe0*/  FFMA.FTZ R13, R28, R7, R17 ;  /* 0x000000071c0d7223 */ /* 0x000fe20000010011 */
[----:B------:R-:W-:Y:S01]  /*0ff0*/  FADD.FTZ R17, R7, R6 ;  /* 0x0000000607117221 */ /* 0x000fe20000010000 */
[----:B------:R-:W-:Y:S01]  /*1000*/  @!P0 MOV R7, R9 ;  /* 0x0000000900078202 */ /* 0x000fe20000000f00 */
        /* <DEDUP_REMOVED lines=8> */
[----:B------:R-:W1:Y:S01]  /*1090*/  @!P0 LDC.64 R10, c[0x0][0x398] ;  /* 0x0000e600ff0a8b82 */ /* 0x000e620000000a00 */
[----:B0-----:R-:W-:-:S05]  /*10a0*/  @!P0 IADD3 R6, P1, PT, R25, R6, RZ ;  /* 0x0000000619068210 */ /* 0x001fca0007f3e0ff */
[----:B------:R-:W-:Y:S01]  /*10b0*/  @!P0 IMAD.X R7, R26, 0x1, R7, P1 ;  /* 0x000000011a078824 */ /* 0x000fe200008e0607 */
[----:B-1----:R-:W-:-:S04]  /*10c0*/  @!P0 IADD3 R10, P2, PT, R25, R10, RZ ;  /* 0x0000000a190a8210 */ /* 0x002fc80007f5e0ff */
[----:B------:R0:W2:Y:S01]  /*10d0*/  @!P0 LDG.E R6, desc[UR4][R6.64] ;  /* 0x0000000406068981 */ /* 0x0000a2000c1e1900 */
[----:B------:R-:W-:-:S05]  /*10e0*/  @!P0 IADD3.X R11, PT, PT, R26, R11, RZ, P2, !PT ;  /* 0x0000000b1a0b8210 */ /* 0x000fca00017fe4ff */
[----:B------:R-:W3:Y:S01]  /*10f0*/  @!P0 LDG.E R10, desc[UR4][R10.64] ;  /* 0x000000040a0a8981 */ /* 0x000ee2000c1e1900 */
[----:B0-----:R-:W-:Y:S02]  /*1100*/  PRMT R7, R7, 0x5410, RZ ;  /* 0x0000541007077816 */ /* 0x001fe400000000ff */
[----:B------:R-:W-:Y:S02]  /*1110*/  PRMT R25, RZ, 0x7610, R25 ;  /* 0x00007610ff197816 */ /* 0x000fe40000000019 */
[----:B------:R-:W-:Y:S02]  /*1120*/  IADD3 R24, PT, PT, R24, 0x4, RZ ;  /* 0x0000000418187810 */ /* 0x000fe40007ffe0ff */
[----:B------:R-:W-:Y:S02]  /*1130*/  PRMT R26, RZ, 0x7610, R26 ;  /* 0x00007610ff1a7816 */ /* 0x000fe4000000001a */
[----:B------:R-:W-:Y:S02]  /*1140*/  ISETP.NE.AND P1, PT, R24, RZ, PT ;  /* 0x000000ff1800720c */ /* 0x000fe40003f25270 */
[----:B------:R-:W-:-:S02]  /*1150*/  IADD3 R20, PT, PT, R20, 0x4, RZ ;  /* 0x0000000414147810 */ /* 0x000fc40007ffe0ff */
[----:B--2---:R-:W-:-:S04]  /*1160*/  @!P0 PRMT R7, R7, 0x5410, R6 ;  /* 0x0000541007078816 */ /* 0x004fc80000000006 */
[----:B------:R-:W-:Y:S02]  /*1170*/  PRMT R7, RZ, 0x7610, R7 ;  /* 0x00007610ff077816 */ /* 0x000fe40000000007 */
[----:B---3--:R-:W-:-:S03]  /*1180*/  @!P0 PRMT R25, R10, 0x7610, R25 ;  /* 0x000076100a198816 */ /* 0x008fc60000000019 */
[----:B------:R-:W-:Y:S01]  /*1190*/  HADD2.F32 R27, -RZ, R7.H1_H1 ;  /* 0x30000007ff1b7230 */ /* 0x000fe20000004100 */
[----:B------:R-:W-:Y:S02]  /*11a0*/  @!P0 PRMT R7, R6, 0x7632, R7 ;  /* 0x0000763206078816 */ /* 0x000fe40000000007 */
[----:B------:R-:W-:Y:S01]  /*11b0*/  @!P0 PRMT R26, R10, 0x7632, R26 ;  /* 0x000076320a1a8816 */ /* 0x000fe2000000001a */
[----:B------:R-:W-:Y:S02]  /*11c0*/  HADD2.F32 R25, -RZ, R25.H0_H0 ;  /* 0x20000019ff197230 */ /* 0x000fe40000004100 */
[----:B------:R-:W-:Y:S01]  /*11d0*/  FADD.FTZ R6, -R2, R27 ;  /* 0x0000001b02067221 */ /* 0x000fe20000010100 */
[----:B------:R-:W-:Y:S02]  /*11e0*/  HADD2.F32 R7, -RZ, R7.H0_H0 ;  /* 0x20000007ff077230 */ /* 0x000fe40000004100 */
[----:B------:R-:W-:Y:S02]  /*11f0*/  HADD2.F32 R26, -RZ, R26.H0_H0 ;  /* 0x2000001aff1a7230 */ /* 0x000fe40000004100 */
[----:B------:R-:W-:Y:S01]  /*1200*/  FMUL.FTZ R28, R6, R3 ;  /* 0x00000003061c7220 */ /* 0x000fe20000410000 */
[----:B------:R-:W-:Y:S01]  /*1210*/  FMUL.FTZ R11, R25, R14 ;  /* 0x0000000e190b7220 */ /* 0x000fe20000410000 */
[----:B------:R-:W-:-:S02]  /*1220*/  FADD.FTZ R6, -R2, R7 ;  /* 0x0000000702067221 */ /* 0x000fc40000010100 */
        /* <DEDUP_REMOVED lines=11> */
[----:B------:R-:W-:-:S07]  /*12e0*/  VIADD R20, R20, 0xffffffff ;  /* 0xffffffff14147836 */ /* 0x000fce0000000000 */
.L_x_3377:
        /* <DEDUP_REMOVED lines=12> */
[----:B------:R-:W-:Y:S01]  /*13b0*/  @!P0 MOV R25, R9 ;  /* 0x0000000900198202 */ /* 0x000fe20000000f00 */
[----:B------:R-:W-:-:S04]  /*13c0*/  @!P0 IMAD R21, R21, UR6, RZ ;  /* 0x0000000615158c24 */ /* 0x000fc8000f8e02ff */
[----:B------:R-:W2:Y:S01]  /*13d0*/  @!P0 LDC.64 R12, c[0x0][0x3a0] ;  /* 0x0000e800ff0c8b82 */ /* 0x000ea20000000a00 */
[----:B------:R-:W-:-:S04]  /*13e0*/  @!P0 IMAD.WIDE.U32 R26, R20, UR6, R24 ;  /* 0x00000006141a8c25 */ /* 0x000fc8000f8e0018 */
[----:B------:R-:W-:-:S05]  /*13f0*/  @!P0 IMAD R21, R20, UR7, R21 ;  /* 0x0000000714158c24 */ /* 0x000fca000f8e0215 */
[----:B------:R-:W-:Y:S01]  /*1400*/  @!P0 IADD3 R21, PT, PT, R27, R21, RZ ;  /* 0x000000151b158210 */ /* 0x000fe20007ffe0ff */
[----:B------:R-:W-:-:S03]  /*1410*/  @!P0 IMAD.SHL.U32 R27, R26, 0x2, RZ ;  /* 0x000000021a1b8824 */ /* 0x000fc600078e00ff */
[----:B------:R-:W-:Y:S02]  /*1420*/  @!P0 SHF.L.U64.HI R24, R26, 0x1, R21 ;  /* 0x000000011a188819 */ /* 0x000fe40000010215 */
[----:B------:R-:W-:Y:S02]  /*1430*/  @!P0 IADD3 R21, PT, PT, R20, 0x1, RZ ;  /* 0x0000000114158810 */ /* 0x000fe40007ffe0ff */
[----:B0-----:R-:W-:Y:S02]  /*1440*/  @!P0 IADD3 R28, P3, PT, R27, R16, RZ ;  /* 0x000000101b1c8210 */ /* 0x001fe40007f7e0ff */
[----:B------:R-:W-:Y:S02]  /*1450*/  @!P0 SHF.R.S32.HI R25, RZ, 0x1f, R21 ;  /* 0x0000001fff198819 */ /* 0x000fe40000011415 */
[----:B------:R-:W-:Y:S02]  /*1460*/  @!P0 IADD3.X R29, PT, PT, R24, R17, RZ, P3, !PT ;  /* 0x00000011181d8210 */ /* 0x000fe40001ffe4ff */
[----:B------:R-:W-:Y:S01]  /*1470*/  @!P0 MOV R17, R9 ;  /* 0x0000000900118202 */ /* 0x000fe20000000f00 */
[----:B------:R-:W-:Y:S01]  /*1480*/  @!P0 IMAD R16, R25, UR6, RZ ;  /* 0x0000000619108c24 */ /* 0x000fe2000f8e02ff */
[----:B--2---:R-:W-:-:S03]  /*1490*/  @!P0 IADD3 R12, P2, PT, R27, R12, RZ ;  /* 0x0000000c1b0c8210 */ /* 0x004fc60007f5e0ff */
[----:B------:R-:W-:Y:S01]  /*14a0*/  @!P0 IMAD R25, R21, UR7, R16 ;  /* 0x0000000715198c24 */ /* 0x000fe2000f8e0210 */
[----:B------:R-:W-:Y:S01]  /*14b0*/  @!P0 IADD3.X R13, PT, PT, R24, R13, RZ, P2, !PT ;  /* 0x0000000d180d8210 */ /* 0x000fe200017fe4ff */
[----:B------:R-:W-:-:S04]  /*14c0*/  @!P0 IMAD.MOV.U32 R16, RZ, RZ, R22 ;  /* 0x000000ffff108224 */ /* 0x000fc800078e0016 */
[----:B------:R-:W-:Y:S02]  /*14d0*/  @!P0 IMAD.WIDE.U32 R16, R21, UR6, R16 ;  /* 0x0000000615108c25 */ /* 0x000fe4000f8e0010 */
[----:B------:R0:W2:Y:S03]  /*14e0*/  @!P0 LDG.E R21, desc[UR4][R12.64] ;  /* 0x000000040c158981 */ /* 0x0000a6000c1e1900 */
[----:B------:R-:W-:Y:S02]  /*14f0*/  @!P0 IADD3 R17, PT, PT, R17, R25, RZ ;  /* 0x0000001911118210 */ /* 0x000fe40007ffe0ff */
[C---:B------:R-:W-:Y:S01]  /*1500*/  @!P0 SHF.L.U32 R27, R16.reuse, 0x1, RZ ;  /* 0x00000001101b8819 */ /* 0x040fe200000006ff */
[----:B------:R-:W3:Y:S01]  /*1510*/  @!P0 LDG.E R25, desc[UR4][R28.64] ;  /* 0x000000041c198981 */ /* 0x000ee2000c1e1900 */
[----:B------:R-:W-:Y:S02]  /*1520*/  @!P0 SHF.L.U64.HI R24, R16, 0x1, R17 ;  /* 0x0000000110188819 */ /* 0x000fe40000010211 */
[----:B------:R-:W4:Y:S08]  /*1530*/  @!P0 LDC.64 R16, c[0x0][0x398] ;  /* 0x0000e600ff108b82 */ /* 0x000f300000000a00 */
[----:B0-----:R-:W0:Y:S01]  /*1540*/  @!P0 LDC.64 R12, c[0x0][0x3a0] ;  /* 0x0000e800ff0c8b82 */ /* 0x001e220000000a00 */
[----:B----4-:R-:W-:-:S02]  /*1550*/  @!P0 IADD3 R16, P3, PT, R27, R16, RZ ;  /* 0x000000101b108210 */ /* 0x010fc40007f7e0ff */
[----:B0-----:R-:W-:-:S05]  /*1560*/  @!P0 IADD3 R12, P2, PT, R27, R12, RZ ;  /* 0x0000000c1b0c8210 */ /* 0x001fca0007f5e0ff */
[C---:B------:R-:W-:Y:S01]  /*1570*/  @!P0 IMAD.X R13, R24.reuse, 0x1, R13, P2 ;  /* 0x00000001180d8824 */ /* 0x040fe200010e060d */
[----:B------:R-:W-:-:S04]  /*1580*/  @!P0 IADD3.X R17, PT, PT, R24, R17, RZ, P3, !PT ;  /* 0x0000001118118210 */ /* 0x000fc80001ffe4ff */
[----:B------:R-:W4:Y:S04]  /*1590*/  @!P0 LDG.E R24, desc[UR4][R12.64] ;  /* 0x000000040c188981 */ /* 0x000f28000c1e1900 */
[----:B------:R0:W5:Y:S02]  /*15a0*/  @!P0 LDG.E R16, desc[UR4][R16.64] ;  /* 0x0000000410108981 */ /* 0x000164000c1e1900 */
[----:B0-----:R-:W-:Y:S02]  /*15b0*/  PRMT R17, RZ, 0x7610, R17 ;  /* 0x00007610ff117816 */ /* 0x001fe40000000011 */
[----:B------:R-:W-:Y:S02]  /*15c0*/  PRMT R13, R13, 0x5410, RZ ;  /* 0x000054100d0d7816 */ /* 0x000fe400000000ff */
[----:B------:R-:W-:-:S02]  /*15d0*/  IADD3 R20, PT, PT, R20, 0x2, RZ ;  /* 0x0000000214147810 */ /* 0x000fc40007ffe0ff */
[----:B--2---:R-:W-:-:S04]  /*15e0*/  @!P0 PRMT R17, R21, 0x7610, R17 ;  /* 0x0000761015118816 */ /* 0x004fc80000000011 */
[----:B------:R-:W-:-:S04]  /*15f0*/  PRMT R17, R17, 0x5410, RZ ;  /* 0x0000541011117816 */ /* 0x000fc800000000ff */
[----:B---3--:R-:W-:Y:S02]  /*1600*/  @!P0 PRMT R17, R17, 0x5410, R25 ;  /* 0x0000541011118816 */ /* 0x008fe40000000019 */
[----:B------:R-:W-:-:S03]  /*1610*/  @!P0 PRMT R13, R13, 0x7610, R21 ;  /* 0x000076100d0d8816 */ /* 0x000fc60000000015 */
[--C-:B------:R-:W-:Y:S01]  /*1620*/  HADD2.F32 R21, -RZ, R17.reuse.H0_H0 ;  /* 0x20000011ff157230 */ /* 0x100fe20000004100 */
[----:B------:R-:W-:Y:S01]  /*1630*/  PRMT R13, RZ, 0x7610, R13 ;  /* 0x00007610ff0d7816 */ /* 0x000fe2000000000d */
[----:B------:R-:W-:-:S03]  /*1640*/  HADD2.F32 R17, -RZ, R17.H1_H1 ;  /* 0x30000011ff117230 */ /* 0x000fc60000004100 */
[----:B------:R-:W-:Y:S01]  /*1650*/  FADD.FTZ R12, -R2, R21 ;  /* 0x00000015020c7221 */ /* 0x000fe20000010100 */
[----:B------:R-:W-:-:S03]  /*1660*/  @!P0 PRMT R13, R25, 0x7632, R13 ;  /* 0x00007632190d8816 */ /* 0x000fc6000000000d */
[----:B-1----:R-:W-:Y:S01]  /*1670*/  FMUL.FTZ R21, R12, R3 ;  /* 0x000000030c157220 */ /* 0x002fe20000410000 */
[C---:B------:R-:W-:Y:S01]  /*1680*/  FMUL.FTZ R12, R17.reuse, R14 ;  /* 0x0000000e110c7220 */ /* 0x040fe20000410000 */
[----:B------:R-:W-:Y:S02]  /*1690*/  FADD.FTZ R6, R6, R17 ;  /* 0x0000001106067221 */ /* 0x000fe40000010000 */
[----:B------:R-:W-:Y:S01]  /*16a0*/  FFMA.FTZ R10, R17, R21, R10 ;  /* 0x00000015110a7223 */ /* 0x000fe2000001000a */
[----:B------:R-:W-:Y:S01]  /*16b0*/  PRMT R17, RZ, 0x5410, RZ ;  /* 0x00005410ff117816 */ /* 0x000fe200000000ff */
[----:B------:R-:W-:Y:S01]  /*16c0*/  FFMA.FTZ R8, R21, R12, R8 ;  /* 0x0000000c15087223 */ /* 0x000fe20000010008 */
[----:B------:R-:W-:Y:S02]  /*16d0*/  HADD2.F32 R21, -RZ, R13.H1_H1 ;  /* 0x3000000dff157230 */ /* 0x000fe40000004100 */
[----:B------:R-:W-:Y:S01]  /*16e0*/  FADD.FTZ R11, R11, R12 ;  /* 0x0000000c0b0b7221 */ /* 0x000fe20000010000 */
[----:B------:R-:W-:-:S02]  /*16f0*/  PRMT R12, RZ, 0x5410, RZ ;  /* 0x00005410ff0c7816 */ /* 0x000fc400000000ff */
[----:B------:R-:W-:Y:S01]  /*1700*/  FADD.FTZ R28, -R2, R21 ;  /* 0x00000015021c7221 */ /* 0x000fe20000010100 */
[----:B------:R-:W-:-:S03]  /*1710*/  HADD2.F32 R26, -RZ, R13.H0_H0 ;  /* 0x2000000dff1a7230 */ /* 0x000fc60000004100 */
[----:B------:R-:W-:Y:S01]  /*1720*/  FMUL.FTZ R13, R28, R3 ;  /* 0x000000031c0d7220 */ /* 0x000fe20000410000 */
[----:B----4-:R-:W-:-:S04]  /*1730*/  @!P0 PRMT R17, R17, 0x5410, R24 ;  /* 0x0000541011118816 */ /* 0x010fc80000000018 */
[----:B------:R-:W-:Y:S02]  /*1740*/  @!P0 PRMT R17, R24, 0x7632, R17 ;  /* 0x0000763218118816 */ /* 0x000fe40000000011 */
[----:B-----5:R-:W-:-:S03]  /*1750*/  @!P0 PRMT R12, R12, 0x5410, R16 ;  /* 0x000054100c0c8816 */ /* 0x020fc60000000010 */
[--C-:B------:R-:W-:Y:S01]  /*1760*/  HADD2.F32 R25, -RZ, R17.reuse.H1_H1 ;  /* 0x30000011ff197230 */ /* 0x100fe20000004100 */
[----:B------:R-:W-:Y:S01]  /*1770*/  @!P0 PRMT R12, R16, 0x7632, R12 ;  /* 0x00007632100c8816 */ /* 0x000fe2000000000c */
[----:B------:R-:W-:Y:S01]  /*1780*/  FADD.FTZ R7, R7, R26 ;  /* 0x0000001a07077221 */ /* 0x000fe20000010000 */
[C---:B------:R-:W-:Y:S01]  /*1790*/  FFMA.FTZ R5, R26.reuse, R13, R5 ;  /* 0x0000000d1a057223 */ /* 0x040fe20000010005 */
[----:B------:R-:W-:Y:S01]  /*17a0*/  FMUL.FTZ R26, R26, R15 ;  /* 0x0000000f1a1a7220 */ /* 0x000fe20000410000 */
[----:B------:R-:W-:Y:S02]  /*17b0*/  HADD2.F32 R21, -RZ, R17.H0_H0 ;  /* 0x20000011ff157230 */ /* 0x000fe40000004100 */
[----:B------:R-:W-:Y:S01]  /*17c0*/  FADD.FTZ R16, -R2, R25 ;  /* 0x0000001902107221 */ /* 0x000fe20000010100 */
[--C-:B------:R-:W-:Y:S02]  /*17d0*/  HADD2.F32 R17, -RZ, R12.reuse.H1_H1 ;  /* 0x3000000cff117230 */ /* 0x100fe40000004100 */
[----:B------:R-:W-:Y:S01]  /*17e0*/  FFMA.FTZ R8, R13, R26, R8 ;  /* 0x0000001a0d087223 */ /* 0x000fe20000010008 */
[----:B------:R-:W-:-:S02]  /*17f0*/  HADD2.F32 R12, -RZ, R12.H0_H0 ;  /* 0x2000000cff0c7230 */ /* 0x000fc40000004100 */
[----:B------:R-:W-:Y:S01]  /*1800*/  FMUL.FTZ R13, R16, R3 ;  /* 0x00000003100d7220 */ /* 0x000fe20000410000 */
[----:B------:R-:W-:Y:S01]  /*1810*/  FADD.FTZ R11, R26, R11 ;  /* 0x0000000b1a0b7221 */ /* 0x000fe20000010000 */
[----:B------:R-:W-:Y:S01]  /*1820*/  FADD.FTZ R16, -R2, R21 ;  /* 0x0000001502107221 */ /* 0x000fe20000010100 */
[C---:B------:R-:W-:Y:S01]  /*1830*/  FMUL.FTZ R24, R17.reuse, R14 ;  /* 0x0000000e11187220 */ /* 0x040fe20000410000 */
        /* <DEDUP_REMOVED lines=10> */
.L_x_3379:
[----:B------:R-:W-:Y:S05]  /*18e0*/  @P1 BRA `(.L_x_3375) ;  /* 0x0000000c00d41947 */ /* 0x000fea0003800000 */
[----:B------:R-:W0:Y:S01]  /*18f0*/  LDCU.64 UR6, c[0x0][0x3f8] ;  /* 0x00007f00ff0677ac */ /* 0x000e220008000a00 */
[----:B------:R-:W-:Y:S01]  /*1900*/  SHF.R.S32.HI R12, RZ, 0x1f, R20 ;  /* 0x0000001fff0c7819 */ /* 0x000fe20000011414 */
[----:B------:R-:W-:Y:S01]  /*1910*/  IMAD.MOV.U32 R13, RZ, RZ, R9 ;  /* 0x000000ffff0d7224 */ /* 0x000fe200078e0009 */
[----:B------:R-:W-:Y:S01]  /*1920*/  BSSY.RECONVERGENT B0, `(.L_x_3380) ;  /* 0x0000017000007945 */ /* 0x000fe20003800200 */
[----:B------:R-:W-:Y:S02]  /*1930*/  PRMT R9, RZ, 0x5410, RZ ;  /* 0x00005410ff097816 */ /* 0x000fe400000000ff */
[----:B0-----:R-:W-:Y:S01]  /*1940*/  ISETP.GE.U32.AND P0, PT, R18, UR6, PT ;  /* 0x0000000612007c0c */ /* 0x001fe2000bf06070 */
[----:B------:R-:W-:Y:S01]  /*1950*/  IMAD R17, R12, UR6, RZ ;  /* 0x000000060c117c24 */ /* 0x000fe2000f8e02ff */
[----:B------:R-:W-:Y:S02]  /*1960*/  MOV R12, R22 ;  /* 0x00000016000c7202 */ /* 0x000fe40000000f00 */
[----:B------:R-:W-:Y:S01]  /*1970*/  ISETP.GE.AND.EX P0, PT, R19, UR7, PT, P0 ;  /* 0x0000000713007c0c */ /* 0x000fe2000bf06300 */
[C---:B------:R-:W-:Y:S01]  /*1980*/  IMAD R19, R20.reuse, UR7, R17 ;  /* 0x0000000714137c24 */ /* 0x040fe2000f8e0211 */
[----:B------:R-:W-:Y:S01]  /*1990*/  PRMT R17, RZ, 0x5410, RZ ;  /* 0x00005410ff117816 */ /* 0x000fe200000000ff */
[----:B------:R-:W-:-:S10]  /*19a0*/  IMAD.WIDE.U32 R12, R20, UR6, R12 ;  /* 0x00000006140c7c25 */ /* 0x000fd4000f8e000c */
        /* <DEDUP_REMOVED lines=12> */
[----:B--2---:R-:W-:Y:S02]  /*1a70*/  PRMT R9, R12, 0x5432, R12 ;  /* 0x000054320c097816 */ /* 0x004fe4000000000c */
[----:B---3--:R-:W-:-:S07]  /*1a80*/  PRMT R17, R16, 0x5432, R16 ;  /* 0x0000543210117816 */ /* 0x008fce0000000010 */
.L_x_3381:
[----:B------:R-:W-:Y:S05]  /*1a90*/  BSYNC.RECONVERGENT B0 ;  /* 0x0000000000007941 */ /* 0x000fea0003800200 */
.L_x_3380:
[--C-:B------:R-:W-:Y:S02]  /*1aa0*/  HADD2.F32 R13, -RZ, R9.reuse.H1_H1 ;  /* 0x30000009ff0d7230 */ /* 0x100fe40000004100 */
[----:B------:R-:W-:Y:S02]  /*1ab0*/  HADD2.F32 R9, -RZ, R9.H0_H0 ;  /* 0x20000009ff097230 */ /* 0x000fe40000004100 */
[--C-:B------:R-:W-:Y:S02]  /*1ac0*/  HADD2.F32 R19, -RZ, R17.reuse.H1_H1 ;  /* 0x30000011ff137230 */ /* 0x100fe40000004100 */
[C---:B------:R-:W-:Y:S01]  /*1ad0*/  FADD.FTZ R12, -R2.reuse, R13 ;  /* 0x0000000d020c7221 */ /* 0x040fe20000010100 */
[----:B------:R-:W-:Y:S01]  /*1ae0*/  FADD.FTZ R16, -R2, R9 ;  /* 0x0000000902107221 */ /* 0x000fe20000010100 */
[----:B------:R-:W-:Y:S02]  /*1af0*/  HADD2.F32 R2, -RZ, R17.H0_H0 ;  /* 0x20000011ff027230 */ /* 0x000fe40000004100 */
[-C--:B-1----:R-:W-:Y:S01]  /*1b00*/  FMUL.FTZ R9, R12, R3.reuse ;  /* 0x000000030c097220 */ /* 0x082fe20000410000 */
[C---:B------:R-:W-:Y:S01]  /*1b10*/  FMUL.FTZ R14, R19.reuse, R14 ;  /* 0x0000000e130e7220 */ /* 0x040fe20000410000 */
[----:B------:R-:W-:Y:S01]  /*1b20*/  FMUL.FTZ R16, R16, R3 ;  /* 0x0000000310107220 */ /* 0x000fe20000410000 */
[----:B------:R-:W-:Y:S01]  /*1b30*/  FADD.FTZ R6, R6, R19 ;  /* 0x0000001306067221 */ /* 0x000fe20000010000 */
[----:B------:R-:W-:Y:S01]  /*1b40*/  FFMA.FTZ R10, R19, R9, R10 ;  /* 0x00000009130a7223 */ /* 0x000fe2000001000a */
[C---:B------:R-:W-:Y:S01]  /*1b50*/  FMUL.FTZ R15, R2.reuse, R15 ;  /* 0x0000000f020f7220 */ /* 0x040fe20000410000 */
[----:B------:R-:W-:Y:S01]  /*1b60*/  FADD.FTZ R12, R11, R14 ;  /* 0x0000000e0b0c7221 */ /* 0x000fe20000010000 */
[----:B------:R-:W-:Y:S01]  /*1b70*/  FFMA.FTZ R9, R9, R14, R8 ;  /* 0x0000000e09097223 */ /* 0x000fe20000010008 */
[----:B------:R-:W-:Y:S01]  /*1b80*/  FADD.FTZ R7, R7, R2 ;  /* 0x0000000207077221 */ /* 0x000fe20000010000 */
[----:B------:R-:W-:Y:S01]  /*1b90*/  FFMA.FTZ R5, R2, R16, R5 ;  /* 0x0000001002057223 */ /* 0x000fe20000010005 */
[----:B------:R-:W-:Y:S01]  /*1ba0*/  FADD.FTZ R11, R15, R12 ;  /* 0x0000000c0f0b7221 */ /* 0x000fe20000010000 */
[----:B------:R-:W-:Y:S01]  /*1bb0*/  FFMA.FTZ R8, R16, R15, R9 ;  /* 0x0000000f10087223 */ /* 0x000fe20000010009 */
[----:B------:R-:W-:Y:S06]  /*1bc0*/  BRA `(.L_x_3375) ;  /* 0x0000000c001c7947 */ /* 0x000fec0003800000 */
.L_x_3376:
[C---:B------:R-:W-:Y:S01]  /*1bd0*/  IADD3 R5, PT, PT, -R20.reuse, R21, RZ ;  /* 0x0000001514057210 */ /* 0x040fe20007ffe1ff */
[----:B------:R-:W-:Y:S02]  /*1be0*/  VIADD R7, R21, 0xffffffff ;  /* 0xffffffff15077836 */ /* 0x000fe40000000000 */
[----:B------:R-:W-:Y:S01]  /*1bf0*/  HFMA2 R8, -RZ, RZ, 0, 0 ;  /* 0x00000000ff087431 */ /* 0x000fe200000001ff */
[----:B------:R-:W-:Y:S02]  /*1c00*/  CS2R R10, SRZ ;  /* 0x00000000000a7805 */ /* 0x000fe4000001ff00 */
[----:B------:R-:W-:Y:S02]  /*1c10*/  LOP3.LUT R5, R5, 0x1, RZ, 0xc0, !PT ;  /* 0x0000000105057812 */ /* 0x000fe400078ec0ff */
[----:B------:R-:W-:Y:S02]  /*1c20*/  ISETP.NE.AND P2, PT, R20, R7, PT ;  /* 0x000000071400720c */ /* 0x000fe40003f45270 */
[----:B------:R-:W-:-:S02]  /*1c30*/  CS2R R6, SRZ ;  /* 0x0000000000067805 */ /* 0x000fc4000001ff00 */
[----:B------:R-:W-:Y:S02]  /*1c40*/  ISETP.NE.U32.AND P1, PT, R5, 0x1, PT ;  /* 0x000000010500780c */ /* 0x000fe40003f25070 */
        /* <DEDUP_REMOVED lines=17> */
[----:B------:R-:W-:Y:S02]  /*1d60*/  PRMT R5, RZ, 0x5410, RZ ;  /* 0x00005410ff057816 */ /* 0x000fe400000000ff */
[----:B------:R-:W-:Y:S02]  /*1d70*/  IADD3 R20, PT, PT, R20, 0x1, RZ ;  /* 0x0000000114147810 */ /* 0x000fe40007ffe0ff */
[----:B--2---:R-:W-:-:S04]  /*1d80*/  @!P0 PRMT R5, R5, 0x5410, R10 ;  /* 0x0000541005058816 */ /* 0x004fc8000000000a */
[----:B------:R-:W-:Y:S02]  /*1d90*/  @!P0 PRMT R5, R10, 0x7632, R5 ;  /* 0x000076320a058816 */ /* 0x000fe40000000005 */
[----:B------:R-:W-:-:S03]  /*1da0*/  PRMT R10, RZ, 0x5410, RZ ;  /* 0x00005410ff0a7816 */ /* 0x000fc600000000ff */
[--C-:B------:R-:W-:Y:S02]  /*1db0*/  HADD2.F32 R7, -RZ, R5.reuse.H1_H1 ;  /* 0x30000005ff077230 */ /* 0x100fe40000004100 */
[----:B------:R-:W-:-:S03]  /*1dc0*/  HADD2.F32 R19, -RZ, R5.H0_H0 ;  /* 0x20000005ff137230 */ /* 0x000fc60000004100 */
[----:B------:R-:W-:-:S04]  /*1dd0*/  FADD.FTZ R8, -R2, R7 ;  /* 0x0000000702087221 */ /* 0x000fc80000010100 */
[----:B-1----:R-:W-:Y:S01]  /*1de0*/  FMUL.FTZ R5, R8, R3 ;  /* 0x0000000308057220 */ /* 0x002fe20000410000 */
[----:B------:R-:W-:-:S03]  /*1df0*/  FADD.FTZ R8, -R2, R19 ;  /* 0x0000001302087221 */ /* 0x000fc60000010100 */
[----:B-----5:R-:W-:Y:S01]  /*1e00*/  FFMA.FTZ R7, R5, R14, R12 ;  /* 0x0000000e05077223 */ /* 0x020fe2000001000c */
[----:B0-----:R-:W-:-:S03]  /*1e10*/  FMUL.FTZ R16, R8, R3 ;  /* 0x0000000308107220 */ /* 0x001fc60000410000 */
[----:B------:R-:W-:Y:S01]  /*1e20*/  FMUL.FTZ R11, R7, -1.4426950216293334961 ;  /* 0xbfb8aa3b070b7820 */ /* 0x000fe20000410000 */
[----:B------:R-:W-:Y:S01]  /*1e30*/  FFMA.FTZ R8, R16, R15, R13 ;  /* 0x0000000f10087223 */ /* 0x000fe2000001000d */
[----:B---3--:R-:W-:-:S03]  /*1e40*/  @!P0 PRMT R10, R10, 0x5410, R6 ;  /* 0x000054100a0a8816 */ /* 0x008fc60000000006 */
[----:B------:R-:W-:Y:S01]  /*1e50*/  FMUL.FTZ R18, R8, -1.4426950216293334961 ;  /* 0xbfb8aa3b08127820 */ /* 0x000fe20000410000 */
[----:B------:R-:W0:Y:S01]  /*1e60*/  MUFU.EX2 R11, R11 ;  /* 0x0000000b000b7308 */ /* 0x000e220000000800 */
[----:B------:R-:W-:-:S05]  /*1e70*/  @!P0 PRMT R10, R6, 0x7632, R10 ;  /* 0x00007632060a8816 */ /* 0x000fca000000000a */
[--C-:B------:R-:W-:Y:S02]  /*1e80*/  HADD2.F32 R6, -RZ, R10.reuse.H1_H1 ;  /* 0x3000000aff067230 */ /* 0x100fe40000004100 */
[----:B------:R-:W1:Y:S01]  /*1e90*/  MUFU.EX2 R18, R18 ;  /* 0x0000001200127308 */ /* 0x000e620000000800 */
[----:B------:R-:W-:Y:S02]  /*1ea0*/  HADD2.F32 R10, -RZ, R10.H0_H0 ;  /* 0x2000000aff0a7230 */ /* 0x000fe40000004100 */
        /* <DEDUP_REMOVED lines=19> */
[----:B------:R-:W-:Y:S01]  /*1fe0*/  FFMA.FTZ R5, R16, R7, RZ ;  /* 0x0000000710057223 */ /* 0x000fe200000100ff */
[----:B------:R-:W-:Y:S01]  /*1ff0*/  FADD.FTZ R6, RZ, R6 ;  /* 0x00000006ff067221 */ /* 0x000fe20000010000 */
[----:B------:R-:W-:-:S07]  /*2000*/  FADD.FTZ R7, RZ, R7 ;  /* 0x00000007ff077221 */ /* 0x000fce0000010000 */
.L_x_3382:
[----:B------:R-:W-:Y:S05]  /*2010*/  @!P2 BRA `(.L_x_3375) ;  /* 0x000000080008a947 */ /* 0x000fea0003800000 */
[----:B------:R-:W-:-:S07]  /*2020*/  IMAD.IADD R21, R20, 0x1, -R21 ;  /* 0x0000000114157824 */ /* 0x000fce00078e0a15 */
.L_x_3383:
[----:B------:R-:W0:Y:S01]  /*2030*/  @!P0 LDC.64 R18, c[0x0][0x3f8] ;  /* 0x0000fe00ff128b82 */ /* 0x000e220000000a00 */
[----:B------:R-:W-:Y:S02]  /*2040*/  @!P0 SHF.R.S32.HI R25, RZ, 0x1f, R20 ;  /* 0x0000001fff198819 */ /* 0x000fe40000011414 */
[----:B------:R-:W-:-:S05]  /*2050*/  @!P0 MOV R24, R22 ;  /* 0x0000001600188202 */ /* 0x000fca0000000f00 */
[----:B------:R-:W2:Y:S01]  /*2060*/  @!P0 LDC.64 R16, c[0x0][0x3a0] ;  /* 0x0000e800ff108b82 */ /* 0x000ea20000000a00 */
[----:B0-----:R-:W-:-:S04]  /*2070*/  @!P0 IMAD R25, R25, R18, RZ ;  /* 0x0000001219198224 */ /* 0x001fc800078e02ff */
[----:B------:R-:W-:Y:S01]  /*2080*/  @!P0 IMAD R27, R20, R19, R25 ;  /* 0x00000013141b8224 */ /* 0x000fe200078e0219 */
[----:B------:R-:W-:-:S03]  /*2090*/  @!P0 MOV R25, R9 ;  /* 0x0000000900198202 */ /* 0x000fc60000000f00 */
[----:B------:R-:W-:Y:S02]  /*20a0*/  @!P0 IMAD.WIDE.U32 R24, R20, R18, R24 ;  /* 0x0000001214188225 */ /* 0x000fe400078e0018 */
[----:B------:R-:W0:Y:S03]  /*20b0*/  @!P0 LDC.64 R18, c[0x0][0x398] ;  /* 0x0000e600ff128b82 */ /* 0x000e260000000a00 */
[----:B------:R-:W-:Y:S02]  /*20c0*/  @!P0 IADD3 R25, PT, PT, R25, R27, RZ ;  /* 0x0000001b19198210 */ /* 0x000fe40007ffe0ff */
[C---:B------:R-:W-:Y:S02]  /*20d0*/  @!P0 SHF.L.U32 R27, R24.reuse, 0x1, RZ ;  /* 0x00000001181b8819 */ /* 0x040fe400000006ff */
[----:B------:R-:W-:Y:S02]  /*20e0*/  @!P0 SHF.L.U64.HI R26, R24, 0x1, R25 ;  /* 0x00000001181a8819 */ /* 0x000fe40000010219 */
[----:B--2---:R-:W-:-:S05]  /*20f0*/  @!P0 IADD3 R24, P1, PT, R27, R16, RZ ;  /* 0x000000101b188210 */ /* 0x004fca0007f3e0ff */
[----:B------:R-:W-:Y:S02]  /*2100*/  @!P0 IMAD.X R25, R26, 0x1, R17, P1 ;  /* 0x000000011a198824 */ /* 0x000fe400008e0611 */
[----:B------:R-:W2:Y:S03]  /*2110*/  @!P0 LDC.64 R16, c[0x0][0x3f8] ;  /* 0x0000fe00ff108b82 */ /* 0x000ea60000000a00 */
[----:B------:R3:W4:Y:S01]  /*2120*/  @!P0 LDG.E R24, desc[UR4][R24.64] ;  /* 0x0000000418188981 */ /* 0x000722000c1e1900 */
[----:B0-----:R-:W-:-:S04]  /*2130*/  @!P0 IADD3 R18, P1, PT, R27, R18, RZ ;  /* 0x000000121b128210 */ /* 0x001fc80007f3e0ff */
[----:B------:R-:W-:-:S05]  /*2140*/  @!P0 IADD3.X R19, PT, PT, R26, R19, RZ, P1, !PT ;  /* 0x000000131a138210 */ /* 0x000fca0000ffe4ff */
[----:B------:R0:W2:Y:S01]  /*2150*/  @!P0 LDG.E R18, desc[UR4][R18.64] ;  /* 0x0000000412128981 */ /* 0x0000a2000c1e1900 */
[----:B---3--:R-:W-:Y:S02]  /*2160*/  PRMT R25, R25, 0x5410, RZ ;  /* 0x0000541019197816 */ /* 0x008fe400000000ff */
[----:B------:R-:W-:Y:S02]  /*2170*/  PRMT R26, RZ, 0x7610, R26 ;  /* 0x00007610ff1a7816 */ /* 0x000fe4000000001a */
[----:B------:R-:W-:-:S04]  /*2180*/  @!P0 IADD3 R29, PT, PT, R20, 0x1, RZ ;  /* 0x00000001141d8810 */ /* 0x000fc80007ffe0ff */
[----:B------:R-:W-:Y:S02]  /*2190*/  @!P0 SHF.R.S32.HI R27, RZ, 0x1f, R29 ;  /* 0x0000001fff1b8819 */ /* 0x000fe4000001141d */
[----:B0-----:R-:W-:Y:S02]  /*21a0*/  @!P0 MOV R19, R9 ;  /* 0x0000000900138202 */ /* 0x001fe40000000f00 */
[----:B----4-:R-:W-:Y:S02]  /*21b0*/  @!P0 PRMT R25, R25, 0x5410, R24 ;  /* 0x0000541019198816 */ /* 0x010fe40000000018 */
[----:B------:R-:W-:Y:S02]  /*21c0*/  @!P0 PRMT R26, R24, 0x7632, R26 ;  /* 0x00007632181a8816 */ /* 0x000fe4000000001a */
[----:B------:R-:W-:Y:S02]  /*21d0*/  PRMT R25, RZ, 0x7610, R25 ;  /* 0x00007610ff197816 */ /* 0x000fe40000000019 */
[----:B------:R-:W-:Y:S01]  /*21e0*/  PRMT R26, R26, 0x5410, RZ ;  /* 0x000054101a1a7816 */ /* 0x000fe200000000ff */
[----:B--2---:R-:W-:Y:S01]  /*21f0*/  @!P0 IMAD R24, R27, R16, RZ ;  /* 0x000000101b188224 */ /* 0x004fe200078e02ff */
[----:B------:R-:W-:-:S02]  /*2200*/  @!P0 PRMT R25, R18, 0x7610, R25 ;  /* 0x0000761012198816 */ /* 0x000fc40000000019 */
[----:B------:R-:W-:Y:S02]  /*2210*/  @!P0 PRMT R26, R26, 0x7610, R18 ;  /* 0x000076101a1a8816 */ /* 0x000fe40000000012 */
[----:B------:R-:W-:Y:S01]  /*2220*/  @!P0 MOV R18, R22 ;  /* 0x0000001600128202 */ /* 0x000fe20000000f00 */
[----:B------:R-:W-:-:S04]  /*2230*/  @!P0 IMAD R27, R29, R17, R24 ;  /* 0x000000111d1b8224 */ /* 0x000fc800078e0218 */
[----:B------:R-:W-:Y:S02]  /*2240*/  @!P0 IMAD.WIDE.U32 R18, R29, R16, R18 ;  /* 0x000000101d128225 */ /* 0x000fe400078e0012 */
[----:B------:R-:W0:Y:S02]  /*2250*/  @!P0 LDC.64 R16, c[0x0][0x3a0] ;  /* 0x0000e800ff108b82 */ /* 0x000e240000000a00 */
[----:B------:R-:W-:-:S05]  /*2260*/  @!P0 IMAD.IADD R27, R19, 0x1, R27 ;  /* 0x00000001131b8824 */ /* 0x000fca00078e021b */
[C---:B------:R-:W-:Y:S02]  /*2270*/  @!P0 SHF.L.U64.HI R24, R18.reuse, 0x1, R27 ;  /* 0x0000000112188819 */ /* 0x040fe4000001021b */
[----:B------:R-:W-:-:S04]  /*2280*/  @!P0 SHF.L.U32 R27, R18, 0x1, RZ ;  /* 0x00000001121b8819 */ /* 0x000fc800000006ff */
[----:B0-----:R-:W-:-:S04]  /*2290*/  @!P0 IADD3 R18, P1, PT, R27, R16, RZ ;  /* 0x000000101b128210 */ /* 0x001fc80007f3e0ff */
[----:B------:R-:W-:Y:S02]  /*22a0*/  @!P0 IADD3.X R19, PT, PT, R24, R17, RZ, P1, !PT ;  /* 0x0000001118138210 */ /* 0x000fe40000ffe4ff */
[----:B------:R-:W0:Y:S03]  /*22b0*/  @!P0 LDC.64 R16, c[0x0][0x398] ;  /* 0x0000e600ff108b82 */ /* 0x000e260000000a00 */
[----:B------:R2:W3:Y:S01]  /*22c0*/  @!P0 LDG.E R18, desc[UR4][R18.64] ;  /* 0x0000000412128981 */ /* 0x0004e2000c1e1900 */
[----:B0-----:R-:W-:-:S04]  /*22d0*/  @!P0 IADD3 R16, P1, PT, R27, R16, RZ ;  /* 0x000000101b108210 */ /* 0x001fc80007f3e0ff */
[----:B------:R-:W-:-:S05]  /*22e0*/  @!P0 IADD3.X R17, PT, PT, R24, R17, RZ, P1, !PT ;  /* 0x0000001118118210 */ /* 0x000fca0000ffe4ff */
[----:B------:R0:W4:Y:S01]  /*22f0*/  @!P0 LDG.E R16, desc[UR4][R16.64] ;  /* 0x0000000410108981 */ /* 0x000122000c1e1900 */
[----:B------:R-:W-:-:S05]  /*2300*/  HADD2.F32 R27, -RZ, R26.H0_H0 ;  /* 0x2000001aff1b7230 */ /* 0x000fca0000004100 */
[----:B------:R-:W-:-:S04]  /*2310*/  FADD.FTZ R24, -R2, R27 ;  /* 0x0000001b02187221 */ /* 0x000fc80000010100 */
[----:B-1----:R-:W-:-:S04]  /*2320*/  FMUL.FTZ R24, R24, R3 ;  /* 0x0000000318187220 */ /* 0x002fc80000410000 */
[----:B-----5:R-:W-:-:S04]  /*2330*/  FFMA.FTZ R27, R24, R15, R13 ;  /* 0x0000000f181b7223 */ /* 0x020fc8000001000d */
[----:B------:R-:W-:-:S06]  /*2340*/  FMUL.FTZ R29, R27, -1.4426950216293334961 ;  /* 0xbfb8aa3b1b1d7820 */ /* 0x000fcc0000410000 */
[----:B------:R-:W1:Y:S02]  /*2350*/  MUFU.EX2 R29, R29 ;  /* 0x0000001d001d7308 */ /* 0x000e640000000800 */
[----:B-1----:R-:W-:-:S06]  /*2360*/  FADD.FTZ R29, R29, 1 ;  /* 0x3f8000001d1d7421 */ /* 0x002fcc0000010000 */
[----:B--2---:R-:W1:Y:S01]  /*2370*/  MUFU.RCP R19, R29 ;  /* 0x0000001d00137308 */ /* 0x004e620000001000 */
[----:B0-----:R-:W-:Y:S02]  /*2380*/  HADD2.F32 R17, -RZ, R25.H1_H1 ;  /* 0x30000019ff117230 */ /* 0x001fe40000004100 */
[----:B------:R-:W-:Y:S02]  /*2390*/  HADD2.F32 R26, -RZ, R26.H1_H1 ;  /* 0x3000001aff1a7230 */ /* 0x000fe40000004100 */
[----:B-1----:R-:W-:-:S04]  /*23a0*/  FADD.FTZ R28, -R19, 1 ;  /* 0x3f800000131c7421 */ /* 0x002fc80000010100 */
[----:B------:R-:W-:Y:S01]  /*23b0*/  FFMA.FTZ R27, R27, R28, 1 ;  /* 0x3f8000001b1b7423 */ /* 0x000fe2000001001c */
[----:B------:R-:W-:Y:S01]  /*23c0*/  FADD.FTZ R28, -R2, R17 ;  /* 0x00000011021c7221 */ /* 0x000fe20000010100 */
[----:B------:R-:W-:-:S03]  /*23d0*/  FMUL.FTZ R26, R26, R19 ;  /* 0x000000131a1a7220 */ /* 0x000fc60000410000 */
[----:B------:R-:W-:Y:S01]  /*23e0*/  FMUL.FTZ R17, R28, R3 ;  /* 0x000000031c117220 */ /* 0x000fe20000410000 */
[----:B------:R-:W-:-:S03]  /*23f0*/  FMUL.FTZ R26, R26, R27 ;  /* 0x0000001b1a1a7220 */ /* 0x000fc60000410000 */
[----:B------:R-:W-:-:S04]  /*2400*/  FFMA.FTZ R19, R17, R14, R12 ;  /* 0x0000000e11137223 */ /* 0x000fc8000001000c */
[----:B------:R-:W-:-:S06]  /*2410*/  FMUL.FTZ R27, R19, -1.4426950216293334961 ;  /* 0xbfb8aa3b131b7820 */ /* 0x000fcc0000410000 */
[----:B------:R-:W0:Y:S02]  /*2420*/  MUFU.EX2 R27, R27 ;  /* 0x0000001b001b7308 */ /* 0x000e240000000800 */
[----:B0-----:R-:W-:-:S06]  /*2430*/  FADD.FTZ R28, R27, 1 ;  /* 0x3f8000001b1c7421 */ /* 0x001fcc0000010000 */
[----:B------:R-:W0:Y:S01]  /*2440*/  MUFU.RCP R28, R28 ;  /* 0x0000001c001c7308 */ /* 0x000e220000001000 */
[----:B------:R-:W-:Y:S02]  /*2450*/  HADD2.F32 R25, -RZ, R25.H0_H0 ;  /* 0x20000019ff197230 */ /* 0x000fe40000004100 */
[----:B0-----:R-:W-:-:S03]  /*2460*/  FADD.FTZ R29, -R28, 1 ;  /* 0x3f8000001c1d7421 */ /* 0x001fc60000010100 */
[----:B------:R-:W-:Y:S01]  /*2470*/  FMUL.FTZ R25, R25, R28 ;  /* 0x0000001c19197220 */ /* 0x000fe20000410000 */
[----:B------:R-:W-:-:S04]  /*2480*/  FFMA.FTZ R29, R19, R29, 1 ;  /* 0x3f800000131d7423 */ /* 0x000fc8000001001d */
[----:B------:R-:W-:-:S04]  /*2490*/  FMUL.FTZ R25, R25, R29 ;  /* 0x0000001d19197220 */ /* 0x000fc80000410000 */
[C---:B------:R-:W-:Y:S01]  /*24a0*/  FMUL.FTZ R19, R25.reuse, R14 ;  /* 0x0000000e19137220 */ /* 0x040fe20000410000 */
[----:B------:R-:W-:Y:S01]  /*24b0*/  FADD.FTZ R6, R25, R6 ;  /* 0x0000000619067221 */ /* 0x000fe20000010000 */
[C---:B------:R-:W-:Y:S02]  /*24c0*/  FFMA.FTZ R10, R17.reuse, R25, R10 ;  /* 0x00000019110a7223 */ /* 0x040fe4000001000a */
[--C-:B------:R-:W-:Y:S01]  /*24d0*/  FFMA.FTZ R25, R17, R19, R8.reuse ;  /* 0x0000001311197223 */ /* 0x100fe20000010008 */
[----:B------:R-:W-:Y:S01]  /*24e0*/  PRMT R8, RZ, 0x7610, R8 ;  /* 0x00007610ff087816 */ /* 0x000fe20000000008 */
[----:B------:R-:W-:Y:S01]  /*24f0*/  FADD.FTZ R7, R26, R7 ;  /* 0x000000071a077221 */ /* 0x000fe20000010000 */
[----:B------:R-:W-:Y:S01]  /*2500*/  FFMA.FTZ R5, R24, R26, R5 ;  /* 0x0000001a18057223 */ /* 0x000fe20000010005 */
[----:B------:R-:W-:-:S04]  /*2510*/  FMUL.FTZ R26, R26, R15 ;  /* 0x0000000f1a1a7220 */ /* 0x000fc80000410000 */
[----:B------:R-:W-:Y:S01]  /*2520*/  FFMA.FTZ R25, R24, R26, R25 ;  /* 0x0000001a18197223 */ /* 0x000fe20000010019 */
[----:B------:R-:W-:Y:S02]  /*2530*/  PRMT R24, RZ, 0x7610, R24 ;  /* 0x00007610ff187816 */ /* 0x000fe40000000018 */
[----:B---3--:R-:W-:-:S05]  /*2540*/  @!P0 PRMT R8, R18, 0x7632, R8 ;  /* 0x0000763212088816 */ /* 0x008fca0000000008 */
[----:B------:R-:W-:-:S05]  /*2550*/  HADD2.F32 R17, -RZ, R8.H0_H0 ;  /* 0x20000008ff117230 */ /* 0x000fca0000004100 */
[----:B------:R-:W-:Y:S01]  /*2560*/  FADD.FTZ R8, -R2, R17 ;  /* 0x0000001102087221 */ /* 0x000fe20000010100 */
[----:B------:R-:W-:-:S03]  /*2570*/  FADD.FTZ R17, R19, R11 ;  /* 0x0000000b13117221 */ /* 0x000fc60000010000 */
[----:B------:R-:W-:-:S04]  /*2580*/  FMUL.FTZ R8, R8, R3 ;  /* 0x0000000308087220 */ /* 0x000fc80000410000 */
[----:B------:R-:W-:-:S04]  /*2590*/  FFMA.FTZ R11, R8, R15, R13 ;  /* 0x0000000f080b7223 */ /* 0x000fc8000001000d */
[----:B------:R-:W-:-:S06]  /*25a0*/  FMUL.FTZ R27, R11, -1.4426950216293334961 ;  /* 0xbfb8aa3b0b1b7820 */ /* 0x000fcc0000410000 */
[----:B------:R-:W0:Y:S01]  /*25b0*/  MUFU.EX2 R27, R27 ;  /* 0x0000001b001b7308 */ /* 0x000e220000000800 */
[----:B------:R-:W-:-:S04]  /*25c0*/  PRMT R18, R18, 0x5410, RZ ;  /* 0x0000541012127816 */ /* 0x000fc800000000ff */
[----:B------:R-:W-:Y:S01]  /*25d0*/  @!P0 PRMT R18, R18, 0x5410, R18 ;  /* 0x0000541012128816 */ /* 0x000fe20000000012 */
[----:B0-----:R-:W-:-:S03]  /*25e0*/  FADD.FTZ R19, R27, 1 ;  /* 0x3f8000001b137421 */ /* 0x001fc60000010000 */
[----:B------:R-:W-:-:S03]  /*25f0*/  PRMT R18, RZ, 0x7610, R18 ;  /* 0x00007610ff127816 */ /* 0x000fc60000000012 */
[----:B------:R-:W0:Y:S01]  /*2600*/  MUFU.RCP R19, R19 ;  /* 0x0000001300137308 */ /* 0x000e220000001000 */
[C---:B----4-:R-:W-:Y:S02]  /*2610*/  @!P0 PRMT R18, R16.reuse, 0x7610, R18 ;  /* 0x0000761010128816 */ /* 0x050fe40000000012 */
[----:B------:R-:W-:-:S03]  /*2620*/  @!P0 PRMT R24, R16, 0x7632, R24 ;  /* 0x0000763210188816 */ /* 0x000fc60000000018 */
[----:B------:R-:W-:Y:S02]  /*2630*/  HADD2.F32 R27, -RZ, R18.H1_H1 ;  /* 0x30000012ff1b7230 */ /* 0x000fe40000004100 */
[----:B------:R-:W-:-:S03]  /*2640*/  HADD2.F32 R24, -RZ, R24.H0_H0 ;  /* 0x20000018ff187230 */ /* 0x000fc60000004100 */
[----:B------:R-:W-:Y:S01]  /*2650*/  FADD.FTZ R28, -R2, R27 ;  /* 0x0000001b021c7221 */ /* 0x000fe20000010100 */
[----:B0-----:R-:W-:Y:S01]  /*2660*/  FADD.FTZ R16, -R19, 1 ;  /* 0x3f80000013107421 */ /* 0x001fe20000010100 */
[----:B------:R-:W-:-:S03]  /*2670*/  FMUL.FTZ R19, R24, R19 ;  /* 0x0000001318137220 */ /* 0x000fc60000410000 */
[----:B------:R-:W-:Y:S01]  /*2680*/  FFMA.FTZ R16, R11, R16, 1 ;  /* 0x3f8000000b107423 */ /* 0x000fe20000010010 */
[----:B------:R-:W-:-:S03]  /*2690*/  FMUL.FTZ R11, R28, R3 ;  /* 0x000000031c0b7220 */ /* 0x000fc60000410000 */
[----:B------:R-:W-:Y:S01]  /*26a0*/  FMUL.FTZ R16, R19, R16 ;  /* 0x0000001013107220 */ /* 0x000fe20000410000 */
[----:B------:R-:W-:-:S04]  /*26b0*/  FFMA.FTZ R19, R11, R14, R12 ;  /* 0x0000000e0b137223 */ /* 0x000fc8000001000c */
[----:B------:R-:W-:-:S06]  /*26c0*/  FMUL.FTZ R24, R19, -1.4426950216293334961 ;  /* 0xbfb8aa3b13187820 */ /* 0x000fcc0000410000 */
[----:B------:R-:W0:Y:S02]  /*26d0*/  MUFU.EX2 R24, R24 ;  /* 0x0000001800187308 */ /* 0x000e240000000800 */
[----:B0-----:R-:W-:-:S06]  /*26e0*/  FADD.FTZ R27, R24, 1 ;  /* 0x3f800000181b7421 */ /* 0x001fcc0000010000 */
[----:B------:R-:W0:Y:S01]  /*26f0*/  MUFU.RCP R27, R27 ;  /* 0x0000001b001b7308 */ /* 0x000e220000001000 */
[----:B------:R-:W-:Y:S01]  /*2700*/  HADD2.F32 R18, -RZ, R18.H0_H0 ;  /* 0x20000012ff127230 */ /* 0x000fe20000004100 */
[----:B------:R-:W-:-:S04]  /*2710*/  IADD3 R21, PT, PT, R21, 0x2, RZ ;  /* 0x0000000215157810 */ /* 0x000fc80007ffe0ff */
[----:B------:R-:W-:Y:S01]  /*2720*/  ISETP.NE.AND P1, PT, R21, RZ, PT ;  /* 0x000000ff1500720c */ /* 0x000fe20003f25270 */
[----:B0-----:R-:W-:Y:S01]  /*2730*/  FADD.FTZ R28, -R27, 1 ;  /* 0x3f8000001b1c7421 */ /* 0x001fe20000010100 */
[----:B------:R-:W-:-:S03]  /*2740*/  FMUL.FTZ R18, R18, R27 ;  /* 0x0000001b12127220 */ /* 0x000fc60000410000 */
[----:B------:R-:W-:-:S04]  /*2750*/  FFMA.FTZ R19, R19, R28, 1 ;  /* 0x3f80000013137423 */ /* 0x000fc8000001001c */
[----:B------:R-:W-:Y:S01]  /*2760*/  FMUL.FTZ R19, R18, R19 ;  /* 0x0000001312137220 */ /* 0x000fe20000410000 */
[----:B------:R-:W-:-:S03]  /*2770*/  FADD.FTZ R29, R26, R17 ;  /* 0x000000111a1d7221 */ /* 0x000fc60000010000 */
[----:B------:R-:W-:Y:S01]  /*2780*/  FMUL.FTZ R18, R19, R14 ;  /* 0x0000000e13127220 */ /* 0x000fe20000410000 */
[----:B------:R-:W-:-:S03]  /*2790*/  FMUL.FTZ R17, R16, R15 ;  /* 0x0000000f10117220 */ /* 0x000fc60000410000 */
[----:B------:R-:W-:Y:S01]  /*27a0*/  FFMA.FTZ R25, R11, R18, R25 ;  /* 0x000000120b197223 */ /* 0x000fe20000010019 */
[----:B------:R-:W-:Y:S01]  /*27b0*/  FADD.FTZ R18, R29, R18 ;  /* 0x000000121d127221 */ /* 0x000fe20000010000 */
[----:B------:R-:W-:Y:S01]  /*27c0*/  FFMA.FTZ R5, R8, R16, R5 ;  /* 0x0000001008057223 */ /* 0x000fe20000010005 */
[----:B------:R-:W-:Y:S01]  /*27d0*/  FFMA.FTZ R10, R11, R19, R10 ;  /* 0x000000130b0a7223 */ /* 0x000fe2000001000a */
[----:B------:R-:W-:Y:S01]  /*27e0*/  FADD.FTZ R7, R7, R16 ;  /* 0x0000001007077221 */ /* 0x000fe20000010000 */
[----:B------:R-:W-:Y:S01]  /*27f0*/  FADD.FTZ R6, R6, R19 ;  /* 0x0000001306067221 */ /* 0x000fe20000010000 */
[----:B------:R-:W-:Y:S01]  /*2800*/  FFMA.FTZ R8, R8, R17, R25 ;  /* 0x0000001108087223 */ /* 0x000fe20000010019 */
[----:B------:R-:W-:Y:S01]  /*2810*/  FADD.FTZ R11, R17, R18 ;  /* 0x00000012110b7221 */ /* 0x000fe20000010000 */
[----:B------:R-:W-:Y:S01]  /*2820*/  VIADD R20, R20, 0x2 ;  /* 0x0000000214147836 */ /* 0x000fe20000000000 */
[----:B------:R-:W-:Y:S06]  /*2830*/  @P1 BRA `(.L_x_3383) ;  /* 0xfffffff400fc1947 */ /* 0x000fec000383ffff */
.L_x_3375:
[----:B-----5:R-:W0:Y:S01]  /*2840*/  S2R R13, SR_CgaCtaId ;  /* 0x00000000000d7919 */ /* 0x020e220000008800 */
[----:B------:R-:W1:Y:S01]  /*2850*/  LDCU UR6, c[0x0][0x424] ;  /* 0x00008480ff0677ac */ /* 0x000e620008000800 */
[----:B------:R-:W-:Y:S01]  /*2860*/  MOV R2, 0x400 ;  /* 0x0000040000027802 */ /* 0x000fe20000000f00 */
[----:B-1----:R-:W-:-:S05]  /*2870*/  IMAD R3, R4, UR6, RZ ;  /* 0x0000000604037c24 */ /* 0x002fca000f8e02ff */
[----:B------:R-:W-:-:S04]  /*2880*/  LEA R3, R0, -R3, 0x1 ;  /* 0x8000000300037211 */ /* 0x000fc800078e08ff */
[----:B------:R-:W-:Y:S02]  /*2890*/  ISETP.NE.AND P0, PT, R3, RZ, PT ;  /* 0x000000ff0300720c */ /* 0x000fe40003f05270 */
[----:B0-----:R-:W-:Y:S02]  /*28a0*/  LEA R9, R13, R2, 0x18 ;  /* 0x000000020d097211 */ /* 0x001fe400078ec0ff */
        /* <DEDUP_REMOVED lines=10> */
[----:B0-----:R-:W-:Y:S01]  /*2950*/  IMAD R2, R0, 0x48, R3 ;  /* 0x0000004800027824 */ /* 0x001fe200078e0203 */
[----:B------:R-:W-:Y:S02]  /*2960*/  MOV R28, 0x400 ;  /* 0x00000400001c7802 */ /* 0x000fe40000000f00 */
        /* <DEDUP_REMOVED lines=34> */
[----:B------:R-:W-:Y:S01]  /*2b90*/  LEA R17, R13, R28, 0x18 ;  /* 0x0000001c0d117211 */ /* 0x000fe200078ec0ff */
[----:B------:R-:W-:-:S04]  /*2ba0*/  IMAD.HI.U32 R13, R16, 0x24924925, RZ ;  /* 0x24924925100d7827 */ /* 0x000fc800078e00ff */
[----:B---3--:R-:W-:Y:S01]  /*2bb0*/  @!P0 FADD.FTZ R22, R22, R19 ;  /* 0x0000001316168221 */ /* 0x008fe20000010000 */
[----:B------:R-:W-:Y:S01]  /*2bc0*/  IMAD R26, R13, -0x1c, R26 ;  /* 0xffffffe40d1a7824 */ /* 0x000fe200078e021a */
        /* <DEDUP_REMOVED lines=96> */
.L_x_3399:
[----:B------:R-:W1:Y:S01]  /*31d0*/  LDS R25, [R2+0x210] ;  /* 0x0002100002197984 */ /* 0x000e620000000800 */
[----:B------:R-:W-:Y:S02]  /*31e0*/  ISETP.NE.AND P1, PT, R0, RZ, PT ;  /* 0x000000ff0000720c */ /* 0x000fe40003f25270 */
[----:B------:R-:W-:Y:S01]  /*31f0*/  PLOP3.LUT P0, PT, PT, PT, PT, 0x80, 0x8 ;  /* 0x000000000008781c */ /* 0x000fe20003f0f070 */
[----:B------:R-:W2:Y:S04]  /*3200*/  LDS R16, [R13+0xb4] ;  /* 0x0000b4000d107984 */ /* 0x000ea80000000800 */
[----:B0-----:R-:W-:Y:S04]  /*3210*/  LDS R11, [R2+0x214] ;  /* 0x00021400020b7984 */ /* 0x001fe80000000800 */
[----:B------:R-:W0:Y:S04]  /*3220*/  LDS R20, [R13+0xb8] ;  /* 0x0000b8000d147984 */ /* 0x000e280000000800 */
        /* <DEDUP_REMOVED lines=10> */
[----:B--2---:R-:W-:-:S03]  /*32d0*/  @P1 IADD3 R25, PT, PT, R16, R25, RZ ;  /* 0x0000001910191210 */ /* 0x004fc60007ffe0ff */
[----:B------:R-:W2:Y:S04]  /*32e0*/  LDS R12, [R2+0x24c] ;  /* 0x00024c00020c7984 */ /* 0x000ea80000000800 */
[----:B------:R-:W2:Y:S04]  /*32f0*/  LDS R17, [R2+0x22c] ;  /* 0x00022c0002117984 */ /* 0x000ea80000000800 */
[----:B------:R-:W2:Y:S01]  /*3300*/  LDS R16, [R2+0x230] ;  /* 0x0002300002107984 */ /* 0x000ea20000000800 */
[----:B0-----:R-:W-:Y:S01]  /*3310*/  @!P0 FADD.FTZ R11, R20, R11 ;  /* 0x0000000b140b8221 */ /* 0x001fe20000010000 */
[----:B---3--:R-:W-:-:S02]  /*3320*/  @!P0 FADD.FTZ R9, R22, R9 ;  /* 0x0000000916098221 */ /* 0x008fc40000010000 */
[----:B------:R-:W0:Y:S01]  /*3330*/  LDS R15, [R2+0x258] ;  /* 0x00025800020f7984 */ /* 0x000e220000000800 */
[----:B----4-:R-:W-:-:S03]  /*3340*/  IADD3 R29, PT, PT, R24, R25, RZ ;  /* 0x00000019181d7210 */ /* 0x010fc60007ffe0ff */
[----:B------:R-:W3:Y:S01]  /*3350*/  LDS R20, [R2+0x238] ;  /* 0x0002380002147984 */ /* 0x000ee20000000800 */
[----:B------:R-:W-:Y:S02]  /*3360*/  ISETP.NE.AND P5, PT, R24, RZ, PT ;  /* 0x000000ff1800720c */ /* 0x000fe40003fa5270 */
[C---:B-----5:R-:W-:Y:S01]  /*3370*/  ISETP.NE.AND P4, PT, R18.reuse, RZ, PT ;  /* 0x000000ff1200720c */ /* 0x060fe20003f85270 */
[----:B------:R-:W4:Y:S01]  /*3380*/  LDS R19, [R2+0x23c] ;  /* 0x00023c0002137984 */ /* 0x000f220000000800 */
[----:B------:R-:W-:Y:S01]  /*3390*/  IMAD.IADD R26, R18, 0x1, R29 ;  /* 0x00000001121a7824 */ /* 0x000fe200078e021d */
[C---:B------:R-:W-:Y:S02]  /*33a0*/  ISETP.NE.AND P3, PT, R0.reuse, RZ, PT ;  /* 0x000000ff0000720c */ /* 0x040fe40003f65270 */
[----:B------:R-:W5:Y:S02]  /*33b0*/  LDS R23, [R2+0x244] ;  /* 0x0002440002177984 */ /* 0x000f640000000800 */
[----:B------:R-:W-:-:S02]  /*33c0*/  IADD3 R18, PT, PT, R0, R26, RZ ;  /* 0x0000001a00127210 */ /* 0x000fc40007ffe0ff */
[----:B------:R-:W5:Y:S01]  /*33d0*/  LDS R21, [R2+0x248] ;  /* 0x0002480002157984 */ /* 0x000f620000000800 */
[C---:B------:R-:W-:Y:S02]  /*33e0*/  ISETP.NE.AND P2, PT, R8.reuse, RZ, PT ;  /* 0x000000ff0800720c */ /* 0x040fe40003f45270 */
[----:B------:R-:W-:Y:S01]  /*33f0*/  IADD3 R0, PT, PT, R8, R18, RZ ;  /* 0x0000001208007210 */ /* 0x000fe20007ffe0ff */
[----:B------:R-:W5:Y:S01]  /*3400*/  LDS R24, [R2+0x250] ;  /* 0x0002500002187984 */ /* 0x000f620000000800 */
[----:B-1----:R-:W-:-:S03]  /*3410*/  @!P5 FADD.FTZ R14, R14, R11 ;  /* 0x0000000b0e0ed221 */ /* 0x002fc60000010000 */
[----:B------:R-:W1:Y:S01]  /*3420*/  LDS R22, [R2+0x254] ;  /* 0x0002540002167984 */ /* 0x000e620000000800 */
[----:B------:R-:W-:-:S03]  /*3430*/  @!P5 FADD.FTZ R13, R13, R9 ;  /* 0x000000090d0dd221 */ /* 0x000fc60000010000 */
[----:B------:R-:W-:Y:S01]  /*3440*/  STS [R2+0x210], R25 ;  /* 0x0002101902007388 */ /* 0x000fe20000000800 */
[C---:B--2---:R-:W-:Y:S02]  /*3450*/  ISETP.NE.AND P0, PT, R12.reuse, RZ, PT ;  /* 0x000000ff0c00720c */ /* 0x044fe40003f05270 */
[----:B------:R-:W-:Y:S01]  /*3460*/  IADD3 R12, PT, PT, R12, R0, RZ ;  /* 0x000000000c0c7210 */ /* 0x000fe20007ffe0ff */
[----:B------:R-:W2:Y:S01]  /*3470*/  LDS R27, [R2+0x25c] ;  /* 0x00025c00021b7984 */ /* 0x000ea20000000800 */
[----:B------:R-:W-:-:S03]  /*3480*/  @!P4 FADD.FTZ R17, R17, R14 ;  /* 0x0000000e1111c221 */ /* 0x000fc60000010000 */
[----:B------:R-:W2:Y:S01]  /*3490*/  LDS R25, [R2+0x260] ;  /* 0x0002600002197984 */ /* 0x000ea20000000800 */
[----:B------:R-:W-:Y:S01]  /*34a0*/  @!P4 FADD.FTZ R16, R16, R13 ;  /* 0x0000000d1010c221 */ /* 0x000fe20000010000 */
[----:B0-----:R-:W-:Y:S02]  /*34b0*/  ISETP.NE.AND P1, PT, R15, RZ, PT ;  /* 0x000000ff0f00720c */ /* 0x001fe40003f25270 */
[----:B------:R0:W-:Y:S01]  /*34c0*/  STS [R2+0x21c], R29 ;  /* 0x00021c1d02007388 */ /* 0x0001e20000000800 */
[----:B---3--:R-:W-:-:S03]  /*34d0*/  @!P3 FADD.FTZ R20, R20, R17 ;  /* 0x000000111414b221 */ /* 0x008fc60000010000 */
[----:B------:R3:W-:Y:S01]  /*34e0*/  STS [R2+0x228], R26 ;  /* 0x0002281a02007388 */ /* 0x0007e20000000800 */
[----:B----4-:R-:W-:-:S03]  /*34f0*/  @!P3 FADD.FTZ R19, R19, R16 ;  /* 0x000000101313b221 */ /* 0x010fc60000010000 */
[----:B------:R3:W-:Y:S01]  /*3500*/  STS [R2+0x234], R18 ;  /* 0x0002341202007388 */ /* 0x0007e20000000800 */
[----:B0-----:R-:W-:Y:S01]  /*3510*/  IADD3 R29, PT, PT, R15, R12, RZ ;  /* 0x0000000c0f1d7210 */ /* 0x001fe20007ffe0ff */
[----:B-----5:R-:W-:Y:S02]  /*3520*/  @!P2 FADD.FTZ R23, R23, R20 ;  /* 0x000000141717a221 */ /* 0x020fe40000010000 */
        /* <DEDUP_REMOVED lines=8> */
[----:B--2---:R-:W-:-:S03]  /*35b0*/  @!P1 FADD.FTZ R27, R27, R24 ;  /* 0x000000181b1b9221 */ /* 0x004fc60000010000 */
        /* <DEDUP_REMOVED lines=13> */
.L_x_3384:
[----:B---3--:R-:W0:Y:S01]  /*3690*/  S2R R19, SR_TID.X ;  /* 0x0000000000137919 */ /* 0x008e220000002100 */
[----:B------:R-:W1:Y:S01]  /*36a0*/  LDC R9, c[0x0][0x424] ;  /* 0x00010900ff097b82 */ /* 0x000e620000000800 */
[----:B------:R-:W-:Y:S05]  /*36b0*/  WARPSYNC.ALL ;  /* 0x0000000000007948 */ /* 0x000fea0003800000 */
[----:B------:R-:W2:Y:S01]  /*36c0*/  S2R R17, SR_CgaCtaId ;  /* 0x0000000000117919 */ /* 0x000ea20000008800 */
[----:B------:R-:W-:Y:S01]  /*36d0*/  MOV R16, 0x400 ;  /* 0x0000040000107802 */ /* 0x000fe20000000f00 */
[----:B-1----:R-:W-:-:S04]  /*36e0*/  IMAD R0, R4, R9, RZ ;  /* 0x0000000904007224 */ /* 0x002fc800078e02ff */
[----:B0-----:R-:W-:Y:S01]  /*36f0*/  IMAD R11, R19, 0x2, -R0 ;  /* 0x00000002130b7824 */ /* 0x001fe200078e0a00 */
        /* <DEDUP_REMOVED lines=38> */
.L_x_3387:
[----:B------:R-:W-:Y:S05]  /*3960*/  BSYNC.RECONVERGENT B0 ;  /* 0x0000000000007941 */ /* 0x000fea0003800200 */
.L_x_3386:
        /* <DEDUP_REMOVED lines=23> */
.L_x_3385:
[----:B------:R-:W-:Y:S05]  /*3ae0*/  WARPSYNC.COLLECTIVE R8, `(.L_x_3388) ;  /* 0x0000000008087348 */ /* 0x000fea0003c00000 */
[----:B------:R-:W-:Y:S01]  /*3af0*/  NOP ;  /* 0x0000000000007918 */ /* 0x000fe20000000000 */
[----:B------:R-:W-:Y:S05]  /*3b00*/  ENDCOLLECTIVE ;  /* 0x000000000000791b */ /* 0x000fea0003800000 */
.L_x_3388:
[----:B------:R-:W-:Y:S02]  /*3b10*/  ISETP.NE.AND P1, PT, R26, RZ, PT ;  /* 0x000000ff1a00720c */ /* 0x000fe40003f25270 */
[----:B------:R-:W-:-:S11]  /*3b20*/  PLOP3.LUT P0, PT, PT, PT, PT, 0x80, 0x8 ;  /* 0x000000000008781c */ /* 0x000fd60003f0f070 */
        /* <DEDUP_REMOVED lines=11> */
.L_x_3389:
        /* <DEDUP_REMOVED lines=9> */
.L_x_3390:
        /* <DEDUP_REMOVED lines=11> */
.L_x_3391:
        /* <DEDUP_REMOVED lines=9> */
.L_x_3392:
        /* <DEDUP_REMOVED lines=11> */
.L_x_3393:
        /* <DEDUP_REMOVED lines=9> */
.L_x_3394:
        /* <DEDUP_REMOVED lines=12> */
.L_x_3395:
        /* <DEDUP_REMOVED lines=10> */
.L_x_3396:
        /* <DEDUP_REMOVED lines=9> */
.L_x_3397:
[----:B------:R-:W-:Y:S01]  /*40e0*/  @!P0 FADD.FTZ R12, R12, R15 ;  /* 0x0000000f0c0c8221 */ /* 0x000fe20000010000 */
[----:B------:R0:W-:Y:S04]  /*40f0*/  STS [R13+0xc0], R14 ;  /* 0x0000c00e0d007388 */ /* 0x0001e80000000800 */
[----:B------:R0:W-:Y:S04]  /*4100*/  STS [R13+0xc4], R11 ;  /* 0x0000c40b0d007388 */ /* 0x0001e80000000800 */
[----:B------:R0:W-:Y:S02]  /*4110*/  STS [R13+0xc8], R12 ;  /* 0x0000c80c0d007388 */ /* 0x0001e40000000800 */
[----:B0-----:R-:W-:Y:S05]  /*4120*/  WARPSYNC.COLLECTIVE R8, `(.L_x_3398) ;  /* 0x0000000008087348 */ /* 0x001fea0003c00000 */
[----:B------:R-:W-:Y:S01]  /*4130*/  NOP ;  /* 0x0000000000007918 */ /* 0x000fe20000000000 */
[----:B0-----:R-:W-:Y:S05]  /*4140*/  ENDCOLLECTIVE ;  /* 0x000000000000791b */ /* 0x001fea0003800000 */
.L_x_3398:
[----:B------:R-:W-:Y:S05]  /*4150*/  BRA `(.L_x_3399) ;  /* 0xfffffff0001c7947 */ /* 0x000fea000383ffff */
.L_x_3400:
        /* <DEDUP_REMOVED lines=10> */
.L_x_4490:


//--------------------- .text._Z30group_norm_nhwc_bwd_sum_kernelI11Fp16IOFp32WLi168EEv26Group_norm_nhwc_bwd_params --------------------------
	.section	.text._Z30group_norm_nhwc_bwd_sum_kernelI11Fp16IOFp32WLi168EEv26Group_norm_nhwc_bwd_params,"ax",@progbits
	.align	128
        .global         _Z30group_norm_nhwc_bwd_sum_kernelI11Fp16IOFp32WLi168EEv26Group_norm_nhwc_bwd_params
        .type           _Z30group_norm_nhwc_bwd_sum_kernelI11Fp16IOFp32WLi168EEv26Group_norm_nhwc_bwd_params,@function
        .size           _Z30group_norm_nhwc_bwd_sum_kernelI11Fp16IOFp32WLi168EEv26Group_norm_nhwc_bwd_params,(.L_x_4491 - _Z30group_norm_nhwc_bwd_sum_kernelI11Fp16IOFp32WLi168EEv26Group_norm_nhwc_bwd_params)
        .other          _Z30group_norm_nhwc_bwd_sum_kernelI11Fp16IOFp32WLi168EEv26Group_norm_nhwc_bwd_params,@"STO_CUDA_ENTRY STV_DEFAULT"
_Z30group_norm_nhwc_bwd_sum_kernelI11Fp16IOFp32WLi168EEv26Group_norm_nhwc_bwd_params:
.text._Z30group_norm_nhwc_bwd_sum_kernelI11Fp16IOFp32WLi168EEv26Group_norm_nhwc_bwd_params:
        /* <DEDUP_REMOVED lines=12> */
[----:B----4-:R-:W-:Y:S01]  /*00c0*/  IMAD R20, R21, UR4, R0 ;  /* 0x0000000415147c24 */ /* 0x010fe2000f8e0200 */
[----:B-----5:R-:W4:Y:S02]  /*00d0*/  MUFU.RCP R2, R2 ;  /* 0x0000000200027308 */ /* 0x020f240000001000 */
[----:B----4-:R-:W-:Y:S02]  /*00e0*/  IADD3 R4, PT, PT, R2, 0xffffffe, RZ ;  /* 0x0ffffffe02047810 */ /* 0x010fe40007ffe0ff */
[----:B------:R-:W-:-:S04]  /*00f0*/  IABS R2, R20 ;  /* 0x0000001400027213 */ /* 0x000fc80000000000 */
[----:B------:R4:W5:Y:S02]  /*0100*/  F2I.FTZ.U32.TRUNC.NTZ R5, R4 ;  /* 0x0000000400057305 */ /* 0x000964000021f000 */
[----:B----4-:R-:W-:Y:S01]  /*0110*/  HFMA2 R4, -RZ, RZ, 0, 0 ;  /* 0x00000000ff047431 */ /* 0x010fe200000001ff */
        /* <DEDUP_REMOVED lines=31> */
[----:B0-----:R-:W-:Y:S02]  /*0310*/  MOV R4, RZ ;  /* 0x000000ff00047202 */ /* 0x001fe40000000f00 */
[----:B-1----:R-:W-:-:S05]  /*0320*/  IADD3 R8, PT, PT, RZ, -R5, RZ ;  /* 0x80000005ff087210 */ /* 0x002fca0007ffe0ff */
[----:B------:R-:W-:-:S04]  /*0330*/  IMAD R7, R8, R3, RZ ;  /* 0x0000000308077224 */ /* 0x000fc800078e02ff */
[----:B------:R-:W-:-:S06]  /*0340*/  IMAD.HI.U32 R5, R5, R7, R4 ;  /* 0x0000000705057227 */ /* 0x000fcc00078e0004 */
[----:B------:R-:W-:-:S04]  /*0350*/  IMAD.HI.U32 R7, R5, R0, RZ ;  /* 0x0000000005077227 */ /* 0x000fc800078e00ff */
[----:B--2---:R-:W-:-:S05]  /*0360*/  FFMA.FTZ R16, -R14, R14, R15 ;  /* 0x0000000e0e107223 */ /* 0x004fca000001010f */
        /* <DEDUP_REMOVED lines=14> */
.L_x_3402:
[----:B------:R-:W-:Y:S05]  /*0450*/  BSYNC.RECONVERGENT B0 ;  /* 0x0000000000007941 */ /* 0x000fea0003800200 */
.L_x_3401:
[----:B------:R-:W1:Y:S01]  /*0460*/  S2UR UR4, SR_CTAID.Y ;  /* 0x00000000000479c3 */ /* 0x000e620000002600 */
[----:B0-----:R-:W-:Y:S01]  /*0470*/  IADD3 R4, PT, PT, -R7, RZ, RZ ;  /* 0x000000ff07047210 */ /* 0x001fe20007ffe1ff */
[----:B------:R-:W1:Y:S01]  /*0480*/  LDCU UR5, c[0x0][0x41c] ;  /* 0x00008380ff0577ac */ /* 0x000e620008000800 */
[----:B------:R-:W-:-:S03]  /*0490*/  CS2R R8, SRZ ;  /* 0x0000000000087805 */ /* 0x000fc6000001ff00 */
[----:B------:R-:W-:Y:S01]  /*04a0*/  IMAD R0, R3, R4, R0 ;  /* 0x0000000403007224 */ /* 0x000fe200078e0200 */
[----:B------:R-:W0:Y:S01]  /*04b0*/  LDCU.64 UR12, c[0x0][0x400] ;  /* 0x00008000ff0c77ac */ /* 0x000e220008000a00 */
[----:B------:R-:W2:Y:S01]  /*04c0*/  @P1 LDC R5, c[0x0][0x3c0] ;  /* 0x0000f000ff051b82 */ /* 0x000ea20000000800 */
[----:B------:R-:W-:Y:S02]  /*04d0*/  MOV R4, RZ ;  /* 0x000000ff00047202 */ /* 0x000fe40000000f00 */
[----:B------:R-:W-:Y:S01]  /*04e0*/  ISETP.GE.U32.AND P2, PT, R0, R3, PT ;  /* 0x000000030000720c */ /* 0x000fe20003f46070 */
[----:B-1----:R-:W-:-:S12]  /*04f0*/  UIMAD UR4, UR4, UR5, URZ ;  /* 0x00000005040472a4 */ /* 0x002fd8000f8e02ff */
        /* <DEDUP_REMOVED lines=9> */
[----:B------:R-:W-:Y:S01]  /*0590*/  IMAD.MOV.U32 R3, RZ, RZ, RZ ;  /* 0x000000ffff037224 */ /* 0x000fe200078e00ff */
[----:B0-----:R-:W-:-:S04]  /*05a0*/  UISETP.LT.U32.AND UP0, UPT, UR8, UR12, UPT ;  /* 0x0000000c0800728c */ /* 0x001fc8000bf01070 */
[----:B------:R-:W-:Y:S01]  /*05b0*/  UISETP.LT.AND.EX UP0, UPT, UR5, UR13, UPT, UP0 ;  /* 0x0000000d0500728c */ /* 0x000fe2000bf01300 */
[----:B------:R0:W1:Y:S01]  /*05c0*/  @P1 MUFU.RSQ R0, R5 ;  /* 0x0000000500001308 */ /* 0x0000620000001400 */
[----:B------:R-:W-:Y:S02]  /*05d0*/  @P3 IADD3 R7, PT, PT, R7, 0x1, RZ ;  /* 0x0000000107073810 */ /* 0x000fe40007ffe0ff */
[----:B------:R-:W-:Y:S02]  /*05e0*/  USEL UR8, UR8, UR12, UP0 ;  /* 0x0000000c08087287 */ /* 0x000fe40008000000 */
[----:B------:R-:W-:Y:S02]  /*05f0*/  SEL R2, R2, R7, !P2 ;  /* 0x0000000702027207 */ /* 0x000fe40005000000 */
[----:B------:R-:W-:Y:S01]  /*0600*/  CS2R R6, SRZ ;  /* 0x0000000000067805 */ /* 0x000fe2000001ff00 */
        /* <DEDUP_REMOVED lines=20> */
.L_x_3406:
[----:B------:R-:W0:Y:S01]  /*0750*/  @!P0 LDC.64 R18, c[0x0][0x3f8] ;  /* 0x0000fe00ff128b82 */ /* 0x000e220000000a00 */
[----:B------:R-:W-:-:S04]  /*0760*/  MOV R15, UR4 ;  /* 0x00000004000f7c02 */ /* 0x000fc80008000f00 */
[----:B------:R-:W-:-:S03]  /*0770*/  @!P0 IADD3 R15, PT, PT, R15, -0x1, RZ ;  /* 0xffffffff0f0f8810 */ /* 0x000fc60007ffe0ff */
[----:B-----5:R-:W1:Y:S01]  /*0780*/  @!P0 LDC.64 R10, c[0x0][0x3a0] ;  /* 0x0000e800ff0a8b82 */ /* 0x020e620000000a00 */
[----:B------:R-:W-:-:S07]  /*0790*/  @!P0 SHF.R.S32.HI R25, RZ, 0x1f, R15 ;  /* 0x0000001fff198819 */ /* 0x000fce000001140f */
[----:B------:R-:W2:Y:S01]  /*07a0*/  @!P0 LDC.64 R16, c[0x0][0x398] ;  /* 0x0000e600ff108b82 */ /* 0x000ea20000000a00 */
[----:B0-----:R-:W-:Y:S02]  /*07b0*/  @!P0 IMAD R24, R25, R18, RZ ;  /* 0x0000001219188224 */ /* 0x001fe400078e02ff */
[----:B------:R-:W-:Y:S02]  /*07c0*/  @!P0 IMAD.MOV.U32 R25, RZ, RZ, R5 ;  /* 0x000000ffff198224 */ /* 0x000fe400078e0005 */
[----:B------:R-:W-:Y:S01]  /*07d0*/  @!P0 IMAD R27, R15, R19, R24 ;  /* 0x000000130f1b8224 */ /* 0x000fe200078e0218 */
[----:B------:R-:W-:-:S05]  /*07e0*/  @!P0 MOV R24, R22 ;  /* 0x0000001600188202 */ /* 0x000fca0000000f00 */
[----:B------:R-:W-:-:S05]  /*07f0*/  @!P0 IMAD.WIDE.U32 R18, R15, R18, R24 ;  /* 0x000000120f128225 */ /* 0x000fca00078e0018 */
[----:B------:R-:W-:Y:S02]  /*0800*/  @!P0 IADD3 R19, PT, PT, R19, R27, RZ ;  /* 0x0000001b13138210 */ /* 0x000fe40007ffe0ff */
[C---:B------:R-:W-:Y:S02]  /*0810*/  @!P0 SHF.L.U32 R15, R18.reuse, 0x1, RZ ;  /* 0x00000001120f8819 */ /* 0x040fe400000006ff */
[----:B------:R-:W-:Y:S02]  /*0820*/  @!P0 SHF.L.U64.HI R24, R18, 0x1, R19 ;  /* 0x0000000112188819 */ /* 0x000fe40000010213 */
[----:B------:R-:W0:Y:S01]  /*0830*/  @!P0 LDC.64 R18, c[0x0][0x3f8] ;  /* 0x0000fe00ff128b82 */ /* 0x000e220000000a00 */
[C---:B-1----:R-:W-:Y:S02]  /*0840*/  @!P0 IADD3 R26, P1, PT, R15.reuse, R10, RZ ;  /* 0x0000000a0f1a8210 */ /* 0x042fe40007f3e0ff */
[----:B--2---:R-:W-:Y:S02]  /*0850*/  @!P0 IADD3 R16, P2, PT, R15, R16, RZ ;  /* 0x000000100f108210 */ /* 0x004fe40007f5e0ff */
[----:B------:R-:W-:-:S02]  /*0860*/  @!P0 IADD3.X R27, PT, PT, R24, R11, RZ, P1, !PT ;  /* 0x0000000b181b8210 */ /* 0x000fc40000ffe4ff */
[----:B------:R-:W-:Y:S01]  /*0870*/  MOV R25, UR4 ;  /* 0x0000000400197c02 */ /* 0x000fe20008000f00 */
[----:B------:R-:W1:Y:S01]  /*0880*/  @!P0 LDC.64 R10, c[0x0][0x3a0] ;  /* 0x0000e800ff0a8b82 */ /* 0x000e620000000a00 */
[----:B------:R-:W-:Y:S01]  /*0890*/  @!P0 IADD3.X R17, PT, PT, R24, R17, RZ, P2, !PT ;  /* 0x0000001118118210 */ /* 0x000fe200017fe4ff */
[----:B------:R-:W2:Y:S01]  /*08a0*/  @!P0 LDG.E R26, desc[UR14][R26.64] ;  /* 0x0000000e1a1a8981 */ /* 0x000ea2000c1e1900 */
[----:B------:R-:W-:-:S03]  /*08b0*/  @!P0 SHF.R.S32.HI R25, RZ, 0x1f, R25 ;  /* 0x0000001fff198819 */ /* 0x000fc60000011419 */
[----:B------:R3:W4:Y:S02]  /*08c0*/  @!P0 LDG.E R15, desc[UR14][R16.64] ;  /* 0x0000000e100f8981 */ /* 0x000724000c1e1900 */
[----:B---3--:R-:W3:Y:S01]  /*08d0*/  @!P0 LDC.64 R16, c[0x0][0x398] ;  /* 0x0000e600ff108b82 */ /* 0x008ee20000000a00 */
[----:B0-----:R-:W-:Y:S02]  /*08e0*/  @!P0 IMAD R24, R25, R18, RZ ;  /* 0x0000001219188224 */ /* 0x001fe400078e02ff */
[----:B------:R-:W-:Y:S02]  /*08f0*/  @!P0 IMAD.MOV.U32 R25, RZ, RZ, R5 ;  /* 0x000000ffff198224 */ /* 0x000fe400078e0005 */
[----:B------:R-:W-:Y:S01]  /*0900*/  @!P0 IMAD R29, R19, UR4, R24 ;  /* 0x00000004131d8c24 */ /* 0x000fe2000f8e0218 */
[----:B------:R-:W-:-:S05]  /*0910*/  @!P0 MOV R24, R22 ;  /* 0x0000001600188202 */ /* 0x000fca0000000f00 */
[----:B------:R-:W-:-:S05]  /*0920*/  @!P0 IMAD.WIDE.U32 R18, R18, UR4, R24 ;  /* 0x0000000412128c25 */ /* 0x000fca000f8e0018 */
[----:B------:R-:W-:Y:S02]  /*0930*/  @!P0 IADD3 R25, PT, PT, R19, R29, RZ ;  /* 0x0000001d13198210 */ /* 0x000fe40007ffe0ff */
[C---:B------:R-:W-:Y:S02]  /*0940*/  @!P0 SHF.L.U32 R19, R18.reuse, 0x1, RZ ;  /* 0x0000000112138819 */ /* 0x040fe400000006ff */
[----:B------:R-:W-:Y:S02]  /*0950*/  @!P0 SHF.L.U64.HI R18, R18, 0x1, R25 ;  /* 0x0000000112128819 */ /* 0x000fe40000010219 */
[C---:B-1----:R-:W-:Y:S02]  /*0960*/  @!P0 IADD3 R10, P1, PT, R19.reuse, R10, RZ ;  /* 0x0000000a130a8210 */ /* 0x042fe40007f3e0ff */
[----:B---3--:R-:W-:Y:S02]  /*0970*/  @!P0 IADD3 R16, P2, PT, R19, R16, RZ ;  /* 0x0000001013108210 */ /* 0x008fe40007f5e0ff */
[----:B------:R-:W-:-:S02]  /*0980*/  @!P0 IADD3.X R11, PT, PT, R18, R11, RZ, P1, !PT ;  /* 0x0000000b120b8210 */ /* 0x000fc40000ffe4ff */
[----:B------:R-:W-:-:S03]  /*0990*/  @!P0 IADD3.X R17, PT, PT, R18, R17, RZ, P2, !PT ;  /* 0x0000001112118210 */ /* 0x000fc600017fe4ff */
[----:B------:R0:W3:Y:S04]  /*09a0*/  @!P0 LDG.E R18, desc[UR14][R10.64] ;  /* 0x0000000e0a128981 */ /* 0x0000e8000c1e1900 */
[----:B------:R1:W3:Y:S01]  /*09b0*/  @!P0 LDG.E R16, desc[UR14][R16.64] ;  /* 0x0000000e10108981 */ /* 0x0002e2000c1e1900 */
[----:B------:R-:W-:Y:S02]  /*09c0*/  PRMT R29, RZ, 0x7610, R29 ;  /* 0x00007610ff1d7816 */ /* 0x000fe4000000001d */
[----:B0-----:R-:W-:Y:S02]  /*09d0*/  PRMT R11, R11, 0x5410, RZ ;  /* 0x000054100b0b7816 */ /* 0x001fe400000000ff */
[----:B-1----:R-:W-:Y:S02]  /*09e0*/  PRMT R17, R17, 0x5410, RZ ;  /* 0x0000541011117816 */ /* 0x002fe400000000ff */
[----:B--2---:R-:W-:-:S04]  /*09f0*/  @!P0 PRMT R11, R11, 0x5410, R26 ;  /* 0x000054100b0b8816 */ /* 0x004fc8000000001a */
[----:B------:R-:W-:Y:S02]  /*0a00*/  PRMT R11, RZ, 0x7610, R11 ;  /* 0x00007610ff0b7816 */ /* 0x000fe4000000000b */
[----:B----4-:R-:W-:-:S03]  /*0a10*/  @!P0 PRMT R17, R17, 0x5410, R15 ;  /* 0x0000541011118816 */ /* 0x010fc6000000000f */
[----:B------:R-:W-:Y:S01]  /*0a20*/  HADD2.F32 R19, -RZ, R11.H1_H1 ;  /* 0x3000000bff137230 */ /* 0x000fe20000004100 */
[----:B------:R-:W-:Y:S02]  /*0a30*/  @!P0 PRMT R11, R26, 0x7632, R11 ;  /* 0x000076321a0b8816 */ /* 0x000fe4000000000b */
[----:B------:R-:W-:Y:S02]  /*0a40*/  PRMT R17, RZ, 0x7610, R17 ;  /* 0x00007610ff117816 */ /* 0x000fe40000000011 */
[C---:B------:R-:W-:Y:S01]  /*0a50*/  FADD.FTZ R27, -R14.reuse, R19 ;  /* 0x000000130e1b7221 */ /* 0x040fe20000010100 */
[----:B------:R-:W-:Y:S02]  /*0a60*/  HADD2.F32 R19, -RZ, R11.H0_H0 ;  /* 0x2000000bff137230 */ /* 0x000fe40000004100 */
[----:B------:R-:W-:Y:S01]  /*0a70*/  HADD2.F32 R25, -RZ, R17.H1_H1 ;  /* 0x30000011ff197230 */ /* 0x000fe20000004100 */
[----:B------:R-:W-:Y:S01]  /*0a80*/  @!P0 PRMT R17, R15, 0x7632, R17 ;  /* 0x000076320f118816 */ /* 0x000fe20000000011 */
[----:B------:R-:W-:Y:S01]  /*0a90*/  FMUL.FTZ R24, R27, R0 ;  /* 0x000000001b187220 */ /* 0x000fe20000410000 */
[----:B------:R-:W0:Y:S01]  /*0aa0*/  @!P0 LDC.64 R10, c[0x0][0x3f8] ;  /* 0x0000fe00ff0a8b82 */ /* 0x000e220000000a00 */
[----:B------:R-:W-:Y:S01]  /*0ab0*/  FADD.FTZ R19, -R14, R19 ;  /* 0x000000130e137221 */ /* 0x000fe20000010100 */
[C---:B------:R-:W-:Y:S01]  /*0ac0*/  FADD.FTZ R15, R25.reuse, R8 ;  /* 0x00000008190f7221 */ /* 0x040fe20000010000 */
[C---:B------:R-:W-:Y:S01]  /*0ad0*/  FFMA.FTZ R8, R25.reuse, R24, R6 ;  /* 0x0000001819087223 */ /* 0x040fe20000010006 */
[----:B------:R-:W-:Y:S01]  /*0ae0*/  FMUL.FTZ R26, R25, R12 ;  /* 0x0000000c191a7220 */ /* 0x000fe20000410000 */
[----:B------:R-:W-:-:S02]  /*0af0*/  HADD2.F32 R6, -RZ, R17.H0_H0 ;  /* 0x20000011ff067230 */ /* 0x000fc40000004100 */
[----:B------:R-:W-:Y:S01]  /*0b00*/  FMUL.FTZ R17, R19, R0 ;  /* 0x0000000013117220 */ /* 0x000fe20000410000 */
[----:B------:R-:W-:Y:S01]  /*0b10*/  PRMT R27, RZ, 0x5410, RZ ;  /* 0x00005410ff1b7816 */ /* 0x000fe200000000ff */
[----:B------:R-:W-:Y:S01]  /*0b20*/  FADD.FTZ R7, R26, R7 ;  /* 0x000000071a077221 */ /* 0x000fe20000010000 */
[----:B------:R-:W-:Y:S01]  /*0b30*/  FFMA.FTZ R26, R24, R26, R3 ;  /* 0x0000001a181a7223 */ /* 0x000fe20000010003 */
[C---:B------:R-:W-:Y:S01]  /*0b40*/  FMUL.FTZ R24, R6.reuse, R13 ;  /* 0x0000000d06187220 */ /* 0x040fe20000410000 */
[C---:B------:R-:W-:Y:S01]  /*0b50*/  FADD.FTZ R9, R6.reuse, R9 ;  /* 0x0000000906097221 */ /* 0x040fe20000010000 */
[----:B------:R-:W-:Y:S01]  /*0b60*/  FFMA.FTZ R4, R6, R17, R4 ;  /* 0x0000001106047223 */ /* 0x000fe20000010004 */
[----:B------:R-:W-:Y:S01]  /*0b70*/  MOV R6, UR4 ;  /* 0x0000000400067c02 */ /* 0x000fe20008000f00 */
[----:B------:R-:W-:Y:S01]  /*0b80*/  FADD.FTZ R3, R24, R7 ;  /* 0x0000000718037221 */ /* 0x000fe20000010000 */
[----:B------:R-:W-:Y:S01]  /*0b90*/  FFMA.FTZ R24, R17, R24, R26 ;  /* 0x0000001811187223 */ /* 0x000fe2000001001a */
[----:B------:R-:W-:-:S02]  /*0ba0*/  PRMT R25, RZ, 0x7610, R25 ;  /* 0x00007610ff197816 */ /* 0x000fc40000000019 */
[----:B------:R-:W-:Y:S01]  /*0bb0*/  @!P0 IADD3 R17, PT, PT, R6, 0x1, RZ ;  /* 0x0000000106118810 */ /* 0x000fe20007ffe0ff */
[----:B------:R-:W-:-:S03]  /*0bc0*/  @!P0 IMAD.MOV.U32 R6, RZ, RZ, R22 ;  /* 0x000000ffff068224 */ /* 0x000fc600078e0016 */
[----:B------:R-:W-:Y:S02]  /*0bd0*/  @!P0 SHF.R.S32.HI R7, RZ, 0x1f, R17 ;  /* 0x0000001fff078819 */ /* 0x000fe40000011411 */
[C---:B---3--:R-:W-:Y:S02]  /*0be0*/  @!P0 PRMT R27, R18.reuse, 0x7632, R27 ;  /* 0x00007632121b8816 */ /* 0x048fe4000000001b */
[----:B------:R-:W-:Y:S02]  /*0bf0*/  @!P0 PRMT R29, R18, 0x7610, R29 ;  /* 0x00007610121d8816 */ /* 0x000fe4000000001d */
[----:B------:R-:W-:Y:S02]  /*0c00*/  @!P0 PRMT R25, R16, 0x7610, R25 ;  /* 0x0000761010198816 */ /* 0x000fe40000000019 */
[----:B------:R-:W-:Y:S01]  /*0c10*/  @!P0 PRMT R27, R27, 0x7610, R16 ;  /* 0x000076101b1b8816 */ /* 0x000fe20000000010 */
[----:B0-----:R-:W-:Y:S01]  /*0c20*/  @!P0 IMAD R16, R7, R10, RZ ;  /* 0x0000000a07108224 */ /* 0x001fe200078e02ff */
[----:B------:R-:W-:Y:S01]  /*0c30*/  @!P0 MOV R7, R5 ;  /* 0x0000000500078202 */ /* 0x000fe20000000f00 */
[----:B------:R-:W-:-:S02]  /*0c40*/  HADD2.F32 R29, -RZ, R29.H0_H0 ;  /* 0x2000001dff1d7230 */ /* 0x000fc40000004100 */
[----:B------:R-:W-:-:S04]  /*0c50*/  @!P0 IMAD.WIDE.U32 R18, R17, R10, R6 ;  /* 0x0000000a11128225 */ /* 0x000fc800078e0006 */
[----:B------:R-:W-:Y:S01]  /*0c60*/  FADD.FTZ R6, -R14, R29 ;  /* 0x0000001d0e067221 */ /* 0x000fe20000010100 */
[----:B------:R-:W-:Y:S02]  /*0c70*/  @!P0 IMAD R7, R17, R11, R16 ;  /* 0x0000000b11078224 */ /* 0x000fe400078e0210 */
[----:B------:R-:W0:Y:S01]  /*0c80*/  @!P0 LDC.64 R16, c[0x0][0x3a0] ;  /* 0x0000e800ff108b82 */ /* 0x000e220000000a00 */
[----:B------:R-:W-:Y:S02]  /*0c90*/  HADD2.F32 R29, -RZ, R25.H0_H0 ;  /* 0x20000019ff1d7230 */ /* 0x000fe40000004100 */
[----:B------:R-:W-:Y:S01]  /*0ca0*/  FMUL.FTZ R25, R6, R0 ;  /* 0x0000000006197220 */ /* 0x000fe20000410000 */
[----:B------:R-:W-:Y:S02]  /*0cb0*/  @!P0 IADD3 R19, PT, PT, R19, R7, RZ ;  /* 0x0000000713138210 */ /* 0x000fe40007ffe0ff */
[----:B------:R-:W-:Y:S01]  /*0cc0*/  FADD.FTZ R6, R15, R29 ;  /* 0x0000001d0f067221 */ /* 0x000fe20000010000 */
[C---:B------:R-:W-:Y:S01]  /*0cd0*/  FMUL.FTZ R15, R29.reuse, R12 ;  /* 0x0000000c1d0f7220 */ /* 0x040fe20000410000 */
[----:B------:R-:W1:Y:S01]  /*0ce0*/  @!P0 LDC.64 R10, c[0x0][0x398] ;  /* 0x0000e600ff0a8b82 */ /* 0x000e620000000a00 */
[----:B------:R-:W-:Y:S01]  /*0cf0*/  FFMA.FTZ R8, R29, R25, R8 ;  /* 0x000000191d087223 */ /* 0x000fe20000010008 */
[C---:B------:R-:W-:Y:S01]  /*0d00*/  @!P0 SHF.L.U64.HI R26, R18.reuse, 0x1, R19 ;  /* 0x00000001121a8819 */ /* 0x040fe20000010213 */
[----:B------:R-:W-:Y:S01]  /*0d10*/  FFMA.FTZ R7, R25, R15, R24 ;  /* 0x0000000f19077223 */ /* 0x000fe20000010018 */
[----:B------:R-:W-:-:S04]  /*0d20*/  @!P0 SHF.L.U32 R25, R18, 0x1, RZ ;  /* 0x0000000112198819 */ /* 0x000fc800000006ff */
[----:B------:R-:W2:Y:S01]  /*0d30*/  @!P0 LDC.64 R18, c[0x0][0x3f8] ;  /* 0x0000fe00ff128b82 */ /* 0x000ea20000000a00 */
[----:B0-----:R-:W-:Y:S02]  /*0d40*/  @!P0 IADD3 R24, P1, PT, R25, R16, RZ ;  /* 0x0000001019188210 */ /* 0x001fe40007f3e0ff */
[----:B------:R-:W-:-:S04]  /*0d50*/  MOV R16, UR4 ;  /* 0x0000000400107c02 */ /* 0x000fc80008000f00 */
[----:B------:R-:W-:Y:S02]  /*0d60*/  @!P0 IADD3 R16, PT, PT, R16, 0x2, RZ ;  /* 0x0000000210108810 */ /* 0x000fe40007ffe0ff */
[----:B-1----:R-:W-:Y:S02]  /*0d70*/  @!P0 IADD3 R10, P2, PT, R25, R10, RZ ;  /* 0x0000000a190a8210 */ /* 0x002fe40007f5e0ff */
[C---:B------:R-:W-:Y:S02]  /*0d80*/  @!P0 IADD3.X R25, PT, PT, R26.reuse, R17, RZ, P1, !PT ;  /* 0x000000111a198210 */ /* 0x040fe40000ffe4ff */
[----:B------:R-:W-:Y:S01]  /*0d90*/  @!P0 SHF.R.S32.HI R17, RZ, 0x1f, R16 ;  /* 0x0000001fff118819 */ /* 0x000fe20000011410 */
[----:B------:R-:W-:Y:S02]  /*0da0*/  @!P0 IMAD.X R11, R26, 0x1, R11, P2 ;  /* 0x000000011a0b8824 */ /* 0x000fe400010e060b */
[----:B------:R-:W3:Y:S02]  /*0db0*/  @!P0 LDG.E R24, desc[UR14][R24.64] ;  /* 0x0000000e18188981 */ /* 0x000ee4000c1e1900 */
[----:B--2---:R-:W-:-:S02]  /*0dc0*/  @!P0 IMAD R17, R17, R18, RZ ;  /* 0x0000001211118224 */ /* 0x004fc400078e02ff */
[----:B------:R0:W2:Y:S02]  /*0dd0*/  @!P0 LDG.E R25, desc[UR14][R10.64] ;  /* 0x0000000e0a198981 */ /* 0x0000a4000c1e1900 */
        /* <DEDUP_REMOVED lines=11> */
[----:B-1----:R-:W-:-:S03]  /*0e90*/  @!P0 IADD3 R16, P2, PT, R19, R16, RZ ;  /* 0x0000001013108210 */ /* 0x002fc60007f5e0ff */
[----:B------:R0:W4:Y:S01]  /*0ea0*/  @!P0 LDG.E R10, desc[UR14][R10.64] ;  /* 0x0000000e0a0a8981 */ /* 0x000122000c1e1900 */
[----:B------:R-:W-:-:S05]  /*0eb0*/  @!P0 IADD3.X R17, PT, PT, R18, R17, RZ, P2, !PT ;  /* 0x0000001112118210 */ /* 0x000fca00017fe4ff */
[----:B------:R1:W4:Y:S01]  /*0ec0*/  @!P0 LDG.E R16, desc[UR14][R16.64] ;  /* 0x0000000e10108981 */ /* 0x000322000c1e1900 */
[----:B------:R-:W-:Y:S01]  /*0ed0*/  FADD.FTZ R3, R3, R15 ;  /* 0x0000000f03037221 */ /* 0x000fe20000010000 */
[----:B0-----:R-:W-:Y:S01]  /*0ee0*/  PRMT R11, RZ, 0x7610, R11 ;  /* 0x00007610ff0b7816 */ /* 0x001fe2000000000b */
[--C-:B------:R-:W-:Y:S02]  /*0ef0*/  HADD2.F32 R15, -RZ, R27.reuse.H0_H0 ;  /* 0x2000001bff0f7230 */ /* 0x100fe40000004100 */
[----:B------:R-:W-:-:S03]  /*0f00*/  HADD2.F32 R27, -RZ, R27.H1_H1 ;  /* 0x3000001bff1b7230 */ /* 0x000fc60000004100 */
[----:B------:R-:W-:Y:S02]  /*0f10*/  FADD.FTZ R15, -R14, R15 ;  /* 0x0000000f0e0f7221 */ /* 0x000fe40000010100 */
[----:B------:R-:W-:Y:S01]  /*0f20*/  FMUL.FTZ R26, R27, R13 ;  /* 0x0000000d1b1a7220 */ /* 0x000fe20000410000 */
[----:B-1----:R-:W-:Y:S01]  /*0f30*/  PRMT R17, RZ, 0x7610, R17 ;  /* 0x00007610ff117816 */ /* 0x002fe20000000011 */
[----:B------:R-:W-:Y:S02]  /*0f40*/  FMUL.FTZ R18, R15, R0 ;  /* 0x000000000f127220 */ /* 0x000fe40000410000 */
[----:B------:R-:W-:Y:S02]  /*0f50*/  FADD.FTZ R15, R26, R3 ;  /* 0x000000031a0f7221 */ /* 0x000fe40000010000 */
[----:B------:R-:W-:Y:S01]  /*0f60*/  FFMA.FTZ R4, R27, R18, R4 ;  /* 0x000000121b047223 */ /* 0x000fe20000010004 */
[----:B------:R-:W-:Y:S01]  /*0f70*/  FFMA.FTZ R7, R18, R26, R7 ;  /* 0x0000001a12077223 */ /* 0x000fe20000010007 */
[----:B------:R-:W-:Y:S01]  /*0f80*/  FADD.FTZ R9, R9, R27 ;  /* 0x0000001b09097221 */ /* 0x000fe20000010000 */
[----:B------:R-:W-:-:S04]  /*0f90*/  UIADD3 UR5, UPT, UPT, UR5, 0x4, URZ ;  /* 0x0000000405057890 */ /* 0x000fc8000fffe0ff */
[----:B------:R-:W-:Y:S02]  /*0fa0*/  UISETP.NE.AND UP0, UPT, UR5, URZ, UPT ;  /* 0x000000ff0500728c */ /* 0x000fe4000bf05270 */
[----:B------:R-:W-:Y:S01]  /*0fb0*/  UIADD3 UR4, UPT, UPT, UR4, 0x4, URZ ;  /* 0x0000000404047890 */ /* 0x000fe2000fffe0ff */
[----:B---3--:R-:W-:-:S04]  /*0fc0*/  @!P0 PRMT R11, R24, 0x7610, R11 ;  /* 0x00007610180b8816 */ /* 0x008fc8000000000b */
[----:B------:R-:W-:-:S05]  /*0fd0*/  PRMT R11, R11, 0x5410, RZ ;  /* 0x000054100b0b7816 */ /* 0x000fca00000000ff */
[----:B------:R-:W-:Y:S01]  /*0fe0*/  HADD2.F32 R3, -RZ, R11.H0_H0 ;  /* 0x2000000bff037230 */ /* 0x000fe20000004100 */
[----:B--2---:R-:W-:Y:S02]  /*0ff0*/  @!P0 PRMT R17, R25, 0x7610, R17 ;  /* 0x0000761019118816 */ /* 0x004fe40000000011 */
[----:B------:R-:W-:Y:S02]  /*1000*/  @!P0 PRMT R11, R11, 0x7610, R24 ;  /* 0x000076100b0b8816 */ /* 0x000fe40000000018 */
[----:B------:R-:W-:Y:S01]  /*1010*/  FADD.FTZ R3, -R14, R3 ;  /* 0x000000030e037221 */ /* 0x000fe20000010100 */
[----:B------:R-:W-:Y:S01]  /*1020*/  HADD2.F32 R17, -RZ, R17.H0_H0 ;  /* 0x20000011ff117230 */ /* 0x000fe20000004100 */
[----:B------:R-:W-:Y:S02]  /*1030*/  PRMT R11, RZ, 0x7610, R11 ;  /* 0x00007610ff0b7816 */ /* 0x000fe4000000000b */
[----:B------:R-:W-:Y:S02]  /*1040*/  FMUL.FTZ R18, R3, R0 ;  /* 0x0000000003127220 */ /* 0x000fe40000410000 */
[----:B------:R-:W-:Y:S01]  /*1050*/  @!P0 PRMT R11, R25, 0x7632, R11 ;  /* 0x00007632190b8816 */ /* 0x000fe2000000000b */
[C---:B------:R-:W-:Y:S01]  /*1060*/  FMUL.FTZ R24, R17.reuse, R12 ;  /* 0x0000000c11187220 */ /* 0x040fe20000410000 */
[----:B------:R-:W-:Y:S01]  /*1070*/  FADD.FTZ R3, R6, R17 ;  /* 0x0000001106037221 */ /* 0x000fe20000010000 */
[----:B------:R-:W-:-:S02]  /*1080*/  FFMA.FTZ R6, R17, R18, R8 ;  /* 0x0000001211067223 */ /* 0x000fc40000010008 */
[--C-:B------:R-:W-:Y:S02]  /*1090*/  HADD2.F32 R17, -RZ, R11.reuse.H1_H1 ;  /* 0x3000000bff117230 */ /* 0x100fe40000004100 */
[----:B------:R-:W-:Y:S01]  /*10a0*/  FFMA.FTZ R7, R18, R24, R7 ;  /* 0x0000001812077223 */ /* 0x000fe20000010007 */
[----:B------:R-:W-:Y:S02]  /*10b0*/  PRMT R18, RZ, 0x7610, R18 ;  /* 0x00007610ff127816 */ /* 0x000fe40000000012 */
[----:B------:R-:W-:Y:S01]  /*10c0*/  PRMT R8, RZ, 0x5410, RZ ;  /* 0x00005410ff087816 */ /* 0x000fe200000000ff */
[----:B------:R-:W-:Y:S01]  /*10d0*/  FADD.FTZ R17, -R14, R17 ;  /* 0x000000110e117221 */ /* 0x000fe20000010100 */
[----:B------:R-:W-:Y:S02]  /*10e0*/  HADD2.F32 R11, -RZ, R11.H0_H0 ;  /* 0x2000000bff0b7230 */ /* 0x000fe40000004100 */
[----:B------:R-:W-:-:S03]  /*10f0*/  FADD.FTZ R15, R15, R24 ;  /* 0x000000180f0f7221 */ /* 0x000fc60000010000 */
[----:B------:R-:W-:Y:S01]  /*1100*/  FADD.FTZ R9, R9, R11 ;  /* 0x0000000b09097221 */ /* 0x000fe20000010000 */
[C---:B----4-:R-:W-:Y:S02]  /*1110*/  @!P0 PRMT R18, R10.reuse, 0x7610, R18 ;  /* 0x000076100a128816 */ /* 0x050fe40000000012 */
[----:B------:R-:W-:Y:S01]  /*1120*/  @!P0 PRMT R8, R10, 0x7632, R8 ;  /* 0x000076320a088816 */ /* 0x000fe20000000008 */
[----:B------:R-:W-:Y:S02]  /*1130*/  FMUL.FTZ R10, R17, R0 ;  /* 0x00000000110a7220 */ /* 0x000fe40000410000 */
[----:B------:R-:W-:Y:S02]  /*1140*/  HADD2.F32 R17, -RZ, R18.H0_H0 ;  /* 0x20000012ff117230 */ /* 0x000fe40000004100 */
[C---:B------:R-:W-:Y:S01]  /*1150*/  FMUL.FTZ R18, R11.reuse, R13 ;  /* 0x0000000d0b127220 */ /* 0x040fe20000410000 */
[----:B------:R-:W-:Y:S01]  /*1160*/  FFMA.FTZ R4, R11, R10, R4 ;  /* 0x0000000a0b047223 */ /* 0x000fe20000010004 */
[----:B------:R-:W-:-:S02]  /*1170*/  @!P0 PRMT R8, R8, 0x5410, R16 ;  /* 0x0000541008088816 */ /* 0x000fc40000000010 */
[----:B------:R-:W-:Y:S01]  /*1180*/  PRMT R11, RZ, 0x7610, R11 ;  /* 0x00007610ff0b7816 */ /* 0x000fe2000000000b */
[----:B------:R-:W-:Y:S01]  /*1190*/  FADD.FTZ R15, R18, R15 ;  /* 0x0000000f120f7221 */ /* 0x000fe20000010000 */
[----:B------:R-:W-:Y:S01]  /*11a0*/  FADD.FTZ R19, -R14, R17 ;  /* 0x000000110e137221 */ /* 0x000fe20000010100 */
[----:B------:R-:W-:Y:S01]  /*11b0*/  FFMA.FTZ R18, R10, R18, R7 ;  /* 0x000000120a127223 */ /* 0x000fe20000010007 */
[--C-:B------:R-:W-:Y:S01]  /*11c0*/  HADD2.F32 R17, -RZ, R8.reuse.H1_H1 ;  /* 0x30000008ff117230 */ /* 0x100fe20000004100 */
[----:B------:R-:W-:Y:S01]  /*11d0*/  @!P0 PRMT R11, R16, 0x7632, R11 ;  /* 0x00007632100b8816 */ /* 0x000fe2000000000b */
[----:B------:R-:W-:Y:S02]  /*11e0*/  HADD2.F32 R7, -RZ, R8.H0_H0 ;  /* 0x20000008ff077230 */ /* 0x000fe40000004100 */
[----:B------:R-:W-:Y:S01]  /*11f0*/  FMUL.FTZ R19, R19, R0 ;  /* 0x0000000013137220 */ /* 0x000fe20000410000 */
[----:B------:R-:W-:Y:S01]  /*1200*/  FMUL.FTZ R10, R17, R12 ;  /* 0x0000000c110a7220 */ /* 0x000fe20000410000 */
[----:B------:R-:W-:-:S02]  /*1210*/  HADD2.F32 R11, -RZ, R11.H0_H0 ;  /* 0x2000000bff0b7230 */ /* 0x000fc40000004100 */
[----:B------:R-:W-:Y:S01]  /*1220*/  FADD.FTZ R7, -R14, R7 ;  /* 0x000000070e077221 */ /* 0x000fe20000010100 */
[----:B------:R-:W-:Y:S01]  /*1230*/  FADD.FTZ R8, R3, R17 ;  /* 0x0000001103087221 */ /* 0x000fe20000010000 */
[----:B------:R-:W-:Y:S01]  /*1240*/  FADD.FTZ R15, R15, R10 ;  /* 0x0000000a0f0f7221 */ /* 0x000fe20000010000 */
[----:B------:R-:W-:Y:S01]  /*1250*/  FFMA.FTZ R16, R19, R10, R18 ;  /* 0x0000000a13107223 */ /* 0x000fe20000010012 */
[----:B------:R-:W-:Y:S01]  /*1260*/  FMUL.FTZ R3, R7, R0 ;  /* 0x0000000007037220 */ /* 0x000fe20000410000 */
[----:B------:R-:W-:Y:S01]  /*1270*/  FMUL.FTZ R10, R11, R13 ;  /* 0x0000000d0b0a7220 */ /* 0x000fe20000410000 */
[----:B------:R-:W-:Y:S01]  /*1280*/  FFMA.FTZ R6, R17, R19, R6 ;  /* 0x0000001311067223 */ /* 0x000fe20000010006 */
[----:B------:R-:W-:Y:S01]  /*1290*/  FADD.FTZ R9, R9, R11 ;  /* 0x0000000b09097221 */ /* 0x000fe20000010000 */
[----:B------:R-:W-:Y:S01]  /*12a0*/  FFMA.FTZ R4, R11, R3, R4 ;  /* 0x000000030b047223 */ /* 0x000fe20000010004 */
[----:B------:R-:W-:Y:S01]  /*12b0*/  FADD.FTZ R7, R10, R15 ;  /* 0x0000000f0a077221 */ /* 0x000fe20000010000 */
[----:B------:R-:W-:Y:S01]  /*12c0*/  FFMA.FTZ R3, R3, R10, R16 ;  /* 0x0000000a03037223 */ /* 0x000fe20000010010 */
[----:B------:R-:W-:Y:S06]  /*12d0*/  BRA.U UP0, `(.L_x_3406) ;  /* 0xfffffff5001c7547 */ /* 0x000fec000b83ffff */
[----:B------:R-:W-:-:S12]  /*12e0*/  UIADD3 UR4, UPT, UPT, UR4, -0x1, URZ ;  /* 0xffffffff04047890 */ /* 0x000fd8000fffe0ff */
.L_x_3405:
[----:B------:R-:W-:-:S09]  /*12f0*/  ULOP3.LUT UP0, UR6, UR8, 0x3, URZ, 0xc0, !UPT ;  /* 0x0000000308067892 */ /* 0x000fd2000f80c0ff */
[----:B------:R-:W-:Y:S05]  /*1300*/  BRA.U !UP0, `(.L_x_3403) ;  /* 0x0000001508747547 */ /* 0x000fea000b800000 */
[----:B------:R-:W-:Y:S02]  /*1310*/  UISETP.NE.AND UP1, UPT, UR6, 0x1, UPT ;  /* 0x000000010600788c */ /* 0x000fe4000bf25270 */
[----:B------:R-:W-:-:S04]  /*1320*/  ULOP3.LUT UR5, UR8, 0x1, URZ, 0xc0, !UPT ;  /* 0x0000000108057892 */ /* 0x000fc8000f8ec0ff */
[----:B------:R-:W-:-:S03]  /*1330*/  UISETP.NE.U32.AND UP0, UPT, UR5, 0x1, UPT ;  /* 0x000000010500788c */ /* 0x000fc6000bf05070 */
[----:B------:R-:W-:Y:S08]  /*1340*/  BRA.U !UP1, `(.L_x_3407) ;  /* 0x00000005097c7547 */ /* 0x000ff0000b800000 */
[----:B------:R-:W0:Y:S02]  /*1350*/  LDCU.64 UR6, c[0x0][0x3f8] ;  /* 0x00007f00ff0677ac */ /* 0x000e240008000a00 */
[----:B0-----:R-:W-:Y:S01]  /*1360*/  ISETP.GE.U32.AND P0, PT, R20, UR6, PT ;  /* 0x0000000614007c0c */ /* 0x001fe2000bf06070 */
[----:B------:R-:W-:-:S03]  /*1370*/  IMAD.U32 R15, RZ, RZ, UR6 ;  /* 0x00000006ff0f7e24 */ /* 0x000fc6000f8e00ff */
[----:B------:R-:W-:-:S13]  /*1380*/  ISETP.GE.AND.EX P0, PT, R21, UR7, PT, P0 ;  /* 0x0000000715007c0c */ /* 0x000fda000bf06300 */
[----:B------:R-:W-:Y:S01]  /*1390*/  VOTEU.ALL UP1, P0 ;  /* 0x0000000000ff7886 */ /* 0x000fe20000020000 */
[----:B------:R-:W0:Y:S01]  /*13a0*/  @!P0 LDC.64 R16, c[0x0][0x3a0] ;  /* 0x0000e800ff108b82 */ /* 0x000e220000000a00 */
[----:B------:R-:W-:Y:S02]  /*13b0*/  @!P0 MOV R18, R22 ;  /* 0x0000001600128202 */ /* 0x000fe40000000f00 */
[----:B------:R-:W-:Y:S01]  /*13c0*/  @!P0 MOV R19, R5 ;  /* 0x0000000500138202 */ /* 0x000fe20000000f00 */
[----:B------:R-:W-:-:S04]  /*13d0*/  @!UP1 USHF.R.S32.HI UR5, URZ, 0x1f, UR4 ;  /* 0x0000001fff059899 */ /* 0x000fc80008011404 */
[----:B-----5:R-:W1:Y:S01]  /*13e0*/  @!P0 LDC.64 R10, c[0x0][0x398] ;  /* 0x0000e600ff0a8b82 */ /* 0x020e620000000a00 */
[----:B------:R-:W-:Y:S01]  /*13f0*/  @!UP1 UIMAD UR5, UR5, UR6, URZ ;  /* 0x00000006050592a4 */ /* 0x000fe2000f8e02ff */
[----:B------:R-:W-:Y:S01]  /*1400*/  @!P0 IMAD.WIDE.U32 R18, R15, UR4, R18 ;  /* 0x000000040f128c25 */ /* 0x000fe2000f8e0012 */
[----:B------:R-:W2:Y:S01]  /*1410*/  LDCU UR6, c[0x0][0x3f8] ;  /* 0x00007f00ff0677ac */ /* 0x000ea20008000800 */
[----:B------:R-:W-:Y:S01]  /*1420*/  MOV R15, UR4 ;  /* 0x00000004000f7c02 */ /* 0x000fe20008000f00 */
[----:B------:R-:W-:-:S03]  /*1430*/  @!UP1 UIMAD UR5, UR4, UR7, UR5 ;  /* 0x00000007040592a4 */ /* 0x000fc6000f8e0205 */
[----:B------:R-:W-:-:S03]  /*1440*/  @!P0 IADD3 R15, PT, PT, R15, 0x1, RZ ;  /* 0x000000010f0f8810 */ /* 0x000fc60007ffe0ff */
[----:B------:R-:W-:Y:S02]  /*1450*/  @!P0 IADD3 R25, PT, PT, R19, UR5, RZ ;  /* 0x0000000513198c10 */ /* 0x000fe4000fffe0ff */
[C---:B------:R-:W-:Y:S02]  /*1460*/  @!P0 SHF.L.U32 R19, R18.reuse, 0x1, RZ ;  /* 0x0000000112138819 */ /* 0x040fe400000006ff */
[----:B------:R-:W-:Y:S02]  /*1470*/  @!P0 SHF.L.U64.HI R28, R18, 0x1, R25 ;  /* 0x00000001121c8819 */ /* 0x000fe40000010219 */
[----:B0-----:R-:W-:Y:S02]  /*1480*/  @!P0 IADD3 R24, P1, PT, R19, R16, RZ ;  /* 0x0000001013188210 */ /* 0x001fe40007f3e0ff */
[----:B------:R-:W-:-:S03]  /*1490*/  @!P0 SHF.R.S32.HI R16, RZ, 0x1f, R15 ;  /* 0x0000001fff108819 */ /* 0x000fc6000001140f */
[----:B------:R-:W-:Y:S01]  /*14a0*/  @!P0 IMAD.X R25, R28, 0x1, R17, P1 ;  /* 0x000000011c198824 */ /* 0x000fe200008e0611 */
[----:B-1----:R-:W-:Y:S01]  /*14b0*/  @!P0 IADD3 R18, P1, PT, R19, R10, RZ ;  /* 0x0000000a13128210 */ /* 0x002fe20007f3e0ff */
[----:B--2---:R-:W-:Y:S01]  /*14c0*/  @!P0 IMAD R27, R16, UR6, RZ ;  /* 0x00000006101b8c24 */ /* 0x004fe2000f8e02ff */
[----:B------:R-:W-:Y:S01]  /*14d0*/  @!P0 MOV R10, R22 ;  /* 0x00000016000a8202 */ /* 0x000fe20000000f00 */
[----:B------:R-:W0:Y:S01]  /*14e0*/  @!P0 LDC.64 R16, c[0x0][0x3a0] ;  /* 0x0000e800ff108b82 */ /* 0x000e220000000a00 */
[----:B------:R-:W-:Y:S01]  /*14f0*/  @!P0 IADD3.X R19, PT, PT, R28, R11, RZ, P1, !PT ;  /* 0x0000000b1c138210 */ /* 0x000fe20000ffe4ff */
[----:B------:R1:W2:Y:S01]  /*1500*/  @!P0 LDG.E R26, desc[UR14][R24.64] ;  /* 0x0000000e181a8981 */ /* 0x0002a2000c1e1900 */
[----:B------:R-:W-:Y:S01]  /*1510*/  @!P0 MOV R11, R5 ;  /* 0x00000005000b8202 */ /* 0x000fe20000000f00 */
[C---:B------:R-:W-:Y:S02]  /*1520*/  @!P0 IMAD R27, R15.reuse, UR7, R27 ;  /* 0x000000070f1b8c24 */ /* 0x040fe4000f8e021b */
[----:B------:R-:W3:Y:S01]  /*1530*/  @!P0 LDG.E R18, desc[UR14][R18.64] ;  /* 0x0000000e12128981 */ /* 0x000ee2000c1e1900 */
[----:B-1----:R-:W-:-:S02]  /*1540*/  @!P0 IMAD.WIDE.U32 R24, R15, UR6, R10 ;  /* 0x000000060f188c25 */ /* 0x002fc4000f8e000a */
[----:B------:R-:W1:Y:S03]  /*1550*/  @!P0 LDC.64 R10, c[0x0][0x398] ;  /* 0x0000e600ff0a8b82 */ /* 0x000e660000000a00 */
[----:B------:R-:W-:Y:S02]  /*1560*/  @!P0 IADD3 R27, PT, PT, R25, R27, RZ ;  /* 0x0000001b191b8210 */ /* 0x000fe40007ffe0ff */
[C---:B------:R-:W-:Y:S02]  /*1570*/  @!P0 SHF.L.U32 R15, R24.reuse, 0x1, RZ ;  /* 0x00000001180f8819 */ /* 0x040fe400000006ff */
[----:B------:R-:W-:Y:S02]  /*1580*/  @!P0 SHF.L.U64.HI R28, R24, 0x1, R27 ;  /* 0x00000001181c8819 */ /* 0x000fe4000001021b */
[----:B0-----:R-:W-:-:S04]  /*1590*/  @!P0 IADD3 R16, P1, PT, R15, R16, RZ ;  /* 0x000000100f108210 */ /* 0x001fc80007f3e0ff */
[----:B------:R-:W-:-:S05]  /*15a0*/  @!P0 IADD3.X R17, PT, PT, R28, R17, RZ, P1, !PT ;  /* 0x000000111c118210 */ /* 0x000fca0000ffe4ff */
[----:B------:R-:W4:Y:S01]  /*15b0*/  @!P0 LDG.E R16, desc[UR14][R16.64] ;  /* 0x0000000e10108981 */ /* 0x000f22000c1e1900 */
[----:B-1----:R-:W-:-:S05]  /*15c0*/  @!P0 IADD3 R10, P1, PT, R15, R10, RZ ;  /* 0x0000000a0f0a8210 */ /* 0x002fca0007f3e0ff */
[----:B------:R-:W-:-:S05]  /*15d0*/  @!P0 IMAD.X R11, R28, 0x1, R11, P1 ;  /* 0x000000011c0b8824 */ /* 0x000fca00008e060b */
[----:B------:R0:W4:Y:S02]  /*15e0*/  @!P0 LDG.E R10, desc[UR14][R10.64] ;  /* 0x0000000e0a0a8981 */ /* 0x000124000c1e1900 */
[----:B0-----:R-:W-:Y:S02]  /*15f0*/  PRMT R11, RZ, 0x7610, R11 ;  /* 0x00007610ff0b7816 */ /* 0x001fe4000000000b */
[----:B------:R-:W-:Y:S01]  /*1600*/  PRMT R15, RZ, 0x7610, R15 ;  /* 0x00007610ff0f7816 */ /* 0x000fe2000000000f */
[----:B------:R-:W-:Y:S01]  /*1610*/  UIADD3 UR4, UPT, UPT, UR4, 0x2, URZ ;  /* 0x0000000204047890 */ /* 0x000fe2000fffe0ff */
[----:B--2---:R-:W-:-:S04]  /*1620*/  @!P0 PRMT R11, R26, 0x7610, R11 ;  /* 0x000076101a0b8816 */ /* 0x004fc8000000000b */
[----:B------:R-:W-:-:S05]  /*1630*/  PRMT R11, R11, 0x5410, RZ ;  /* 0x000054100b0b7816 */ /* 0x000fca00000000ff */
[----:B------:R-:W-:Y:S01]  /*1640*/  HADD2.F32 R19, -RZ, R11.H0_H0 ;  /* 0x2000000bff137230 */ /* 0x000fe20000004100 */
[----:B---3--:R-:W-:Y:S02]  /*1650*/  @!P0 PRMT R11, R11, 0x5410, R18 ;  /* 0x000054100b0b8816 */ /* 0x008fe40000000012 */
[----:B------:R-:W-:Y:S02]  /*1660*/  @!P0 PRMT R15, R26, 0x7632, R15 ;  /* 0x000076321a0f8816 */ /* 0x000fe4000000000f */
[----:B------:R-:W-:Y:S01]  /*1670*/  PRMT R11, RZ, 0x7610, R11 ;  /* 0x00007610ff0b7816 */ /* 0x000fe2000000000b */
[----:B------:R-:W-:Y:S01]  /*1680*/  FADD.FTZ R19, -R14, R19 ;  /* 0x000000130e137221 */ /* 0x000fe20000010100 */
[----:B------:R-:W-:-:S03]  /*1690*/  PRMT R15, R15, 0x5410, RZ ;  /* 0x000054100f0f7816 */ /* 0x000fc600000000ff */
[----:B------:R-:W-:Y:S02]  /*16a0*/  HADD2.F32 R17, -RZ, R11.H1_H1 ;  /* 0x3000000bff117230 */ /* 0x000fe40000004100 */
[----:B------:R-:W-:Y:S01]  /*16b0*/  FMUL.FTZ R24, R19, R0 ;  /* 0x0000000013187220 */ /* 0x000fe20000410000 */
[----:B------:R-:W-:Y:S02]  /*16c0*/  @!P0 PRMT R11, R18, 0x7632, R11 ;  /* 0x00007632120b8816 */ /* 0x000fe4000000000b */
[----:B------:R-:W-:Y:S01]  /*16d0*/  FADD.FTZ R8, R8, R17 ;  /* 0x0000001108087221 */ /* 0x000fe20000010000 */
[C---:B------:R-:W-:Y:S01]  /*16e0*/  FFMA.FTZ R6, R17.reuse, R24, R6 ;  /* 0x0000001811067223 */ /* 0x040fe20000010006 */
[----:B------:R-:W-:Y:S01]  /*16f0*/  FMUL.FTZ R18, R17, R12 ;  /* 0x0000000c11127220 */ /* 0x000fe20000410000 */
[----:B------:R-:W-:Y:S01]  /*1700*/  HADD2.F32 R17, -RZ, R15.H0_H0 ;  /* 0x2000000fff117230 */ /* 0x000fe20000004100 */
[----:B------:R-:W-:Y:S02]  /*1710*/  PRMT R11, R11, 0x5410, RZ ;  /* 0x000054100b0b7816 */ /* 0x000fe400000000ff */
[----:B----4-:R-:W-:-:S02]  /*1720*/  @!P0 PRMT R15, R15, 0x5410, R16 ;  /* 0x000054100f0f8816 */ /* 0x010fc40000000010 */
[----:B------:R-:W-:Y:S02]  /*1730*/  @!P0 PRMT R11, R11, 0x7610, R16 ;  /* 0x000076100b0b8816 */ /* 0x000fe40000000010 */
[----:B------:R-:W-:Y:S01]  /*1740*/  PRMT R15, RZ, 0x7610, R15 ;  /* 0x00007610ff0f7816 */ /* 0x000fe2000000000f */
[----:B------:R-:W-:Y:S01]  /*1750*/  FADD.FTZ R19, -R14, R17 ;  /* 0x000000110e137221 */ /* 0x000fe20000010100 */
[----:B------:R-:W-:Y:S01]  /*1760*/  FADD.FTZ R7, R7, R18 ;  /* 0x0000001207077221 */ /* 0x000fe20000010000 */
[----:B------:R-:W-:Y:S01]  /*1770*/  FFMA.FTZ R3, R24, R18, R3 ;  /* 0x0000001218037223 */ /* 0x000fe20000010003 */
[----:B------:R-:W-:Y:S01]  /*1780*/  PRMT R16, RZ, 0x7610, R16 ;  /* 0x00007610ff107816 */ /* 0x000fe20000000010 */
[--C-:B------:R-:W-:Y:S02]  /*1790*/  HADD2.F32 R17, -RZ, R11.reuse.H0_H0 ;  /* 0x2000000bff117230 */ /* 0x100fe40000004100 */
[----:B------:R-:W-:Y:S01]  /*17a0*/  FMUL.FTZ R18, R19, R0 ;  /* 0x0000000013127220 */ /* 0x000fe20000410000 */
[C---:B------:R-:W-:Y:S01]  /*17b0*/  @!P0 PRMT R15, R10.reuse, 0x7610, R15 ;  /* 0x000076100a0f8816 */ /* 0x040fe2000000000f */
[----:B------:R-:W-:Y:S01]  /*17c0*/  HADD2.F32 R11, -RZ, R11.H1_H1 ;  /* 0x3000000bff0b7230 */ /* 0x000fe20000004100 */
[----:B------:R-:W-:-:S03]  /*17d0*/  @!P0 PRMT R16, R10, 0x7632, R16 ;  /* 0x000076320a108816 */ /* 0x000fc60000000010 */
[--C-:B------:R-:W-:Y:S02]  /*17e0*/  HADD2.F32 R19, -RZ, R15.reuse.H1_H1 ;  /* 0x3000000fff137230 */ /* 0x100fe40000004100 */
[CC--:B------:R-:W-:Y:S01]  /*17f0*/  FMUL.FTZ R10, R17.reuse, R13.reuse ;  /* 0x0000000d110a7220 */ /* 0x0c0fe20000410000 */
[----:B------:R-:W-:Y:S02]  /*1800*/  HADD2.F32 R15, -RZ, R15.H0_H0 ;  /* 0x2000000fff0f7230 */ /* 0x000fe40000004100 */
[----:B------:R-:W-:Y:S01]  /*1810*/  FFMA.FTZ R4, R17, R18, R4 ;  /* 0x0000001211047223 */ /* 0x000fe20000010004 */
[----:B------:R-:W-:Y:S01]  /*1820*/  FADD.FTZ R19, -R14, R19 ;  /* 0x000000130e137221 */ /* 0x000fe20000010100 */
[----:B------:R-:W-:Y:S01]  /*1830*/  FADD.FTZ R7, R10, R7 ;  /* 0x000000070a077221 */ /* 0x000fe20000010000 */
[----:B------:R-:W-:Y:S01]  /*1840*/  FFMA.FTZ R18, R18, R10, R3 ;  /* 0x0000000a12127223 */ /* 0x000fe20000010003 */
[----:B------:R-:W-:Y:S02]  /*1850*/  HADD2.F32 R3, -RZ, R16.H0_H0 ;  /* 0x20000010ff037230 */ /* 0x000fe40000004100 */
[----:B------:R-:W-:Y:S01]  /*1860*/  FADD.FTZ R11, -R14, R11 ;  /* 0x0000000b0e0b7221 */ /* 0x000fe20000010100 */
[----:B------:R-:W-:Y:S01]  /*1870*/  FMUL.FTZ R10, R15, R12 ;  /* 0x0000000c0f0a7220 */ /* 0x000fe20000410000 */
[-C--:B------:R-:W-:Y:S01]  /*1880*/  FMUL.FTZ R19, R19, R0.reuse ;  /* 0x0000000013137220 */ /* 0x080fe20000410000 */
[----:B------:R-:W-:Y:S01]  /*1890*/  FADD.FTZ R9, R9, R17 ;  /* 0x0000001109097221 */ /* 0x000fe20000010000 */
[----:B------:R-:W-:Y:S01]  /*18a0*/  FMUL.FTZ R11, R11, R0 ;  /* 0x000000000b0b7220 */ /* 0x000fe20000410000 */
[----:B------:R-:W-:Y:S01]  /*18b0*/  FADD.FTZ R7, R7, R10 ;  /* 0x0000000a07077221 */ /* 0x000fe20000010000 */
[----:B------:R-:W-:Y:S01]  /*18c0*/  FMUL.FTZ R16, R3, R13 ;  /* 0x0000000d03107220 */ /* 0x000fe20000410000 */
[----:B------:R-:W-:Y:S01]  /*18d0*/  FFMA.FTZ R10, R19, R10, R18 ;  /* 0x0000000a130a7223 */ /* 0x000fe20000010012 */
[----:B------:R-:W-:Y:S01]  /*18e0*/  FADD.FTZ R9, R9, R3 ;  /* 0x0000000309097221 */ /* 0x000fe20000010000 */
[----:B------:R-:W-:Y:S01]  /*18f0*/  FFMA.FTZ R4, R3, R11, R4 ;  /* 0x0000000b03047223 */ /* 0x000fe20000010004 */
[----:B------:R-:W-:Y:S01]  /*1900*/  FADD.FTZ R8, R8, R15 ;  /* 0x0000000f08087221 */ /* 0x000fe20000010000 */
[----:B------:R-:W-:Y:S01]  /*1910*/  FFMA.FTZ R6, R15, R19, R6 ;  /* 0x000000130f067223 */ /* 0x000fe20000010006 */
[----:B------:R-:W-:Y:S01]  /*1920*/  FADD.FTZ R7, R16, R7 ;  /* 0x0000000710077221 */ /* 0x000fe20000010000 */
[----:B------:R-:W-:-:S07]  /*1930*/  FFMA.FTZ R3, R11, R16, R10 ;  /* 0x000000100b037223 */ /* 0x000fce000001000a */
.L_x_3407:
[----:B------:R-:W-:Y:S05]  /*1940*/  BRA.U UP0, `(.L_x_3403) ;  /* 0x0000000d00e47547 */ /* 0x000fea000b800000 */
[----:B------:R-:W0:Y:S01]  /*1950*/  LDCU.64 UR6, c[0x0][0x3f8] ;  /* 0x00007f00ff0677ac */ /* 0x000e220008000a00 */
[----:B-----5:R-:W-:Y:S01]  /*1960*/  MOV R10, R22 ;  /* 0x00000016000a7202 */ /* 0x020fe20000000f00 */
[----:B------:R-:W-:Y:S01]  /*1970*/  BSSY.RECONVERGENT B0, `(.L_x_3408) ;  /* 0x0000019000007945 */ /* 0x000fe20003800200 */
[----:B------:R-:W-:Y:S01]  /*1980*/  MOV R11, R5 ;  /* 0x00000005000b7202 */ /* 0x000fe20000000f00 */
[----:B------:R-:W-:Y:S01]  /*1990*/  USHF.R.S32.HI UR5, URZ, 0x1f, UR4 ;  /* 0x0000001fff057899 */ /* 0x000fe20008011404 */
[----:B------:R-:W-:Y:S02]  /*19a0*/  PRMT R5, RZ, 0x5410, RZ ;  /* 0x00005410ff057816 */ /* 0x000fe400000000ff */
[----:B0-----:R-:W-:Y:S01]  /*19b0*/  ISETP.GE.U32.AND P0, PT, R20, UR6, PT ;  /* 0x0000000614007c0c */ /* 0x001fe2000bf06070 */
[----:B------:R-:W-:Y:S02]  /*19c0*/  UIMAD UR5, UR5, UR6, URZ ;  /* 0x00000006050572a4 */ /* 0x000fe4000f8e02ff */
[----:B------:R-:W-:-:S02]  /*19d0*/  MOV R15, UR6 ;  /* 0x00000006000f7c02 */ /* 0x000fc40008000f00 */
[----:B------:R-:W-:Y:S01]  /*19e0*/  ISETP.GE.AND.EX P0, PT, R21, UR7, PT, P0 ;  /* 0x0000000715007c0c */ /* 0x000fe2000bf06300 */
[----:B------:R-:W-:Y:S02]  /*19f0*/  UIMAD UR5, UR4, UR7, UR5 ;  /* 0x00000007040572a4 */ /* 0x000fe4000f8e0205 */
[----:B------:R-:W-:Y:S01]  /*1a00*/  IMAD.WIDE.U32 R10, R15, UR4, R10 ;  /* 0x000000040f0a7c25 */ /* 0x000fe2000f8e000a */
[----:B------:R-:W-:-:S09]  /*1a10*/  PRMT R15, RZ, 0x5410, RZ ;  /* 0x00005410ff0f7816 */ /* 0x000fd200000000ff */
[----:B------:R-:W-:Y:S05]  /*1a20*/  @P0 BRA `(.L_x_3409) ;  /* 0x0000000000340947 */ /* 0x000fea0003800000 */
[----:B------:R-:W0:Y:S01]  /*1a30*/  LDCU.64 UR6, c[0x0][0x3a0] ;  /* 0x00007400ff0677ac */ /* 0x000e220008000a00 */
[----:B------:R-:W-:Y:S02]  /*1a40*/  IADD3 R5, PT, PT, R11, UR5, RZ ;  /* 0x000000050b057c10 */ /* 0x000fe4000fffe0ff */
        /* <DEDUP_REMOVED lines=9> */
[----:B--2---:R-:W-:Y:S02]  /*1ae0*/  PRMT R5, R10, 0x5432, R10 ;  /* 0x000054320a057816 */ /* 0x004fe4000000000a */
[----:B---3--:R-:W-:-:S07]  /*1af0*/  PRMT R15, R16, 0x5432, R16 ;  /* 0x00005432100f7816 */ /* 0x008fce0000000010 */
.L_x_3409:
[----:B------:R-:W-:Y:S05]  /*1b00*/  BSYNC.RECONVERGENT B0 ;  /* 0x0000000000007941 */ /* 0x000fea0003800200 */
.L_x_3408:
[--C-:B------:R-:W-:Y:S02]  /*1b10*/  HADD2.F32 R11, -RZ, R5.reuse.H1_H1 ;  /* 0x30000005ff0b7230 */ /* 0x100fe40000004100 */
[----:B------:R-:W-:Y:S02]  /*1b20*/  HADD2.F32 R5, -RZ, R5.H0_H0 ;  /* 0x20000005ff057230 */ /* 0x000fe40000004100 */
[--C-:B------:R-:W-:Y:S02]  /*1b30*/  HADD2.F32 R17, -RZ, R15.reuse.H1_H1 ;  /* 0x3000000fff117230 */ /* 0x100fe40000004100 */
[C---:B------:R-:W-:Y:S01]  /*1b40*/  FADD.FTZ R11, -R14.reuse, R11 ;  /* 0x0000000b0e0b7221 */ /* 0x040fe20000010100 */
[----:B------:R-:W-:Y:S02]  /*1b50*/  HADD2.F32 R15, -RZ, R15.H0_H0 ;  /* 0x2000000fff0f7230 */ /* 0x000fe40000004100 */
[----:B------:R-:W-:Y:S01]  /*1b60*/  FADD.FTZ R5, -R14, R5 ;  /* 0x000000050e057221 */ /* 0x000fe20000010100 */
[----:B------:R-:W-:Y:S01]  /*1b70*/  FMUL.FTZ R10, R11, R0 ;  /* 0x000000000b0a7220 */ /* 0x000fe20000410000 */
[----:B------:R-:W-:-:S02]  /*1b80*/  FMUL.FTZ R12, R17, R12 ;  /* 0x0000000c110c7220 */ /* 0x000fc40000410000 */
        /* <DEDUP_REMOVED lines=11> */
.L_x_3404:
        /* <DEDUP_REMOVED lines=22> */
[----:B0-----:R-:W-:-:S04]  /*1da0*/  @!P0 IADD3 R6, P1, PT, R17, R6, RZ ;  /* 0x0000000611068210 */ /* 0x001fc80007f3e0ff */
[----:B------:R-:W-:-:S05]  /*1db0*/  @!P0 IADD3.X R7, PT, PT, R8, R7, RZ, P1, !PT ;  /* 0x0000000708078210 */ /* 0x000fca0000ffe4ff */
[----:B------:R-:W2:Y:S01]  /*1dc0*/  @!P0 LDG.E R6, desc[UR14][R6.64] ;  /* 0x0000000e06068981 */ /* 0x000ea2000c1e1900 */
[----:B-1----:R-:W-:-:S04]  /*1dd0*/  @!P0 IADD3 R16, P1, PT, R17, R18, RZ ;  /* 0x0000001211108210 */ /* 0x002fc80007f3e0ff */
[----:B------:R-:W-:-:S05]  /*1de0*/  @!P0 IADD3.X R17, PT, PT, R8, R19, RZ, P1, !PT ;  /* 0x0000001308118210 */ /* 0x000fca0000ffe4ff */
[----:B------:R-:W3:Y:S01]  /*1df0*/  @!P0 LDG.E R3, desc[UR14][R16.64] ;  /* 0x0000000e10038981 */ /* 0x000ee2000c1e1900 */
[----:B------:R-:W-:Y:S01]  /*1e00*/  PRMT R4, RZ, 0x5410, RZ ;  /* 0x00005410ff047816 */ /* 0x000fe200000000ff */
[----:B------:R-:W-:Y:S01]  /*1e10*/  UIADD3 UR6, UPT, UPT, UR4, 0x1, URZ ;  /* 0x0000000104067890 */ /* 0x000fe2000fffe0ff */
[----:B------:R-:W-:Y:S02]  /*1e20*/  PRMT R8, RZ, 0x5410, RZ ;  /* 0x00005410ff087816 */ /* 0x000fe400000000ff */
[----:B--2---:R-:W-:-:S04]  /*1e30*/  @!P0 PRMT R4, R4, 0x5410, R6 ;  /* 0x0000541004048816 */ /* 0x004fc80000000006 */
[----:B------:R-:W-:-:S05]  /*1e40*/  @!P0 PRMT R4, R6, 0x7632, R4 ;  /* 0x0000763206048816 */ /* 0x000fca0000000004 */
[--C-:B------:R-:W-:Y:S01]  /*1e50*/  HADD2.F32 R9, -RZ, R4.reuse.H1_H1 ;  /* 0x30000004ff097230 */ /* 0x100fe20000004100 */
[----:B---3--:R-:W-:Y:S01]  /*1e60*/  @!P0 PRMT R8, R8, 0x5410, R3 ;  /* 0x0000541008088816 */ /* 0x008fe20000000003 */
[----:B------:R-:W-:-:S03]  /*1e70*/  HADD2.F32 R15, -RZ, R4.H0_H0 ;  /* 0x20000004ff0f7230 */ /* 0x000fc60000004100 */
[C---:B------:R-:W-:Y:S01]  /*1e80*/  FADD.FTZ R9, -R14.reuse, R9 ;  /* 0x000000090e097221 */ /* 0x040fe20000010100 */
[----:B------:R-:W-:Y:S01]  /*1e90*/  @!P0 PRMT R8, R3, 0x7632, R8 ;  /* 0x0000763203088816 */ /* 0x000fe20000000008 */
[----:B------:R-:W-:Y:S02]  /*1ea0*/  FADD.FTZ R15, -R14, R15 ;  /* 0x0000000f0e0f7221 */ /* 0x000fe40000010100 */
[-C--:B------:R-:W-:Y:S02]  /*1eb0*/  FMUL.FTZ R9, R9, R0.reuse ;  /* 0x0000000009097220 */ /* 0x080fe40000410000 */
[----:B------:R-:W-:Y:S01]  /*1ec0*/  FMUL.FTZ R4, R15, R0 ;  /* 0x000000000f047220 */ /* 0x000fe20000410000 */
[--C-:B------:R-:W-:Y:S02]  /*1ed0*/  HADD2.F32 R3, -RZ, R8.reuse.H1_H1 ;  /* 0x30000008ff037230 */ /* 0x100fe40000004100 */
[----:B-----5:R-:W-:Y:S01]  /*1ee0*/  FFMA.FTZ R7, R9, R12, R10 ;  /* 0x0000000c09077223 */ /* 0x020fe2000001000a */
[----:B------:R-:W-:-:S02]  /*1ef0*/  HADD2.F32 R8, -RZ, R8.H0_H0 ;  /* 0x20000008ff087230 */ /* 0x000fc40000004100 */
[----:B------:R-:W-:Y:S01]  /*1f00*/  FFMA.FTZ R6, R4, R13, R11 ;  /* 0x0000000d04067223 */ /* 0x000fe2000001000b */
[----:B------:R-:W-:-:S03]  /*1f10*/  FMUL.FTZ R15, R7, -1.4426950216293334961 ;  /* 0xbfb8aa3b070f7820 */ /* 0x000fc60000410000 */
[----:B------:R-:W-:-:S03]  /*1f20*/  FMUL.FTZ R17, R6, -1.4426950216293334961 ;  /* 0xbfb8aa3b06117820 */ /* 0x000fc60000410000 */
        /* <DEDUP_REMOVED lines=15> */
[----:B------:R-:W-:Y:S02]  /*2020*/  FADD.FTZ R8, RZ, R20 ;  /* 0x00000014ff087221 */ /* 0x000fe40000010000 */
[----:B------:R-:W-:Y:S01]  /*2030*/  FFMA.FTZ R3, R9, R6, RZ ;  /* 0x0000000609037223 */ /* 0x000fe200000100ff */
[----:B------:R-:W-:Y:S01]  /*2040*/  FADD.FTZ R6, RZ, R6 ;  /* 0x00000006ff067221 */ /* 0x000fe20000010000 */
[----:B------:R-:W-:-:S04]  /*2050*/  FMUL.FTZ R7, R15, R13 ;  /* 0x0000000d0f077220 */ /* 0x000fc80000410000 */
[C---:B------:R-:W-:Y:S01]  /*2060*/  FFMA.FTZ R3, R4.reuse, R7, R3 ;  /* 0x0000000704037223 */ /* 0x040fe20000010003 */
[----:B------:R-:W-:Y:S01]  /*2070*/  FADD.FTZ R7, R7, R6 ;  /* 0x0000000607077221 */ /* 0x000fe20000010000 */
[----:B------:R-:W-:Y:S01]  /*2080*/  FFMA.FTZ R6, R9, R20, RZ ;  /* 0x0000001409067223 */ /* 0x000fe200000100ff */
[----:B------:R-:W-:Y:S01]  /*2090*/  FFMA.FTZ R4, R4, R15, RZ ;  /* 0x0000000f04047223 */ /* 0x000fe200000100ff */
[----:B------:R-:W-:-:S07]  /*20a0*/  FADD.FTZ R9, RZ, R15 ;  /* 0x0000000fff097221 */ /* 0x000fce0000010000 */
.L_x_3410:
[----:B------:R-:W-:Y:S05]  /*20b0*/  BRA.U !UP0, `(.L_x_3403) ;  /* 0x0000000908087547 */ /* 0x000fea000b800000 */
[----:B------:R-:W-:-:S12]  /*20c0*/  UIADD3 UR4, UPT, UPT, UR6, -UR8, URZ ;  /* 0x8000000806047290 */ /* 0x000fd8000fffe0ff */
.L_x_3411:
[----:B------:R-:W0:Y:S01]  /*20d0*/  @!P0 LDC.64 R16, c[0x0][0x3f8] ;  /* 0x0000fe00ff108b82 */ /* 0x000e220000000a00 */
[----:B------:R-:W-:Y:S01]  /*20e0*/  IMAD.U32 R15, RZ, RZ, UR6 ;  /* 0x00000006ff0f7e24 */ /* 0x000fe2000f8e00ff */
[----:B------:R-:W-:Y:S02]  /*20f0*/  @!P0 MOV R20, R22 ;  /* 0x0000001600148202 */ /* 0x000fe40000000f00 */
[----:B------:R-:W-:Y:S02]  /*2100*/  @!P0 MOV R21, R5 ;  /* 0x0000000500158202 */ /* 0x000fe40000000f00 */
[----:B------:R-:W-:Y:S02]  /*2110*/  @!P0 SHF.R.S32.HI R15, RZ, 0x1f, R15 ;  /* 0x0000001fff0f8819 */ /* 0x000fe4000001140f */
[----:B------:R-:W1:Y:S03]  /*2120*/  @!P0 LDC.64 R18, c[0x0][0x3a0] ;  /* 0x0000e800ff128b82 */ /* 0x000e660000000a00 */
[----:B0-----:R-:W-:-:S02]  /*2130*/  @!P0 IMAD R24, R15, R16, RZ ;  /* 0x000000100f188224 */ /* 0x001fc400078e02ff */
[----:B------:R-:W-:-:S04]  /*2140*/  @!P0 IMAD.WIDE.U32 R20, R16, UR6, R20 ;  /* 0x0000000610148c25 */ /* 0x000fc8000f8e0014 */
[----:B------:R-:W-:Y:S01]  /*2150*/  @!P0 IMAD R15, R17, UR6, R24 ;  /* 0x00000006110f8c24 */ /* 0x000fe2000f8e0218 */
[C---:B------:R-:W-:Y:S01]  /*2160*/  @!P0 SHF.L.U32 R25, R20.reuse, 0x1, RZ ;  /* 0x0000000114198819 */ /* 0x040fe200000006ff */
[----:B------:R-:W0:Y:S03]  /*2170*/  @!P0 LDC.64 R16, c[0x0][0x398] ;  /* 0x0000e600ff108b82 */ /* 0x000e260000000a00 */
[----:B------:R-:W-:Y:S02]  /*2180*/  @!P0 IADD3 R15, PT, PT, R21, R15, RZ ;  /* 0x0000000f150f8210 */ /* 0x000fe40007ffe0ff */
[----:B-1----:R-:W-:Y:S02]  /*2190*/  @!P0 IADD3 R18, P1, PT, R25, R18, RZ ;  /* 0x0000001219128210 */ /* 0x002fe40007f3e0ff */
[----:B------:R-:W-:-:S04]  /*21a0*/  @!P0 SHF.L.U64.HI R24, R20, 0x1, R15 ;  /* 0x0000000114188819 */ /* 0x000fc8000001020f */
[----:B------:R-:W-:-:S05]  /*21b0*/  @!P0 IADD3.X R19, PT, PT, R24, R19, RZ, P1, !PT ;  /* 0x0000001318138210 */ /* 0x000fca0000ffe4ff */
[----:B------:R1:W2:Y:S01]  /*21c0*/  @!P0 LDG.E R15, desc[UR14][R18.64] ;  /* 0x0000000e120f8981 */ /* 0x0002a2000c1e1900 */
[----:B------:R-:W-:Y:S02]  /*21d0*/  MOV R20, UR6 ;  /* 0x0000000600147c02 */ /* 0x000fe40008000f00 */
[----:B0-----:R-:W-:-:S03]  /*21e0*/  @!P0 IADD3 R16, P1, PT, R25, R16, RZ ;  /* 0x0000001019108210 */ /* 0x001fc60007f3e0ff */
[----:B------:R-:W-:Y:S01]  /*21f0*/  @!P0 VIADD R25, R20, 0x1 ;  /* 0x0000000114198836 */ /* 0x000fe20000000000 */
[----:B-1----:R-:W0:Y:S01]  /*2200*/  @!P0 LDC.64 R18, c[0x0][0x3f8] ;  /* 0x0000fe00ff128b82 */ /* 0x002e220000000a00 */
[----:B------:R-:W-:-:S03]  /*2210*/  @!P0 IADD3.X R17, PT, PT, R24, R17, RZ, P1, !PT ;  /* 0x0000001118118210 */ /* 0x000fc60000ffe4ff */
[----:B------:R-:W-:Y:S02]  /*2220*/  @!P0 SHF.R.S32.HI R27, RZ, 0x1f, R25 ;  /* 0x0000001fff1b8819 */ /* 0x000fe40000011419 */
[----:B------:R1:W3:Y:S02]  /*2230*/  @!P0 LDG.E R24, desc[UR14][R16.64] ;  /* 0x0000000e10188981 */ /* 0x0002e4000c1e1900 */
[----:B------:R-:W4:Y:S01]  /*2240*/  @!P0 LDC.64 R20, c[0x0][0x3a0] ;  /* 0x0000e800ff148b82 */ /* 0x000f220000000a00 */
[----:B-1----:R-:W-:Y:S02]  /*2250*/  @!P0 MOV R16, R22 ;  /* 0x0000001600108202 */ /* 0x002fe40000000f00 */
        /* <DEDUP_REMOVED lines=8> */
[----:B----4-:R-:W-:-:S04]  /*22e0*/  @!P0 IADD3 R20, P1, PT, R19, R20, RZ ;  /* 0x0000001413148210 */ /* 0x010fc80007f3e0ff */
[----:B------:R-:W-:-:S05]  /*22f0*/  @!P0 IADD3.X R21, PT, PT, R18, R21, RZ, P1, !PT ;  /* 0x0000001512158210 */ /* 0x000fca0000ffe4ff */
[----:B------:R-:W4:Y:S01]  /*2300*/  @!P0 LDG.E R20, desc[UR14][R20.64] ;  /* 0x0000000e14148981 */ /* 0x000f22000c1e1900 */
[----:B0-----:R-:W-:-:S05]  /*2310*/  @!P0 IADD3 R16, P1, PT, R19, R16, RZ ;  /* 0x0000001013108210 */ /* 0x001fca0007f3e0ff */
[----:B------:R-:W-:-:S05]  /*2320*/  @!P0 IMAD.X R17, R18, 0x1, R17, P1 ;  /* 0x0000000112118824 */ /* 0x000fca00008e0611 */
[----:B------:R0:W4:Y:S02]  /*2330*/  @!P0 LDG.E R16, desc[UR14][R16.64] ;  /* 0x0000000e10108981 */ /* 0x000124000c1e1900 */
[----:B0-----:R-:W-:Y:S02]  /*2340*/  PRMT R17, RZ, 0x7610, R17 ;  /* 0x00007610ff117816 */ /* 0x001fe40000000011 */
[----:B------:R-:W-:Y:S01]  /*2350*/  PRMT R26, RZ, 0x5410, RZ ;  /* 0x00005410ff1a7816 */ /* 0x000fe200000000ff */
[----:B------:R-:W-:-:S04]  /*2360*/  UIADD3 UR4, UPT, UPT, UR4, 0x2, URZ ;  /* 0x0000000204047890 */ /* 0x000fc8000fffe0ff */
[----:B------:R-:W-:Y:S02]  /*2370*/  UISETP.NE.AND UP0, UPT, UR4, URZ, UPT ;  /* 0x000000ff0400728c */ /* 0x000fe4000bf05270 */
[----:B------:R-:W-:Y:S01]  /*2380*/  UIADD3 UR6, UPT, UPT, UR6, 0x2, URZ ;  /* 0x0000000206067890 */ /* 0x000fe2000fffe0ff */
[C---:B--2---:R-:W-:Y:S02]  /*2390*/  @!P0 PRMT R17, R15.reuse, 0x7632, R17 ;  /* 0x000076320f118816 */ /* 0x044fe40000000011 */
[----:B------:R-:W-:-:S03]  /*23a0*/  PRMT R15, R15, 0x5410, RZ ;  /* 0x000054100f0f7816 */ /* 0x000fc600000000ff */
[----:B------:R-:W-:Y:S01]  /*23b0*/  HADD2.F32 R19, -RZ, R17.H0_H0 ;  /* 0x20000011ff137230 */ /* 0x000fe20000004100 */
[----:B------:R-:W-:-:S04]  /*23c0*/  @!P0 PRMT R15, R15, 0x5410, R15 ;  /* 0x000054100f0f8816 */ /* 0x000fc8000000000f */
[----:B------:R-:W-:Y:S01]  /*23d0*/  FADD.FTZ R19, -R14, R19 ;  /* 0x000000130e137221 */ /* 0x000fe20000010100 */
[----:B------:R-:W-:-:S03]  /*23e0*/  HADD2.F32 R15, -RZ, R15.H1_H1 ;  /* 0x3000000fff0f7230 */ /* 0x000fc60000004100 */
[-C--:B------:R-:W-:Y:S02]  /*23f0*/  FMUL.FTZ R18, R19, R0.reuse ;  /* 0x0000000013127220 */ /* 0x080fe40000410000 */
[----:B------:R-:W-:Y:S02]  /*2400*/  FADD.FTZ R15, -R14, R15 ;  /* 0x0000000f0e0f7221 */ /* 0x000fe40000010100 */
[----:B-----5:R-:W-:Y:S02]  /*2410*/  FFMA.FTZ R21, R18, R13, R11 ;  /* 0x0000000d12157223 */ /* 0x020fe4000001000b */
[----:B------:R-:W-:Y:S02]  /*2420*/  FMUL.FTZ R15, R15, R0 ;  /* 0x000000000f0f7220 */ /* 0x000fe40000410000 */
[----:B------:R-:W-:Y:S02]  /*2430*/  FMUL.FTZ R28, R21, -1.4426950216293334961 ;  /* 0xbfb8aa3b151c7820 */ /* 0x000fe40000410000 */
[----:B------:R-:W-:-:S04]  /*2440*/  FFMA.FTZ R19, R15, R12, R10 ;  /* 0x0000000c0f137223 */ /* 0x000fc8000001000a */
[----:B------:R-:W0:Y:S01]  /*2450*/  MUFU.EX2 R28, R28 ;  /* 0x0000001c001c7308 */ /* 0x000e220000000800 */
[----:B------:R-:W-:-:S07]  /*2460*/  FMUL.FTZ R27, R19, -1.4426950216293334961 ;  /* 0xbfb8aa3b131b7820 */ /* 0x000fce0000410000 */
[----:B------:R-:W1:Y:S01]  /*2470*/  MUFU.EX2 R27, R27 ;  /* 0x0000001b001b7308 */ /* 0x000e620000000800 */
[----:B0-----:R-:W-:-:S07]  /*2480*/  FADD.FTZ R25, R28, 1 ;  /* 0x3f8000001c197421 */ /* 0x001fce0000010000 */
[----:B------:R-:W0:Y:S01]  /*2490*/  MUFU.RCP R25, R25 ;  /* 0x0000001900197308 */ /* 0x000e220000001000 */
[----:B-1----:R-:W-:-:S07]  /*24a0*/  FADD.FTZ R17, R27, 1 ;  /* 0x3f8000001b117421 */ /* 0x002fce0000010000 */
[----:B------:R-:W1:Y:S01]  /*24b0*/  MUFU.RCP R17, R17 ;  /* 0x0000001100117308 */ /* 0x000e620000001000 */
[----:B---3--:R-:W-:-:S04]  /*24c0*/  @!P0 PRMT R26, R24, 0x7610, R26 ;  /* 0x00007610181a8816 */ /* 0x008fc8000000001a */
[----:B------:R-:W-:Y:S01]  /*24d0*/  @!P0 PRMT R26, R26, 0x7610, R24 ;  /* 0x000076101a1a8816 */ /* 0x000fe20000000018 */
[----:B0-----:R-:W-:-:S04]  /*24e0*/  FADD.FTZ R24, -R25, 1 ;  /* 0x3f80000019187421 */ /* 0x001fc80000010100 */
[----:B------:R-:W-:Y:S01]  /*24f0*/  FFMA.FTZ R21, R21, R24, 1 ;  /* 0x3f80000015157423 */ /* 0x000fe20000010018 */
[--C-:B------:R-:W-:Y:S02]  /*2500*/  HADD2.F32 R24, -RZ, R26.reuse.H1_H1 ;  /* 0x3000001aff187230 */ /* 0x100fe40000004100 */
[----:B------:R-:W-:Y:S02]  /*2510*/  HADD2.F32 R26, -RZ, R26.H0_H0 ;  /* 0x2000001aff1a7230 */ /* 0x000fe40000004100 */
[----:B-1----:R-:W-:-:S04]  /*2520*/  FADD.FTZ R28, -R17, 1 ;  /* 0x3f800000111c7421 */ /* 0x002fc80000010100 */
[----:B------:R-:W-:Y:S01]  /*2530*/  FFMA.FTZ R28, R19, R28, 1 ;  /* 0x3f800000131c7423 */ /* 0x000fe2000001001c */
[----:B------:R-:W-:Y:S01]  /*2540*/  FMUL.FTZ R19, R26, R17 ;  /* 0x000000111a137220 */ /* 0x000fe20000410000 */
[----:B------:R-:W-:Y:S01]  /*2550*/  PRMT R17, RZ, 0x7610, R17 ;  /* 0x00007610ff117816 */ /* 0x000fe20000000011 */
[----:B------:R-:W-:Y:S01]  /*2560*/  FMUL.FTZ R24, R24, R25 ;  /* 0x0000001918187220 */ /* 0x000fe20000410000 */
[----:B------:R-:W-:Y:S02]  /*2570*/  PRMT R25, RZ, 0x7610, R25 ;  /* 0x00007610ff197816 */ /* 0x000fe40000000019 */
[C---:B----4-:R-:W-:Y:S02]  /*2580*/  @!P0 PRMT R17, R20.reuse, 0x7632, R17 ;  /* 0x0000763214118816 */ /* 0x050fe40000000011 */
[----:B------:R-:W-:Y:S01]  /*2590*/  @!P0 PRMT R25, R20, 0x7610, R25 ;  /* 0x0000761014198816 */ /* 0x000fe20000000019 */
[----:B------:R-:W-:Y:S02]  /*25a0*/  FMUL.FTZ R19, R19, R28 ;  /* 0x0000001c13137220 */ /* 0x000fe40000410000 */
[----:B------:R-:W-:-:S02]  /*25b0*/  HADD2.F32 R17, -RZ, R17.H0_H0 ;  /* 0x20000011ff117230 */ /* 0x000fc40000004100 */
[----:B------:R-:W-:Y:S02]  /*25c0*/  HADD2.F32 R25, -RZ, R25.H0_H0 ;  /* 0x20000019ff197230 */ /* 0x000fe40000004100 */
[----:B------:R-:W-:Y:S01]  /*25d0*/  FMUL.FTZ R26, R19, R12 ;  /* 0x0000000c131a7220 */ /* 0x000fe20000410000 */
[C---:B------:R-:W-:Y:S02]  /*25e0*/  FADD.FTZ R27, -R14.reuse, R17 ;  /* 0x000000110e1b7221 */ /* 0x040fe40000010100 */
[----:B------:R-:W-:Y:S01]  /*25f0*/  FADD.FTZ R25, -R14, R25 ;  /* 0x000000190e197221 */ /* 0x000fe20000010100 */
[----:B------:R-:W-:Y:S01]  /*2600*/  FMUL.FTZ R17, R24, R21 ;  /* 0x0000001518117220 */ /* 0x000fe20000410000 */
[----:B------:R-:W-:Y:S01]  /*2610*/  FMUL.FTZ R20, R27, R0 ;  /* 0x000000001b147220 */ /* 0x000fe20000410000 */
[C---:B------:R-:W-:Y:S01]  /*2620*/  FFMA.FTZ R6, R15.reuse, R19, R6 ;  /* 0x000000130f067223 */ /* 0x040fe20000010006 */
[----:B------:R-:W-:Y:S01]  /*2630*/  FFMA.FTZ R21, R15, R26, R3 ;  /* 0x0000001a0f157223 */ /* 0x000fe20000010003 */
[----:B------:R-:W-:Y:S01]  /*2640*/  FMUL.FTZ R15, R25, R0 ;  /* 0x00000000190f7220 */ /* 0x000fe20000410000 */
[----:B------:R-:W-:Y:S01]  /*2650*/  FADD.FTZ R8, R19, R8 ;  /* 0x0000000813087221 */ /* 0x000fe20000010000 */
[----:B------:R-:W-:-:S02]  /*2660*/  FFMA.FTZ R19, R20, R13, R11 ;  /* 0x0000000d14137223 */ /* 0x000fc4000001000b */
[----:B------:R-:W-:Y:S02]  /*2670*/  FFMA.FTZ R24, R15, R12, R10 ;  /* 0x0000000c0f187223 */ /* 0x000fe4000001000a */
[----:B------:R-:W-:Y:S02]  /*2680*/  FMUL.FTZ R29, R19, -1.4426950216293334961 ;  /* 0xbfb8aa3b131d7820 */ /* 0x000fe40000410000 */
[----:B------:R-:W-:-:S04]  /*2690*/  FMUL.FTZ R27, R24, -1.4426950216293334961 ;  /* 0xbfb8aa3b181b7820 */ /* 0x000fc80000410000 */
[----:B------:R-:W0:Y:S08]  /*26a0*/  MUFU.EX2 R29, R29 ;  /* 0x0000001d001d7308 */ /* 0x000e300000000800 */
[----:B------:R-:W1:Y:S01]  /*26b0*/  MUFU.EX2 R27, R27 ;  /* 0x0000001b001b7308 */ /* 0x000e620000000800 */
[----:B------:R-:W-:Y:S01]  /*26c0*/  FADD.FTZ R7, R26, R7 ;  /* 0x000000071a077221 */ /* 0x000fe20000010000 */
[----:B0-----:R-:W-:Y:S01]  /*26d0*/  FADD.FTZ R3, R29, 1 ;  /* 0x3f8000001d037421 */ /* 0x001fe20000010000 */
[----:B------:R-:W-:Y:S01]  /*26e0*/  PRMT R25, RZ, 0x5410, RZ ;  /* 0x00005410ff197816 */ /* 0x000fe200000000ff */
[----:B-1----:R-:W-:-:S04]  /*26f0*/  FADD.FTZ R28, R27, 1 ;  /* 0x3f8000001b1c7421 */ /* 0x002fc80000010000 */
[----:B------:R-:W0:Y:S01]  /*2700*/  MUFU.RCP R3, R3 ;  /* 0x0000000300037308 */ /* 0x000e220000001000 */
[----:B------:R-:W-:-:S07]  /*2710*/  @!P0 PRMT R25, R25, 0x5410, R16 ;  /* 0x0000541019198816 */ /* 0x000fce0000000010 */
[----:B------:R-:W1:Y:S01]  /*2720*/  MUFU.RCP R26, R28 ;  /* 0x0000001c001a7308 */ /* 0x000e620000001000 */
[----:B------:R-:W-:-:S05]  /*2730*/  @!P0 PRMT R25, R16, 0x7632, R25 ;  /* 0x0000763210198816 */ /* 0x000fca0000000019 */
[----:B------:R-:W-:Y:S02]  /*2740*/  HADD2.F32 R27, -RZ, R25.H1_H1 ;  /* 0x30000019ff1b7230 */ /* 0x000fe40000004100 */
[----:B0-----:R-:W-:-:S04]  /*2750*/  FADD.FTZ R16, -R3, 1 ;  /* 0x3f80000003107421 */ /* 0x001fc80000010100 */
[----:B------:R-:W-:Y:S01]  /*2760*/  FFMA.FTZ R19, R19, R16, 1 ;  /* 0x3f80000013137423 */ /* 0x000fe20000010010 */
[----:B-1----:R-:W-:Y:S01]  /*2770*/  FADD.FTZ R29, -R26, 1 ;  /* 0x3f8000001a1d7421 */ /* 0x002fe20000010100 */
[----:B------:R-:W-:Y:S01]  /*2780*/  FMUL.FTZ R27, R27, R26 ;  /* 0x0000001a1b1b7220 */ /* 0x000fe20000410000 */
[----:B------:R-:W-:Y:S02]  /*2790*/  HADD2.F32 R16, -RZ, R25.H0_H0 ;  /* 0x20000019ff107230 */ /* 0x000fe40000004100 */
[----:B------:R-:W-:Y:S01]  /*27a0*/  FFMA.FTZ R24, R24, R29, 1 ;  /* 0x3f80000018187423 */ /* 0x000fe2000001001d */
[----:B------:R-:W-:Y:S01]  /*27b0*/  FFMA.FTZ R25, R18, R17, R4 ;  /* 0x0000001112197223 */ /* 0x000fe20000010004 */
[----:B------:R-:W-:Y:S02]  /*27c0*/  FMUL.FTZ R4, R17, R13 ;  /* 0x0000000d11047220 */ /* 0x000fe40000410000 */
[----:B------:R-:W-:Y:S01]  /*27d0*/  FMUL.FTZ R27, R27, R24 ;  /* 0x000000181b1b7220 */ /* 0x000fe20000410000 */
[----:B------:R-:W-:Y:S01]  /*27e0*/  FMUL.FTZ R16, R16, R3 ;  /* 0x0000000310107220 */ /* 0x000fe20000410000 */
[----:B------:R-:W-:Y:S01]  /*27f0*/  FFMA.FTZ R24, R18, R4, R21 ;  /* 0x0000000412187223 */ /* 0x000fe20000010015 */
[----:B------:R-:W-:Y:S01]  /*2800*/  FADD.FTZ R7, R4, R7 ;  /* 0x0000000704077221 */ /* 0x000fe20000010000 */
[----:B------:R-:W-:Y:S01]  /*2810*/  FMUL.FTZ R18, R27, R12 ;  /* 0x0000000c1b127220 */ /* 0x000fe20000410000 */
[----:B------:R-:W-:-:S03]  /*2820*/  FMUL.FTZ R16, R16, R19 ;  /* 0x0000001310107220 */ /* 0x000fc60000410000 */
[----:B------:R-:W-:Y:S01]  /*2830*/  FFMA.FTZ R3, R15, R18, R24 ;  /* 0x000000120f037223 */ /* 0x000fe20000010018 */
        /* <DEDUP_REMOVED lines=9> */
[----:B------:R-:W-:Y:S06]  /*28d0*/  BRA.U UP0, `(.L_x_3411) ;  /* 0xfffffff500fc7547 */ /* 0x000fec000b83ffff */
.L_x_3403:
        /* <DEDUP_REMOVED lines=54> */
[----:B------:R-:W-:Y:S01]  /*2c40*/  IADD3 R13, PT, PT, R13, R22, RZ ;  /* 0x000000160d0d7210 */ /* 0x000fe20007ffe0ff */
[----:B------:R-:W-:Y:S02]  /*2c50*/  IMAD R17, R17, -0x1c, R16 ;  /* 0xffffffe411117824 */ /* 0x000fe400078e0210 */
[----:B-1----:R-:W-:Y:S01]  /*2c60*/  @!P1 FADD.FTZ R20, R20, R19 ;  /* 0x0000001314149221 */ /* 0x002fe20000010000 */
[----:B--2---:R-:W-:Y:S01]  /*2c70*/  @!P2 FADD.FTZ R7, R7, R18 ;  /* 0x000000120707a221 */ /* 0x004fe20000010000 */
[----:B------:R-:W-:Y:S02]  /*2c80*/  MOV R18, 0xc ;  /* 0x0000000c00127802 */ /* 0x000fe40000000f00 */
[----:B---3--:R-:W-:-:S03]  /*2c90*/  @!P2 FADD.FTZ R15, R15, R20 ;  /* 0x000000140f0fa221 */ /* 0x008fc60000010000 */
[----:B------:R-:W-:Y:S02]  /*2ca0*/  IMAD R16, R17, R18, UR7 ;  /* 0x0000000711107e24 */ /* 0x000fe4000f8e0212 */
[----:B----4-:R-:W-:Y:S01]  /*2cb0*/  @!P3 FADD.FTZ R12, R12, R7 ;  /* 0x000000070c0cb221 */ /* 0x010fe20000010000 */
[----:B------:R-:W-:Y:S02]  /*2cc0*/  IMAD.MOV.U32 R7, RZ, RZ, 0xfffffff ;  /* 0x0fffffffff077424 */ /* 0x000fe400078e00ff */
[----:B------:R0:W-:Y:S01]  /*2cd0*/  STS [R16+0xc0], R13 ;  /* 0x0000c00d10007388 */ /* 0x0001e20000000800 */
[----:B------:R-:W-:Y:S02]  /*2ce0*/  @!P3 FADD.FTZ R14, R14, R15 ;  /* 0x0000000f0e0eb221 */ /* 0x000fe40000010000 */
[----:B------:R-:W-:Y:S01]  /*2cf0*/  R2UR UR7, R7 ;  /* 0x00000000070772ca */ /* 0x000fe200000e0000 */
[----:B-----5:R-:W-:Y:S01]  /*2d00*/  @!P0 FADD.FTZ R5, R5, R12 ;  /* 0x0000000c05058221 */ /* 0x020fe20000010000 */
[----:B------:R-:W-:-:S04]  /*2d10*/  @!P0 FADD.FTZ R3, R3, R14 ;  /* 0x0000000e03038221 */ /* 0x000fc80000010000 */
        /* <DEDUP_REMOVED lines=84> */
.L_x_3427:
        /* <DEDUP_REMOVED lines=30> */
[----:B------:R-:W-:Y:S02]  /*3440*/  @!P0 FADD.FTZ R7, R26, R7 ;  /* 0x000000071a078221 */ /* 0x000fe40000010000 */
[----:B------:R-:W-:Y:S01]  /*3450*/  IMAD.IADD R11, R21, 0x1, R10 ;  /* 0x00000001150b7824 */ /* 0x000fe200078e020a */
        /* <DEDUP_REMOVED lines=34> */
.L_x_3412:
[----:B-1----:R-:W1:Y:S01]  /*3680*/  S2R R11, SR_TID.X ;  /* 0x00000000000b7919 */ /* 0x002e620000002100 */
        /* <DEDUP_REMOVED lines=35> */
[----:B0-----:R-:W0:Y:S03]  /*38c0*/  S2R R12, SR_CTAID.Z ;  /* 0x00000000000c7919 */ /* 0x001e260000002700 */
[----:B------:R-:W-:-:S06]  /*38d0*/  ULEA UR4, UR6, UR4, 0x18 ;  /* 0x0000000406047291 */ /* 0x000fcc000f8ec0ff */
[----:B------:R-:W-:Y:S02]  /*38e0*/  LEA R2, R11, UR4, 0x3 ;  /* 0x000000040b027c11 */ /* 0x000fe4000f8e18ff */
[----:B------:R-:W1:Y:S04]  /*38f0*/  LDC.64 R10, c[0x0][0x3d8] ;  /* 0x0000f600ff0a7b82 */ /* 0x000e680000000a00 */
        /* <DEDUP_REMOVED lines=9> */
.L_x_3415:
[----:B------:R-:W-:Y:S05]  /*3990*/  BSYNC.RECONVERGENT B0 ;  /* 0x0000000000007941 */ /* 0x000fea0003800200 */
.L_x_3414:
        /* <DEDUP_REMOVED lines=23> */
.L_x_3413:
[----:B0-----:R-:W-:Y:S05]  /*3b10*/  WARPSYNC.COLLECTIVE R7, `(.L_x_3416) ;  /* 0x0000000007087348 */ /* 0x001fea0003c00000 */
[----:B------:R-:W-:Y:S01]  /*3b20*/  NOP ;  /* 0x0000000000007918 */ /* 0x000fe20000000000 */
[----:B0-----:R-:W-:Y:S05]  /*3b30*/  ENDCOLLECTIVE ;  /* 0x000000000000791b */ /* 0x001fea0003800000 */
.L_x_3416:
        /* <DEDUP_REMOVED lines=13> */
.L_x_3417:
        /* <DEDUP_REMOVED lines=9> */
.L_x_3418:
        /* <DEDUP_REMOVED lines=11> */
.L_x_3419:
        /* <DEDUP_REMOVED lines=9> */
.L_x_3420:
        /* <DEDUP_REMOVED lines=11> */
.L_x_3421:
        /* <DEDUP_REMOVED lines=9> */
.L_x_3422:
        /* <DEDUP_REMOVED lines=12> */
.L_x_3423:
        /* <DEDUP_REMOVED lines=10> */
.L_x_3424:
        /* <DEDUP_REMOVED lines=9> */
.L_x_3425:
[----:B------:R-:W-:Y:S01]  /*4110*/  @!P0 FADD.FTZ R3, R3, R18 ;  /* 0x0000001203038221 */ /* 0x000fe20000010000 */
[----:B------:R0:W-:Y:S04]  /*4120*/  STS [R16+0xc0], R13 ;  /* 0x0000c00d10007388 */ /* 0x0001e80000000800 */
[----:B------:R0:W-:Y:S04]  /*4130*/  STS [R16+0xc4], R5 ;  /* 0x0000c40510007388 */ /* 0x0001e80000000800 */
[----:B------:R0:W-:Y:S02]  /*4140*/  STS [R16+0xc8], R3 ;  /* 0x0000c80310007388 */ /* 0x0001e40000000800 */
[----:B0-----:R-:W-:Y:S05]  /*4150*/  WARPSYNC.COLLECTIVE R7, `(.L_x_3426) ;  /* 0x0000000007087348 */ /* 0x001fea0003c00000 */
[----:B------:R-:W-:Y:S01]  /*4160*/  NOP ;  /* 0x0000000000007918 */ /* 0x000fe20000000000 */
[----:B0-----:R-:W-:Y:S05]  /*4170*/  ENDCOLLECTIVE ;  /* 0x000000000000791b */ /* 0x001fea0003800000 */
.L_x_3426:
[----:B------:R-:W-:Y:S05]  /*4180*/  BRA `(.L_x_3427) ;  /* 0xfffffff000347947 */ /* 0x000fea000383ffff */
.L_x_3428:
        /* <DEDUP_REMOVED lines=15> */
.L_x_4491:


//--------------------- .text._Z30group_norm_nhwc_bwd_sum_kernelI11Fp16IOFp32WLi64EEv26Group_norm_nhwc_bwd_params --------------------------
	.section	.text._Z30group_norm_nhwc_bwd_sum_kernelI11Fp16IOFp32WLi64EEv26Group_norm_nhwc_bwd_params,"ax",@progbits
	.align	128
        .global         _Z30group_norm_nhwc_bwd_sum_kernelI11Fp16IOFp32WLi64EEv26Group_norm_nhwc_bwd_params
        .type           _Z30group_norm_nhwc_bwd_sum_kernelI11Fp16IOFp32WLi64EEv26Group_norm_nhwc_bwd_params,@function
        .size           _Z30group_norm_nhwc_bwd_sum_kernelI11Fp16IOFp32WLi64EEv26Group_norm_nhwc_bwd_params,(.L_x_4492 - _Z30group_norm_nhwc_bwd_sum_kernelI11Fp16IOFp32WLi64EEv26Group_norm_nhwc_bwd_params)
        .other          _Z30group_norm_nhwc_bwd_sum_kernelI11Fp16IOFp32WLi64EEv26Group_norm_nhwc_bwd_params,@"STO_CUDA_ENTRY STV_DEFAULT"
_Z30group_norm_nhwc_bwd_sum_kernelI11Fp16IOFp32WLi64EEv26Group_norm_nhwc_bwd_params:
.text._Z30group_norm_nhwc_bwd_sum_kernelI11Fp16IOFp32WLi64EEv26Group_norm_nhwc_bwd_params:
        /* <DEDUP_REMOVED lines=10> */
[----:B-1----:R-:W-:-:S05]  /*00a0*/  SHF.L.U32 R0, R0, 0x1, RZ ;  /* 0x0000000100007819 */ /* 0x002fca00000006ff */
[----:B----4-:R-:W-:Y:S01]  /*00b0*/  IMAD R18, R19, UR4, R0 ;  /* 0x0000000413127c24 */ /* 0x010fe2000f8e0200 */
[----:B------:R-:W1:Y:S01]  /*00c0*/  S2UR UR4, SR_CTAID.Z ;  /* 0x00000000000479c3 */ /* 0x000e620000002700 */
[----:B-----5:R-:W4:Y:S02]  /*00d0*/  MUFU.RCP R2, R2 ;  /* 0x0000000200027308 */ /* 0x020f240000001000 */
        /* <DEDUP_REMOVED lines=18> */
[----:B------:R-:W-:Y:S02]  /*0200*/  @P0 IADD3 R5, PT, PT, R5, 0x1, RZ ;  /* 0x0000000105050810 */ /* 0x000fe40007ffe0ff */
[----:B------:R-:W-:-:S03]  /*0210*/  ISETP.NE.AND P0, PT, R3, RZ, PT ;  /* 0x000000ff0300720c */ /* 0x000fc60003f05270 */
[----:B------:R-:W-:-:S05]  /*0220*/  @!P2 IMAD.MOV R5, RZ, RZ, -R5 ;  /* 0x000000ffff05a224 */ /* 0x000fca00078e0a05 */
        /* <DEDUP_REMOVED lines=12> */
[----:B------:R-:W-:Y:S02]  /*02f0*/  ISETP.GE.AND.EX P0, PT, R19, UR9, PT, P0 ;  /* 0x0000000913007c0c */ /* 0x000fe4000bf06300 */
[----:B0-----:R-:W-:-:S05]  /*0300*/  IADD3 R4, PT, PT, R6, 0xffffffe, RZ ;  /* 0x0ffffffe06047810 */ /* 0x001fca0007ffe0ff */
        /* <DEDUP_REMOVED lines=19> */
.L_x_3430:
[----:B------:R-:W-:Y:S05]  /*0440*/  BSYNC.RECONVERGENT B0 ;  /* 0x0000000000007941 */ /* 0x000fea0003800200 */
.L_x_3429:
[----:B------:R-:W1:Y:S01]  /*0450*/  S2UR UR5, SR_CTAID.Y ;  /* 0x00000000000579c3 */ /* 0x000e620000002600 */
[----:B------:R-:W-:Y:S01]  /*0460*/  FSETP.GTU.FTZ.AND P2, PT, R15, RZ, PT ;  /* 0x000000ff0f00720b */ /* 0x000fe20003f5c000 */
[----:B0-----:R-:W-:Y:S01]  /*0470*/  IMAD.HI.U32 R4, R9, R0, RZ ;  /* 0x0000000009047227 */ /* 0x001fe200078e00ff */
[----:B------:R-:W-:-:S03]  /*0480*/  MOV R8, 0x3f800000 ;  /* 0x3f80000000087802 */ /* 0x000fc60000000f00 */
[----:B------:R-:W-:Y:S02]  /*0490*/  IMAD.MOV R5, RZ, RZ, -R4 ;  /* 0x000000ffff057224 */ /* 0x000fe400078e0a04 */
[----:B------:R-:W0:Y:S02]  /*04a0*/  LDC.64 R22, c[0x0][0x400] ;  /* 0x00010000ff167b82 */ /* 0x000e240000000a00 */
[----:B------:R-:W-:-:S05]  /*04b0*/  IMAD R0, R3, R5, R0 ;  /* 0x0000000503007224 */ /* 0x000fca00078e0200 */
[----:B------:R-:W-:Y:S01]  /*04c0*/  ISETP.GE.U32.AND P4, PT, R0, R3, PT ;  /* 0x000000030000720c */ /* 0x000fe20003f86070 */
[----:B------:R-:W2:Y:S01]  /*04d0*/  @P2 LDC R6, c[0x0][0x3c0] ;  /* 0x0000f000ff062b82 */ /* 0x000ea20000000800 */
[----:B-1----:R-:W-:-:S11]  /*04e0*/  IMAD R17, R2, UR5, RZ ;  /* 0x0000000502117c24 */ /* 0x002fd6000f8e02ff */
[-C--:B------:R-:W-:Y:S01]  /*04f0*/  @P4 IADD3 R0, PT, PT, R0, -R3.reuse, RZ ;  /* 0x8000000300004210 */ /* 0x080fe20007ffe0ff */
[----:B------:R-:W-:Y:S01]  /*0500*/  @P4 VIADD R4, R4, 0x1 ;  /* 0x0000000104044836 */ /* 0x000fe20000000000 */
[----:B------:R-:W-:Y:S02]  /*0510*/  SHF.R.S32.HI R16, RZ, 0x1f, R17 ;  /* 0x0000001fff107819 */ /* 0x000fe40000011411 */
[----:B------:R-:W-:Y:S02]  /*0520*/  IADD3 R5, P1, PT, R17, R2, RZ ;  /* 0x0000000211057210 */ /* 0x000fe40007f3e0ff */
[----:B------:R-:W-:Y:S01]  /*0530*/  ISETP.GE.U32.AND P3, PT, R0, R3, PT ;  /* 0x000000030000720c */ /* 0x000fe20003f66070 */
[----:B------:R-:W-:Y:S01]  /*0540*/  IMAD.MOV.U32 R0, RZ, RZ, RZ ;  /* 0x000000ffff007224 */ /* 0x000fe200078e00ff */
[----:B------:R-:W-:Y:S02]  /*0550*/  LEA.HI.X.SX32 R2, R2, R16, 0x1, P1 ;  /* 0x0000001002027211 */ /* 0x000fe400008f0eff */
[----:B0-----:R-:W-:Y:S01]  /*0560*/  ISETP.LT.U32.AND P1, PT, R5, R22, PT ;  /* 0x000000160500720c */ /* 0x001fe20003f21070 */
[----:B--2---:R-:W-:Y:S01]  /*0570*/  @P2 FADD.FTZ R15, R15, R6 ;  /* 0x000000060f0f2221 */ /* 0x004fe20000010000 */
[----:B------:R-:W-:Y:S01]  /*0580*/  ISETP.NE.U32.AND P4, PT, R3, RZ, PT ;  /* 0x000000ff0300720c */ /* 0x000fe20003f85070 */
[----:B------:R-:W-:Y:S01]  /*0590*/  HFMA2 R6, -RZ, RZ, 0, 0 ;  /* 0x00000000ff067431 */ /* 0x000fe200000001ff */
[----:B------:R-:W-:Y:S01]  /*05a0*/  ISETP.LT.AND.EX P1, PT, R2, R23, PT, P1 ;  /* 0x000000170200720c */ /* 0x000fe20003f21310 */
[----:B------:R0:W1:Y:S01]  /*05b0*/  @P2 MUFU.RSQ R8, R15 ;  /* 0x0000000f00082308 */ /* 0x0000620000001400 */
[----:B------:R-:W-:-:S02]  /*05c0*/  CS2R R2, SRZ ;  /* 0x0000000000027805 */ /* 0x000fc4000001ff00 */
[----:B------:R-:W-:Y:S02]  /*05d0*/  SEL R22, R5, R22, P1 ;  /* 0x0000001605167207 */ /* 0x000fe40000800000 */
[----:B------:R-:W-:Y:S02]  /*05e0*/  @P3 IADD3 R4, PT, PT, R4, 0x1, RZ ;  /* 0x0000000104043810 */ /* 0x000fe40007ffe0ff */
[----:B------:R-:W-:Y:S02]  /*05f0*/  ISETP.GT.AND P1, PT, R22, R17, PT ;  /* 0x000000111600720c */ /* 0x000fe40003f24270 */
[----:B------:R-:W-:Y:S02]  /*0600*/  SEL R7, R7, R4, !P4 ;  /* 0x0000000407077207 */ /* 0x000fe40006000000 */
[----:B------:R-:W-:-:S09]  /*0610*/  CS2R R4, SRZ ;  /* 0x0000000000047805 */ /* 0x000fd2000001ff00 */
        /* <DEDUP_REMOVED lines=9> */
[----:B------:R-:W-:Y:S02]  /*06b0*/  HFMA2 R6, -RZ, RZ, 0, 0 ;  /* 0x00000000ff067431 */ /* 0x000fe400000001ff */
[----:B------:R-:W-:Y:S01]  /*06c0*/  IMAD.IADD R21, R22, 0x1, -R15 ;  /* 0x0000000116157824 */ /* 0x000fe200078e0a0f */
[----:B------:R-:W-:Y:S02]  /*06d0*/  CS2R R2, SRZ ;  /* 0x0000000000027805 */ /* 0x000fe4000001ff00 */
[----:B------:R-:W-:Y:S02]  /*06e0*/  ISETP.GT.U32.AND P1, PT, R0, -0x4, PT ;  /* 0xfffffffc0000780c */ /* 0x000fe40003f24070 */
[----:B------:R-:W-:Y:S02]  /*06f0*/  CS2R R4, SRZ ;  /* 0x0000000000047805 */ /* 0x000fe4000001ff00 */
[----:B------:R-:W-:-:S09]  /*0700*/  MOV R0, RZ ;  /* 0x000000ff00007202 */ /* 0x000fd20000000f00 */
[----:B------:R-:W-:Y:S05]  /*0710*/  @P1 BRA `(.L_x_3433) ;  /* 0x0000000800ec1947 */ /* 0x000fea0003800000 */
[----:B-----5:R-:W-:Y:S01]  /*0720*/  LOP3.LUT R10, R21, 0xfffffffc, RZ, 0xc0, !PT ;  /* 0xfffffffc150a7812 */ /* 0x020fe200078ec0ff */
[----:B------:R-:W-:Y:S01]  /*0730*/  VIADD R20, R15, 0x1 ;  /* 0x000000010f147836 */ /* 0x000fe20000000000 */
[----:B------:R-:W-:Y:S02]  /*0740*/  MOV R0, RZ ;  /* 0x000000ff00007202 */ /* 0x000fe40000000f00 */
[----:B------:R-:W-:-:S07]  /*0750*/  IADD3 R15, PT, PT, -R10, RZ, RZ ;  /* 0x000000ff0a0f7210 */ /* 0x000fce0007ffe1ff */
.L_x_3434:
[----:B------:R-:W0:Y:S01]  /*0760*/  @!P0 LDC.64 R10, c[0x0][0x3f8] ;  /* 0x0000fe00ff0a8b82 */ /* 0x000e220000000a00 */
[----:B------:R-:W-:Y:S01]  /*0770*/  @!P0 VIADD R27, R20, 0xffffffff ;  /* 0xffffffff141b8836 */ /* 0x000fe20000000000 */
[----:B------:R-:W-:-:S04]  /*0780*/  @!P0 MOV R16, R24 ;  /* 0x0000001800108202 */ /* 0x000fc80000000f00 */
[----:B------:R-:W-:-:S05]  /*0790*/  @!P0 SHF.R.S32.HI R17, RZ, 0x1f, R27 ;  /* 0x0000001fff118819 */ /* 0x000fca000001141b */
[----:B0-----:R-:W-:Y:S01]  /*07a0*/  @!P0 IMAD R26, R17, R10, RZ ;  /* 0x0000000a111a8224 */ /* 0x001fe200078e02ff */
[----:B------:R-:W-:-:S03]  /*07b0*/  @!P0 MOV R17, R9 ;  /* 0x0000000900118202 */ /* 0x000fc60000000f00 */
[----:B------:R-:W-:-:S03]  /*07c0*/  @!P0 IMAD.WIDE.U32 R22, R27, R10, R16 ;  /* 0x0000000a1b168225 */ /* 0x000fc600078e0010 */
[----:B------:R-:W0:Y:S01]  /*07d0*/  @!P0 LDC.64 R16, c[0x0][0x398] ;  /* 0x0000e600ff108b82 */ /* 0x000e220000000a00 */
[----:B------:R-:W-:-:S04]  /*07e0*/  @!P0 IMAD R27, R27, R11, R26 ;  /* 0x0000000b1b1b8224 */ /* 0x000fc800078e021a */
[----:B------:R-:W-:-:S03]  /*07f0*/  @!P0 IMAD.IADD R23, R23, 0x1, R27 ;  /* 0x0000000117178824 */ /* 0x000fc600078e021b */
[----:B------:R-:W1:Y:S02]  /*0800*/  @!P0 LDC.64 R10, c[0x0][0x3a0] ;  /* 0x0000e800ff0a8b82 */ /* 0x000e640000000a00 */
[C---:B------:R-:W-:Y:S02]  /*0810*/  @!P0 SHF.L.U64.HI R26, R22.reuse, 0x1, R23 ;  /* 0x00000001161a8819 */ /* 0x040fe40000010217 */
[----:B------:R-:W-:-:S04]  /*0820*/  @!P0 SHF.L.U32 R23, R22, 0x1, RZ ;  /* 0x0000000116178819 */ /* 0x000fc800000006ff */
[----:B0-----:R-:W-:-:S05]  /*0830*/  @!P0 IADD3 R16, P2, PT, R23, R16, RZ ;  /* 0x0000001017108210 */ /* 0x001fca0007f5e0ff */
[----:B------:R-:W-:Y:S01]  /*0840*/  @!P0 IMAD.X R17, R26, 0x1, R17, P2 ;  /* 0x000000011a118824 */ /* 0x000fe200010e0611 */
[----:B-1----:R-:W-:-:S04]  /*0850*/  @!P0 IADD3 R22, P1, PT, R23, R10, RZ ;  /* 0x0000000a17168210 */ /* 0x002fc80007f3e0ff */
[----:B------:R0:W2:Y:S01]  /*0860*/  @!P0 LDG.E R16, desc[UR6][R16.64] ;  /* 0x0000000610108981 */ /* 0x0000a2000c1e1900 */
[----:B------:R-:W-:Y:S02]  /*0870*/  @!P0 IADD3.X R23, PT, PT, R26, R11, RZ, P1, !PT ;  /* 0x0000000b1a178210 */ /* 0x000fe40000ffe4ff */
[----:B------:R-:W1:Y:S03]  /*0880*/  @!P0 LDC.64 R10, c[0x0][0x3f8] ;  /* 0x0000fe00ff0a8b82 */ /* 0x000e660000000a00 */
[----:B------:R3:W4:Y:S01]  /*0890*/  @!P0 LDG.E R22, desc[UR6][R22.64] ;  /* 0x0000000616168981 */ /* 0x000722000c1e1900 */
[----:B------:R-:W-:Y:S02]  /*08a0*/  PRMT R27, RZ, 0x7610, R27 ;  /* 0x00007610ff1b7816 */ /* 0x000fe4000000001b */
[----:B------:R-:W-:Y:S02]  /*08b0*/  PRMT R28, RZ, 0x7610, R28 ;  /* 0x00007610ff1c7816 */ /* 0x000fe4000000001c */
[----:B------:R-:W-:-:S02]  /*08c0*/  @!P0 SHF.R.S32.HI R29, RZ, 0x1f, R20 ;  /* 0x0000001fff1d8819 */ /* 0x000fc40000011414 */
[----:B------:R-:W-:Y:S02]  /*08d0*/  PRMT R26, RZ, 0x5410, RZ ;  /* 0x00005410ff1a7816 */ /* 0x000fe400000000ff */
[----:B0-----:R-:W-:Y:S01]  /*08e0*/  @!P0 MOV R17, R9 ;  /* 0x0000000900118202 */ /* 0x001fe20000000f00 */
[----:B-1----:R-:W-:-:S04]  /*08f0*/  @!P0 IMAD R29, R29, R10, RZ ;  /* 0x0000000a1d1d8224 */ /* 0x002fc800078e02ff */
[----:B---3--:R-:W-:Y:S01]  /*0900*/  @!P0 IMAD R23, R20, R11, R29 ;  /* 0x0000000b14178224 */ /* 0x008fe200078e021d */
[C---:B--2---:R-:W-:Y:S02]  /*0910*/  @!P0 PRMT R27, R16.reuse, 0x7610, R27 ;  /* 0x00007610101b8816 */ /* 0x044fe4000000001b */
[----:B------:R-:W-:Y:S02]  /*0920*/  @!P0 PRMT R28, R16, 0x7632, R28 ;  /* 0x00007632101c8816 */ /* 0x000fe4000000001c */
[----:B------:R-:W-:Y:S02]  /*0930*/  @!P0 MOV R16, R24 ;  /* 0x0000001800108202 */ /* 0x000fe40000000f00 */
[----:B----4-:R-:W-:-:S03]  /*0940*/  @!P0 PRMT R26, R26, 0x5410, R22 ;  /* 0x000054101a1a8816 */ /* 0x010fc60000000016 */
[----:B------:R-:W-:Y:S01]  /*0950*/  @!P0 IMAD.WIDE.U32 R16, R20, R10, R16 ;  /* 0x0000000a14108225 */ /* 0x000fe200078e0010 */
[----:B------:R-:W-:Y:S01]  /*0960*/  @!P0 PRMT R26, R22, 0x7632, R26 ;  /* 0x00007632161a8816 */ /* 0x000fe2000000001a */
[----:B------:R-:W0:Y:S02]  /*0970*/  @!P0 LDC.64 R10, c[0x0][0x3a0] ;  /* 0x0000e800ff0a8b82 */ /* 0x000e240000000a00 */
[----:B------:R-:W-:Y:S02]  /*0980*/  @!P0 IMAD.IADD R23, R17, 0x1, R23 ;  /* 0x0000000111178824 */ /* 0x000fe400078e0217 */
[----:B------:R-:W-:-:S03]  /*0990*/  HADD2.F32 R29, -RZ, R26.H1_H1 ;  /* 0x3000001aff1d7230 */ /* 0x000fc60000004100 */
[C---:B------:R-:W-:Y:S02]  /*09a0*/  @!P0 SHF.L.U64.HI R22, R16.reuse, 0x1, R23 ;  /* 0x0000000110168819 */ /* 0x040fe40000010217 */
[----:B------:R-:W-:Y:S01]  /*09b0*/  @!P0 SHF.L.U32 R23, R16, 0x1, RZ ;  /* 0x0000000110178819 */ /* 0x000fe200000006ff */
[----:B------:R-:W-:Y:S01]  /*09c0*/  FADD.FTZ R29, -R14, R29 ;  /* 0x0000001d0e1d7221 */ /* 0x000fe20000010100 */
[----:B------:R-:W-:-:S03]  /*09d0*/  HADD2.F32 R16, -RZ, R27.H0_H0 ;  /* 0x2000001bff107230 */ /* 0x000fc60000004100 */
[----:B------:R-:W-:Y:S02]  /*09e0*/  FMUL.FTZ R29, R29, R8 ;  /* 0x000000081d1d7220 */ /* 0x000fe40000410000 */
[C---:B------:R-:W-:Y:S01]  /*09f0*/  FMUL.FTZ R27, R16.reuse, R12 ;  /* 0x0000000c101b7220 */ /* 0x040fe20000410000 */
[C---:B------:R-:W-:Y:S01]  /*0a00*/  FADD.FTZ R17, R16.reuse, R3 ;  /* 0x0000000310117221 */ /* 0x040fe20000010000 */
[----:B------:R-:W-:Y:S02]  /*0a10*/  FFMA.FTZ R5, R16, R29, R5 ;  /* 0x0000001d10057223 */ /* 0x000fe40000010005 */
[----:B------:R-:W-:Y:S02]  /*0a20*/  FFMA.FTZ R29, R29, R27, R2 ;  /* 0x0000001b1d1d7223 */ /* 0x000fe40000010002 */
[----:B------:R-:W1:Y:S01]  /*0a30*/  @!P0 LDC.64 R2, c[0x0][0x398] ;  /* 0x0000e600ff028b82 */ /* 0x000e620000000a00 */
[----:B0-----:R-:W-:-:S04]  /*0a40*/  @!P0 IADD3 R10, P1, PT, R23, R10, RZ ;  /* 0x0000000a170a8210 */ /* 0x001fc80007f3e0ff */
[----:B------:R-:W-:-:S05]  /*0a50*/  @!P0 IADD3.X R11, PT, PT, R22, R11, RZ, P1, !PT ;  /* 0x0000000b160b8210 */ /* 0x000fca0000ffe4ff */
[----:B------:R-:W2:Y:S01]  /*0a60*/  @!P0 LDG.E R10, desc[UR6][R10.64] ;  /* 0x000000060a0a8981 */ /* 0x000ea2000c1e1900 */
[----:B-1----:R-:W-:-:S05]  /*0a70*/  @!P0 IADD3 R2, P1, PT, R23, R2, RZ ;  /* 0x0000000217028210 */ /* 0x002fca0007f3e0ff */
[----:B------:R-:W-:-:S05]  /*0a80*/  @!P0 IMAD.X R3, R22, 0x1, R3, P1 ;  /* 0x0000000116038824 */ /* 0x000fca00008e0603 */
[----:B------:R0:W3:Y:S01]  /*0a90*/  @!P0 LDG.E R16, desc[UR6][R2.64] ;  /* 0x0000000602108981 */ /* 0x0000e2000c1e1900 */
[----:B------:R-:W-:Y:S02]  /*0aa0*/  HADD2.F32 R23, -RZ, R26.H0_H0 ;  /* 0x2000001aff177230 */ /* 0x000fe40000004100 */
[----:B------:R-:W-:-:S03]  /*0ab0*/  FADD.FTZ R22, R27, R0 ;  /* 0x000000001b167221 */ /* 0x000fc60000010000 */
[----:B------:R-:W-:Y:S01]  /*0ac0*/  FADD.FTZ R27, -R14, R23 ;  /* 0x000000170e1b7221 */ /* 0x000fe20000010100 */
[----:B------:R-:W-:Y:S01]  /*0ad0*/  HADD2.F32 R23, -RZ, R28.H0_H0 ;  /* 0x2000001cff177230 */ /* 0x000fe20000004100 */
[----:B0-----:R-:W-:-:S04]  /*0ae0*/  PRMT R3, RZ, 0x7610, R3 ;  /* 0x00007610ff037816 */ /* 0x001fc80000000003 */
[----:B------:R-:W-:Y:S01]  /*0af0*/  FADD.FTZ R0, R23, R4 ;  /* 0x0000000417007221 */ /* 0x000fe20000010000 */
[----:B------:R-:W-:Y:S01]  /*0b00*/  PRMT R4, R4, 0x5410, RZ ;  /* 0x0000541004047816 */ /* 0x000fe200000000ff */
[----:B------:R-:W-:-:S04]  /*0b10*/  FMUL.FTZ R26, R27, R8 ;  /* 0x000000081b1a7220 */ /* 0x000fc80000410000 */
[C---:B------:R-:W-:Y:S01]  /*0b20*/  FFMA.FTZ R6, R23.reuse, R26, R6 ;  /* 0x0000001a17067223 */ /* 0x040fe20000010006 */
[----:B------:R-:W-:-:S04]  /*0b30*/  FMUL.FTZ R23, R23, R13 ;  /* 0x0000000d17177220 */ /* 0x000fc80000410000 */
[----:B------:R-:W-:Y:S01]  /*0b40*/  FFMA.FTZ R29, R26, R23, R29 ;  /* 0x000000171a1d7223 */ /* 0x000fe2000001001d */
[----:B------:R-:W-:Y:S01]  /*0b50*/  FADD.FTZ R22, R23, R22 ;  /* 0x0000001617167221 */ /* 0x000fe20000010000 */
[----:B------:R-:W-:Y:S02]  /*0b60*/  @!P0 IADD3 R27, PT, PT, R20, 0x1, RZ ;  /* 0x00000001141b8810 */ /* 0x000fe40007ffe0ff */
[----:B--2---:R-:W-:Y:S02]  /*0b70*/  @!P0 PRMT R3, R10, 0x7610, R3 ;  /* 0x000076100a038816 */ /* 0x004fe40000000003 */
[----:B------:R-:W-:-:S03]  /*0b80*/  PRMT R10, RZ, 0x7610, R10 ;  /* 0x00007610ff0a7816 */ /* 0x000fc6000000000a */
[----:B------:R-:W-:-:S05]  /*0b90*/  HADD2.F32 R3, -RZ, R3.H0_H0 ;  /* 0x20000003ff037230 */ /* 0x000fca0000004100 */
[----:B------:R-:W-:Y:S02]  /*0ba0*/  FADD.FTZ R11, -R14, R3 ;  /* 0x000000030e0b7221 */ /* 0x000fe40000010100 */
[----:B------:R-:W0:Y:S01]  /*0bb0*/  @!P0 LDC.64 R2, c[0x0][0x3f8] ;  /* 0x0000fe00ff028b82 */ /* 0x000e220000000a00 */
[----:B---3--:R-:W-:-:S04]  /*0bc0*/  @!P0 PRMT R10, R16, 0x7610, R10 ;  /* 0x00007610100a8816 */ /* 0x008fc8000000000a */
[----:B------:R-:W-:Y:S01]  /*0bd0*/  @!P0 PRMT R4, R4, 0x7610, R10 ;  /* 0x0000761004048816 */ /* 0x000fe2000000000a */
[----:B------:R-:W-:-:S03]  /*0be0*/  HADD2.F32 R26, -RZ, R10.H0_H0 ;  /* 0x2000000aff1a7230 */ /* 0x000fc60000004100 */
[----:B------:R-:W-:Y:S01]  /*0bf0*/  PRMT R4, RZ, 0x7610, R4 ;  /* 0x00007610ff047816 */ /* 0x000fe20000000004 */
[----:B------:R-:W-:-:S03]  /*0c00*/  FMUL.FTZ R10, R11, R8 ;  /* 0x000000080b0a7220 */ /* 0x000fc60000410000 */
[----:B------:R-:W-:Y:S01]  /*0c10*/  @!P0 PRMT R4, R16, 0x7632, R4 ;  /* 0x0000763210048816 */ /* 0x000fe20000000004 */
[C---:B------:R-:W-:Y:S01]  /*0c20*/  FFMA.FTZ R11, R26.reuse, R10, R5 ;  /* 0x0000000a1a0b7223 */ /* 0x040fe20000010005 */
[----:B------:R-:W-:-:S03]  /*0c30*/  FMUL.FTZ R23, R26, R12 ;  /* 0x0000000c1a177220 */ /* 0x000fc60000410000 */
[--C-:B------:R-:W-:Y:S02]  /*0c40*/  HADD2.F32 R5, -RZ, R4.reuse.H1_H1 ;  /* 0x30000004ff057230 */ /* 0x100fe40000004100 */
[----:B------:R-:W-:Y:S01]  /*0c50*/  FFMA.FTZ R10, R10, R23, R29 ;  /* 0x000000170a0a7223 */ /* 0x000fe2000001001d */
[----:B------:R-:W-:Y:S02]  /*0c60*/  FADD.FTZ R16, R22, R23 ;  /* 0x0000001716107221 */ /* 0x000fe40000010000 */
[----:B------:R-:W-:Y:S01]  /*0c70*/  FADD.FTZ R5, -R14, R5 ;  /* 0x000000050e057221 */ /* 0x000fe20000010100 */
[----:B------:R-:W-:Y:S01]  /*0c80*/  HADD2.F32 R23, -RZ, R4.H0_H0 ;  /* 0x20000004ff177230 */ /* 0x000fe20000004100 */
[----:B------:R-:W-:Y:S02]  /*0c90*/  @!P0 SHF.R.S32.HI R29, RZ, 0x1f, R27 ;  /* 0x0000001fff1d8819 */ /* 0x000fe4000001141b */
[----:B------:R-:W-:Y:S02]  /*0ca0*/  FMUL.FTZ R5, R5, R8 ;  /* 0x0000000805057220 */ /* 0x000fe40000410000 */
[----:B------:R-:W-:Y:S01]  /*0cb0*/  FADD.FTZ R0, R0, R23 ;  /* 0x0000001700007221 */ /* 0x000fe20000010000 */
[----:B0-----:R-:W-:-:S02]  /*0cc0*/  @!P0 IMAD R4, R29, R2, RZ ;  /* 0x000000021d048224 */ /* 0x001fc400078e02ff */
[C---:B------:R-:W-:Y:S01]  /*0cd0*/  FFMA.FTZ R6, R23.reuse, R5, R6 ;  /* 0x0000000517067223 */ /* 0x040fe20000010006 */
[----:B------:R-:W-:Y:S01]  /*0ce0*/  FMUL.FTZ R23, R23, R13 ;  /* 0x0000000d17177220 */ /* 0x000fe20000410000 */
[----:B------:R-:W-:Y:S01]  /*0cf0*/  @!P0 IMAD R29, R27, R3, R4 ;  /* 0x000000031b1d8224 */ /* 0x000fe200078e0204 */
[----:B------:R-:W-:Y:S02]  /*0d00*/  @!P0 MOV R4, R24 ;  /* 0x0000001800048202 */ /* 0x000fe40000000f00 */
[----:B------:R-:W-:Y:S01]  /*0d10*/  FFMA.FTZ R10, R5, R23, R10 ;  /* 0x00000017050a7223 */ /* 0x000fe2000001000a */
[----:B------:R-:W-:Y:S02]  /*0d20*/  @!P0 IMAD.MOV.U32 R5, RZ, RZ, R9 ;  /* 0x000000ffff058224 */ /* 0x000fe400078e0009 */
[----:B------:R-:W-:Y:S02]  /*0d30*/  @!P0 IMAD.WIDE.U32 R4, R27, R2, R4 ;  /* 0x000000021b048225 */ /* 0x000fe400078e0004 */
[----:B------:R-:W0:Y:S03]  /*0d40*/  @!P0 LDC.64 R2, c[0x0][0x3a0] ;  /* 0x0000e800ff028b82 */ /* 0x000e260000000a00 */
[----:B------:R-:W-:-:S02]  /*0d50*/  @!P0 IADD3 R5, PT, PT, R5, R29, RZ ;  /* 0x0000001d05058210 */ /* 0x000fc40007ffe0ff */
[C---:B------:R-:W-:Y:S02]  /*0d60*/  @!P0 SHF.L.U32 R27, R4.reuse, 0x1, RZ ;  /* 0x00000001041b8819 */ /* 0x040fe400000006ff */
[----:B------:R-:W-:Y:S02]  /*0d70*/  @!P0 SHF.L.U64.HI R22, R4, 0x1, R5 ;  /* 0x0000000104168819 */ /* 0x000fe40000010205 */
[----:B------:R-:W1:Y:S01]  /*0d80*/  @!P0 LDC.64 R4, c[0x0][0x398] ;  /* 0x0000e600ff048b82 */ /* 0x000e620000000a00 */
[----:B0-----:R-:W-:-:S05]  /*0d90*/  @!P0 IADD3 R2, P1, PT, R27, R2, RZ ;  /* 0x000000021b028210 */ /* 0x001fca0007f3e0ff */
[----:B------:R-:W-:Y:S01]  /*0da0*/  @!P0 IMAD.X R3, R22, 0x1, R3, P1 ;  /* 0x0000000116038824 */ /* 0x000fe200008e0603 */
[----:B-1----:R-:W-:-:S04]  /*0db0*/  @!P0 IADD3 R4, P1, PT, R27, R4, RZ ;  /* 0x000000041b048210 */ /* 0x002fc80007f3e0ff */
[----:B------:R0:W2:Y:S01]  /*0dc0*/  @!P0 LDG.E R2, desc[UR6][R2.64] ;  /* 0x0000000602028981 */ /* 0x0000a2000c1e1900 */
[----:B------:R-:W-:-:S05]  /*0dd0*/  @!P0 IADD3.X R5, PT, PT, R22, R5, RZ, P1, !PT ;  /* 0x0000000516058210 */ /* 0x000fca0000ffe4ff */
[----:B------:R1:W3:Y:S01]  /*0de0*/  @!P0 LDG.E R4, desc[UR6][R4.64] ;  /* 0x0000000604048981 */ /* 0x0002e2000c1e1900 */
[----:B0-----:R-:W-:Y:S02]  /*0df0*/  PRMT R3, RZ, 0x7610, R3 ;  /* 0x00007610ff037816 */ /* 0x001fe40000000003 */
[----:B------:R-:W-:Y:S02]  /*0e00*/  PRMT R22, RZ, 0x7610, R22 ;  /* 0x00007610ff167816 */ /* 0x000fe40000000016 */
[----:B-1----:R-:W-:Y:S01]  /*0e10*/  PRMT R5, R5, 0x5410, RZ ;  /* 0x0000541005057816 */ /* 0x002fe200000000ff */
[----:B------:R-:W-:Y:S01]  /*0e20*/  FADD.FTZ R16, R23, R16 ;  /* 0x0000001017107221 */ /* 0x000fe20000010000 */
[----:B------:R-:W-:Y:S01]  /*0e30*/  FADD.FTZ R17, R17, R26 ;  /* 0x0000001a11117221 */ /* 0x000fe20000010000 */
[----:B--2---:R-:W-:Y:S02]  /*0e40*/  @!P0 PRMT R3, R2, 0x7610, R3 ;  /* 0x0000761002038816 */ /* 0x004fe40000000003 */
[----:B------:R-:W-:-:S03]  /*0e50*/  @!P0 PRMT R5, R5, 0x7610, R2 ;  /* 0x0000761005058816 */ /* 0x000fc60000000002 */
[----:B------:R-:W-:Y:S01]  /*0e60*/  HADD2.F32 R27, -RZ, R3.H0_H0 ;  /* 0x20000003ff1b7230 */ /* 0x000fe20000004100 */
[----:B------:R-:W-:Y:S01]  /*0e70*/  PRMT R5, RZ, 0x7610, R5 ;  /* 0x00007610ff057816 */ /* 0x000fe20000000005 */
[----:B------:R-:W0:Y:S01]  /*0e80*/  @!P0 LDC.64 R2, c[0x0][0x3f8] ;  /* 0x0000fe00ff028b82 */ /* 0x000e220000000a00 */
[C---:B---3--:R-:W-:Y:S02]  /*0e90*/  @!P0 PRMT R22, R4.reuse, 0x7610, R22 ;  /* 0x0000761004168816 */ /* 0x048fe40000000016 */
[----:B------:R-:W-:Y:S01]  /*0ea0*/  @!P0 PRMT R5, R4, 0x7632, R5 ;  /* 0x0000763204058816 */ /* 0x000fe20000000005 */
[----:B------:R-:W-:Y:S02]  /*0eb0*/  FADD.FTZ R23, -R14, R27 ;  /* 0x0000001b0e177221 */ /* 0x000fe40000010100 */
[----:B------:R-:W-:Y:S02]  /*0ec0*/  HADD2.F32 R22, -RZ, R22.H0_H0 ;  /* 0x20000016ff167230 */ /* 0x000fe40000004100 */
[----:B------:R-:W-:Y:S01]  /*0ed0*/  FMUL.FTZ R23, R23, R8 ;  /* 0x0000000817177220 */ /* 0x000fe20000410000 */
[----:B------:R-:W-:-:S02]  /*0ee0*/  HADD2.F32 R27, -RZ, R5.H1_H1 ;  /* 0x30000005ff1b7230 */ /* 0x000fc40000004100 */
[C---:B------:R-:W-:Y:S01]  /*0ef0*/  FMUL.FTZ R29, R22.reuse, R12 ;  /* 0x0000000c161d7220 */ /* 0x040fe20000410000 */
[----:B------:R-:W-:-:S03]  /*0f00*/  FFMA.FTZ R11, R22, R23, R11 ;  /* 0x00000017160b7223 */ /* 0x000fc6000001000b */
[----:B------:R-:W-:Y:S01]  /*0f10*/  FFMA.FTZ R10, R23, R29, R10 ;  /* 0x0000001d170a7223 */ /* 0x000fe2000001000a */
[----:B------:R-:W-:Y:S01]  /*0f20*/  FADD.FTZ R23, -R14, R27 ;  /* 0x0000001b0e177221 */ /* 0x000fe20000010100 */
[----:B------:R-:W-:Y:S01]  /*0f30*/  @!P0 IADD3 R27, PT, PT, R20, 0x2, RZ ;  /* 0x00000002141b8810 */ /* 0x000fe20007ffe0ff */
[----:B------:R-:W-:Y:S02]  /*0f40*/  HADD2.F32 R5, -RZ, R5.H0_H0 ;  /* 0x20000005ff057230 */ /* 0x000fe40000004100 */
[----:B------:R-:W-:Y:S01]  /*0f50*/  FADD.FTZ R16, R16, R29 ;  /* 0x0000001d10107221 */ /* 0x000fe20000010000 */
[----:B------:R-:W-:Y:S01]  /*0f60*/  @!P0 SHF.R.S32.HI R4, RZ, 0x1f, R27 ;  /* 0x0000001fff048819 */ /* 0x000fe2000001141b */
[----:B------:R-:W-:Y:S01]  /*0f70*/  FMUL.FTZ R29, R23, R8 ;  /* 0x00000008171d7220 */ /* 0x000fe20000410000 */
[----:B------:R-:W-:-:S03]  /*0f80*/  FMUL.FTZ R23, R5, R13 ;  /* 0x0000000d05177220 */ /* 0x000fc60000410000 */
[----:B0-----:R-:W-:Y:S02]  /*0f90*/  @!P0 IMAD R4, R4, R2, RZ ;  /* 0x0000000204048224 */ /* 0x001fe400078e02ff */
[----:B------:R-:W-:Y:S01]  /*0fa0*/  FADD.FTZ R0, R0, R5 ;  /* 0x0000000500007221 */ /* 0x000fe20000010000 */
[----:B------:R-:W-:Y:S01]  /*0fb0*/  FFMA.FTZ R6, R5, R29, R6 ;  /* 0x0000001d05067223 */ /* 0x000fe20000010006 */
[----:B------:R-:W-:Y:S01]  /*0fc0*/  FFMA.FTZ R10, R29, R23, R10 ;  /* 0x000000171d0a7223 */ /* 0x000fe2000001000a */
[----:B------:R-:W-:Y:S01]  /*0fd0*/  @!P0 IMAD R29, R27, R3, R4 ;  /* 0x000000031b1d8224 */ /* 0x000fe200078e0204 */
[----:B------:R-:W-:Y:S01]  /*0fe0*/  @!P0 MOV R5, R9 ;  /* 0x0000000900058202 */ /* 0x000fe20000000f00 */
[----:B------:R-:W-:-:S04]  /*0ff0*/  @!P0 IMAD.MOV.U32 R4, RZ, RZ, R24 ;  /* 0x000000ffff048224 */ /* 0x000fc800078e0018 */
[----:B------:R-:W-:Y:S02]  /*1000*/  @!P0 IMAD.WIDE.U32 R4, R27, R2, R4 ;  /* 0x000000021b048225 */ /* 0x000fe400078e0004 */
[----:B------:R-:W0:Y:S03]  /*1010*/  @!P0 LDC.64 R2, c[0x0][0x3a0] ;  /* 0x0000e800ff028b82 */ /* 0x000e260000000a00 */
[----:B------:R-:W-:Y:S01]  /*1020*/  @!P0 IADD3 R5, PT, PT, R5, R29, RZ ;  /* 0x0000001d05058210 */ /* 0x000fe20007ffe0ff */
[----:B------:R-:W-:Y:S01]  /*1030*/  FADD.FTZ R17, R17, R22 ;  /* 0x0000001611117221 */ /* 0x000fe20000010000 */
[C---:B------:R-:W-:Y:S02]  /*1040*/  @!P0 IMAD.SHL.U32 R27, R4.reuse, 0x2, RZ ;  /* 0x00000002041b8824 */ /* 0x040fe400078e00ff */
        /* <DEDUP_REMOVED lines=8> */
[----:B0-----:R-:W-:Y:S02]  /*10d0*/  PRMT R3, R3, 0x5410, RZ ;  /* 0x0000541003037816 */ /* 0x001fe400000000ff */
[----:B-1----:R-:W-:Y:S01]  /*10e0*/  PRMT R5, RZ, 0x7610, R5 ;  /* 0x00007610ff057816 */ /* 0x002fe20000000005 */
[----:B------:R-:W-:Y:S02]  /*10f0*/  VIADD R15, R15, 0x4 ;  /* 0x000000040f0f7836 */ /* 0x000fe40000000000 */
[----:B------:R-:W-:-:S03]  /*1100*/  FADD.FTZ R16, R23, R16 ;  /* 0x0000001017107221 */ /* 0x000fc60000010000 */
[----:B------:R-:W-:Y:S02]  /*1110*/  ISETP.NE.AND P1, PT, R15, RZ, PT ;  /* 0x000000ff0f00720c */ /* 0x000fe40003f25270 */
[----:B------:R-:W-:Y:S02]  /*1120*/  IADD3 R20, PT, PT, R20, 0x4, RZ ;  /* 0x0000000414147810 */ /* 0x000fe40007ffe0ff */
[----:B--2---:R-:W-:Y:S02]  /*1130*/  @!P0 PRMT R5, R2, 0x7610, R5 ;  /* 0x0000761002058816 */ /* 0x004fe40000000005 */
[----:B------:R-:W-:Y:S02]  /*1140*/  @!P0 PRMT R3, R3, 0x7610, R2 ;  /* 0x0000761003038816 */ /* 0x000fe40000000002 */
[----:B------:R-:W-:Y:S02]  /*1150*/  PRMT R5, R5, 0x5410, RZ ;  /* 0x0000541005057816 */ /* 0x000fe400000000ff */
[----:B------:R-:W-:-:S03]  /*1160*/  PRMT R3, RZ, 0x7610, R3 ;  /* 0x00007610ff037816 */ /* 0x000fc60000000003 */
[----:B------:R-:W-:Y:S01]  /*1170*/  HADD2.F32 R27, -RZ, R5.H0_H0 ;  /* 0x20000005ff1b7230 */ /* 0x000fe20000004100 */
[----:B---3--:R-:W-:Y:S02]  /*1180*/  @!P0 PRMT R5, R5, 0x5410, R4 ;  /* 0x0000541005058816 */ /* 0x008fe40000000004 */
[----:B------:R-:W-:Y:S02]  /*1190*/  @!P0 PRMT R3, R4, 0x7632, R3 ;  /* 0x0000763204038816 */ /* 0x000fe40000000003 */
[----:B------:R-:W-:Y:S01]  /*11a0*/  FADD.FTZ R27, -R14, R27 ;  /* 0x0000001b0e1b7221 */ /* 0x000fe20000010100 */
[----:B------:R-:W-:Y:S02]  /*11b0*/  HADD2.F32 R2, -RZ, R5.H1_H1 ;  /* 0x30000005ff027230 */ /* 0x000fe40000004100 */
[--C-:B------:R-:W-:Y:S02]  /*11c0*/  HADD2.F32 R29, -RZ, R3.reuse.H1_H1 ;  /* 0x30000003ff1d7230 */ /* 0x100fe40000004100 */
[----:B------:R-:W-:Y:S01]  /*11d0*/  FMUL.FTZ R27, R27, R8 ;  /* 0x000000081b1b7220 */ /* 0x000fe20000410000 */
[----:B------:R-:W-:-:S03]  /*11e0*/  HADD2.F32 R23, -RZ, R3.H0_H0 ;  /* 0x20000003ff177230 */ /* 0x000fc60000004100 */
[C---:B------:R-:W-:Y:S01]  /*11f0*/  FFMA.FTZ R5, R2.reuse, R27, R11 ;  /* 0x0000001b02057223 */ /* 0x040fe2000001000b */
[----:B------:R-:W-:Y:S01]  /*1200*/  FMUL.FTZ R11, R2, R12 ;  /* 0x0000000c020b7220 */ /* 0x000fe20000410000 */
[----:B------:R-:W-:Y:S01]  /*1210*/  FADD.FTZ R29, -R14, R29 ;  /* 0x0000001d0e1d7221 */ /* 0x000fe20000010100 */
[----:B------:R-:W-:Y:S01]  /*1220*/  FADD.FTZ R3, R17, R2 ;  /* 0x0000000211037221 */ /* 0x000fe20000010000 */
[----:B------:R-:W-:Y:S01]  /*1230*/  FMUL.FTZ R2, R23, R13 ;  /* 0x0000000d17027220 */ /* 0x000fe20000410000 */
[----:B------:R-:W-:Y:S01]  /*1240*/  FADD.FTZ R17, R16, R11 ;  /* 0x0000000b10117221 */ /* 0x000fe20000010000 */
[----:B------:R-:W-:Y:S01]  /*1250*/  FMUL.FTZ R29, R29, R8 ;  /* 0x000000081d1d7220 */ /* 0x000fe20000410000 */
[----:B------:R-:W-:Y:S01]  /*1260*/  FFMA.FTZ R10, R27, R11, R10 ;  /* 0x0000000b1b0a7223 */ /* 0x000fe2000001000a */
[----:B------:R-:W-:Y:S01]  /*1270*/  FADD.FTZ R4, R0, R23 ;  /* 0x0000001700047221 */ /* 0x000fe20000010000 */
[----:B------:R-:W-:Y:S01]  /*1280*/  FADD.FTZ R0, R2, R17 ;  /* 0x0000001102007221 */ /* 0x000fe20000010000 */
[----:B------:R-:W-:Y:S01]  /*1290*/  FFMA.FTZ R6, R23, R29, R6 ;  /* 0x0000001d17067223 */ /* 0x000fe20000010006 */
[----:B------:R-:W-:Y:S01]  /*12a0*/  FFMA.FTZ R2, R29, R2, R10 ;  /* 0x000000021d027223 */ /* 0x000fe2000001000a */
[----:B------:R-:W-:Y:S06]  /*12b0*/  @P1 BRA `(.L_x_3434) ;  /* 0xfffffff400281947 */ /* 0x000fec000383ffff */
[----:B------:R-:W-:-:S07]  /*12c0*/  IADD3 R15, PT, PT, R20, -0x1, RZ ;  /* 0xffffffff140f7810 */ /* 0x000fce0007ffe0ff */
.L_x_3433:
        /* <DEDUP_REMOVED lines=12> */
[C---:B------:R-:W-:Y:S01]  /*1390*/  @!P0 IADD3 R27, PT, PT, R15.reuse, 0x1, RZ ;  /* 0x000000010f1b8810 */ /* 0x040fe20007ffe0ff */
[----:B------:R-:W-:Y:S02]  /*13a0*/  @!P0 IMAD R22, R20, UR4, RZ ;  /* 0x0000000414168c24 */ /* 0x000fe4000f8e02ff */
[----:B------:R-:W1:Y:S01]  /*13b0*/  @!P0 LDC.64 R16, c[0x0][0x398] ;  /* 0x0000e600ff108b82 */ /* 0x000e620000000a00 */
[----:B------:R-:W-:Y:S02]  /*13c0*/  @!P0 IMAD.MOV.U32 R20, RZ, RZ, R24 ;  /* 0x000000ffff148224 */ /* 0x000fe400078e0018 */
[----:B------:R-:W-:-:S02]  /*13d0*/  @!P0 IMAD R23, R15, UR5, R22 ;  /* 0x000000050f178c24 */ /* 0x000fc4000f8e0216 */
[----:B------:R-:W-:-:S04]  /*13e0*/  @!P0 IMAD.WIDE.U32 R20, R15, UR4, R20 ;  /* 0x000000040f148c25 */ /* 0x000fc8000f8e0014 */
[----:B------:R-:W-:Y:S01]  /*13f0*/  @!P0 IMAD.SHL.U32 R29, R20, 0x2, RZ ;  /* 0x00000002141d8824 */ /* 0x000fe200078e00ff */
[----:B------:R-:W-:-:S04]  /*1400*/  @!P0 IADD3 R21, PT, PT, R21, R23, RZ ;  /* 0x0000001715158210 */ /* 0x000fc80007ffe0ff */
[----:B------:R-:W-:Y:S02]  /*1410*/  @!P0 SHF.L.U64.HI R22, R20, 0x1, R21 ;  /* 0x0000000114168819 */ /* 0x000fe40000010215 */
[----:B0-----:R-:W-:Y:S02]  /*1420*/  @!P0 IADD3 R20, P2, PT, R29, R10, RZ ;  /* 0x0000000a1d148210 */ /* 0x001fe40007f5e0ff */
[----:B------:R-:W-:Y:S02]  /*1430*/  @!P0 SHF.R.S32.HI R10, RZ, 0x1f, R27 ;  /* 0x0000001fff0a8819 */ /* 0x000fe4000001141b */
[----:B------:R-:W-:-:S03]  /*1440*/  @!P0 IADD3.X R21, PT, PT, R22, R11, RZ, P2, !PT ;  /* 0x0000000b16158210 */ /* 0x000fc600017fe4ff */
[----:B------:R-:W-:Y:S01]  /*1450*/  @!P0 IMAD R10, R10, UR4, RZ ;  /* 0x000000040a0a8c24 */ /* 0x000fe2000f8e02ff */
[----:B-1----:R-:W-:Y:S02]  /*1460*/  @!P0 IADD3 R28, P3, PT, R29, R16, RZ ;  /* 0x000000101d1c8210 */ /* 0x002fe40007f7e0ff */
[----:B------:R-:W-:Y:S01]  /*1470*/  @!P0 MOV R16, R24 ;  /* 0x0000001800108202 */ /* 0x000fe20000000f00 */
[C---:B------:R-:W-:Y:S01]  /*1480*/  @!P0 IMAD R23, R27.reuse, UR5, R10 ;  /* 0x000000051b178c24 */ /* 0x040fe2000f8e020a */
[----:B------:R-:W2:Y:S01]  /*1490*/  @!P0 LDG.E R21, desc[UR6][R20.64] ;  /* 0x0000000614158981 */ /* 0x000ea2000c1e1900 */
[----:B------:R-:W-:Y:S01]  /*14a0*/  @!P0 IMAD.X R29, R22, 0x1, R17, P3 ;  /* 0x00000001161d8824 */ /* 0x000fe200018e0611 */
[----:B------:R-:W-:Y:S01]  /*14b0*/  @!P0 MOV R17, R9 ;  /* 0x0000000900118202 */ /* 0x000fe20000000f00 */
[----:B------:R-:W0:Y:S02]  /*14c0*/  @!P0 LDC.64 R10, c[0x0][0x3a0] ;  /* 0x0000e800ff0a8b82 */ /* 0x000e240000000a00 */
[----:B------:R-:W-:Y:S01]  /*14d0*/  @!P0 IMAD.WIDE.U32 R26, R27, UR4, R16 ;  /* 0x000000041b1a8c25 */ /* 0x000fe2000f8e0010 */
[----:B------:R-:W3:Y:S05]  /*14e0*/  @!P0 LDG.E R20, desc[UR6][R28.64] ;  /* 0x000000061c148981 */ /* 0x000eea000c1e1900 */
[----:B------:R-:W1:Y:S01]  /*14f0*/  @!P0 LDC.64 R16, c[0x0][0x398] ;  /* 0x0000e600ff108b82 */ /* 0x000e620000000a00 */
[----:B------:R-:W-:Y:S01]  /*1500*/  @!P0 IMAD.IADD R23, R27, 0x1, R23 ;  /* 0x000000011b178824 */ /* 0x000fe200078e0217 */
[----:B------:R-:W-:-:S04]  /*1510*/  @!P0 SHF.L.U32 R27, R26, 0x1, RZ ;  /* 0x000000011a1b8819 */ /* 0x000fc800000006ff */
[----:B------:R-:W-:Y:S02]  /*1520*/  @!P0 SHF.L.U64.HI R22, R26, 0x1, R23 ;  /* 0x000000011a168819 */ /* 0x000fe40000010217 */
[----:B0-----:R-:W-:-:S04]  /*1530*/  @!P0 IADD3 R10, P2, PT, R27, R10, RZ ;  /* 0x0000000a1b0a8210 */ /* 0x001fc80007f5e0ff */
[----:B------:R-:W-:Y:S02]  /*1540*/  @!P0 IADD3.X R11, PT, PT, R22, R11, RZ, P2, !PT ;  /* 0x0000000b160b8210 */ /* 0x000fe400017fe4ff */
[----:B-1----:R-:W-:-:S03]  /*1550*/  @!P0 IADD3 R16, P3, PT, R27, R16, RZ ;  /* 0x000000101b108210 */ /* 0x002fc60007f7e0ff */
[----:B------:R0:W4:Y:S02]  /*1560*/  @!P0 LDG.E R10, desc[UR6][R10.64] ;  /* 0x000000060a0a8981 */ /* 0x000124000c1e1900 */
[----:B------:R-:W-:-:S05]  /*1570*/  @!P0 IMAD.X R17, R22, 0x1, R17, P3 ;  /* 0x0000000116118824 */ /* 0x000fca00018e0611 */
[----:B------:R1:W5:Y:S01]  /*1580*/  @!P0 LDG.E R16, desc[UR6][R16.64] ;  /* 0x0000000610108981 */ /* 0x000362000c1e1900 */
[----:B0-----:R-:W-:Y:S02]  /*1590*/  PRMT R11, RZ, 0x7610, R11 ;  /* 0x00007610ff0b7816 */ /* 0x001fe4000000000b */
[----:B-1----:R-:W-:Y:S02]  /*15a0*/  PRMT R17, RZ, 0x7610, R17 ;  /* 0x00007610ff117816 */ /* 0x002fe40000000011 */
[----:B------:R-:W-:Y:S02]  /*15b0*/  IADD3 R15, PT, PT, R15, 0x2, RZ ;  /* 0x000000020f0f7810 */ /* 0x000fe40007ffe0ff */
[----:B--2---:R-:W-:-:S04]  /*15c0*/  @!P0 PRMT R11, R21, 0x7610, R11 ;  /* 0x00007610150b8816 */ /* 0x004fc8000000000b */
[----:B------:R-:W-:-:S05]  /*15d0*/  PRMT R11, R11, 0x5410, RZ ;  /* 0x000054100b0b7816 */ /* 0x000fca00000000ff */
[----:B------:R-:W-:Y:S01]  /*15e0*/  HADD2.F32 R23, -RZ, R11.H0_H0 ;  /* 0x2000000bff177230 */ /* 0x000fe20000004100 */
[----:B---3--:R-:W-:Y:S02]  /*15f0*/  @!P0 PRMT R17, R20, 0x7610, R17 ;  /* 0x0000761014118816 */ /* 0x008fe40000000011 */
[----:B------:R-:W-:Y:S02]  /*1600*/  @!P0 PRMT R11, R11, 0x7610, R21 ;  /* 0x000076100b0b8816 */ /* 0x000fe40000000015 */
[----:B------:R-:W-:Y:S01]  /*1610*/  FADD.FTZ R23, -R14, R23 ;  /* 0x000000170e177221 */ /* 0x000fe20000010100 */
[----:B------:R-:W-:Y:S01]  /*1620*/  HADD2.F32 R22, -RZ, R17.H0_H0 ;  /* 0x20000011ff167230 */ /* 0x000fe20000004100 */
[----:B------:R-:W-:Y:S02]  /*1630*/  PRMT R11, RZ, 0x7610, R11 ;  /* 0x00007610ff0b7816 */ /* 0x000fe4000000000b */
[----:B------:R-:W-:Y:S02]  /*1640*/  FMUL.FTZ R23, R23, R8 ;  /* 0x0000000817177220 */ /* 0x000fe40000410000 */
[----:B------:R-:W-:Y:S01]  /*1650*/  @!P0 PRMT R11, R20, 0x7632, R11 ;  /* 0x00007632140b8816 */ /* 0x000fe2000000000b */
[C---:B------:R-:W-:Y:S01]  /*1660*/  FMUL.FTZ R17, R22.reuse, R12 ;  /* 0x0000000c16117220 */ /* 0x040fe20000410000 */
[----:B------:R-:W-:Y:S01]  /*1670*/  FFMA.FTZ R5, R22, R23, R5 ;  /* 0x0000001716057223 */ /* 0x000fe20000010005 */
[----:B------:R-:W-:-:S02]  /*1680*/  PRMT R20, RZ, 0x7610, R20 ;  /* 0x00007610ff147816 */ /* 0x000fc40000000014 */
[----:B------:R-:W-:Y:S01]  /*1690*/  FADD.FTZ R0, R0, R17 ;  /* 0x0000001100007221 */ /* 0x000fe20000010000 */
[----:B------:R-:W-:Y:S01]  /*16a0*/  FFMA.FTZ R2, R23, R17, R2 ;  /* 0x0000001117027223 */ /* 0x000fe20000010002 */
[----:B------:R-:W-:Y:S01]  /*16b0*/  HADD2.F32 R23, -RZ, R11.H1_H1 ;  /* 0x3000000bff177230 */ /* 0x000fe20000004100 */
[----:B------:R-:W-:Y:S02]  /*16c0*/  PRMT R17, RZ, 0x5410, RZ ;  /* 0x00005410ff117816 */ /* 0x000fe400000000ff */
[----:B------:R-:W-:Y:S02]  /*16d0*/  PRMT R11, R11, 0x5410, RZ ;  /* 0x000054100b0b7816 */ /* 0x000fe400000000ff */
[----:B------:R-:W-:Y:S01]  /*16e0*/  FADD.FTZ R23, -R14, R23 ;  /* 0x000000170e177221 */ /* 0x000fe20000010100 */
[C---:B----4-:R-:W-:Y:S02]  /*16f0*/  @!P0 PRMT R20, R10.reuse, 0x7610, R20 ;  /* 0x000076100a148816 */ /* 0x050fe40000000014 */
[----:B------:R-:W-:Y:S01]  /*1700*/  @!P0 PRMT R17, R10, 0x7632, R17 ;  /* 0x000076320a118816 */ /* 0x000fe20000000011 */
[----:B------:R-:W-:-:S02]  /*1710*/  HADD2.F32 R21, -RZ, R11.H0_H0 ;  /* 0x2000000bff157230 */ /* 0x000fc40000004100 */
[----:B------:R-:W-:Y:S01]  /*1720*/  FMUL.FTZ R23, R23, R8 ;  /* 0x0000000817177220 */ /* 0x000fe20000410000 */
[----:B------:R-:W-:Y:S01]  /*1730*/  HADD2.F32 R27, -RZ, R20.H0_H0 ;  /* 0x20000014ff1b7230 */ /* 0x000fe20000004100 */
[--C-:B-----5:R-:W-:Y:S01]  /*1740*/  @!P0 PRMT R17, R17, 0x5410, R16.reuse ;  /* 0x0000541011118816 */ /* 0x120fe20000000010 */
[----:B------:R-:W-:Y:S01]  /*1750*/  FADD.FTZ R4, R4, R21 ;  /* 0x0000001504047221 */ /* 0x000fe20000010000 */
[----:B------:R-:W-:Y:S01]  /*1760*/  @!P0 PRMT R11, R11, 0x7610, R16 ;  /* 0x000076100b0b8816 */ /* 0x000fe20000000010 */
[C---:B------:R-:W-:Y:S01]  /*1770*/  FFMA.FTZ R6, R21.reuse, R23, R6 ;  /* 0x0000001715067223 */ /* 0x040fe20000010006 */
[----:B------:R-:W-:Y:S01]  /*1780*/  FADD.FTZ R27, -R14, R27 ;  /* 0x0000001b0e1b7221 */ /* 0x000fe20000010100 */
[--C-:B------:R-:W-:Y:S02]  /*1790*/  HADD2.F32 R29, -RZ, R17.reuse.H0_H0 ;  /* 0x20000011ff1d7230 */ /* 0x100fe40000004100 */
[----:B------:R-:W-:Y:S01]  /*17a0*/  FMUL.FTZ R21, R21, R13 ;  /* 0x0000000d15157220 */ /* 0x000fe20000410000 */
[----:B------:R-:W-:-:S02]  /*17b0*/  HADD2.F32 R10, -RZ, R17.H1_H1 ;  /* 0x30000011ff0a7230 */ /* 0x000fc40000004100 */
[----:B------:R-:W-:Y:S01]  /*17c0*/  FADD.FTZ R3, R3, R22 ;  /* 0x0000001603037221 */ /* 0x000fe20000010000 */
[----:B------:R-:W-:Y:S02]  /*17d0*/  HADD2.F32 R11, -RZ, R11.H1_H1 ;  /* 0x3000000bff0b7230 */ /* 0x000fe40000004100 */
[----:B------:R-:W-:Y:S01]  /*17e0*/  FMUL.FTZ R27, R27, R8 ;  /* 0x000000081b1b7220 */ /* 0x000fe20000410000 */
[----:B------:R-:W-:Y:S01]  /*17f0*/  FADD.FTZ R0, R21, R0 ;  /* 0x0000000015007221 */ /* 0x000fe20000010000 */
[----:B------:R-:W-:Y:S01]  /*1800*/  FFMA.FTZ R2, R23, R21, R2 ;  /* 0x0000001517027223 */ /* 0x000fe20000010002 */
        /* <DEDUP_REMOVED lines=12> */
.L_x_3435:
        /* <DEDUP_REMOVED lines=10> */
[----:B------:R-:W-:-:S02]  /*1970*/  IMAD R17, R15, UR5, R16 ;  /* 0x000000050f117c24 */ /* 0x000fc4000f8e0210 */
[----:B------:R-:W-:Y:S01]  /*1980*/  IMAD.WIDE.U32 R10, R15, UR4, R10 ;  /* 0x000000040f0a7c25 */ /* 0x000fe2000f8e000a */
[----:B------:R-:W-:-:S09]  /*1990*/  PRMT R15, RZ, 0x5410, RZ ;  /* 0x00005410ff0f7816 */ /* 0x000fd200000000ff */
        /* <DEDUP_REMOVED lines=14> */
.L_x_3437:
[----:B------:R-:W-:Y:S05]  /*1a80*/  BSYNC.RECONVERGENT B0 ;  /* 0x0000000000007941 */ /* 0x000fea0003800200 */
.L_x_3436:
        /* <DEDUP_REMOVED lines=19> */
.L_x_3432:
[C---:B------:R-:W-:Y:S01]  /*1bc0*/  IMAD.IADD R0, R22.reuse, 0x1, -R15 ;  /* 0x0000000116007824 */ /* 0x040fe200078e0a0f */
[----:B------:R-:W-:Y:S02]  /*1bd0*/  IADD3 R2, PT, PT, R22, -0x1, RZ ;  /* 0xffffffff16027810 */ /* 0x000fe40007ffe0ff */
[----:B------:R-:W-:Y:S01]  /*1be0*/  CS2R R4, SRZ ;  /* 0x0000000000047805 */ /* 0x000fe2000001ff00 */
[----:B------:R-:W-:Y:S01]  /*1bf0*/  IMAD.MOV.U32 R6, RZ, RZ, RZ ;  /* 0x000000ffff067224 */ /* 0x000fe200078e00ff */
[----:B------:R-:W-:Y:S02]  /*1c00*/  LOP3.LUT R0, R0, 0x1, RZ, 0xc0, !PT ;  /* 0x0000000100007812 */ /* 0x000fe400078ec0ff */
[----:B------:R-:W-:Y:S02]  /*1c10*/  ISETP.NE.AND P2, PT, R15, R2, PT ;  /* 0x000000020f00720c */ /* 0x000fe40003f45270 */
[----:B------:R-:W-:Y:S02]  /*1c20*/  CS2R R2, SRZ ;  /* 0x0000000000027805 */ /* 0x000fe4000001ff00 */
[----:B------:R-:W-:Y:S01]  /*1c30*/  ISETP.NE.U32.AND P1, PT, R0, 0x1, PT ;  /* 0x000000010000780c */ /* 0x000fe20003f25070 */
[----:B------:R-:W-:-:S12]  /*1c40*/  HFMA2 R0, -RZ, RZ, 0, 0 ;  /* 0x00000000ff007431 */ /* 0x000fd800000001ff */
        /* <DEDUP_REMOVED lines=8> */
[C---:B------:R-:W-:Y:S01]  /*1cd0*/  @!P0 SHF.L.U32 R17, R4.reuse, 0x1, RZ ;  /* 0x0000000104118819 */ /* 0x040fe200000006ff */
[----:B------:R-:W1:Y:S03]  /*1ce0*/  @!P0 LDC.64 R18, c[0x0][0x398] ;  /* 0x0000e600ff128b82 */ /* 0x000e660000000a00 */
[----:B------:R-:W-:Y:S02]  /*1cf0*/  @!P0 SHF.L.U64.HI R4, R4, 0x1, R5 ;  /* 0x0000000104048819 */ /* 0x000fe40000010205 */
[----:B0-----:R-:W-:-:S04]  /*1d00*/  @!P0 IADD3 R2, P1, PT, R17, R2, RZ ;  /* 0x0000000211028210 */ /* 0x001fc80007f3e0ff */
[----:B------:R-:W-:-:S05]  /*1d10*/  @!P0 IADD3.X R3, PT, PT, R4, R3, RZ, P1, !PT ;  /* 0x0000000304038210 */ /* 0x000fca0000ffe4ff */
[----:B------:R0:W2:Y:S01]  /*1d20*/  @!P0 LDG.E R2, desc[UR6][R2.64] ;  /* 0x0000000602028981 */ /* 0x0000a2000c1e1900 */
[----:B-1----:R-:W-:-:S05]  /*1d30*/  @!P0 IADD3 R16, P1, PT, R17, R18, RZ ;  /* 0x0000001211108210 */ /* 0x002fca0007f3e0ff */
[----:B------:R-:W-:-:S05]  /*1d40*/  @!P0 IMAD.X R17, R4, 0x1, R19, P1 ;  /* 0x0000000104118824 */ /* 0x000fca00008e0613 */
[----:B------:R-:W3:Y:S01]  /*1d50*/  @!P0 LDG.E R0, desc[UR6][R16.64] ;  /* 0x0000000610008981 */ /* 0x000ee2000c1e1900 */
[----:B0-----:R-:W-:Y:S02]  /*1d60*/  PRMT R3, RZ, 0x5410, RZ ;  /* 0x00005410ff037816 */ /* 0x001fe400000000ff */
[----:B------:R-:W-:Y:S02]  /*1d70*/  PRMT R4, RZ, 0x5410, RZ ;  /* 0x00005410ff047816 */ /* 0x000fe400000000ff */
[----:B------:R-:W-:Y:S02]  /*1d80*/  IADD3 R15, PT, PT, R15, 0x1, RZ ;  /* 0x000000010f0f7810 */ /* 0x000fe40007ffe0ff */
[----:B--2---:R-:W-:-:S04]  /*1d90*/  @!P0 PRMT R3, R3, 0x5410, R2 ;  /* 0x0000541003038816 */ /* 0x004fc80000000002 */
[----:B------:R-:W-:-:S05]  /*1da0*/  @!P0 PRMT R3, R2, 0x7632, R3 ;  /* 0x0000763202038816 */ /* 0x000fca0000000003 */
[--C-:B------:R-:W-:Y:S02]  /*1db0*/  HADD2.F32 R5, -RZ, R3.reuse.H1_H1 ;  /* 0x30000003ff057230 */ /* 0x100fe40000004100 */
[----:B------:R-:W-:-:S03]  /*1dc0*/  HADD2.F32 R19, -RZ, R3.H0_H0 ;  /* 0x20000003ff137230 */ /* 0x000fc60000004100 */
[----:B------:R-:W-:Y:S01]  /*1dd0*/  FADD.FTZ R5, -R14, R5 ;  /* 0x000000050e057221 */ /* 0x000fe20000010100 */
[----:B---3--:R-:W-:Y:S01]  /*1de0*/  @!P0 PRMT R4, R4, 0x5410, R0 ;  /* 0x0000541004048816 */ /* 0x008fe20000000000 */
[----:B------:R-:W-:Y:S02]  /*1df0*/  FADD.FTZ R19, -R14, R19 ;  /* 0x000000130e137221 */ /* 0x000fe40000010100 */
[-C--:B------:R-:W-:Y:S01]  /*1e00*/  FMUL.FTZ R5, R5, R8.reuse ;  /* 0x0000000805057220 */ /* 0x080fe20000410000 */
[----:B------:R-:W-:Y:S01]  /*1e10*/  @!P0 PRMT R4, R0, 0x7632, R4 ;  /* 0x0000763200048816 */ /* 0x000fe20000000004 */
[----:B------:R-:W-:Y:S02]  /*1e20*/  FMUL.FTZ R6, R19, R8 ;  /* 0x0000000813067220 */ /* 0x000fe40000410000 */
[----:B-----5:R-:W-:Y:S02]  /*1e30*/  FFMA.FTZ R2, R5, R12, R10 ;  /* 0x0000000c05027223 */ /* 0x020fe4000001000a */
[----:B------:R-:W-:Y:S01]  /*1e40*/  FFMA.FTZ R3, R6, R13, R11 ;  /* 0x0000000d06037223 */ /* 0x000fe2000001000b */
[----:B------:R-:W-:-:S02]  /*1e50*/  HADD2.F32 R0, -RZ, R4.H1_H1 ;  /* 0x30000004ff007230 */ /* 0x000fc40000004100 */
[----:B------:R-:W-:Y:S01]  /*1e60*/  FMUL.FTZ R16, R2, -1.4426950216293334961 ;  /* 0xbfb8aa3b02107820 */ /* 0x000fe20000410000 */
[----:B------:R-:W-:Y:S02]  /*1e70*/  HADD2.F32 R4, -RZ, R4.H0_H0 ;  /* 0x20000004ff047230 */ /* 0x000fe40000004100 */
        /* <DEDUP_REMOVED lines=25> */
.L_x_3438:
[----:B------:R-:W-:Y:S05]  /*2010*/  @!P2 BRA `(.L_x_3431) ;  /* 0x000000080008a947 */ /* 0x000fea0003800000 */
[----:B------:R-:W-:-:S07]  /*2020*/  IADD3 R22, PT, PT, R15, -R22, RZ ;  /* 0x800000160f167210 */ /* 0x000fce0007ffe0ff */
.L_x_3439:
[----:B------:R-:W0:Y:S01]  /*2030*/  @!P0 LDC.64 R16, c[0x0][0x3f8] ;  /* 0x0000fe00ff108b82 */ /* 0x000e220000000a00 */
[----:B------:R-:W-:Y:S02]  /*2040*/  @!P0 SHF.R.S32.HI R23, RZ, 0x1f, R15 ;  /* 0x0000001fff178819 */ /* 0x000fe4000001140f */
[----:B------:R-:W-:-:S05]  /*2050*/  @!P0 MOV R27, R9 ;  /* 0x00000009001b8202 */ /* 0x000fca0000000f00 */
[----:B------:R-:W1:Y:S08]  /*2060*/  @!P0 LDC.64 R18, c[0x0][0x3a0] ;  /* 0x0000e800ff128b82 */ /* 0x000e700000000a00 */
[----:B------:R-:W2:Y:S01]  /*2070*/  @!P0 LDC.64 R20, c[0x0][0x398] ;  /* 0x0000e600ff148b82 */ /* 0x000ea20000000a00 */
[----:B0-----:R-:W-:-:S04]  /*2080*/  @!P0 IMAD R26, R23, R16, RZ ;  /* 0x00000010171a8224 */ /* 0x001fc800078e02ff */
[----:B------:R-:W-:Y:S02]  /*2090*/  @!P0 IMAD R23, R15, R17, R26 ;  /* 0x000000110f178224 */ /* 0x000fe400078e021a */
[----:B------:R-:W-:-:S04]  /*20a0*/  @!P0 IMAD.MOV.U32 R26, RZ, RZ, R24 ;  /* 0x000000ffff1a8224 */ /* 0x000fc800078e0018 */
[----:B------:R-:W-:-:S05]  /*20b0*/  @!P0 IMAD.WIDE.U32 R16, R15, R16, R26 ;  /* 0x000000100f108225 */ /* 0x000fca00078e001a */
[----:B------:R-:W-:Y:S01]  /*20c0*/  @!P0 IADD3 R23, PT, PT, R17, R23, RZ ;  /* 0x0000001711178210 */ /* 0x000fe20007ffe0ff */
[----:B------:R-:W-:-:S03]  /*20d0*/  @!P0 IMAD.SHL.U32 R17, R16, 0x2, RZ ;  /* 0x0000000210118824 */ /* 0x000fc600078e00ff */
[----:B------:R-:W-:Y:S02]  /*20e0*/  @!P0 SHF.L.U64.HI R16, R16, 0x1, R23 ;  /* 0x0000000110108819 */ /* 0x000fe40000010217 */
[C---:B-1----:R-:W-:Y:S02]  /*20f0*/  @!P0 IADD3 R18, P1, PT, R17.reuse, R18, RZ ;  /* 0x0000001211128210 */ /* 0x042fe40007f3e0ff */
[----:B--2---:R-:W-:Y:S02]  /*2100*/  @!P0 IADD3 R20, P2, PT, R17, R20, RZ ;  /* 0x0000001411148210 */ /* 0x004fe40007f5e0ff */
[C---:B------:R-:W-:Y:S02]  /*2110*/  @!P0 IADD3.X R19, PT, PT, R16.reuse, R19, RZ, P1, !PT ;  /* 0x0000001310138210 */ /* 0x040fe40000ffe4ff */
[----:B------:R-:W-:Y:S02]  /*2120*/  @!P0 IADD3.X R21, PT, PT, R16, R21, RZ, P2, !PT ;  /* 0x0000001510158210 */ /* 0x000fe400017fe4ff */
[----:B------:R-:W0:Y:S01]  /*2130*/  @!P0 LDC.64 R16, c[0x0][0x3f8] ;  /* 0x0000fe00ff108b82 */ /* 0x000e220000000a00 */
[----:B------:R1:W2:Y:S04]  /*2140*/  @!P0 LDG.E R18, desc[UR6][R18.64] ;  /* 0x0000000612128981 */ /* 0x0002a8000c1e1900 */
[----:B------:R3:W4:Y:S01]  /*2150*/  @!P0 LDG.E R20, desc[UR6][R20.64] ;  /* 0x0000000614148981 */ /* 0x000722000c1e1900 */
[----:B------:R-:W-:Y:S01]  /*2160*/  @!P0 VIADD R27, R15, 0x1 ;  /* 0x000000010f1b8836 */ /* 0x000fe20000000000 */
[----:B------:R-:W-:-:S04]  /*2170*/  PRMT R26, RZ, 0x7610, R26 ;  /* 0x00007610ff1a7816 */ /* 0x000fc8000000001a */
[----:B------:R-:W-:Y:S02]  /*2180*/  @!P0 SHF.R.S32.HI R23, RZ, 0x1f, R27 ;  /* 0x0000001fff178819 */ /* 0x000fe4000001141b */
[----:B-1----:R-:W-:Y:S02]  /*2190*/  @!P0 MOV R19, R9 ;  /* 0x0000000900138202 */ /* 0x002fe40000000f00 */
[----:B---3--:R-:W-:Y:S02]  /*21a0*/  PRMT R21, R21, 0x5410, RZ ;  /* 0x0000541015157816 */ /* 0x008fe400000000ff */
[----:B--2---:R-:W-:Y:S02]  /*21b0*/  @!P0 PRMT R26, R18, 0x7610, R26 ;  /* 0x00007610121a8816 */ /* 0x004fe4000000001a */
[----:B------:R-:W-:Y:S01]  /*21c0*/  @!P0 PRMT R21, R21, 0x7610, R18 ;  /* 0x0000761015158816 */ /* 0x000fe20000000012 */
[----:B0-----:R-:W-:Y:S01]  /*21d0*/  @!P0 IMAD R18, R23, R16, RZ ;  /* 0x0000001017128224 */ /* 0x001fe200078e02ff */
[----:B------:R-:W-:-:S02]  /*21e0*/  PRMT R26, R26, 0x5410, RZ ;  /* 0x000054101a1a7816 */ /* 0x000fc400000000ff */
[----:B------:R-:W-:Y:S01]  /*21f0*/  PRMT R21, RZ, 0x7610, R21 ;  /* 0x00007610ff157816 */ /* 0x000fe20000000015 */
[C---:B------:R-:W-:Y:S01]  /*2200*/  @!P0 IMAD R23, R27.reuse, R17, R18 ;  /* 0x000000111b178224 */ /* 0x040fe200078e0212 */
[----:B------:R-:W-:Y:S02]  /*2210*/  @!P0 MOV R18, R24 ;  /* 0x0000001800128202 */ /* 0x000fe40000000f00 */
[----:B----4-:R-:W-:Y:S02]  /*2220*/  @!P0 PRMT R21, R20, 0x7610, R21 ;  /* 0x0000761014158816 */ /* 0x010fe40000000015 */
[----:B------:R-:W-:Y:S01]  /*2230*/  @!P0 PRMT R26, R26, 0x7610, R20 ;  /* 0x000076101a1a8816 */ /* 0x000fe20000000014 */
[----:B------:R-:W-:Y:S02]  /*2240*/  @!P0 IMAD.WIDE.U32 R18, R27, R16, R18 ;  /* 0x000000101b128225 */ /* 0x000fe400078e0012 */
[----:B------:R-:W0:Y:S02]  /*2250*/  @!P0 LDC.64 R16, c[0x0][0x3a0] ;  /* 0x0000e800ff108b82 */ /* 0x000e240000000a00 */
[----:B------:R-:W-:Y:S01]  /*2260*/  @!P0 IMAD.IADD R19, R19, 0x1, R23 ;  /* 0x0000000113138824 */ /* 0x000fe200078e0217 */
[----:B------:R-:W-:-:S04]  /*2270*/  @!P0 SHF.L.U32 R23, R18, 0x1, RZ ;  /* 0x0000000112178819 */ /* 0x000fc800000006ff */
        /* <DEDUP_REMOVED lines=8> */
[--C-:B------:R-:W-:Y:S01]  /*2300*/  HADD2.F32 R23, -RZ, R21.reuse.H1_H1 ;  /* 0x30000015ff177230 */ /* 0x100fe20000004100 */
[----:B------:R-:W-:Y:S01]  /*2310*/  IADD3 R22, PT, PT, R22, 0x2, RZ ;  /* 0x0000000216167810 */ /* 0x000fe20007ffe0ff */
[--C-:B------:R-:W-:Y:S01]  /*2320*/  HADD2.F32 R27, -RZ, R26.reuse.H0_H0 ;  /* 0x2000001aff1b7230 */ /* 0x100fe20000004100 */
[----:B------:R-:W-:Y:S01]  /*2330*/  IADD3 R15, PT, PT, R15, 0x2, RZ ;  /* 0x000000020f0f7810 */ /* 0x000fe20007ffe0ff */
[----:B------:R-:W-:Y:S02]  /*2340*/  HADD2.F32 R26, -RZ, R26.H1_H1 ;  /* 0x3000001aff1a7230 */ /* 0x000fe40000004100 */
[C---:B------:R-:W-:Y:S01]  /*2350*/  FADD.FTZ R23, -R14.reuse, R23 ;  /* 0x000000170e177221 */ /* 0x040fe20000010100 */
[----:B------:R-:W-:Y:S02]  /*2360*/  HADD2.F32 R21, -RZ, R21.H0_H0 ;  /* 0x20000015ff157230 */ /* 0x000fe40000004100 */
[----:B------:R-:W-:Y:S01]  /*2370*/  FADD.FTZ R27, -R14, R27 ;  /* 0x0000001b0e1b7221 */ /* 0x000fe20000010100 */
[----:B------:R-:W-:Y:S01]  /*2380*/  ISETP.NE.AND P1, PT, R22, RZ, PT ;  /* 0x000000ff1600720c */ /* 0x000fe20003f25270 */
[----:B------:R-:W-:-:S04]  /*2390*/  FMUL.FTZ R20, R23, R8 ;  /* 0x0000000817147220 */ /* 0x000fc80000410000 */
[----:B-----5:R-:W-:-:S04]  /*23a0*/  FFMA.FTZ R23, R20, R13, R11 ;  /* 0x0000000d14177223 */ /* 0x020fc8000001000b */
[----:B------:R-:W-:-:S06]  /*23b0*/  FMUL.FTZ R28, R23, -1.4426950216293334961 ;  /* 0xbfb8aa3b171c7820 */ /* 0x000fcc0000410000 */
[----:B------:R-:W4:Y:S02]  /*23c0*/  MUFU.EX2 R28, R28 ;  /* 0x0000001c001c7308 */ /* 0x000f240000000800 */
[----:B----4-:R-:W-:-:S06]  /*23d0*/  FADD.FTZ R29, R28, 1 ;  /* 0x3f8000001c1d7421 */ /* 0x010fcc0000010000 */
[----:B-1----:R-:W1:Y:S02]  /*23e0*/  MUFU.RCP R19, R29 ;  /* 0x0000001d00137308 */ /* 0x002e640000001000 */
[----:B-1----:R-:W-:Y:S01]  /*23f0*/  FADD.FTZ R28, -R19, 1 ;  /* 0x3f800000131c7421 */ /* 0x002fe20000010100 */
[----:B------:R-:W-:Y:S01]  /*2400*/  FMUL.FTZ R26, R26, R19 ;  /* 0x000000131a1a7220 */ /* 0x000fe20000410000 */
[----:B------:R-:W-:Y:S02]  /*2410*/  FMUL.FTZ R19, R27, R8 ;  /* 0x000000081b137220 */ /* 0x000fe40000410000 */
[----:B0-----:R-:W-:Y:S02]  /*2420*/  FFMA.FTZ R17, R23, R28, 1 ;  /* 0x3f80000017117423 */ /* 0x001fe4000001001c */
[----:B------:R-:W-:Y:S02]  /*2430*/  FFMA.FTZ R23, R19, R12, R10 ;  /* 0x0000000c13177223 */ /* 0x000fe4000001000a */
[----:B------:R-:W-:-:S02]  /*2440*/  FMUL.FTZ R17, R26, R17 ;  /* 0x000000111a117220 */ /* 0x000fc40000410000 */
[----:B------:R-:W-:Y:S02]  /*2450*/  FMUL.FTZ R26, R23, -1.4426950216293334961 ;  /* 0xbfb8aa3b171a7820 */ /* 0x000fe40000410000 */
[----:B------:R-:W-:-:S04]  /*2460*/  FADD.FTZ R4, R17, R4 ;  /* 0x0000000411047221 */ /* 0x000fc80000010000 */
[----:B------:R-:W0:Y:S02]  /*2470*/  MUFU.EX2 R26, R26 ;  /* 0x0000001a001a7308 */ /* 0x000e240000000800 */
[----:B0-----:R-:W-:-:S06]  /*2480*/  FADD.FTZ R27, R26, 1 ;  /* 0x3f8000001a1b7421 */ /* 0x001fcc0000010000 */
[----:B------:R-:W0:Y:S02]  /*2490*/  MUFU.RCP R28, R27 ;  /* 0x0000001b001c7308 */ /* 0x000e240000001000 */
[----:B0-----:R-:W-:Y:S01]  /*24a0*/  FMUL.FTZ R21, R21, R28 ;  /* 0x0000001c15157220 */ /* 0x001fe20000410000 */
[----:B------:R-:W-:-:S04]  /*24b0*/  FADD.FTZ R28, -R28, 1 ;  /* 0x3f8000001c1c7421 */ /* 0x000fc80000010100 */
[----:B------:R-:W-:-:S04]  /*24c0*/  FFMA.FTZ R28, R23, R28, 1 ;  /* 0x3f800000171c7423 */ /* 0x000fc8000001001c */
[----:B------:R-:W-:Y:S01]  /*24d0*/  FMUL.FTZ R28, R21, R28 ;  /* 0x0000001c151c7220 */ /* 0x000fe20000410000 */
[----:B------:R-:W-:-:S03]  /*24e0*/  PRMT R21, RZ, 0x7610, R21 ;  /* 0x00007610ff157816 */ /* 0x000fc60000000015 */
[----:B------:R-:W-:Y:S01]  /*24f0*/  FFMA.FTZ R5, R19, R28, R5 ;  /* 0x0000001c13057223 */ /* 0x000fe20000010005 */
[----:B------:R-:W-:Y:S01]  /*2500*/  FADD.FTZ R3, R28, R3 ;  /* 0x000000031c037221 */ /* 0x000fe20000010000 */
[----:B--2---:R-:W-:-:S05]  /*2510*/  @!P0 PRMT R21, R18, 0x7632, R21 ;  /* 0x0000763212158816 */ /* 0x004fca0000000015 */
[----:B------:R-:W-:-:S05]  /*2520*/  HADD2.F32 R21, -RZ, R21.H0_H0 ;  /* 0x20000015ff157230 */ /* 0x000fca0000004100 */
[----:B------:R-:W-:Y:S01]  /*2530*/  FADD.FTZ R23, -R14, R21 ;  /* 0x000000150e177221 */ /* 0x000fe20000010100 */
[----:B------:R-:W-:-:S03]  /*2540*/  FMUL.FTZ R21, R28, R12 ;  /* 0x0000000c1c157220 */ /* 0x000fc60000410000 */
[----:B------:R-:W-:Y:S01]  /*2550*/  FMUL.FTZ R26, R23, R8 ;  /* 0x00000008171a7220 */ /* 0x000fe20000410000 */
[----:B------:R-:W-:Y:S01]  /*2560*/  FFMA.FTZ R23, R19, R21, R2 ;  /* 0x0000001513177223 */ /* 0x000fe20000010002 */
[----:B------:R-:W-:Y:S01]  /*2570*/  FADD.FTZ R0, R21, R0 ;  /* 0x0000000015007221 */ /* 0x000fe20000010000 */
[----:B------:R-:W-:Y:S01]  /*2580*/  FFMA.FTZ R21, R20, R17, R6 ;  /* 0x0000001114157223 */ /* 0x000fe20000010006 */
[-C--:B------:R-:W-:Y:S01]  /*2590*/  FFMA.FTZ R2, R26, R13.reuse, R11 ;  /* 0x0000000d1a027223 */ /* 0x080fe2000001000b */
[----:B------:R-:W-:Y:S01]  /*25a0*/  PRMT R6, R6, 0x5410, RZ ;  /* 0x0000541006067816 */ /* 0x000fe200000000ff */
[----:B------:R-:W-:Y:S02]  /*25b0*/  FMUL.FTZ R17, R17, R13 ;  /* 0x0000000d11117220 */ /* 0x000fe40000410000 */
[----:B------:R-:W-:Y:S01]  /*25c0*/  FMUL.FTZ R27, R2, -1.4426950216293334961 ;  /* 0xbfb8aa3b021b7820 */ /* 0x000fe20000410000 */
[--C-:B------:R-:W-:Y:S01]  /*25d0*/  @!P0 PRMT R6, R6, 0x5410, R18.reuse ;  /* 0x0000541006068816 */ /* 0x100fe20000000012 */
[----:B------:R-:W-:Y:S01]  /*25e0*/  FFMA.FTZ R20, R20, R17, R23 ;  /* 0x0000001114147223 */ /* 0x000fe20000010017 */
[----:B------:R-:W-:-:S02]  /*25f0*/  PRMT R18, RZ, 0x7610, R18 ;  /* 0x00007610ff127816 */ /* 0x000fc40000000012 */
[----:B------:R-:W-:Y:S01]  /*2600*/  PRMT R6, RZ, 0x7610, R6 ;  /* 0x00007610ff067816 */ /* 0x000fe20000000006 */
[----:B------:R-:W0:Y:S01]  /*2610*/  MUFU.EX2 R27, R27 ;  /* 0x0000001b001b7308 */ /* 0x000e220000000800 */
[----:B---3--:R-:W-:-:S03]  /*2620*/  @!P0 PRMT R18, R16, 0x7632, R18 ;  /* 0x0000763210128816 */ /* 0x008fc60000000012 */
[----:B------:R-:W-:Y:S01]  /*2630*/  HADD2.F32 R23, -RZ, R6.H1_H1 ;  /* 0x30000006ff177230 */ /* 0x000fe20000004100 */
[----:B------:R-:W-:Y:S01]  /*2640*/  @!P0 PRMT R6, R16, 0x7610, R6 ;  /* 0x0000761010068816 */ /* 0x000fe20000000006 */
[----:B------:R-:W-:-:S03]  /*2650*/  HADD2.F32 R18, -RZ, R18.H0_H0 ;  /* 0x20000012ff127230 */ /* 0x000fc60000004100 */
[----:B------:R-:W-:Y:S01]  /*2660*/  FADD.FTZ R23, -R14, R23 ;  /* 0x000000170e177221 */ /* 0x000fe20000010100 */
[----:B------:R-:W-:-:S03]  /*2670*/  HADD2.F32 R6, -RZ, R6.H0_H0 ;  /* 0x20000006ff067230 */ /* 0x000fc60000004100 */
[----:B------:R-:W-:Y:S01]  /*2680*/  FMUL.FTZ R23, R23, R8 ;  /* 0x0000000817177220 */ /* 0x000fe20000410000 */
[----:B0-----:R-:W-:-:S03]  /*2690*/  FADD.FTZ R19, R27, 1 ;  /* 0x3f8000001b137421 */ /* 0x001fc60000010000 */
[----:B------:R-:W-:-:S03]  /*26a0*/  FFMA.FTZ R16, R23, R12, R10 ;  /* 0x0000000c17107223 */ /* 0x000fc6000001000a */
[----:B------:R-:W0:Y:S02]  /*26b0*/  MUFU.RCP R19, R19 ;  /* 0x0000001300137308 */ /* 0x000e240000001000 */
[----:B0-----:R-:W-:Y:S01]  /*26c0*/  FADD.FTZ R27, -R19, 1 ;  /* 0x3f800000131b7421 */ /* 0x001fe20000010100 */
[----:B------:R-:W-:Y:S01]  /*26d0*/  FMUL.FTZ R19, R18, R19 ;  /* 0x0000001312137220 */ /* 0x000fe20000410000 */
[----:B------:R-:W-:Y:S02]  /*26e0*/  FMUL.FTZ R18, R16, -1.4426950216293334961 ;  /* 0xbfb8aa3b10127820 */ /* 0x000fe40000410000 */
[----:B------:R-:W-:-:S04]  /*26f0*/  FFMA.FTZ R2, R2, R27, 1 ;  /* 0x3f80000002027423 */ /* 0x000fc8000001001b */
[----:B------:R-:W0:Y:S01]  /*2700*/  MUFU.EX2 R18, R18 ;  /* 0x0000001200127308 */ /* 0x000e220000000800 */
[----:B------:R-:W-:-:S04]  /*2710*/  FMUL.FTZ R2, R19, R2 ;  /* 0x0000000213027220 */ /* 0x000fc80000410000 */
[----:B------:R-:W-:Y:S01]  /*2720*/  FADD.FTZ R4, R4, R2 ;  /* 0x0000000204047221 */ /* 0x000fe20000010000 */
[----:B0-----:R-:W-:-:S06]  /*2730*/  FADD.FTZ R27, R18, 1 ;  /* 0x3f800000121b7421 */ /* 0x001fcc0000010000 */
[----:B------:R-:W0:Y:S02]  /*2740*/  MUFU.RCP R27, R27 ;  /* 0x0000001b001b7308 */ /* 0x000e240000001000 */
[----:B0-----:R-:W-:Y:S01]  /*2750*/  FADD.FTZ R29, -R27, 1 ;  /* 0x3f8000001b1d7421 */ /* 0x001fe20000010100 */
[----:B------:R-:W-:-:S03]  /*2760*/  FMUL.FTZ R6, R6, R27 ;  /* 0x0000001b06067220 */ /* 0x000fc60000410000 */
[----:B------:R-:W-:-:S04]  /*2770*/  FFMA.FTZ R29, R16, R29, 1 ;  /* 0x3f800000101d7423 */ /* 0x000fc8000001001d */
[----:B------:R-:W-:Y:S01]  /*2780*/  FMUL.FTZ R16, R6, R29 ;  /* 0x0000001d06107220 */ /* 0x000fe20000410000 */
[----:B------:R-:W-:Y:S01]  /*2790*/  FADD.FTZ R29, R17, R0 ;  /* 0x00000000111d7221 */ /* 0x000fe20000010000 */
[----:B------:R-:W-:Y:S01]  /*27a0*/  FMUL.FTZ R17, R2, R13 ;  /* 0x0000000d02117220 */ /* 0x000fe20000410000 */
[----:B------:R-:W-:Y:S01]  /*27b0*/  FFMA.FTZ R6, R26, R2, R21 ;  /* 0x000000021a067223 */ /* 0x000fe20000010015 */
[----:B------:R-:W-:Y:S01]  /*27c0*/  FMUL.FTZ R0, R16, R12 ;  /* 0x0000000c10007220 */ /* 0x000fe20000410000 */
[----:B------:R-:W-:Y:S01]  /*27d0*/  FFMA.FTZ R5, R23, R16, R5 ;  /* 0x0000001017057223 */ /* 0x000fe20000010005 */
[----:B------:R-:W-:Y:S02]  /*27e0*/  FADD.FTZ R3, R3, R16 ;  /* 0x0000001003037221 */ /* 0x000fe40000010000 */
[----:B------:R-:W-:Y:S01]  /*27f0*/  FFMA.FTZ R19, R23, R0, R20 ;  /* 0x0000000017137223 */ /* 0x000fe20000010014 */
[----:B------:R-:W-:-:S03]  /*2800*/  FADD.FTZ R0, R29, R0 ;  /* 0x000000001d007221 */ /* 0x000fc60000010000 */
[----:B------:R-:W-:Y:S01]  /*2810*/  FFMA.FTZ R2, R26, R17, R19 ;  /* 0x000000111a027223 */ /* 0x000fe20000010013 */
[----:B------:R-:W-:Y:S01]  /*2820*/  FADD.FTZ R0, R17, R0 ;  /* 0x0000000011007221 */ /* 0x000fe20000010000 */
[----:B------:R-:W-:Y:S06]  /*2830*/  @P1 BRA `(.L_x_3439) ;  /* 0xfffffff400fc1947 */ /* 0x000fec000383ffff */
.L_x_3431:
        /* <DEDUP_REMOVED lines=89> */
.L_x_3462:
        /* <DEDUP_REMOVED lines=13> */
.L_x_3440:
        /* <DEDUP_REMOVED lines=12> */
[----:B------:R-:W4:Y:S01]  /*2f60*/  @!P2 LDS R8, [R15+0x14] ;  /* 0x000014000f08a984 */ /* 0x000f220000000800 */
[----:B------:R-:W-:Y:S02]  /*2f70*/  @!P2 LEA R12, R7, R12, 0x3 ;  /* 0x0000000c070ca211 */ /* 0x000fe400078e18ff */
[----:B------:R-:W2:Y:S01]  /*2f80*/  LDC R19, c[0x0][0x428] ;  /* 0x00010a00ff137b82 */ /* 0x000ea20000000800 */
        /* <DEDUP_REMOVED lines=24> */
.L_x_3443:
[----:B------:R-:W-:Y:S05]  /*3110*/  BSYNC.RECONVERGENT B0 ;  /* 0x0000000000007941 */ /* 0x000fea0003800200 */
.L_x_3442:
        /* <DEDUP_REMOVED lines=23> */
.L_x_3441:
        /* <DEDUP_REMOVED lines=8> */
.L_x_3444:
[----:B------:R-:W-:Y:S01]  /*3310*/  ISETP.GE.AND P4, PT, R24, 0x8, PT ;  /* 0x000000081800780c */ /* 0x000fe20003f86270 */
[----:B------:R-:W-:-:S05]  /*3320*/  IMAD.MOV.U32 R25, RZ, RZ, R27 ;  /* 0x000000ffff197224 */ /* 0x000fca00078e001b */
[----:B------:R-:W-:-:S04]  /*3330*/  SEL R26, R25, RZ, P3 ;  /* 0x000000ff191a7207 */ /* 0x000fc80001800000 */
[----:B------:R-:W-:Y:S02]  /*3340*/  IADD3 R25, PT, PT, R23, R26, RZ ;  /* 0x0000001a17197210 */ /* 0x000fe40007ffe0ff */
[----:B------:R-:W-:-:S07]  /*3350*/  MOV R23, R22 ;  /* 0x0000001600177202 */ /* 0x000fce0000000f00 */
[----:B------:R-:W-:Y:S05]  /*3360*/  WARPSYNC.COLLECTIVE R2, `(.L_x_3445) ;  /* 0x0000000002087348 */ /* 0x000fea0003c00000 */
[----:B------:R0:W1:Y:S02]  /*3370*/  SHFL.UP P0, R27, R23, R20, R19 ;  /* 0x04000014171b7389 */ /* 0x0000640000000013 */
[----:B01----:R-:W-:Y:S05]  /*3380*/  ENDCOLLECTIVE ;  /* 0x000000000000791b */ /* 0x003fea0003800000 */
.L_x_3445:
[----:B------:R-:W-:Y:S02]  /*3390*/  IMAD.MOV.U32 R23, RZ, RZ, R21 ;  /* 0x000000ffff177224 */ /* 0x000fe400078e0015 */
[----:B------:R-:W-:-:S05]  /*33a0*/  FADD.FTZ R27, R22, R27 ;  /* 0x0000001b161b7221 */ /* 0x000fca0000010000 */
[----:B------:R-:W-:-:S07]  /*33b0*/  @P3 FSEL R22, R27, R22, !P2 ;  /* 0x000000161b163208 */ /* 0x000fce0005000000 */
[----:B------:R-:W-:Y:S05]  /*33c0*/  WARPSYNC.COLLECTIVE R2, `(.L_x_3446) ;  /* 0x0000000002087348 */ /* 0x000fea0003c00000 */
[----:B------:R0:W1:Y:S02]  /*33d0*/  SHFL.UP P0, R27, R23, R20, R19 ;  /* 0x04000014171b7389 */ /* 0x0000640000000013 */
[----:B01----:R-:W-:Y:S05]  /*33e0*/  ENDCOLLECTIVE ;  /* 0x000000000000791b */ /* 0x003fea0003800000 */
.L_x_3446:
[----:B------:R-:W-:Y:S01]  /*33f0*/  MOV R23, R25 ;  /* 0x0000001900177202 */ /* 0x000fe20000000f00 */
[----:B------:R-:W-:Y:S01]  /*3400*/  IMAD.MOV.U32 R20, RZ, RZ, 0x2 ;  /* 0x00000002ff147424 */ /* 0x000fe200078e00ff */
[----:B------:R-:W-:-:S07]  /*3410*/  MOV R26, R27 ;  /* 0x0000001b001a7202 */ /* 0x000fce0000000f00 */
[----:B------:R-:W-:Y:S05]  /*3420*/  WARPSYNC.COLLECTIVE R2, `(.L_x_3447) ;  /* 0x0000000002087348 */ /* 0x000fea0003c00000 */
[----:B------:R0:W1:Y:S02]  /*3430*/  SHFL.UP P0, R27, R23, R20, R19 ;  /* 0x04000014171b7389 */ /* 0x0000640000000013 */
[----:B01----:R-:W-:Y:S05]  /*3440*/  ENDCOLLECTIVE ;  /* 0x000000000000791b */ /* 0x003fea0003800000 */
.L_x_3447:
        /* <DEDUP_REMOVED lines=9> */
.L_x_3448:
        /* <DEDUP_REMOVED lines=8> */
.L_x_3449:
[----:B------:R-:W-:Y:S02]  /*3560*/  HFMA2 R20, -RZ, RZ, 0, 2.384185791015625e-07 ;  /* 0x00000004ff147431 */ /* 0x000fe400000001ff */
[----:B------:R-:W-:Y:S01]  /*3570*/  IMAD.MOV.U32 R23, RZ, RZ, R26 ;  /* 0x000000ffff177224 */ /* 0x000fe200078e001a */
[----:B------:R-:W-:-:S07]  /*3580*/  MOV R28, R27 ;  /* 0x0000001b001c7202 */ /* 0x000fce0000000f00 */
[----:B------:R-:W-:Y:S05]  /*3590*/  WARPSYNC.COLLECTIVE R2, `(.L_x_3450) ;  /* 0x0000000002087348 */ /* 0x000fea0003c00000 */
[----:B------:R0:W1:Y:S02]  /*35a0*/  SHFL.UP P0, R27, R23, R20, R19 ;  /* 0x04000014171b7389 */ /* 0x0000640000000013 */
[----:B01----:R-:W-:Y:S05]  /*35b0*/  ENDCOLLECTIVE ;  /* 0x000000000000791b */ /* 0x003fea0003800000 */
.L_x_3450:
        /* <DEDUP_REMOVED lines=9> */
.L_x_3451:
        /* <DEDUP_REMOVED lines=8> */
.L_x_3452:
[----:B------:R-:W-:Y:S01]  /*36d0*/  MOV R23, R25 ;  /* 0x0000001900177202 */ /* 0x000fe20000000f00 */
[----:B------:R-:W-:Y:S01]  /*36e0*/  IMAD.MOV.U32 R20, RZ, RZ, 0x8 ;  /* 0x00000008ff147424 */ /* 0x000fe200078e00ff */
[----:B------:R-:W-:-:S07]  /*36f0*/  MOV R28, R27 ;  /* 0x0000001b001c7202 */ /* 0x000fce0000000f00 */
[----:B------:R-:W-:Y:S05]  /*3700*/  WARPSYNC.COLLECTIVE R2, `(.L_x_3453) ;  /* 0x0000000002087348 */ /* 0x000fea0003c00000 */
[----:B------:R0:W1:Y:S02]  /*3710*/  SHFL.UP P0, R27, R23, R20, R19 ;  /* 0x04000014171b7389 */ /* 0x0000640000000013 */
[----:B01----:R-:W-:Y:S05]  /*3720*/  ENDCOLLECTIVE ;  /* 0x000000000000791b */ /* 0x003fea0003800000 */
.L_x_3453:
        /* <DEDUP_REMOVED lines=9> */
.L_x_3454:
        /* <DEDUP_REMOVED lines=8> */
.L_x_3455:
[----:B------:R-:W-:Y:S01]  /*3840*/  HFMA2 R20, -RZ, RZ, 0, 9.5367431640625e-07 ;  /* 0x00000010ff147431 */ /* 0x000fe200000001ff */
[----:B------:R-:W-:Y:S02]  /*3850*/  MOV R23, R26 ;  /* 0x0000001a00177202 */ /* 0x000fe40000000f00 */
[----:B------:R-:W-:-:S07]  /*3860*/  MOV R28, R27 ;  /* 0x0000001b001c7202 */ /* 0x000fce0000000f00 */
[----:B------:R-:W-:Y:S05]  /*3870*/  WARPSYNC.COLLECTIVE R2, `(.L_x_3456) ;  /* 0x0000000002087348 */ /* 0x000fea0003c00000 */
[----:B------:R0:W1:Y:S02]  /*3880*/  SHFL.UP P0, R27, R23, R20, R19 ;  /* 0x04000014171b7389 */ /* 0x0000640000000013 */
[----:B01----:R-:W-:Y:S05]  /*3890*/  ENDCOLLECTIVE ;  /* 0x000000000000791b */ /* 0x003fea0003800000 */
.L_x_3456:
        /* <DEDUP_REMOVED lines=8> */
.L_x_3457:
        /* <DEDUP_REMOVED lines=8> */
.L_x_3458:
[----:B------:R-:W-:Y:S01]  /*39a0*/  HFMA2 R20, -RZ, RZ, 0, 5.9604644775390625e-08 ;  /* 0x00000001ff147431 */ /* 0x000fe200000001ff */
[----:B------:R-:W-:Y:S01]  /*39b0*/  MOV R23, R24 ;  /* 0x0000001800177202 */ /* 0x000fe20000000f00 */
[----:B------:R-:W-:-:S07]  /*39c0*/  IMAD.MOV.U32 R28, RZ, RZ, R27 ;  /* 0x000000ffff1c7224 */ /* 0x000fce00078e001b */
[----:B------:R-:W-:Y:S05]  /*39d0*/  WARPSYNC.COLLECTIVE R2, `(.L_x_3459) ;  /* 0x0000000002087348 */ /* 0x000fea0003c00000 */
[----:B------:R0:W1:Y:S02]  /*39e0*/  SHFL.UP P0, R27, R23, R20, R19 ;  /* 0x04000014171b7389 */ /* 0x0000640000000013 */
[----:B01----:R-:W-:Y:S05]  /*39f0*/  ENDCOLLECTIVE ;  /* 0x000000000000791b */ /* 0x003fea0003800000 */
.L_x_3459:
[----:B------:R-:W-:-:S05]  /*3a00*/  FADD.FTZ R28, R21, R28 ;  /* 0x0000001c151c7221 */ /* 0x000fca0000010000 */
[----:B------:R-:W-:Y:S01]  /*3a10*/  @P2 FSEL R21, R28, R21, !P3 ;  /* 0x000000151c152208 */ /* 0x000fe20005800000 */
[----:B------:R-:W-:Y:S01]  /*3a20*/  IMAD.MOV.U32 R23, RZ, RZ, R22 ;  /* 0x000000ffff177224 */ /* 0x000fe200078e0016 */
[----:B------:R-:W-:-:S07]  /*3a30*/  MOV R25, R27 ;  /* 0x0000001b00197202 */ /* 0x000fce0000000f00 */
[----:B------:R-:W-:Y:S05]  /*3a40*/  WARPSYNC.COLLECTIVE R2, `(.L_x_3460) ;  /* 0x0000000002087348 */ /* 0x000fea0003c00000 */
[----:B------:R0:W1:Y:S02]  /*3a50*/  SHFL.UP P0, R27, R23, R20, R19 ;  /* 0x04000014171b7389 */ /* 0x0000640000000013 */
[----:B01----:R-:W-:Y:S05]  /*3a60*/  ENDCOLLECTIVE ;  /* 0x000000000000791b */ /* 0x003fea0003800000 */
.L_x_3460:
[----:B------:R-:W-:Y:S02]  /*3a70*/  MOV R23, R21 ;  /* 0x0000001500177202 */ /* 0x000fe40000000f00 */
[----:B------:R-:W-:-:S07]  /*3a80*/  MOV R22, R27 ;  /* 0x0000001b00167202 */ /* 0x000fce0000000f00 */
[----:B------:R-:W-:Y:S05]  /*3a90*/  WARPSYNC.COLLECTIVE R2, `(.L_x_3461) ;  /* 0x0000000002087348 */ /* 0x000fea0003c00000 */
[----:B------:R0:W1:Y:S02]  /*3aa0*/  SHFL.UP P0, R27, R23, R20, R19 ;  /* 0x04000014171b7389 */ /* 0x0000640000000013 */
[----:B01----:R-:W-:Y:S05]  /*3ab0*/  ENDCOLLECTIVE ;  /* 0x000000000000791b */ /* 0x003fea0003800000 */
.L_x_3461:
[----:B------:R-:W-:Y:S01]  /*3ac0*/  MOV R21, R27 ;  /* 0x0000001b00157202 */ /* 0x000fe20000000f00 */
[----:B------:R-:W-:Y:S06]  /*3ad0*/  BRA `(.L_x_3462) ;  /* 0xfffffff000bc7947 */ /* 0x000fec000383ffff */
.L_x_3463:
        /* <DEDUP_REMOVED lines=10> */
.L_x_4492:


//--------------------- .text._Z30group_norm_nhwc_bwd_sum_kernelI11Fp16IOFp32WLi128EEv26Group_norm_nhwc_bwd_params --------------------------
	.section	.text._Z30group_norm_nhwc_bwd_sum_kernelI11Fp16IOFp32WLi128EEv26Group_norm_nhwc_bwd_params,"ax",@progbits
	.align	128
        .global         _Z30group_norm_nhwc_bwd_sum_kernelI11Fp16IOFp32WLi128EEv26Group_norm_nhwc_bwd_params
        .type           _Z30group_norm_nhwc_bwd_sum_kernelI11Fp16IOFp32WLi128EEv26Group_norm_nhwc_bwd_params,@function
        .size           _Z30group_norm_nhwc_bwd_sum_kernelI11Fp16IOFp32WLi128EEv26Group_norm_nhwc_bwd_params,(.L_x_4493 - _Z30group_norm_nhwc_bwd_sum_kernelI11Fp16IOFp32WLi128EEv26Group_norm_nhwc_bwd_params)
        .other          _Z30group_norm_nhwc_bwd_sum_kernelI11Fp16IOFp32WLi128EEv26Group_norm_nhwc_bwd_params,@"STO_CUDA_ENTRY STV_DEFAULT"
_Z30group_norm_nhwc_bwd_sum_kernelI11Fp16IOFp32WLi128EEv26Group_norm_nhwc_bwd_params:
.text._Z30group_norm_nhwc_bwd_sum_kernelI11Fp16IOFp32WLi128EEv26Group_norm_nhwc_bwd_params:
        /* <DEDUP_REMOVED lines=47> */
[----:B------:R-:W-:Y:S02]  /*02f0*/  ISETP.GE.AND.EX P0, PT, R19, UR9, PT, P0 ;  /* 0x0000000913007c0c */ /* 0x000fe4000bf06300 */
[----:B0-----:R-:W-:-:S05]  /*0300*/  IADD3 R4, PT, PT, R6, 0xffffffe, RZ ;  /* 0x0ffffffe06047810 */ /* 0x001fca0007ffe0ff */
[----:B------:R0:W1:Y:S02]  /*0310*/  F2I.FTZ.U32.TRUNC.NTZ R5, R4 ;  /* 0x0000000400057305 */ /* 0x000064000021f000 */
[----:B0-----:R-:W-:Y:S01]  /*0320*/  MOV R4, RZ ;  /* 0x000000ff00047202 */ /* 0x001fe20000000f00 */
[----:B-1----:R-:W-:-:S04]  /*0330*/  IMAD.MOV R8, RZ, RZ, -R5 ;  /* 0x000000ffff087224 */ /* 0x002fc800078e0a05 */
        /* <DEDUP_REMOVED lines=16> */
.L_x_3465:
[----:B------:R-:W-:Y:S05]  /*0440*/  BSYNC.RECONVERGENT B0 ;  /* 0x0000000000007941 */ /* 0x000fea0003800200 */
.L_x_3464:
[----:B------:R-:W1:Y:S01]  /*0450*/  S2UR UR7, SR_CTAID.Y ;  /* 0x00000000000779c3 */ /* 0x000e620000002600 */
[----:B------:R-:W-:Y:S01]  /*0460*/  FSETP.GTU.FTZ.AND P2, PT, R15, RZ, PT ;  /* 0x000000ff0f00720b */ /* 0x000fe20003f5c000 */
[----:B0-----:R-:W-:-:S04]  /*0470*/  IMAD.HI.U32 R4, R9, R0, RZ ;  /* 0x0000000009047227 */ /* 0x001fc800078e00ff */
[----:B------:R-:W-:Y:S01]  /*0480*/  IMAD.MOV.U32 R8, RZ, RZ, 0x3f800000 ;  /* 0x3f800000ff087424 */ /* 0x000fe200078e00ff */
[----:B------:R-:W-:Y:S01]  /*0490*/  IADD3 R5, PT, PT, -R4, RZ, RZ ;  /* 0x000000ff04057210 */ /* 0x000fe20007ffe1ff */
[----:B------:R-:W0:Y:S04]  /*04a0*/  LDC.64 R22, c[0x0][0x400] ;  /* 0x00010000ff167b82 */ /* 0x000e280000000a00 */
[----:B------:R-:W-:-:S04]  /*04b0*/  IMAD R0, R3, R5, R0 ;  /* 0x0000000503007224 */ /* 0x000fc800078e0200 */
[----:B------:R-:W2:Y:S01]  /*04c0*/  @P2 LDC R6, c[0x0][0x3c0] ;  /* 0x0000f000ff062b82 */ /* 0x000ea20000000800 */
[----:B------:R-:W-:Y:S01]  /*04d0*/  ISETP.GE.U32.AND P4, PT, R0, R3, PT ;  /* 0x000000030000720c */ /* 0x000fe20003f86070 */
[----:B-1----:R-:W-:-:S05]  /*04e0*/  IMAD R17, R2, UR7, RZ ;  /* 0x0000000702117c24 */ /* 0x002fca000f8e02ff */
[----:B------:R-:W-:Y:S02]  /*04f0*/  SHF.R.S32.HI R16, RZ, 0x1f, R17 ;  /* 0x0000001fff107819 */ /* 0x000fe40000011411 */
[----:B------:R-:W-:-:S05]  /*0500*/  IADD3 R5, P1, PT, R17, R2, RZ ;  /* 0x0000000211057210 */ /* 0x000fca0007f3e0ff */
[-C--:B------:R-:W-:Y:S02]  /*0510*/  @P4 IADD3 R0, PT, PT, R0, -R3.reuse, RZ ;  /* 0x8000000300004210 */ /* 0x080fe40007ffe0ff */
[----:B------:R-:W-:Y:S02]  /*0520*/  LEA.HI.X.SX32 R2, R2, R16, 0x1, P1 ;  /* 0x0000001002027211 */ /* 0x000fe400008f0eff */
[-C--:B0-----:R-:W-:Y:S02]  /*0530*/  ISETP.LT.U32.AND P1, PT, R5, R22.reuse, PT ;  /* 0x000000160500720c */ /* 0x081fe40003f21070 */
[----:B------:R-:W-:Y:S01]  /*0540*/  ISETP.GE.U32.AND P3, PT, R0, R3, PT ;  /* 0x000000030000720c */ /* 0x000fe20003f66070 */
[----:B--2---:R-:W-:Y:S01]  /*0550*/  @P2 FADD.FTZ R15, R15, R6 ;  /* 0x000000060f0f2221 */ /* 0x004fe20000010000 */
[----:B------:R-:W-:Y:S01]  /*0560*/  ISETP.LT.AND.EX P1, PT, R2, R23, PT, P1 ;  /* 0x000000170200720c */ /* 0x000fe20003f21310 */
[----:B------:R-:W-:Y:S01]  /*0570*/  HFMA2 R0, -RZ, RZ, 0, 0 ;  /* 0x00000000ff007431 */ /* 0x000fe200000001ff */
[----:B------:R-:W-:Y:S01]  /*0580*/  @P4 IADD3 R4, PT, PT, R4, 0x1, RZ ;  /* 0x0000000104044810 */ /* 0x000fe20007ffe0ff */
[----:B------:R0:W1:Y:S01]  /*0590*/  @P2 MUFU.RSQ R8, R15 ;  /* 0x0000000f00082308 */ /* 0x0000620000001400 */
[----:B------:R-:W-:Y:S01]  /*05a0*/  SEL R22, R5, R22, P1 ;  /* 0x0000001605167207 */ /* 0x000fe20000800000 */
[----:B------:R-:W-:Y:S01]  /*05b0*/  IMAD.MOV.U32 R6, RZ, RZ, RZ ;  /* 0x000000ffff067224 */ /* 0x000fe200078e00ff */
[----:B------:R-:W-:-:S02]  /*05c0*/  ISETP.NE.U32.AND P4, PT, R3, RZ, PT ;  /* 0x000000ff0300720c */ /* 0x000fc40003f85070 */
[----:B------:R-:W-:Y:S02]  /*05d0*/  CS2R R2, SRZ ;  /* 0x0000000000027805 */ /* 0x000fe4000001ff00 */
[----:B------:R-:W-:Y:S02]  /*05e0*/  ISETP.GT.AND P1, PT, R22, R17, PT ;  /* 0x000000111600720c */ /* 0x000fe40003f24270 */
[----:B------:R-:W-:-:S04]  /*05f0*/  @P3 IADD3 R4, PT, PT, R4, 0x1, RZ ;  /* 0x0000000104043810 */ /* 0x000fc80007ffe0ff */
[----:B------:R-:W-:Y:S02]  /*0600*/  SEL R7, R7, R4, !P4 ;  /* 0x0000000407077207 */ /* 0x000fe40006000000 */
[----:B------:R-:W-:-:S05]  /*0610*/  CS2R R4, SRZ ;  /* 0x0000000000047805 */ /* 0x000fca000001ff00 */
        /* <DEDUP_REMOVED lines=9> */
[----:B------:R-:W-:Y:S02]  /*06b0*/  IADD3 R21, PT, PT, -R15, R22, RZ ;  /* 0x000000160f157210 */ /* 0x000fe40007ffe1ff */
[----:B------:R-:W-:Y:S02]  /*06c0*/  CS2R R2, SRZ ;  /* 0x0000000000027805 */ /* 0x000fe4000001ff00 */
[----:B------:R-:W-:Y:S01]  /*06d0*/  CS2R R4, SRZ ;  /* 0x0000000000047805 */ /* 0x000fe2000001ff00 */
[----:B------:R-:W-:Y:S01]  /*06e0*/  IMAD.MOV.U32 R6, RZ, RZ, RZ ;  /* 0x000000ffff067224 */ /* 0x000fe200078e00ff */
[----:B------:R-:W-:Y:S02]  /*06f0*/  ISETP.GT.U32.AND P1, PT, R0, -0x4, PT ;  /* 0xfffffffc0000780c */ /* 0x000fe40003f24070 */
[----:B------:R-:W-:-:S11]  /*0700*/  MOV R0, RZ ;  /* 0x000000ff00007202 */ /* 0x000fd60000000f00 */
[----:B------:R-:W-:Y:S05]  /*0710*/  @P1 BRA `(.L_x_3468) ;  /* 0x0000000800ec1947 */ /* 0x000fea0003800000 */
[----:B-----5:R-:W-:Y:S01]  /*0720*/  LOP3.LUT R10, R21, 0xfffffffc, RZ, 0xc0, !PT ;  /* 0xfffffffc150a7812 */ /* 0x020fe200078ec0ff */
[----:B------:R-:W-:Y:S01]  /*0730*/  HFMA2 R0, -RZ, RZ, 0, 0 ;  /* 0x00000000ff007431 */ /* 0x000fe200000001ff */
[----:B------:R-:W-:-:S03]  /*0740*/  IADD3 R20, PT, PT, R15, 0x1, RZ ;  /* 0x000000010f147810 */ /* 0x000fc60007ffe0ff */
[----:B------:R-:W-:-:S07]  /*0750*/  IMAD.MOV R15, RZ, RZ, -R10 ;  /* 0x000000ffff0f7224 */ /* 0x000fce00078e0a0a */
.L_x_3469:
[----:B------:R-:W0:Y:S01]  /*0760*/  @!P0 LDC.64 R10, c[0x0][0x3f8] ;  /* 0x0000fe00ff0a8b82 */ /* 0x000e220000000a00 */
[----:B------:R-:W-:Y:S02]  /*0770*/  @!P0 IADD3 R27, PT, PT, R20, -0x1, RZ ;  /* 0xffffffff141b8810 */ /* 0x000fe40007ffe0ff */
[----:B------:R-:W-:Y:S02]  /*0780*/  @!P0 MOV R16, R24 ;  /* 0x0000001800108202 */ /* 0x000fe40000000f00 */
[----:B------:R-:W-:-:S05]  /*0790*/  @!P0 SHF.R.S32.HI R17, RZ, 0x1f, R27 ;  /* 0x0000001fff118819 */ /* 0x000fca000001141b */
[-C--:B0-----:R-:W-:Y:S02]  /*07a0*/  @!P0 IMAD R26, R17, R10.reuse, RZ ;  /* 0x0000000a111a8224 */ /* 0x081fe400078e02ff */
[----:B------:R-:W-:Y:S02]  /*07b0*/  @!P0 IMAD.MOV.U32 R17, RZ, RZ, R9 ;  /* 0x000000ffff118224 */ /* 0x000fe400078e0009 */
[----:B------:R-:W-:-:S04]  /*07c0*/  @!P0 IMAD.WIDE.U32 R22, R27, R10, R16 ;  /* 0x0000000a1b168225 */ /* 0x000fc800078e0010 */
[----:B------:R-:W0:Y:S01]  /*07d0*/  @!P0 LDC.64 R16, c[0x0][0x398] ;  /* 0x0000e600ff108b82 */ /* 0x000e220000000a00 */
[----:B------:R-:W-:-:S05]  /*07e0*/  @!P0 IMAD R27, R27, R11, R26 ;  /* 0x0000000b1b1b8224 */ /* 0x000fca00078e021a */
[----:B------:R-:W-:Y:S02]  /*07f0*/  @!P0 IADD3 R23, PT, PT, R23, R27, RZ ;  /* 0x0000001b17178210 */ /* 0x000fe40007ffe0ff */
[----:B------:R-:W1:Y:S02]  /*0800*/  @!P0 LDC.64 R10, c[0x0][0x3a0] ;  /* 0x0000e800ff0a8b82 */ /* 0x000e640000000a00 */
[C---:B------:R-:W-:Y:S02]  /*0810*/  @!P0 SHF.L.U64.HI R26, R22.reuse, 0x1, R23 ;  /* 0x00000001161a8819 */ /* 0x040fe40000010217 */
[----:B------:R-:W-:-:S04]  /*0820*/  @!P0 SHF.L.U32 R23, R22, 0x1, RZ ;  /* 0x0000000116178819 */ /* 0x000fc800000006ff */
[----:B0-----:R-:W-:-:S04]  /*0830*/  @!P0 IADD3 R16, P2, PT, R23, R16, RZ ;  /* 0x0000001017108210 */ /* 0x001fc80007f5e0ff */
[----:B------:R-:W-:Y:S02]  /*0840*/  @!P0 IADD3.X R17, PT, PT, R26, R17, RZ, P2, !PT ;  /* 0x000000111a118210 */ /* 0x000fe400017fe4ff */
[----:B-1----:R-:W-:-:S03]  /*0850*/  @!P0 IADD3 R22, P1, PT, R23, R10, RZ ;  /* 0x0000000a17168210 */ /* 0x002fc60007f3e0ff */
[----:B------:R0:W2:Y:S02]  /*0860*/  @!P0 LDG.E R16, desc[UR4][R16.64] ;  /* 0x0000000410108981 */ /* 0x0000a4000c1e1900 */
[----:B------:R-:W-:Y:S02]  /*0870*/  @!P0 IMAD.X R23, R26, 0x1, R11, P1 ;  /* 0x000000011a178824 */ /* 0x000fe400008e060b */
[----:B------:R-:W1:Y:S03]  /*0880*/  @!P0 LDC.64 R10, c[0x0][0x3f8] ;  /* 0x0000fe00ff0a8b82 */ /* 0x000e660000000a00 */
[----:B------:R3:W4:Y:S01]  /*0890*/  @!P0 LDG.E R22, desc[UR4][R22.64] ;  /* 0x0000000416168981 */ /* 0x000722000c1e1900 */
[----:B------:R-:W-:Y:S02]  /*08a0*/  PRMT R27, RZ, 0x7610, R27 ;  /* 0x00007610ff1b7816 */ /* 0x000fe4000000001b */
[----:B------:R-:W-:-:S02]  /*08b0*/  PRMT R28, RZ, 0x7610, R28 ;  /* 0x00007610ff1c7816 */ /* 0x000fc4000000001c */
[----:B------:R-:W-:Y:S02]  /*08c0*/  @!P0 SHF.R.S32.HI R29, RZ, 0x1f, R20 ;  /* 0x0000001fff1d8819 */ /* 0x000fe40000011414 */
[----:B------:R-:W-:Y:S01]  /*08d0*/  PRMT R26, RZ, 0x5410, RZ ;  /* 0x00005410ff1a7816 */ /* 0x000fe200000000ff */
[----:B0-----:R-:W-:Y:S02]  /*08e0*/  @!P0 IMAD.MOV.U32 R17, RZ, RZ, R9 ;  /* 0x000000ffff118224 */ /* 0x001fe400078e0009 */
[----:B-1----:R-:W-:-:S04]  /*08f0*/  @!P0 IMAD R29, R29, R10, RZ ;  /* 0x0000000a1d1d8224 */ /* 0x002fc800078e02ff */
[----:B---3--:R-:W-:Y:S01]  /*0900*/  @!P0 IMAD R23, R20, R11, R29 ;  /* 0x0000000b14178224 */ /* 0x008fe200078e021d */
[C---:B--2---:R-:W-:Y:S02]  /*0910*/  @!P0 PRMT R27, R16.reuse, 0x7610, R27 ;  /* 0x00007610101b8816 */ /* 0x044fe4000000001b */
[----:B------:R-:W-:Y:S02]  /*0920*/  @!P0 PRMT R28, R16, 0x7632, R28 ;  /* 0x00007632101c8816 */ /* 0x000fe4000000001c */
[----:B------:R-:W-:Y:S02]  /*0930*/  @!P0 MOV R16, R24 ;  /* 0x0000001800108202 */ /* 0x000fe40000000f00 */
[----:B----4-:R-:W-:-:S03]  /*0940*/  @!P0 PRMT R26, R26, 0x5410, R22 ;  /* 0x000054101a1a8816 */ /* 0x010fc60000000016 */
[----:B------:R-:W-:Y:S02]  /*0950*/  @!P0 IMAD.WIDE.U32 R16, R20, R10, R16 ;  /* 0x0000000a14108225 */ /* 0x000fe400078e0010 */
[----:B------:R-:W0:Y:S01]  /*0960*/  @!P0 LDC.64 R10, c[0x0][0x3a0] ;  /* 0x0000e800ff0a8b82 */ /* 0x000e220000000a00 */
[----:B------:R-:W-:Y:S02]  /*0970*/  @!P0 PRMT R26, R22, 0x7632, R26 ;  /* 0x00007632161a8816 */ /* 0x000fe4000000001a */
[----:B------:R-:W-:-:S03]  /*0980*/  @!P0 IADD3 R23, PT, PT, R17, R23, RZ ;  /* 0x0000001711178210 */ /* 0x000fc60007ffe0ff */
[----:B------:R-:W-:Y:S01]  /*0990*/  HADD2.F32 R29, -RZ, R26.H1_H1 ;  /* 0x3000001aff1d7230 */ /* 0x000fe20000004100 */
[C---:B------:R-:W-:Y:S02]  /*09a0*/  @!P0 SHF.L.U64.HI R22, R16.reuse, 0x1, R23 ;  /* 0x0000000110168819 */ /* 0x040fe40000010217 */
[----:B------:R-:W-:Y:S01]  /*09b0*/  @!P0 SHF.L.U32 R23, R16, 0x1, RZ ;  /* 0x0000000110178819 */ /* 0x000fe200000006ff */
[----:B------:R-:W-:Y:S02]  /*09c0*/  HADD2.F32 R16, -RZ, R27.H0_H0 ;  /* 0x2000001bff107230 */ /* 0x000fe40000004100 */
[----:B------:R-:W-:-:S04]  /*09d0*/  FADD.FTZ R29, -R14, R29 ;  /* 0x0000001d0e1d7221 */ /* 0x000fc80000010100 */
[----:B------:R-:W-:Y:S01]  /*09e0*/  FMUL.FTZ R29, R29, R8 ;  /* 0x000000081d1d7220 */ /* 0x000fe20000410000 */
[C---:B------:R-:W-:Y:S01]  /*09f0*/  FMUL.FTZ R27, R16.reuse, R12 ;  /* 0x0000000c101b7220 */ /* 0x040fe20000410000 */
[C---:B------:R-:W-:Y:S02]  /*0a00*/  FADD.FTZ R17, R16.reuse, R3 ;  /* 0x0000000310117221 */ /* 0x040fe40000010000 */
[----:B------:R-:W-:Y:S01]  /*0a10*/  FFMA.FTZ R5, R16, R29, R5 ;  /* 0x0000001d10057223 */ /* 0x000fe20000010005 */
[----:B------:R-:W-:Y:S02]  /*0a20*/  FFMA.FTZ R29, R29, R27, R2 ;  /* 0x0000001b1d1d7223 */ /* 0x000fe40000010002 */
[----:B------:R-:W1:Y:S01]  /*0a30*/  @!P0 LDC.64 R2, c[0x0][0x398] ;  /* 0x0000e600ff028b82 */ /* 0x000e620000000a00 */
[----:B0-----:R-:W-:-:S05]  /*0a40*/  @!P0 IADD3 R10, P1, PT, R23, R10, RZ ;  /* 0x0000000a170a8210 */ /* 0x001fca0007f3e0ff */
[----:B------:R-:W-:-:S05]  /*0a50*/  @!P0 IMAD.X R11, R22, 0x1, R11, P1 ;  /* 0x00000001160b8824 */ /* 0x000fca00008e060b */
[----:B------:R-:W2:Y:S01]  /*0a60*/  @!P0 LDG.E R10, desc[UR4][R10.64] ;  /* 0x000000040a0a8981 */ /* 0x000ea2000c1e1900 */
[----:B-1----:R-:W-:-:S04]  /*0a70*/  @!P0 IADD3 R2, P1, PT, R23, R2, RZ ;  /* 0x0000000217028210 */ /* 0x002fc80007f3e0ff */
[----:B------:R-:W-:-:S05]  /*0a80*/  @!P0 IADD3.X R3, PT, PT, R22, R3, RZ, P1, !PT ;  /* 0x0000000316038210 */ /* 0x000fca0000ffe4ff */
        /* <DEDUP_REMOVED lines=34> */
[----:B------:R-:W-:-:S02]  /*0cb0*/  FADD.FTZ R0, R0, R23 ;  /* 0x0000001700007221 */ /* 0x000fc40000010000 */
[C---:B------:R-:W-:Y:S01]  /*0cc0*/  FFMA.FTZ R6, R23.reuse, R5, R6 ;  /* 0x0000000517067223 */ /* 0x040fe20000010006 */
[----:B------:R-:W-:Y:S01]  /*0cd0*/  FMUL.FTZ R23, R23, R13 ;  /* 0x0000000d17177220 */ /* 0x000fe20000410000 */
[----:B0-----:R-:W-:-:S03]  /*0ce0*/  @!P0 IMAD R4, R29, R2, RZ ;  /* 0x000000021d048224 */ /* 0x001fc600078e02ff */
[----:B------:R-:W-:Y:S01]  /*0cf0*/  FFMA.FTZ R10, R5, R23, R10 ;  /* 0x00000017050a7223 */ /* 0x000fe2000001000a */
[----:B------:R-:W-:Y:S01]  /*0d00*/  @!P0 IMAD R29, R27, R3, R4 ;  /* 0x000000031b1d8224 */ /* 0x000fe200078e0204 */
[----:B------:R-:W-:Y:S01]  /*0d10*/  @!P0 MOV R5, R9 ;  /* 0x0000000900058202 */ /* 0x000fe20000000f00 */
[----:B------:R-:W-:-:S04]  /*0d20*/  @!P0 IMAD.MOV.U32 R4, RZ, RZ, R24 ;  /* 0x000000ffff048224 */ /* 0x000fc800078e0018 */
        /* <DEDUP_REMOVED lines=32> */
[----:B------:R-:W-:Y:S02]  /*0f30*/  @!P0 VIADD R27, R20, 0x2 ;  /* 0x00000002141b8836 */ /* 0x000fe40000000000 */
[----:B------:R-:W-:Y:S02]  /*0f40*/  HADD2.F32 R5, -RZ, R5.H0_H0 ;  /* 0x20000005ff057230 */ /* 0x000fe40000004100 */
[----:B------:R-:W-:Y:S01]  /*0f50*/  FADD.FTZ R16, R16, R29 ;  /* 0x0000001d10107221 */ /* 0x000fe20000010000 */
[----:B------:R-:W-:Y:S01]  /*0f60*/  @!P0 SHF.R.S32.HI R4, RZ, 0x1f, R27 ;  /* 0x0000001fff048819 */ /* 0x000fe2000001141b */
[----:B------:R-:W-:Y:S01]  /*0f70*/  FMUL.FTZ R29, R23, R8 ;  /* 0x00000008171d7220 */ /* 0x000fe20000410000 */
[----:B------:R-:W-:-:S03]  /*0f80*/  FMUL.FTZ R23, R5, R13 ;  /* 0x0000000d05177220 */ /* 0x000fc60000410000 */
[----:B0-----:R-:W-:Y:S02]  /*0f90*/  @!P0 IMAD R4, R4, R2, RZ ;  /* 0x0000000204048224 */ /* 0x001fe400078e02ff */
[----:B------:R-:W-:Y:S01]  /*0fa0*/  FFMA.FTZ R6, R5, R29, R6 ;  /* 0x0000001d05067223 */ /* 0x000fe20000010006 */
[----:B------:R-:W-:Y:S01]  /*0fb0*/  FFMA.FTZ R10, R29, R23, R10 ;  /* 0x000000171d0a7223 */ /* 0x000fe2000001000a */
[----:B------:R-:W-:Y:S01]  /*0fc0*/  FADD.FTZ R0, R0, R5 ;  /* 0x0000000500007221 */ /* 0x000fe20000010000 */
[----:B------:R-:W-:Y:S01]  /*0fd0*/  @!P0 IMAD R29, R27, R3, R4 ;  /* 0x000000031b1d8224 */ /* 0x000fe200078e0204 */
[----:B------:R-:W-:Y:S02]  /*0fe0*/  @!P0 MOV R4, R24 ;  /* 0x0000001800048202 */ /* 0x000fe40000000f00 */
[----:B------:R-:W-:-:S03]  /*0ff0*/  @!P0 MOV R5, R9 ;  /* 0x0000000900058202 */ /* 0x000fc60000000f00 */
[----:B------:R-:W-:Y:S02]  /*1000*/  @!P0 IMAD.WIDE.U32 R4, R27, R2, R4 ;  /* 0x000000021b048225 */ /* 0x000fe400078e0004 */
[----:B------:R-:W0:Y:S02]  /*1010*/  @!P0 LDC.64 R2, c[0x0][0x3a0] ;  /* 0x0000e800ff028b82 */ /* 0x000e240000000a00 */
[----:B------:R-:W-:Y:S02]  /*1020*/  @!P0 IMAD.IADD R5, R5, 0x1, R29 ;  /* 0x0000000105058824 */ /* 0x000fe400078e021d */
[----:B------:R-:W-:Y:S01]  /*1030*/  FADD.FTZ R17, R17, R22 ;  /* 0x0000001611117221 */ /* 0x000fe20000010000 */
[C---:B------:R-:W-:Y:S02]  /*1040*/  @!P0 SHF.L.U32 R27, R4.reuse, 0x1, RZ ;  /* 0x00000001041b8819 */ /* 0x040fe400000006ff */
[----:B------:R-:W-:Y:S02]  /*1050*/  @!P0 SHF.L.U64.HI R22, R4, 0x1, R5 ;  /* 0x0000000104168819 */ /* 0x000fe40000010205 */
[----:B------:R-:W1:Y:S01]  /*1060*/  @!P0 LDC.64 R4, c[0x0][0x398] ;  /* 0x0000e600ff048b82 */ /* 0x000e620000000a00 */
[----:B0-----:R-:W-:-:S04]  /*1070*/  @!P0 IADD3 R2, P1, PT, R27, R2, RZ ;  /* 0x000000021b028210 */ /* 0x001fc80007f3e0ff */
[----:B------:R-:W-:-:S05]  /*1080*/  @!P0 IADD3.X R3, PT, PT, R22, R3, RZ, P1, !PT ;  /* 0x0000000316038210 */ /* 0x000fca0000ffe4ff */
[----:B------:R0:W2:Y:S01]  /*1090*/  @!P0 LDG.E R2, desc[UR4][R2.64] ;  /* 0x0000000402028981 */ /* 0x0000a2000c1e1900 */
[----:B-1----:R-:W-:-:S05]  /*10a0*/  @!P0 IADD3 R4, P1, PT, R27, R4, RZ ;  /* 0x000000041b048210 */ /* 0x002fca0007f3e0ff */
[----:B------:R-:W-:-:S05]  /*10b0*/  @!P0 IMAD.X R5, R22, 0x1, R5, P1 ;  /* 0x0000000116058824 */ /* 0x000fca00008e0605 */
[----:B------:R1:W3:Y:S01]  /*10c0*/  @!P0 LDG.E R4, desc[UR4][R4.64] ;  /* 0x0000000404048981 */ /* 0x0002e2000c1e1900 */
[----:B0-----:R-:W-:Y:S02]  /*10d0*/  PRMT R3, R3, 0x5410, RZ ;  /* 0x0000541003037816 */ /* 0x001fe400000000ff */
[----:B-1----:R-:W-:Y:S02]  /*10e0*/  PRMT R5, RZ, 0x7610, R5 ;  /* 0x00007610ff057816 */ /* 0x002fe40000000005 */
[----:B------:R-:W-:-:S04]  /*10f0*/  IADD3 R15, PT, PT, R15, 0x4, RZ ;  /* 0x000000040f0f7810 */ /* 0x000fc80007ffe0ff */
[----:B------:R-:W-:Y:S01]  /*1100*/  ISETP.NE.AND P1, PT, R15, RZ, PT ;  /* 0x000000ff0f00720c */ /* 0x000fe20003f25270 */
[----:B------:R-:W-:Y:S01]  /*1110*/  FADD.FTZ R16, R23, R16 ;  /* 0x0000001017107221 */ /* 0x000fe20000010000 */
        /* <DEDUP_REMOVED lines=9> */
[----:B------:R-:W-:-:S03]  /*11b0*/  HADD2.F32 R2, -RZ, R5.H1_H1 ;  /* 0x30000005ff027230 */ /* 0x000fc60000004100 */
[----:B------:R-:W-:Y:S01]  /*11c0*/  FMUL.FTZ R27, R27, R8 ;  /* 0x000000081b1b7220 */ /* 0x000fe20000410000 */
[--C-:B------:R-:W-:Y:S02]  /*11d0*/  HADD2.F32 R29, -RZ, R3.reuse.H1_H1 ;  /* 0x30000003ff1d7230 */ /* 0x100fe40000004100 */
[----:B------:R-:W-:Y:S02]  /*11e0*/  HADD2.F32 R23, -RZ, R3.H0_H0 ;  /* 0x20000003ff177230 */ /* 0x000fe40000004100 */
        /* <DEDUP_REMOVED lines=13> */
[----:B------:R-:W-:-:S07]  /*12c0*/  VIADD R15, R20, 0xffffffff ;  /* 0xffffffff140f7836 */ /* 0x000fce0000000000 */
.L_x_3468:
[----:B-----5:R-:W-:-:S13]  /*12d0*/  LOP3.LUT P0, R10, R21, 0x3, RZ, 0xc0, !PT ;  /* 0x00000003150a7812 */ /* 0x020fda000780c0ff */
[----:B------:R-:W-:Y:S05]  /*12e0*/  @!P0 BRA `(.L_x_3466) ;  /* 0x0000001400588947 */ /* 0x000fea0003800000 */
[----:B------:R-:W-:Y:S02]  /*12f0*/  ISETP.NE.AND P0, PT, R10, 0x1, PT ;  /* 0x000000010a00780c */ /* 0x000fe40003f05270 */
[----:B------:R-:W-:-:S04]  /*1300*/  LOP3.LUT R21, R21, 0x1, RZ, 0xc0, !PT ;  /* 0x0000000115157812 */ /* 0x000fc800078ec0ff */
[----:B------:R-:W-:-:S07]  /*1310*/  ISETP.NE.U32.AND P1, PT, R21, 0x1, PT ;  /* 0x000000011500780c */ /* 0x000fce0003f25070 */
[----:B------:R-:W-:Y:S06]  /*1320*/  @!P0 BRA `(.L_x_3470) ;  /* 0x00000004006c8947 */ /* 0x000fec0003800000 */
[----:B------:R-:W0:Y:S01]  /*1330*/  LDCU.64 UR6, c[0x0][0x3f8] ;  /* 0x00007f00ff0677ac */ /* 0x000e220008000a00 */
[----:B------:R-:W1:Y:S01]  /*1340*/  LDCU UR8, c[0x0][0x3f8] ;  /* 0x00007f00ff0877ac */ /* 0x000e620008000800 */
[----:B0-----:R-:W-:-:S04]  /*1350*/  ISETP.GE.U32.AND P0, PT, R18, UR6, PT ;  /* 0x0000000612007c0c */ /* 0x001fc8000bf06070 */
[----:B------:R-:W-:-:S13]  /*1360*/  ISETP.GE.AND.EX P0, PT, R19, UR7, PT, P0 ;  /* 0x0000000713007c0c */ /* 0x000fda000bf06300 */
[----:B------:R-:W-:Y:S01]  /*1370*/  @!P0 SHF.R.S32.HI R20, RZ, 0x1f, R15 ;  /* 0x0000001fff148819 */ /* 0x000fe2000001140f */
[----:B------:R-:W0:Y:S01]  /*1380*/  @!P0 LDC.64 R10, c[0x0][0x3a0] ;  /* 0x0000e800ff0a8b82 */ /* 0x000e220000000a00 */
[----:B------:R-:W-:Y:S02]  /*1390*/  @!P0 MOV R21, R9 ;  /* 0x0000000900158202 */ /* 0x000fe40000000f00 */
[----:B------:R-:W-:Y:S01]  /*13a0*/  @!P0 IADD3 R27, PT, PT, R15, 0x1, RZ ;  /* 0x000000010f1b8810 */ /* 0x000fe20007ffe0ff */
[----:B------:R-:W-:Y:S01]  /*13b0*/  @!P0 IMAD R22, R20, UR6, RZ ;  /* 0x0000000614168c24 */ /* 0x000fe2000f8e02ff */
[----:B------:R-:W-:-:S03]  /*13c0*/  @!P0 MOV R20, R24 ;  /* 0x0000001800148202 */ /* 0x000fc60000000f00 */
[----:B------:R-:W2:Y:S01]  /*13d0*/  @!P0 LDC.64 R16, c[0x0][0x398] ;  /* 0x0000e600ff108b82 */ /* 0x000ea20000000a00 */
[C---:B------:R-:W-:Y:S02]  /*13e0*/  @!P0 IMAD R23, R15.reuse, UR7, R22 ;  /* 0x000000070f178c24 */ /* 0x040fe4000f8e0216 */
[----:B------:R-:W-:-:S04]  /*13f0*/  @!P0 IMAD.WIDE.U32 R20, R15, UR6, R20 ;  /* 0x000000060f148c25 */ /* 0x000fc8000f8e0014 */
[----:B------:R-:W-:Y:S01]  /*1400*/  @!P0 IMAD.IADD R21, R21, 0x1, R23 ;  /* 0x0000000115158824 */ /* 0x000fe200078e0217 */
[----:B------:R-:W-:-:S04]  /*1410*/  @!P0 SHF.L.U32 R29, R20, 0x1, RZ ;  /* 0x00000001141d8819 */ /* 0x000fc800000006ff */
[----:B------:R-:W-:Y:S02]  /*1420*/  @!P0 SHF.L.U64.HI R22, R20, 0x1, R21 ;  /* 0x0000000114168819 */ /* 0x000fe40000010215 */
[----:B------:R-:W-:Y:S02]  /*1430*/  @!P0 SHF.R.S32.HI R21, RZ, 0x1f, R27 ;  /* 0x0000001fff158819 */ /* 0x000fe4000001141b */
[----:B0-----:R-:W-:-:S03]  /*1440*/  @!P0 IADD3 R20, P2, PT, R29, R10, RZ ;  /* 0x0000000a1d148210 */ /* 0x001fc60007f5e0ff */
[----:B-1----:R-:W-:Y:S02]  /*1450*/  @!P0 IMAD R10, R21, UR8, RZ ;  /* 0x00000008150a8c24 */ /* 0x002fe4000f8e02ff */
[C---:B------:R-:W-:Y:S02]  /*1460*/  @!P0 IMAD.X R21, R22.reuse, 0x1, R11, P2 ;  /* 0x0000000116158824 */ /* 0x040fe400010e060b */
[----:B------:R-:W-:Y:S01]  /*1470*/  @!P0 IMAD R23, R27, UR7, R10 ;  /* 0x000000071b178c24 */ /* 0x000fe2000f8e020a */
[----:B--2---:R-:W-:Y:S01]  /*1480*/  @!P0 IADD3 R28, P3, PT, R29, R16, RZ ;  /* 0x000000101d1c8210 */ /* 0x004fe20007f7e0ff */
[----:B------:R-:W0:Y:S01]  /*1490*/  @!P0 LDC.64 R10, c[0x0][0x3a0] ;  /* 0x0000e800ff0a8b82 */ /* 0x000e220000000a00 */
[----:B------:R-:W-:Y:S01]  /*14a0*/  @!P0 MOV R16, R24 ;  /* 0x0000001800108202 */ /* 0x000fe20000000f00 */
[----:B------:R-:W2:Y:S01]  /*14b0*/  @!P0 LDG.E R21, desc[UR4][R20.64] ;  /* 0x0000000414158981 */ /* 0x000ea2000c1e1900 */
[----:B------:R-:W-:Y:S01]  /*14c0*/  @!P0 IADD3.X R29, PT, PT, R22, R17, RZ, P3, !PT ;  /* 0x00000011161d8210 */ /* 0x000fe20001ffe4ff */
[----:B------:R-:W-:-:S02]  /*14d0*/  @!P0 IMAD.MOV.U32 R17, RZ, RZ, R9 ;  /* 0x000000ffff118224 */ /* 0x000fc400078e0009 */
[----:B------:R-:W-:-:S04]  /*14e0*/  @!P0 IMAD.WIDE.U32 R26, R27, UR8, R16 ;  /* 0x000000081b1a8c25 */ /* 0x000fc8000f8e0010 */
[----:B------:R-:W1:Y:S01]  /*14f0*/  @!P0 LDC.64 R16, c[0x0][0x398] ;  /* 0x0000e600ff108b82 */ /* 0x000e620000000a00 */
[----:B------:R-:W3:Y:S01]  /*1500*/  @!P0 LDG.E R20, desc[UR4][R28.64] ;  /* 0x000000041c148981 */ /* 0x000ee2000c1e1900 */
[----:B------:R-:W-:Y:S02]  /*1510*/  @!P0 IADD3 R23, PT, PT, R27, R23, RZ ;  /* 0x000000171b178210 */ /* 0x000fe40007ffe0ff */
[C---:B------:R-:W-:Y:S02]  /*1520*/  @!P0 SHF.L.U32 R27, R26.reuse, 0x1, RZ ;  /* 0x000000011a1b8819 */ /* 0x040fe400000006ff */
[----:B------:R-:W-:Y:S02]  /*1530*/  @!P0 SHF.L.U64.HI R22, R26, 0x1, R23 ;  /* 0x000000011a168819 */ /* 0x000fe40000010217 */
[----:B0-----:R-:W-:-:S05]  /*1540*/  @!P0 IADD3 R10, P2, PT, R27, R10, RZ ;  /* 0x0000000a1b0a8210 */ /* 0x001fca0007f5e0ff */
[----:B------:R-:W-:Y:S01]  /*1550*/  @!P0 IMAD.X R11, R22, 0x1, R11, P2 ;  /* 0x00000001160b8824 */ /* 0x000fe200010e060b */
[----:B-1----:R-:W-:-:S04]  /*1560*/  @!P0 IADD3 R16, P3, PT, R27, R16, RZ ;  /* 0x000000101b108210 */ /* 0x002fc80007f7e0ff */
[----:B------:R0:W4:Y:S01]  /*1570*/  @!P0 LDG.E R10, desc[UR4][R10.64] ;  /* 0x000000040a0a8981 */ /* 0x000122000c1e1900 */
[----:B------:R-:W-:-:S05]  /*1580*/  @!P0 IADD3.X R17, PT, PT, R22, R17, RZ, P3, !PT ;  /* 0x0000001116118210 */ /* 0x000fca0001ffe4ff */
        /* <DEDUP_REMOVED lines=22> */
[----:B----4-:R-:W-:Y:S01]  /*16f0*/  @!P0 PRMT R20, R10, 0x7610, R20 ;  /* 0x000076100a148816 */ /* 0x010fe20000000014 */
[----:B------:R-:W-:Y:S01]  /*1700*/  FADD.FTZ R23, -R14, R23 ;  /* 0x000000170e177221 */ /* 0x000fe20000010100 */
[----:B------:R-:W-:Y:S01]  /*1710*/  @!P0 PRMT R17, R10, 0x7632, R17 ;  /* 0x000076320a118816 */ /* 0x000fe20000000011 */
[----:B------:R-:W-:-:S02]  /*1720*/  HADD2.F32 R21, -RZ, R11.H0_H0 ;  /* 0x2000000bff157230 */ /* 0x000fc40000004100 */
[----:B------:R-:W-:Y:S02]  /*1730*/  HADD2.F32 R27, -RZ, R20.H0_H0 ;  /* 0x20000014ff1b7230 */ /* 0x000fe40000004100 */
[----:B------:R-:W-:Y:S01]  /*1740*/  FMUL.FTZ R23, R23, R8 ;  /* 0x0000000817177220 */ /* 0x000fe20000410000 */
        /* <DEDUP_REMOVED lines=25> */
.L_x_3470:
[----:B------:R-:W-:Y:S05]  /*18e0*/  @P1 BRA `(.L_x_3466) ;  /* 0x0000000c00d81947 */ /* 0x000fea0003800000 */
[----:B------:R-:W0:Y:S01]  /*18f0*/  LDCU.64 UR6, c[0x0][0x3f8] ;  /* 0x00007f00ff0677ac */ /* 0x000e220008000a00 */
[----:B------:R-:W-:Y:S01]  /*1900*/  SHF.R.S32.HI R10, RZ, 0x1f, R15 ;  /* 0x0000001fff0a7819 */ /* 0x000fe2000001140f */
[----:B------:R-:W-:Y:S01]  /*1910*/  BSSY.RECONVERGENT B0, `(.L_x_3471) ;  /* 0x0000018000007945 */ /* 0x000fe20003800200 */
[----:B------:R-:W-:Y:S02]  /*1920*/  MOV R11, R9 ;  /* 0x00000009000b7202 */ /* 0x000fe40000000f00 */
[----:B------:R-:W-:Y:S02]  /*1930*/  PRMT R9, RZ, 0x5410, RZ ;  /* 0x00005410ff097816 */ /* 0x000fe400000000ff */
[----:B0-----:R-:W-:Y:S01]  /*1940*/  ISETP.GE.U32.AND P0, PT, R18, UR6, PT ;  /* 0x0000000612007c0c */ /* 0x001fe2000bf06070 */
[----:B------:R-:W-:Y:S02]  /*1950*/  IMAD R16, R10, UR6, RZ ;  /* 0x000000060a107c24 */ /* 0x000fe4000f8e02ff */
[----:B------:R-:W-:Y:S01]  /*1960*/  IMAD.MOV.U32 R10, RZ, RZ, R24 ;  /* 0x000000ffff0a7224 */ /* 0x000fe200078e0018 */
[----:B------:R-:W-:Y:S01]  /*1970*/  ISETP.GE.AND.EX P0, PT, R19, UR7, PT, P0 ;  /* 0x0000000713007c0c */ /* 0x000fe2000bf06300 */
[----:B------:R-:W-:-:S02]  /*1980*/  IMAD R17, R15, UR7, R16 ;  /* 0x000000070f117c24 */ /* 0x000fc4000f8e0210 */
[----:B------:R-:W-:Y:S01]  /*1990*/  IMAD.WIDE.U32 R10, R15, UR6, R10 ;  /* 0x000000060f0a7c25 */ /* 0x000fe2000f8e000a */
[----:B------:R-:W-:-:S09]  /*19a0*/  PRMT R15, RZ, 0x5410, RZ ;  /* 0x00005410ff0f7816 */ /* 0x000fd200000000ff */
        /* <DEDUP_REMOVED lines=14> */
.L_x_3472:
[----:B------:R-:W-:Y:S05]  /*1a90*/  BSYNC.RECONVERGENT B0 ;  /* 0x0000000000007941 */ /* 0x000fea0003800200 */
.L_x_3471:
        /* <DEDUP_REMOVED lines=19> */
.L_x_3467:
        /* <DEDUP_REMOVED lines=22> */
[----:B------:R0:W2:Y:S01]  /*1d30*/  @!P0 LDG.E R2, desc[UR4][R2.64] ;  /* 0x0000000402028981 */ /* 0x0000a2000c1e1900 */
[----:B-1----:R-:W-:-:S04]  /*1d40*/  @!P0 IADD3 R16, P1, PT, R17, R18, RZ ;  /* 0x0000001211108210 */ /* 0x002fc80007f3e0ff */
[----:B------:R-:W-:-:S05]  /*1d50*/  @!P0 IADD3.X R17, PT, PT, R4, R19, RZ, P1, !PT ;  /* 0x0000001304118210 */ /* 0x000fca0000ffe4ff */
        /* <DEDUP_REMOVED lines=44> */
.L_x_3473:
[----:B------:R-:W-:Y:S05]  /*2020*/  @!P2 BRA `(.L_x_3466) ;  /* 0x000000080008a947 */ /* 0x000fea0003800000 */
[----:B------:R-:W-:-:S07]  /*2030*/  IMAD.IADD R22, R15, 0x1, -R22 ;  /* 0x000000010f167824 */ /* 0x000fce00078e0a16 */
.L_x_3474:
[----:B------:R-:W0:Y:S01]  /*2040*/  @!P0 LDC.64 R16, c[0x0][0x3f8] ;  /* 0x0000fe00ff108b82 */ /* 0x000e220000000a00 */
[----:B------:R-:W-:Y:S02]  /*2050*/  @!P0 SHF.R.S32.HI R23, RZ, 0x1f, R15 ;  /* 0x0000001fff178819 */ /* 0x000fe4000001140f */
[----:B------:R-:W-:-:S05]  /*2060*/  @!P0 MOV R27, R9 ;  /* 0x00000009001b8202 */ /* 0x000fca0000000f00 */
[----:B------:R-:W1:Y:S08]  /*2070*/  @!P0 LDC.64 R18, c[0x0][0x3a0] ;  /* 0x0000e800ff128b82 */ /* 0x000e700000000a00 */
[----:B------:R-:W2:Y:S01]  /*2080*/  @!P0 LDC.64 R20, c[0x0][0x398] ;  /* 0x0000e600ff148b82 */ /* 0x000ea20000000a00 */
[----:B0-----:R-:W-:-:S04]  /*2090*/  @!P0 IMAD R26, R23, R16, RZ ;  /* 0x00000010171a8224 */ /* 0x001fc800078e02ff */
[----:B------:R-:W-:Y:S01]  /*20a0*/  @!P0 IMAD R23, R15, R17, R26 ;  /* 0x000000110f178224 */ /* 0x000fe200078e021a */
[----:B------:R-:W-:-:S05]  /*20b0*/  @!P0 MOV R26, R24 ;  /* 0x00000018001a8202 */ /* 0x000fca0000000f00 */
[----:B------:R-:W-:-:S04]  /*20c0*/  @!P0 IMAD.WIDE.U32 R16, R15, R16, R26 ;  /* 0x000000100f108225 */ /* 0x000fc800078e001a */
[----:B------:R-:W-:Y:S01]  /*20d0*/  @!P0 IMAD.IADD R23, R17, 0x1, R23 ;  /* 0x0000000111178824 */ /* 0x000fe200078e0217 */
[----:B------:R-:W-:-:S04]  /*20e0*/  @!P0 SHF.L.U32 R17, R16, 0x1, RZ ;  /* 0x0000000110118819 */ /* 0x000fc800000006ff */
[----:B------:R-:W-:Y:S02]  /*20f0*/  @!P0 SHF.L.U64.HI R16, R16, 0x1, R23 ;  /* 0x0000000110108819 */ /* 0x000fe40000010217 */
[C---:B-1----:R-:W-:Y:S02]  /*2100*/  @!P0 IADD3 R18, P1, PT, R17.reuse, R18, RZ ;  /* 0x0000001211128210 */ /* 0x042fe40007f3e0ff */
[----:B--2---:R-:W-:Y:S02]  /*2110*/  @!P0 IADD3 R20, P2, PT, R17, R20, RZ ;  /* 0x0000001411148210 */ /* 0x004fe40007f5e0ff */
[----:B------:R-:W-:-:S03]  /*2120*/  @!P0 IADD3.X R19, PT, PT, R16, R19, RZ, P1, !PT ;  /* 0x0000001310138210 */ /* 0x000fc60000ffe4ff */
[----:B------:R-:W-:Y:S02]  /*2130*/  @!P0 IMAD.X R21, R16, 0x1, R21, P2 ;  /* 0x0000000110158824 */ /* 0x000fe400010e0615 */
[----:B------:R0:W2:Y:S01]  /*2140*/  @!P0 LDG.E R18, desc[UR4][R18.64] ;  /* 0x0000000412128981 */ /* 0x0000a2000c1e1900 */
[----:B------:R-:W1:Y:S03]  /*2150*/  @!P0 LDC.64 R16, c[0x0][0x3f8] ;  /* 0x0000fe00ff108b82 */ /* 0x000e660000000a00 */
[----:B------:R3:W4:Y:S01]  /*2160*/  @!P0 LDG.E R20, desc[UR4][R20.64] ;  /* 0x0000000414148981 */ /* 0x000722000c1e1900 */
[----:B------:R-:W-:Y:S02]  /*2170*/  @!P0 IADD3 R27, PT, PT, R15, 0x1, RZ ;  /* 0x000000010f1b8810 */ /* 0x000fe40007ffe0ff */
[----:B------:R-:W-:Y:S02]  /*2180*/  PRMT R26, RZ, 0x7610, R26 ;  /* 0x00007610ff1a7816 */ /* 0x000fe4000000001a */
[----:B------:R-:W-:Y:S01]  /*2190*/  @!P0 SHF.R.S32.HI R23, RZ, 0x1f, R27 ;  /* 0x0000001fff178819 */ /* 0x000fe2000001141b */
[----:B0-----:R-:W-:Y:S01]  /*21a0*/  @!P0 IMAD.MOV.U32 R19, RZ, RZ, R9 ;  /* 0x000000ffff138224 */ /* 0x001fe200078e0009 */
[----:B---3--:R-:W-:-:S02]  /*21b0*/  PRMT R21, R21, 0x5410, RZ ;  /* 0x0000541015157816 */ /* 0x008fc400000000ff */
[----:B--2---:R-:W-:Y:S02]  /*21c0*/  @!P0 PRMT R26, R18, 0x7610, R26 ;  /* 0x00007610121a8816 */ /* 0x004fe4000000001a */
[----:B------:R-:W-:Y:S01]  /*21d0*/  @!P0 PRMT R21, R21, 0x7610, R18 ;  /* 0x0000761015158816 */ /* 0x000fe20000000012 */
[----:B-1----:R-:W-:Y:S01]  /*21e0*/  @!P0 IMAD R18, R23, R16, RZ ;  /* 0x0000001017128224 */ /* 0x002fe200078e02ff */
[----:B------:R-:W-:Y:S02]  /*21f0*/  PRMT R26, R26, 0x5410, RZ ;  /* 0x000054101a1a7816 */ /* 0x000fe400000000ff */
[----:B------:R-:W-:Y:S01]  /*2200*/  PRMT R21, RZ, 0x7610, R21 ;  /* 0x00007610ff157816 */ /* 0x000fe20000000015 */
[----:B------:R-:W-:Y:S01]  /*2210*/  @!P0 IMAD R23, R27, R17, R18 ;  /* 0x000000111b178224 */ /* 0x000fe200078e0212 */
[----:B------:R-:W-:Y:S02]  /*2220*/  @!P0 MOV R18, R24 ;  /* 0x0000001800128202 */ /* 0x000fe40000000f00 */
[----:B----4-:R-:W-:-:S02]  /*2230*/  @!P0 PRMT R21, R20, 0x7610, R21 ;  /* 0x0000761014158816 */ /* 0x010fc40000000015 */
[----:B------:R-:W-:Y:S01]  /*2240*/  @!P0 PRMT R26, R26, 0x7610, R20 ;  /* 0x000076101a1a8816 */ /* 0x000fe20000000014 */
[----:B------:R-:W-:Y:S02]  /*2250*/  @!P0 IMAD.WIDE.U32 R18, R27, R16, R18 ;  /* 0x000000101b128225 */ /* 0x000fe400078e0012 */
[----:B------:R-:W0:Y:S03]  /*2260*/  @!P0 LDC.64 R16, c[0x0][0x3a0] ;  /* 0x0000e800ff108b82 */ /* 0x000e260000000a00 */
[----:B------:R-:W-:Y:S02]  /*2270*/  @!P0 IADD3 R19, PT, PT, R19, R23, RZ ;  /* 0x0000001713138210 */ /* 0x000fe40007ffe0ff */
[C---:B------:R-:W-:Y:S02]  /*2280*/  @!P0 SHF.L.U32 R23, R18.reuse, 0x1, RZ ;  /* 0x0000000112178819 */ /* 0x040fe400000006ff */
[----:B------:R-:W-:-:S02]  /*2290*/  @!P0 SHF.L.U64.HI R20, R18, 0x1, R19 ;  /* 0x0000000112148819 */ /* 0x000fc40000010213 */
[----:B0-----:R-:W-:-:S05]  /*22a0*/  @!P0 IADD3 R18, P1, PT, R23, R16, RZ ;  /* 0x0000001017128210 */ /* 0x001fca0007f3e0ff */
[----:B------:R-:W-:Y:S02]  /*22b0*/  @!P0 IMAD.X R19, R20, 0x1, R17, P1 ;  /* 0x0000000114138824 */ /* 0x000fe400008e0611 */
[----:B------:R-:W0:Y:S03]  /*22c0*/  @!P0 LDC.64 R16, c[0x0][0x398] ;  /* 0x0000e600ff108b82 */ /* 0x000e260000000a00 */
[----:B------:R1:W2:Y:S01]  /*22d0*/  @!P0 LDG.E R18, desc[UR4][R18.64] ;  /* 0x0000000412128981 */ /* 0x0002a2000c1e1900 */
[----:B0-----:R-:W-:-:S04]  /*22e0*/  @!P0 IADD3 R16, P1, PT, R23, R16, RZ ;  /* 0x0000001017108210 */ /* 0x001fc80007f3e0ff */
[----:B------:R-:W-:-:S05]  /*22f0*/  @!P0 IADD3.X R17, PT, PT, R20, R17, RZ, P1, !PT ;  /* 0x0000001114118210 */ /* 0x000fca0000ffe4ff */
[----:B------:R0:W3:Y:S01]  /*2300*/  @!P0 LDG.E R16, desc[UR4][R16.64] ;  /* 0x0000000410108981 */ /* 0x0000e2000c1e1900 */
[--C-:B------:R-:W-:Y:S01]  /*2310*/  HADD2.F32 R23, -RZ, R21.reuse.H1_H1 ;  /* 0x30000015ff177230 */ /* 0x100fe20000004100 */
[----:B------:R-:W-:Y:S01]  /*2320*/  IADD3 R22, PT, PT, R22, 0x2, RZ ;  /* 0x0000000216167810 */ /* 0x000fe20007ffe0ff */
[--C-:B------:R-:W-:Y:S02]  /*2330*/  HADD2.F32 R27, -RZ, R26.reuse.H0_H0 ;  /* 0x2000001aff1b7230 */ /* 0x100fe40000004100 */
[----:B------:R-:W-:Y:S02]  /*2340*/  HADD2.F32 R26, -RZ, R26.H1_H1 ;  /* 0x3000001aff1a7230 */ /* 0x000fe40000004100 */
[C---:B------:R-:W-:Y:S01]  /*2350*/  FADD.FTZ R23, -R14.reuse, R23 ;  /* 0x000000170e177221 */ /* 0x040fe20000010100 */
[----:B------:R-:W-:Y:S02]  /*2360*/  HADD2.F32 R21, -RZ, R21.H0_H0 ;  /* 0x20000015ff157230 */ /* 0x000fe40000004100 */
[----:B------:R-:W-:Y:S01]  /*2370*/  FADD.FTZ R27, -R14, R27 ;  /* 0x0000001b0e1b7221 */ /* 0x000fe20000010100 */
[----:B------:R-:W-:Y:S01]  /*2380*/  ISETP.NE.AND P1, PT, R22, RZ, PT ;  /* 0x000000ff1600720c */ /* 0x000fe20003f25270 */
[----:B------:R-:W-:Y:S01]  /*2390*/  FMUL.FTZ R20, R23, R8 ;  /* 0x0000000817147220 */ /* 0x000fe20000410000 */
[----:B------:R-:W-:-:S03]  /*23a0*/  VIADD R15, R15, 0x2 ;  /* 0x000000020f0f7836 */ /* 0x000fc60000000000 */
        /* <DEDUP_REMOVED lines=74> */
.L_x_3466:
[----:B------:R-:W0:Y:S01]  /*2850*/  S2R R8, SR_TID.X ;  /* 0x0000000000087919 */ /* 0x000e220000002100 */
[----:B------:R-:W1:Y:S01]  /*2860*/  LDCU UR6, c[0x0][0x424] ;  /* 0x00008480ff0677ac */ /* 0x000e620008000800 */
[----:B------:R-:W-:Y:S01]  /*2870*/  IADD3 R9, PT, PT, -R7, RZ, RZ ;  /* 0x000000ff07097210 */ /* 0x000fe20007ffe1ff */
[----:B-----5:R-:W2:Y:S01]  /*2880*/  S2R R11, SR_CgaCtaId ;  /* 0x00000000000b7919 */ /* 0x020ea20000008800 */
[----:B------:R-:W-:Y:S02]  /*2890*/  MOV R10, 0x400 ;  /* 0x00000400000a7802 */ /* 0x000fe40000000f00 */
        /* <DEDUP_REMOVED lines=104> */
.L_x_3497:
[----:B------:R-:W-:Y:S01]  /*2f20*/  ISETP.NE.AND P4, PT, R8, RZ, PT ;  /* 0x000000ff0800720c */ /* 0x000fe20003f85270 */
[----:B-1----:R-:W1:Y:S01]  /*2f30*/  S2R R0, SR_CgaCtaId ;  /* 0x0000000000007919 */ /* 0x002e620000008800 */
[----:B------:R-:W-:Y:S02]  /*2f40*/  PLOP3.LUT P0, PT, PT, PT, PT, 0x80, 0x8 ;  /* 0x000000000008781c */ /* 0x000fe40003f0f070 */
[----:B------:R-:W-:-:S09]  /*2f50*/  MOV R23, 0x400 ;  /* 0x0000040000177802 */ /* 0x000fd20000000f00 */
[----:B------:R-:W-:Y:S01]  /*2f60*/  @P4 ISETP.NE.AND P5, PT, R12, RZ, PT ;  /* 0x000000ff0c00420c */ /* 0x000fe20003fa5270 */
[----:B---3--:R-:W-:-:S03]  /*2f70*/  @P4 IMAD.IADD R12, R9, 0x1, R12 ;  /* 0x00000001090c4824 */ /* 0x008fc600078e020c */
[----:B------:R-:W-:Y:S02]  /*2f80*/  @P4 PLOP3.LUT P0, PT, P5, PT, PT, 0x80, 0x8 ;  /* 0x000000000008481c */ /* 0x000fe40002f0f070 */
[----:B------:R-:W-:-:S11]  /*2f90*/  IADD3 R20, PT, PT, R20, R12, RZ ;  /* 0x0000000c14147210 */ /* 0x000fd60007ffe0ff */
        /* <DEDUP_REMOVED lines=24> */
.L_x_3475:
[----:B-1----:R-:W1:Y:S01]  /*3120*/  S2R R18, SR_CgaCtaId ;  /* 0x0000000000127919 */ /* 0x002e620000008800 */
[----:B0-----:R-:W0:Y:S01]  /*3130*/  LDC R0, c[0x0][0x424] ;  /* 0x00010900ff007b82 */ /* 0x001e220000000800 */
[----:B------:R-:W-:Y:S01]  /*3140*/  MOV R16, 0x400 ;  /* 0x0000040000107802 */ /* 0x000fe20000000f00 */
[----:B------:R-:W-:Y:S05]  /*3150*/  WARPSYNC.ALL ;  /* 0x0000000000007948 */ /* 0x000fea0003800000 */
[----:B------:R-:W-:Y:S02]  /*3160*/  SHF.L.U32 R9, R8, 0x1, RZ ;  /* 0x0000000108097819 */ /* 0x000fe400000006ff */
[----:B------:R-:W-:-:S02]  /*3170*/  IADD3 R2, PT, PT, -R7, RZ, RZ ;  /* 0x000000ff07027210 */ /* 0x000fc40007ffe1ff */
[----:B------:R-:W-:-:S03]  /*3180*/  LEA.HI R10, R8, R8, RZ, 0x1e ;  /* 0x00000008080a7211 */ /* 0x000fc600078ff0ff */
[----:B0-----:R-:W-:Y:S01]  /*3190*/  IMAD R9, R0, R2, R9 ;  /* 0x0000000200097224 */ /* 0x001fe200078e0209 */
[----:B-1----:R-:W-:-:S05]  /*31a0*/  LEA R11, R18, R16, 0x18 ;  /* 0x00000010120b7211 */ /* 0x002fca00078ec0ff */
[----:B------:R-:W-:Y:S01]  /*31b0*/  IMAD R17, R10, 0xc, R11 ;  /* 0x0000000c0a117824 */ /* 0x000fe200078e020b */
[----:B------:R-:W-:Y:S01]  /*31c0*/  BAR.SYNC.DEFER_BLOCKING 0x0 ;  /* 0x0000000000007b1d */ /* 0x000fe20000010000 */
[----:B------:R-:W-:-:S05]  /*31d0*/  VIADD R0, R0, 0xfffffffe ;  /* 0xfffffffe00007836 */ /* 0x000fca0000000000 */
[----:B------:R-:W-:Y:S02]  /*31e0*/  ISETP.NE.AND P2, PT, R9, R0, PT ;  /* 0x000000000900720c */ /* 0x000fe40003f45270 */
        /* <DEDUP_REMOVED lines=8> */
[----:B0-----:R-:W-:-:S05]  /*3270*/  IMAD R13, R15, UR6, R8 ;  /* 0x000000060f0d7c24 */ /* 0x001fca000f8e0208 */
[----:B--2---:R-:W-:-:S04]  /*3280*/  ISETP.GE.AND P0, PT, R13, R12, PT ;  /* 0x0000000c0d00720c */ /* 0x004fc80003f06270 */
[----:B------:R-:W-:Y:S01]  /*3290*/  ISETP.GE.U32.OR P0, PT, R8, R15, P0 ;  /* 0x0000000f0800720c */ /* 0x000fe20000706470 */
[----:B----4-:R-:W-:Y:S01]  /*32a0*/  IMAD R2, R9, UR6, R8 ;  /* 0x0000000609027c24 */ /* 0x010fe2000f8e0208 */
[----:B------:R-:W-:-:S04]  /*32b0*/  @!P2 IADD3 R9, PT, PT, R16, 0x7a0, RZ ;  /* 0x000007a01009a810 */ /* 0x000fc80007ffe0ff */
[----:B------:R-:W-:Y:S02]  /*32c0*/  @!P2 LEA R14, R18, R9, 0x18 ;  /* 0x00000009120ea211 */ /* 0x000fe400078ec0ff */
[----:B-1----:R-:W-:Y:S02]  /*32d0*/  ISETP.GE.U32.AND P1, PT, R2, UR10, PT ;  /* 0x0000000a02007c0c */ /* 0x002fe4000bf26070 */
[----:B------:R-:W-:Y:S02]  /*32e0*/  @!P2 LEA R14, R7, R14, 0x3 ;  /* 0x0000000e070ea211 */ /* 0x000fe400078e18ff */
[----:B------:R-:W-:-:S03]  /*32f0*/  SHF.R.S32.HI R0, RZ, 0x1f, R2 ;  /* 0x0000001fff007819 */ /* 0x000fc60000011402 */
[----:B---3--:R0:W-:Y:S01]  /*3300*/  @!P2 STS.64 [R14], R10 ;  /* 0x0000000a0e00a388 */ /* 0x0081e20000000a00 */
[----:B------:R-:W-:Y:S01]  /*3310*/  BAR.SYNC.DEFER_BLOCKING 0x0 ;  /* 0x0000000000007b1d */ /* 0x000fe20000010000 */
[----:B------:R-:W-:-:S05]  /*3320*/  ISETP.GE.AND.EX P1, PT, R0, UR11, PT, P1 ;  /* 0x0000000b00007c0c */ /* 0x000fca000bf26310 */
[----:B------:R-:W-:Y:S08]  /*3330*/  @P0 BRA `(.L_x_3478) ;  /* 0x0000000000380947 */ /* 0x000ff00003800000 */
        /* <DEDUP_REMOVED lines=14> */
.L_x_3478:
[----:B------:R-:W-:Y:S05]  /*3420*/  BSYNC.RECONVERGENT B0 ;  /* 0x0000000000007941 */ /* 0x000fea0003800200 */
.L_x_3477:
        /* <DEDUP_REMOVED lines=23> */
.L_x_3476:
        /* <DEDUP_REMOVED lines=8> */
.L_x_3479:
[----:B------:R-:W-:Y:S02]  /*3620*/  ISETP.GE.AND P6, PT, R9, 0x8, PT ;  /* 0x000000080900780c */ /* 0x000fe40003fc6270 */
[----:B------:R-:W-:-:S05]  /*3630*/  SEL R26, R26, RZ, P5 ;  /* 0x000000ff1a1a7207 */ /* 0x000fca0002800000 */
[----:B------:R-:W-:Y:S01]  /*3640*/  IMAD.IADD R27, R25, 0x1, R26 ;  /* 0x00000001191b7824 */ /* 0x000fe200078e021a */
[----:B------:R-:W-:-:S07]  /*3650*/  MOV R25, R2 ;  /* 0x0000000200197202 */ /* 0x000fce0000000f00 */
[----:B------:R-:W-:Y:S05]  /*3660*/  WARPSYNC.COLLECTIVE R22, `(.L_x_3480) ;  /* 0x0000000016087348 */ /* 0x000fea0003c00000 */
[----:B------:R0:W1:Y:S02]  /*3670*/  SHFL.UP P0, R26, R25, R24, R23 ;  /* 0x04000018191a7389 */ /* 0x0000640000000017 */
[----:B01----:R-:W-:Y:S05]  /*3680*/  ENDCOLLECTIVE ;  /* 0x000000000000791b */ /* 0x003fea0003800000 */
.L_x_3480:
[----:B------:R-:W-:Y:S01]  /*3690*/  IMAD.MOV.U32 R25, RZ, RZ, R0 ;  /* 0x000000ffff197224 */ /* 0x000fe200078e0000 */
[----:B------:R-:W-:-:S07]  /*36a0*/  MOV R29, R26 ;  /* 0x0000001a001d7202 */ /* 0x000fce0000000f00 */
[----:B------:R-:W-:Y:S05]  /*36b0*/  WARPSYNC.COLLECTIVE R22, `(.L_x_3481) ;  /* 0x0000000016087348 */ /* 0x000fea0003c00000 */
[----:B------:R0:W1:Y:S02]  /*36c0*/  SHFL.UP P0, R26, R25, R24, R23 ;  /* 0x04000018191a7389 */ /* 0x0000640000000017 */
[----:B01----:R-:W-:Y:S05]  /*36d0*/  ENDCOLLECTIVE ;  /* 0x000000000000791b */ /* 0x003fea0003800000 */
.L_x_3481:
        /* <DEDUP_REMOVED lines=8> */
.L_x_3482:
        /* <DEDUP_REMOVED lines=10> */
.L_x_3483:
[----:B------:R-:W-:Y:S01]  /*3800*/  MOV R25, R0 ;  /* 0x0000000000197202 */ /* 0x000fe20000000f00 */
[----:B------:R-:W-:-:S07]  /*3810*/  IMAD.MOV.U32 R29, RZ, RZ, R26 ;  /* 0x000000ffff1d7224 */ /* 0x000fce00078e001a */
[----:B------:R-:W-:Y:S05]  /*3820*/  WARPSYNC.COLLECTIVE R22, `(.L_x_3484) ;  /* 0x0000000016087348 */ /* 0x000fea0003c00000 */
[----:B------:R0:W1:Y:S02]  /*3830*/  SHFL.UP P0, R26, R25, R24, R23 ;  /* 0x04000018191a7389 */ /* 0x0000640000000017 */
[----:B01----:R-:W-:Y:S05]  /*3840*/  ENDCOLLECTIVE ;  /* 0x000000000000791b */ /* 0x003fea0003800000 */
.L_x_3484:
[----:B------:R-:W-:-:S05]  /*3850*/  FADD.FTZ R29, R2, R29 ;  /* 0x0000001d021d7221 */ /* 0x000fca0000010000 */
[----:B------:R-:W-:Y:S01]  /*3860*/  @P5 FSEL R2, R29, R2, !P4 ;  /* 0x000000021d025208 */ /* 0x000fe20006000000 */
        /* <DEDUP_REMOVED lines=9> */
.L_x_3485:
[----:B------:R-:W-:Y:S02]  /*3900*/  ISETP.GE.AND P5, PT, R9, 0x4, PT ;  /* 0x000000040900780c */ /* 0x000fe40003fa6270 */
[----:B------:R-:W-:Y:S02]  /*3910*/  ISETP.NE.AND P4, PT, R28, RZ, PT ;  /* 0x000000ff1c00720c */ /* 0x000fe40003f85270 */
[----:B------:R-:W-:Y:S02]  /*3920*/  MOV R25, R2 ;  /* 0x0000000200197202 */ /* 0x000fe40000000f00 */
[----:B------:R-:W-:-:S09]  /*3930*/  SEL R27, R26, RZ, P5 ;  /* 0x000000ff1a1b7207 */ /* 0x000fd20002800000 */
[----:B------:R-:W-:Y:S05]  /*3940*/  WARPSYNC.COLLECTIVE R22, `(.L_x_3486) ;  /* 0x0000000016087348 */ /* 0x000fea0003c00000 */
[----:B------:R0:W1:Y:S02]  /*3950*/  SHFL.UP P0, R26, R25, R24, R23 ;  /* 0x04000018191a7389 */ /* 0x0000640000000017 */
[----:B01----:R-:W-:Y:S05]  /*3960*/  ENDCOLLECTIVE ;  /* 0x000000000000791b */ /* 0x003fea0003800000 */
.L_x_3486:
[----:B------:R-:W-:Y:S02]  /*3970*/  IMAD.IADD R27, R28, 0x1, R27 ;  /* 0x000000011c1b7824 */ /* 0x000fe400078e021b */
[----:B------:R-:W-:Y:S01]  /*3980*/  IMAD.MOV.U32 R25, RZ, RZ, R0 ;  /* 0x000000ffff197224 */ /* 0x000fe200078e0000 */
[----:B------:R-:W-:-:S07]  /*3990*/  MOV R29, R26 ;  /* 0x0000001a001d7202 */ /* 0x000fce0000000f00 */
[----:B------:R-:W-:Y:S05]  /*39a0*/  WARPSYNC.COLLECTIVE R22, `(.L_x_3487) ;  /* 0x0000000016087348 */ /* 0x000fea0003c00000 */
[----:B------:R0:W1:Y:S02]  /*39b0*/  SHFL.UP P0, R26, R25, R24, R23 ;  /* 0x04000018191a7389 */ /* 0x0000640000000017 */
[----:B01----:R-:W-:Y:S05]  /*39c0*/  ENDCOLLECTIVE ;  /* 0x000000000000791b */ /* 0x003fea0003800000 */
.L_x_3487:
        /* <DEDUP_REMOVED lines=12> */
.L_x_3488:
[----:B------:R-:W-:Y:S01]  /*3a90*/  ISETP.NE.AND P5, PT, R27, RZ, PT ;  /* 0x000000ff1b00720c */ /* 0x000fe20003fa5270 */
[----:B------:R-:W-:Y:S01]  /*3aa0*/  IMAD.MOV.U32 R25, RZ, RZ, R2 ;  /* 0x000000ffff197224 */ /* 0x000fe200078e0002 */
[----:B------:R-:W-:-:S04]  /*3ab0*/  SEL R26, R26, RZ, P6 ;  /* 0x000000ff1a1a7207 */ /* 0x000fc80003000000 */
[----:B------:R-:W-:-:S07]  /*3ac0*/  IADD3 R28, PT, PT, R27, R26, RZ ;  /* 0x0000001a1b1c7210 */ /* 0x000fce0007ffe0ff */
[----:B------:R-:W-:Y:S05]  /*3ad0*/  WARPSYNC.COLLECTIVE R22, `(.L_x_3489) ;  /* 0x0000000016087348 */ /* 0x000fea0003c00000 */
[----:B------:R0:W1:Y:S02]  /*3ae0*/  SHFL.UP P0, R26, R25, R24, R23 ;  /* 0x04000018191a7389 */ /* 0x0000640000000017 */
[----:B01----:R-:W-:Y:S05]  /*3af0*/  ENDCOLLECTIVE ;  /* 0x000000000000791b */ /* 0x003fea0003800000 */
.L_x_3489:
[----:B------:R-:W-:Y:S02]  /*3b00*/  MOV R25, R0 ;  /* 0x0000000000197202 */ /* 0x000fe40000000f00 */
[----:B------:R-:W-:-:S07]  /*3b10*/  MOV R29, R26 ;  /* 0x0000001a001d7202 */ /* 0x000fce0000000f00 */
[----:B------:R-:W-:Y:S05]  /*3b20*/  WARPSYNC.COLLECTIVE R22, `(.L_x_3490) ;  /* 0x0000000016087348 */ /* 0x000fea0003c00000 */
[----:B------:R0:W1:Y:S02]  /*3b30*/  SHFL.UP P0, R26, R25, R24, R23 ;  /* 0x04000018191a7389 */ /* 0x0000640000000017 */
[----:B01----:R-:W-:Y:S05]  /*3b40*/  ENDCOLLECTIVE ;  /* 0x000000000000791b */ /* 0x003fea0003800000 */
.L_x_3490:
        /* <DEDUP_REMOVED lines=11> */
.L_x_3491:
[----:B------:R-:W-:Y:S02]  /*3c00*/  ISETP.NE.AND P5, PT, R28, RZ, PT ;  /* 0x000000ff1c00720c */ /* 0x000fe40003fa5270 */
[----:B------:R-:W-:Y:S02]  /*3c10*/  MOV R25, R2 ;  /* 0x0000000200197202 */ /* 0x000fe40000000f00 */
[----:B------:R-:W-:-:S09]  /*3c20*/  SEL R9, R26, RZ, P4 ;  /* 0x000000ff1a097207 */ /* 0x000fd20002000000 */
[----:B------:R-:W-:Y:S05]  /*3c30*/  WARPSYNC.COLLECTIVE R22, `(.L_x_3492) ;  /* 0x0000000016087348 */ /* 0x000fea0003c00000 */
[----:B------:R0:W1:Y:S02]  /*3c40*/  SHFL.UP P0, R26, R25, R24, R23 ;  /* 0x04000018191a7389 */ /* 0x0000640000000017 */
[----:B01----:R-:W-:Y:S05]  /*3c50*/  ENDCOLLECTIVE ;  /* 0x000000000000791b */ /* 0x003fea0003800000 */
.L_x_3492:
[----:B------:R-:W-:Y:S02]  /*3c60*/  IADD3 R9, PT, PT, R28, R9, RZ ;  /* 0x000000091c097210 */ /* 0x000fe40007ffe0ff */
[----:B------:R-:W-:Y:S01]  /*3c70*/  MOV R25, R0 ;  /* 0x0000000000197202 */ /* 0x000fe20000000f00 */
[----:B------:R-:W-:-:S07]  /*3c80*/  IMAD.MOV.U32 R29, RZ, RZ, R26 ;  /* 0x000000ffff1d7224 */ /* 0x000fce00078e001a */
[----:B------:R-:W-:Y:S05]  /*3c90*/  WARPSYNC.COLLECTIVE R22, `(.L_x_3493) ;  /* 0x0000000016087348 */ /* 0x000fea0003c00000 */
[----:B------:R0:W1:Y:S02]  /*3ca0*/  SHFL.UP P0, R26, R25, R24, R23 ;  /* 0x04000018191a7389 */ /* 0x0000640000000017 */
[----:B01----:R-:W-:Y:S05]  /*3cb0*/  ENDCOLLECTIVE ;  /* 0x000000000000791b */ /* 0x003fea0003800000 */
.L_x_3493:
        /* <DEDUP_REMOVED lines=8> */
.L_x_3494:
[----:B------:R-:W-:-:S05]  /*3d40*/  FADD.FTZ R27, R0, R27 ;  /* 0x0000001b001b7221 */ /* 0x000fca0000010000 */
[----:B------:R-:W-:Y:S01]  /*3d50*/  @P4 FSEL R0, R27, R0, !P5 ;  /* 0x000000001b004208 */ /* 0x000fe20006800000 */
[----:B------:R-:W-:Y:S01]  /*3d60*/  IMAD.MOV.U32 R25, RZ, RZ, R2 ;  /* 0x000000ffff197224 */ /* 0x000fe200078e0002 */
[----:B------:R-:W-:-:S07]  /*3d70*/  MOV R9, R26 ;  /* 0x0000001a00097202 */ /* 0x000fce0000000f00 */
[----:B------:R-:W-:Y:S05]  /*3d80*/  WARPSYNC.COLLECTIVE R22, `(.L_x_3495) ;  /* 0x0000000016087348 */ /* 0x000fea0003c00000 */
[----:B------:R0:W1:Y:S02]  /*3d90*/  SHFL.UP P0, R26, R25, R24, R23 ;  /* 0x04000018191a7389 */ /* 0x0000640000000017 */
[----:B01----:R-:W-:Y:S05]  /*3da0*/  ENDCOLLECTIVE ;  /* 0x000000000000791b */ /* 0x003fea0003800000 */
.L_x_3495:
[----:B------:R-:W-:Y:S02]  /*3db0*/  MOV R25, R0 ;  /* 0x0000000000197202 */ /* 0x000fe40000000f00 */
[----:B------:R-:W-:-:S07]  /*3dc0*/  MOV R2, R26 ;  /* 0x0000001a00027202 */ /* 0x000fce0000000f00 */
[----:B------:R-:W-:Y:S05]  /*3dd0*/  WARPSYNC.COLLECTIVE R22, `(.L_x_3496) ;  /* 0x0000000016087348 */ /* 0x000fea0003c00000 */
[----:B------:R0:W1:Y:S02]  /*3de0*/  SHFL.UP P0, R26, R25, R24, R23 ;  /* 0x04000018191a7389 */ /* 0x0000640000000017 */
[----:B01----:R-:W-:Y:S05]  /*3df0*/  ENDCOLLECTIVE ;  /* 0x000000000000791b */ /* 0x003fea0003800000 */
.L_x_3496:
[----:B------:R-:W-:Y:S05]  /*3e00*/  BRA `(.L_x_3497) ;  /* 0xfffffff000447947 */ /* 0x000fea000383ffff */
.L_x_3498:
        /* <DEDUP_REMOVED lines=15> */
.L_x_4493:


//--------------------- .text._Z30group_norm_nhwc_bwd_sum_kernelI11Fp16IOFp32WLi192EEv26Group_norm_nhwc_bwd_params --------------------------
	.section	.text._Z30group_norm_nhwc_bwd_sum_kernelI11Fp16IOFp32WLi192EEv26Group_norm_nhwc_bwd_params,"ax",@progbits
	.align	128
        .global         _Z30group_norm_nhwc_bwd_sum_kernelI11Fp16IOFp32WLi192EEv26Group_norm_nhwc_bwd_params
        .type           _Z30group_norm_nhwc_bwd_sum_kernelI11Fp16IOFp32WLi192EEv26Group_norm_nhwc_bwd_params,@function
        .size           _Z30group_norm_nhwc_bwd_sum_kernelI11Fp16IOFp32WLi192EEv26Group_norm_nhwc_bwd_params,(.L_x_4494 - _Z30group_norm_nhwc_bwd_sum_kernelI11Fp16IOFp32WLi192EEv26Group_norm_nhwc_bwd_params)
        .other          _Z30group_norm_nhwc_bwd_sum_kernelI11Fp16IOFp32WLi192EEv26Group_norm_nhwc_bwd_params,@"STO_CUDA_ENTRY STV_DEFAULT"
_Z30group_norm_nhwc_bwd_sum_kernelI11Fp16IOFp32WLi192EEv26Group_norm_nhwc_bwd_params:
.text._Z30group_norm_nhwc_bwd_sum_kernelI11Fp16IOFp32WLi192EEv26Group_norm_nhwc_bwd_params:
        /* <DEDUP_REMOVED lines=14> */
[----:B---3--:R-:W-:-:S06]  /*00e0*/  IADD3 R2, PT, PT, R4, 0xffffffe, RZ ;  /* 0x0ffffffe04027810 */ /* 0x008fcc0007ffe0ff */
[----:B------:R3:W4:Y:S02]  /*00f0*/  F2I.FTZ.U32.TRUNC.NTZ R3, R2 ;  /* 0x0000000200037305 */ /* 0x000724000021f000 */
[----:B---3--:R-:W-:Y:S01]  /*0100*/  IMAD.MOV.U32 R2, RZ, RZ, RZ ;  /* 0x000000ffff027224 */ /* 0x008fe200078e00ff */
[----:B----4-:R-:W-:-:S05]  /*0110*/  IADD3 R6, PT, PT, RZ, -R3, RZ ;  /* 0x80000003ff067210 */ /* 0x010fca0007ffe0ff */
        /* <DEDUP_REMOVED lines=13> */
[----:B------:R-:W3:Y:S02]  /*01f0*/  LDC.64 R2, c[0x0][0x3b8] ;  /* 0x0000ee00ff027b82 */ /* 0x000ee40000000a00 */
[----:B------:R-:W-:Y:S01]  /*0200*/  @P0 VIADD R4, R4, 0x1 ;  /* 0x0000000104040836 */ /* 0x000fe20000000000 */
[----:B------:R-:W-:-:S05]  /*0210*/  ISETP.NE.AND P0, PT, R5, RZ, PT ;  /* 0x000000ff0500720c */ /* 0x000fca0003f05270 */
[----:B------:R-:W-:-:S04]  /*0220*/  @!P2 IADD3 R4, PT, PT, -R4, RZ, RZ ;  /* 0x000000ff0404a210 */ /* 0x000fc80007ffe1ff */
[----:B------:R-:W-:-:S05]  /*0230*/  SEL R4, R21, R4, !P0 ;  /* 0x0000000415047207 */ /* 0x000fca0004000000 */
[----:B0-----:R-:W-:Y:S01]  /*0240*/  IMAD R7, R7, UR6, R4 ;  /* 0x0000000607077c24 */ /* 0x001fe2000f8e0204 */
[----:B------:R-:W0:Y:S01]  /*0250*/  I2F.U32.RP R12, R5 ;  /* 0x00000005000c7306 */ /* 0x000e220000209000 */
[----:B------:R-:W4:Y:S02]  /*0260*/  LDC R4, c[0x0][0x41c] ;  /* 0x00010700ff047b82 */ /* 0x000f240000000800 */
[----:B---3--:R-:W-:-:S06]  /*0270*/  IMAD.WIDE R2, R7, 0x8, R2 ;  /* 0x0000000807027825 */ /* 0x008fcc00078e0202 */
[----:B-1----:R-:W3:Y:S01]  /*0280*/  LDG.E.64 R2, desc[UR4][R2.64] ;  /* 0x0000000402027981 */ /* 0x002ee2000c1e1b00 */
[----:B--2---:R-:W-:Y:S01]  /*0290*/  ISETP.GE.U32.AND P0, PT, R10, UR8, PT ;  /* 0x000000080a007c0c */ /* 0x004fe2000bf06070 */
[----:B------:R-:W-:Y:S01]  /*02a0*/  BSSY.RECONVERGENT B0, `(.L_x_3499) ;  /* 0x000001b000007945 */ /* 0x000fe20003800200 */
[----:B0-----:R-:W0:Y:S01]  /*02b0*/  MUFU.RCP R12, R12 ;  /* 0x0000000c000c7308 */ /* 0x001e220000001000 */
[----:B------:R-:W-:-:S04]  /*02c0*/  SHF.R.S32.HI R11, RZ, 0x1f, R10 ;  /* 0x0000001fff0b7819 */ /* 0x000fc8000001140a */
[----:B------:R-:W-:Y:S01]  /*02d0*/  ISETP.GE.AND.EX P0, PT, R11, UR9, PT, P0 ;  /* 0x000000090b007c0c */ /* 0x000fe2000bf06300 */
[----:B0-----:R-:W-:Y:S01]  /*02e0*/  VIADD R6, R12, 0xffffffe ;  /* 0x0ffffffe0c067836 */ /* 0x001fe20000000000 */
[----:B------:R-:W-:-:S03]  /*02f0*/  CS2R R12, SRZ ;  /* 0x00000000000c7805 */ /* 0x000fc6000001ff00 */
[----:B------:R0:W1:Y:S02]  /*0300*/  F2I.FTZ.U32.TRUNC.NTZ R7, R6 ;  /* 0x0000000600077305 */ /* 0x000064000021f000 */
[----:B0-----:R-:W-:Y:S01]  /*0310*/  HFMA2 R6, -RZ, RZ, 0, 0 ;  /* 0x00000000ff067431 */ /* 0x001fe200000001ff */
[----:B-1----:R-:W-:-:S05]  /*0320*/  IADD3 R14, PT, PT, RZ, -R7, RZ ;  /* 0x80000007ff0e7210 */ /* 0x002fca0007ffe0ff */
[----:B------:R-:W-:-:S04]  /*0330*/  IMAD R17, R14, R5, RZ ;  /* 0x000000050e117224 */ /* 0x000fc800078e02ff */
[----:B------:R-:W-:Y:S01]  /*0340*/  IMAD.HI.U32 R17, R7, R17, R6 ;  /* 0x0000001107117227 */ /* 0x000fe200078e0006 */
[----:B------:R-:W-:-:S03]  /*0350*/  MOV R6, RZ ;  /* 0x000000ff00067202 */ /* 0x000fc60000000f00 */
[----:B------:R-:W-:Y:S02]  /*0360*/  IMAD.MOV.U32 R7, RZ, RZ, RZ ;  /* 0x000000ffff077224 */ /* 0x000fe400078e00ff */
        /* <DEDUP_REMOVED lines=14> */
.L_x_3500:
[----:B------:R-:W-:Y:S05]  /*0450*/  BSYNC.RECONVERGENT B0 ;  /* 0x0000000000007941 */ /* 0x000fea0003800200 */
.L_x_3499:
[----:B------:R-:W0:Y:S01]  /*0460*/  S2UR UR7, SR_CTAID.Y ;  /* 0x00000000000779c3 */ /* 0x000e220000002600 */
[----:B------:R-:W-:Y:S01]  /*0470*/  IMAD.HI.U32 R18, R17, R0, RZ ;  /* 0x0000000011127227 */ /* 0x000fe200078e00ff */
[----:B------:R-:W-:Y:S02]  /*0480*/  FSETP.GTU.FTZ.AND P2, PT, R20, RZ, PT ;  /* 0x000000ff1400720b */ /* 0x000fe40003f5c000 */
[----:B------:R-:W-:Y:S01]  /*0490*/  CS2R R24, SRZ ;  /* 0x0000000000187805 */ /* 0x000fe2000001ff00 */
        /* <DEDUP_REMOVED lines=8> */
[-C--:B------:R-:W-:Y:S02]  /*0520*/  @P4 IADD3 R0, PT, PT, R0, -R5.reuse, RZ ;  /* 0x8000000500004210 */ /* 0x080fe40007ffe0ff */
[----:B------:R-:W-:Y:S02]  /*0530*/  SHF.R.S32.HI R14, RZ, 0x1f, R15 ;  /* 0x0000001fff0e7819 */ /* 0x000fe4000001140f */
[----:B------:R-:W-:Y:S02]  /*0540*/  IADD3 R3, P1, PT, R15, R4, RZ ;  /* 0x000000040f037210 */ /* 0x000fe40007f3e0ff */
[----:B------:R-:W-:Y:S02]  /*0550*/  ISETP.GE.U32.AND P3, PT, R0, R5, PT ;  /* 0x000000050000720c */ /* 0x000fe40003f66070 */
[----:B------:R-:W-:Y:S02]  /*0560*/  LEA.HI.X.SX32 R0, R4, R14, 0x1, P1 ;  /* 0x0000000e04007211 */ /* 0x000fe400008f0eff */
[----:B-1----:R-:W-:Y:S01]  /*0570*/  ISETP.LT.U32.AND P1, PT, R3, R16, PT ;  /* 0x000000100300720c */ /* 0x002fe20003f21070 */
[----:B--2---:R-:W-:Y:S01]  /*0580*/  @P2 FADD.FTZ R4, R20, R19 ;  /* 0x0000001314042221 */ /* 0x004fe20000010000 */
[----:B------:R-:W-:-:S02]  /*0590*/  IMAD.MOV.U32 R20, RZ, RZ, 0x3f800000 ;  /* 0x3f800000ff147424 */ /* 0x000fc400078e00ff */
[----:B------:R-:W-:Y:S01]  /*05a0*/  ISETP.LT.AND.EX P1, PT, R0, R17, PT, P1 ;  /* 0x000000110000720c */ /* 0x000fe20003f21310 */
[----:B------:R-:W-:Y:S01]  /*05b0*/  HFMA2 R0, -RZ, RZ, 0, 0 ;  /* 0x00000000ff007431 */ /* 0x000fe200000001ff */
[----:B------:R-:W-:Y:S02]  /*05c0*/  @P4 IADD3 R18, PT, PT, R18, 0x1, RZ ;  /* 0x0000000112124810 */ /* 0x000fe40007ffe0ff */
[----:B------:R-:W-:Y:S01]  /*05d0*/  SEL R16, R3, R16, P1 ;  /* 0x0000001003107207 */ /* 0x000fe20000800000 */
[----:B------:R0:W1:Y:S01]  /*05e0*/  @P2 MUFU.RSQ R20, R4 ;  /* 0x0000000400142308 */ /* 0x0000620000001400 */
[----:B------:R-:W-:Y:S02]  /*05f0*/  ISETP.NE.U32.AND P4, PT, R5, RZ, PT ;  /* 0x000000ff0500720c */ /* 0x000fe40003f85070 */
[----:B------:R-:W-:Y:S02]  /*0600*/  ISETP.GT.AND P1, PT, R16, R15, PT ;  /* 0x0000000f1000720c */ /* 0x000fe40003f24270 */
[----:B------:R-:W-:-:S02]  /*0610*/  @P3 IADD3 R18, PT, PT, R18, 0x1, RZ ;  /* 0x0000000112123810 */ /* 0x000fc40007ffe0ff */
[----:B------:R-:W-:Y:S02]  /*0620*/  MOV R3, RZ ;  /* 0x000000ff00037202 */ /* 0x000fe40000000f00 */
[----:B------:R-:W-:-:S07]  /*0630*/  SEL R21, R21, R18, !P4 ;  /* 0x0000001215157207 */ /* 0x000fce0006000000 */
        /* <DEDUP_REMOVED lines=22> */
.L_x_3504:
        /* <DEDUP_REMOVED lines=15> */
[----:B--2---:R-:W-:-:S03]  /*0890*/  @!P0 IADD3 R14, P1, PT, R19, R14, RZ ;  /* 0x0000000e130e8210 */ /* 0x004fc60007f3e0ff */
[----:B------:R0:W2:Y:S01]  /*08a0*/  @!P0 LDG.E R12, desc[UR4][R12.64] ;  /* 0x000000040c0c8981 */ /* 0x0000a2000c1e1900 */
[----:B------:R-:W-:-:S05]  /*08b0*/  @!P0 IADD3.X R15, PT, PT, R28, R15, RZ, P1, !PT ;  /* 0x0000000f1c0f8210 */ /* 0x000fca0000ffe4ff */
[----:B------:R3:W4:Y:S01]  /*08c0*/  @!P0 LDG.E R14, desc[UR4][R14.64] ;  /* 0x000000040e0e8981 */ /* 0x000722000c1e1900 */
[----:B0-----:R-:W-:Y:S02]  /*08d0*/  PRMT R13, RZ, 0x5410, RZ ;  /* 0x00005410ff0d7816 */ /* 0x001fe400000000ff */
[----:B---3--:R-:W-:Y:S02]  /*08e0*/  PRMT R15, R15, 0x5410, RZ ;  /* 0x000054100f0f7816 */ /* 0x008fe400000000ff */
[----:B--2---:R-:W-:Y:S02]  /*08f0*/  @!P0 PRMT R13, R12, 0x7610, R13 ;  /* 0x000076100c0d8816 */ /* 0x004fe4000000000d */
[----:B------:R-:W-:-:S04]  /*0900*/  @!P0 PRMT R15, R15, 0x7610, R12 ;  /* 0x000076100f0f8816 */ /* 0x000fc8000000000c */
[----:B------:R-:W-:Y:S02]  /*0910*/  PRMT R15, RZ, 0x7610, R15 ;  /* 0x00007610ff0f7816 */ /* 0x000fe4000000000f */
[----:B----4-:R-:W-:Y:S02]  /*0920*/  @!P0 PRMT R13, R13, 0x5410, R14 ;  /* 0x000054100d0d8816 */ /* 0x010fe4000000000e */
[----:B------:R-:W-:-:S03]  /*0930*/  @!P0 PRMT R15, R14, 0x7632, R15 ;  /* 0x000076320e0f8816 */ /* 0x000fc6000000000f */
[--C-:B------:R-:W-:Y:S02]  /*0940*/  HADD2.F32 R19, -RZ, R13.reuse.H0_H0 ;  /* 0x2000000dff137230 */ /* 0x100fe40000004100 */
[----:B------:R-:W-:Y:S02]  /*0950*/  HADD2.F32 R28, -RZ, R13.H1_H1 ;  /* 0x3000000dff1c7230 */ /* 0x000fe40000004100 */
[----:B------:R-:W0:Y:S01]  /*0960*/  @!P0 LDC.64 R12, c[0x0][0x3f8] ;  /* 0x0000fe00ff0c8b82 */ /* 0x000e220000000a00 */
[----:B------:R-:W-:Y:S02]  /*0970*/  FADD.FTZ R19, -R2, R19 ;  /* 0x0000001302137221 */ /* 0x000fe40000010100 */
[C---:B------:R-:W-:Y:S01]  /*0980*/  FMUL.FTZ R31, R28.reuse, R6 ;  /* 0x000000061c1f7220 */ /* 0x040fe20000410000 */
[----:B------:R-:W-:Y:S01]  /*0990*/  FADD.FTZ R3, R28, R3 ;  /* 0x000000031c037221 */ /* 0x000fe20000010000 */
[----:B-1----:R-:W-:Y:S02]  /*09a0*/  FMUL.FTZ R29, R19, R20 ;  /* 0x00000014131d7220 */ /* 0x002fe40000410000 */
[----:B------:R-:W-:-:S02]  /*09b0*/  FADD.FTZ R14, R31, R22 ;  /* 0x000000161f0e7221 */ /* 0x000fc40000010000 */
[----:B------:R-:W-:Y:S01]  /*09c0*/  FFMA.FTZ R19, R28, R29, R25 ;  /* 0x0000001d1c137223 */ /* 0x000fe20000010019 */
[--C-:B------:R-:W-:Y:S02]  /*09d0*/  HADD2.F32 R25, -RZ, R15.reuse.H1_H1 ;  /* 0x3000000fff197230 */ /* 0x100fe40000004100 */
[----:B------:R-:W-:Y:S01]  /*09e0*/  FFMA.FTZ R29, R29, R31, R24 ;  /* 0x0000001f1d1d7223 */ /* 0x000fe20000010018 */
[----:B------:R-:W-:Y:S02]  /*09f0*/  HADD2.F32 R15, -RZ, R15.H0_H0 ;  /* 0x2000000fff0f7230 */ /* 0x000fe40000004100 */
[----:B------:R-:W-:-:S03]  /*0a00*/  FADD.FTZ R25, -R2, R25 ;  /* 0x0000001902197221 */ /* 0x000fc60000010100 */
[----:B------:R-:W-:Y:S01]  /*0a10*/  FADD.FTZ R0, R15, R0 ;  /* 0x000000000f007221 */ /* 0x000fe20000010000 */
[----:B------:R-:W-:Y:S01]  /*0a20*/  FMUL.FTZ R24, R25, R20 ;  /* 0x0000001419187220 */ /* 0x000fe20000410000 */
[----:B------:R-:W-:-:S03]  /*0a30*/  @!P0 SHF.R.S32.HI R25, RZ, 0x1f, R27 ;  /* 0x0000001fff198819 */ /* 0x000fc6000001141b */
[C---:B------:R-:W-:Y:S01]  /*0a40*/  FFMA.FTZ R26, R15.reuse, R24, R26 ;  /* 0x000000180f1a7223 */ /* 0x040fe2000001001a */
[----:B------:R-:W-:Y:S01]  /*0a50*/  FMUL.FTZ R15, R15, R7 ;  /* 0x000000070f0f7220 */ /* 0x000fe20000410000 */
[----:B0-----:R-:W-:-:S03]  /*0a60*/  @!P0 IMAD R22, R25, R12, RZ ;  /* 0x0000000c19168224 */ /* 0x001fc600078e02ff */
[----:B------:R-:W-:Y:S01]  /*0a70*/  FFMA.FTZ R24, R24, R15, R29 ;  /* 0x0000000f18187223 */ /* 0x000fe2000001001d */
[----:B------:R-:W-:Y:S02]  /*0a80*/  @!P0 IMAD R25, R27, R13, R22 ;  /* 0x0000000d1b198224 */ /* 0x000fe400078e0216 */
[----:B------:R-:W-:-:S04]  /*0a90*/  @!P0 IMAD.MOV.U32 R22, RZ, RZ, R4 ;  /* 0x000000ffff168224 */ /* 0x000fc800078e0004 */
[----:B------:R-:W-:-:S04]  /*0aa0*/  @!P0 IMAD.WIDE.U32 R12, R27, R12, R22 ;  /* 0x0000000c1b0c8225 */ /* 0x000fc800078e0016 */
[----:B------:R-:W-:Y:S02]  /*0ab0*/  FADD.FTZ R22, R15, R14 ;  /* 0x0000000e0f167221 */ /* 0x000fe40000010000 */
[----:B------:R-:W0:Y:S01]  /*0ac0*/  @!P0 LDC.64 R14, c[0x0][0x398] ;  /* 0x0000e600ff0e8b82 */ /* 0x000e220000000a00 */
[----:B------:R-:W-:Y:S02]  /*0ad0*/  @!P0 IADD3 R13, PT, PT, R13, R25, RZ ;  /* 0x000000190d0d8210 */ /* 0x000fe40007ffe0ff */
[C---:B------:R-:W-:Y:S02]  /*0ae0*/  @!P0 SHF.L.U32 R25, R12.reuse, 0x1, RZ ;  /* 0x000000010c198819 */ /* 0x040fe400000006ff */
[----:B------:R-:W-:-:S03]  /*0af0*/  @!P0 SHF.L.U64.HI R28, R12, 0x1, R13 ;  /* 0x000000010c1c8819 */ /* 0x000fc6000001020d */
[----:B------:R-:W1:Y:S02]  /*0b00*/  @!P0 LDC.64 R12, c[0x0][0x3a0] ;  /* 0x0000e800ff0c8b82 */ /* 0x000e640000000a00 */
[----:B-1----:R-:W-:-:S05]  /*0b10*/  @!P0 IADD3 R12, P1, PT, R25, R12, RZ ;  /* 0x0000000c190c8210 */ /* 0x002fca0007f3e0ff */
[----:B------:R-:W-:Y:S01]  /*0b20*/  @!P0 IMAD.X R13, R28, 0x1, R13, P1 ;  /* 0x000000011c0d8824 */ /* 0x000fe200008e060d */
[----:B0-----:R-:W-:-:S04]  /*0b30*/  @!P0 IADD3 R14, P1, PT, R25, R14, RZ ;  /* 0x0000000e190e8210 */ /* 0x001fc80007f3e0ff */
[----:B------:R-:W-:Y:S01]  /*0b40*/  @!P0 IADD3.X R15, PT, PT, R28, R15, RZ, P1, !PT ;  /* 0x0000000f1c0f8210 */ /* 0x000fe20000ffe4ff */
[----:B------:R0:W2:Y:S04]  /*0b50*/  @!P0 LDG.E R12, desc[UR4][R12.64] ;  /* 0x000000040c0c8981 */ /* 0x0000a8000c1e1900 */
[----:B------:R1:W3:Y:S01]  /*0b60*/  @!P0 LDG.E R14, desc[UR4][R14.64] ;  /* 0x000000040e0e8981 */ /* 0x0002e2000c1e1900 */
[----:B0-----:R-:W-:Y:S02]  /*0b70*/  PRMT R13, R13, 0x5410, RZ ;  /* 0x000054100d0d7816 */ /* 0x001fe400000000ff */
[----:B-1----:R-:W-:Y:S02]  /*0b80*/  PRMT R15, R15, 0x5410, RZ ;  /* 0x000054100f0f7816 */ /* 0x002fe400000000ff */
[----:B--2---:R-:W-:-:S04]  /*0b90*/  @!P0 PRMT R13, R13, 0x5410, R12 ;  /* 0x000054100d0d8816 */ /* 0x004fc8000000000c */
[----:B------:R-:W-:Y:S02]  /*0ba0*/  PRMT R13, RZ, 0x7610, R13 ;  /* 0x00007610ff0d7816 */ /* 0x000fe4000000000d */
[----:B---3--:R-:W-:-:S03]  /*0bb0*/  @!P0 PRMT R15, R15, 0x5410, R14 ;  /* 0x000054100f0f8816 */ /* 0x008fc6000000000e */
[----:B------:R-:W-:Y:S01]  /*0bc0*/  HADD2.F32 R25, -RZ, R13.H1_H1 ;  /* 0x3000000dff197230 */ /* 0x000fe20000004100 */
[----:B------:R-:W-:Y:S02]  /*0bd0*/  PRMT R15, RZ, 0x7610, R15 ;  /* 0x00007610ff0f7816 */ /* 0x000fe4000000000f */
[----:B------:R-:W-:Y:S02]  /*0be0*/  @!P0 PRMT R13, R12, 0x7632, R13 ;  /* 0x000076320c0d8816 */ /* 0x000fe4000000000d */
[----:B------:R-:W-:Y:S01]  /*0bf0*/  FADD.FTZ R25, -R2, R25 ;  /* 0x0000001902197221 */ /* 0x000fe20000010100 */
[----:B------:R-:W-:Y:S01]  /*0c00*/  HADD2.F32 R12, -RZ, R15.H1_H1 ;  /* 0x3000000fff0c7230 */ /* 0x000fe20000004100 */
[----:B------:R-:W-:Y:S01]  /*0c10*/  @!P0 PRMT R15, R14, 0x7632, R15 ;  /* 0x000076320e0f8816 */ /* 0x000fe2000000000f */
[----:B------:R-:W-:Y:S02]  /*0c20*/  HADD2.F32 R13, -RZ, R13.H0_H0 ;  /* 0x2000000dff0d7230 */ /* 0x000fe40000004100 */
[----:B------:R-:W-:Y:S01]  /*0c30*/  FMUL.FTZ R25, R25, R20 ;  /* 0x0000001419197220 */ /* 0x000fe20000410000 */
[----:B------:R-:W-:Y:S01]  /*0c40*/  FMUL.FTZ R29, R12, R6 ;  /* 0x000000060c1d7220 */ /* 0x000fe20000410000 */
[----:B------:R-:W-:-:S02]  /*0c50*/  FADD.FTZ R3, R3, R12 ;  /* 0x0000000c03037221 */ /* 0x000fc40000010000 */
[----:B------:R-:W-:Y:S01]  /*0c60*/  FFMA.FTZ R19, R12, R25, R19 ;  /* 0x000000190c137223 */ /* 0x000fe20000010013 */
[----:B------:R-:W-:Y:S02]  /*0c70*/  HADD2.F32 R15, -RZ, R15.H0_H0 ;  /* 0x2000000fff0f7230 */ /* 0x000fe40000004100 */
[----:B------:R-:W-:Y:S01]  /*0c80*/  FFMA.FTZ R24, R25, R29, R24 ;  /* 0x0000001d19187223 */ /* 0x000fe20000010018 */
[----:B------:R-:W-:Y:S01]  /*0c90*/  FADD.FTZ R25, -R2, R13 ;  /* 0x0000000d02197221 */ /* 0x000fe20000010100 */
[----:B------:R-:W-:Y:S01]  /*0ca0*/  FADD.FTZ R29, R22, R29 ;  /* 0x0000001d161d7221 */ /* 0x000fe20000010000 */
[----:B------:R-:W0:Y:S01]  /*0cb0*/  @!P0 LDC.64 R12, c[0x0][0x3f8] ;  /* 0x0000fe00ff0c8b82 */ /* 0x000e220000000a00 */
[----:B------:R-:W-:Y:S01]  /*0cc0*/  FMUL.FTZ R14, R15, R7 ;  /* 0x000000070f0e7220 */ /* 0x000fe20000410000 */
[----:B------:R-:W-:Y:S01]  /*0cd0*/  FMUL.FTZ R25, R25, R20 ;  /* 0x0000001419197220 */ /* 0x000fe20000410000 */
[----:B------:R-:W-:-:S03]  /*0ce0*/  FADD.FTZ R0, R0, R15 ;  /* 0x0000000f00007221 */ /* 0x000fc60000010000 */
[----:B------:R-:W-:Y:S01]  /*0cf0*/  FFMA.FTZ R26, R15, R25, R26 ;  /* 0x000000190f1a7223 */ /* 0x000fe2000001001a */
[----:B------:R-:W-:Y:S01]  /*0d00*/  FFMA.FTZ R15, R25, R14, R24 ;  /* 0x0000000e190f7223 */ /* 0x000fe20000010018 */
[----:B------:R-:W-:Y:S01]  /*0d10*/  @!P0 IADD3 R25, PT, PT, R27, 0x1, RZ ;  /* 0x000000011b198810 */ /* 0x000fe20007ffe0ff */
[----:B------:R-:W-:-:S03]  /*0d20*/  FADD.FTZ R14, R14, R29 ;  /* 0x0000001d0e0e7221 */ /* 0x000fc60000010000 */
[----:B------:R-:W-:-:S05]  /*0d30*/  @!P0 SHF.R.S32.HI R31, RZ, 0x1f, R25 ;  /* 0x0000001fff1f8819 */ /* 0x000fca0000011419 */
[----:B0-----:R-:W-:-:S04]  /*0d40*/  @!P0 IMAD R22, R31, R12, RZ ;  /* 0x0000000c1f168224 */ /* 0x001fc800078e02ff */
[----:B------:R-:W-:Y:S02]  /*0d50*/  @!P0 IMAD R29, R25, R13, R22 ;  /* 0x0000000d191d8224 */ /* 0x000fe400078e0216 */
        /* <DEDUP_REMOVED lines=12> */
[----:B------:R-:W3:Y:S01]  /*0e20*/  @!P0 LDG.E R24, desc[UR4][R24.64] ;  /* 0x0000000418188981 */ /* 0x000ee2000c1e1900 */
[----:B------:R-:W-:Y:S02]  /*0e30*/  PRMT R22, R22, 0x5410, RZ ;  /* 0x0000541016167816 */ /* 0x000fe400000000ff */
[----:B0-----:R-:W-:-:S04]  /*0e40*/  PRMT R13, R13, 0x5410, RZ ;  /* 0x000054100d0d7816 */ /* 0x001fc800000000ff */
[----:B--2---:R-:W-:-:S04]  /*0e50*/  @!P0 PRMT R13, R13, 0x5410, R12 ;  /* 0x000054100d0d8816 */ /* 0x004fc8000000000c */
[----:B------:R-:W-:Y:S02]  /*0e60*/  PRMT R13, RZ, 0x7610, R13 ;  /* 0x00007610ff0d7816 */ /* 0x000fe4000000000d */
[----:B---3--:R-:W-:-:S03]  /*0e70*/  @!P0 PRMT R22, R22, 0x5410, R24 ;  /* 0x0000541016168816 */ /* 0x008fc60000000018 */
[----:B------:R-:W-:Y:S01]  /*0e80*/  HADD2.F32 R29, -RZ, R13.H1_H1 ;  /* 0x3000000dff1d7230 */ /* 0x000fe20000004100 */
[----:B------:R-:W-:Y:S02]  /*0e90*/  @!P0 PRMT R13, R12, 0x7632, R13 ;  /* 0x000076320c0d8816 */ /* 0x000fe4000000000d */
[----:B------:R-:W-:Y:S02]  /*0ea0*/  PRMT R22, RZ, 0x7610, R22 ;  /* 0x00007610ff167816 */ /* 0x000fe40000000016 */
[----:B------:R-:W-:Y:S01]  /*0eb0*/  FADD.FTZ R29, -R2, R29 ;  /* 0x0000001d021d7221 */ /* 0x000fe20000010100 */
[----:B------:R-:W-:Y:S02]  /*0ec0*/  HADD2.F32 R13, -RZ, R13.H0_H0 ;  /* 0x2000000dff0d7230 */ /* 0x000fe40000004100 */
[----:B------:R-:W-:Y:S02]  /*0ed0*/  HADD2.F32 R12, -RZ, R22.H1_H1 ;  /* 0x30000016ff0c7230 */ /* 0x000fe40000004100 */
[----:B------:R-:W-:Y:S01]  /*0ee0*/  FMUL.FTZ R28, R29, R20 ;  /* 0x000000141d1c7220 */ /* 0x000fe20000410000 */
[----:B------:R-:W-:-:S03]  /*0ef0*/  @!P0 PRMT R22, R24, 0x7632, R22 ;  /* 0x0000763218168816 */ /* 0x000fc60000000016 */
[C---:B------:R-:W-:Y:S01]  /*0f00*/  FFMA.FTZ R25, R12.reuse, R28, R19 ;  /* 0x0000001c0c197223 */ /* 0x040fe20000010013 */
[----:B------:R-:W-:Y:S01]  /*0f10*/  FADD.FTZ R3, R3, R12 ;  /* 0x0000000c03037221 */ /* 0x000fe20000010000 */
[----:B------:R-:W-:Y:S01]  /*0f20*/  FMUL.FTZ R29, R12, R6 ;  /* 0x000000060c1d7220 */ /* 0x000fe20000410000 */
[----:B------:R-:W-:Y:S02]  /*0f30*/  FADD.FTZ R19, -R2, R13 ;  /* 0x0000000d02137221 */ /* 0x000fe40000010100 */
[----:B------:R-:W0:Y:S01]  /*0f40*/  @!P0 LDC.64 R12, c[0x0][0x3f8] ;  /* 0x0000fe00ff0c8b82 */ /* 0x000e220000000a00 */
[----:B------:R-:W-:Y:S01]  /*0f50*/  FFMA.FTZ R28, R28, R29, R15 ;  /* 0x0000001d1c1c7223 */ /* 0x000fe2000001000f */
[----:B------:R-:W-:Y:S02]  /*0f60*/  HADD2.F32 R15, -RZ, R22.H0_H0 ;  /* 0x20000016ff0f7230 */ /* 0x000fe40000004100 */
[----:B------:R-:W-:Y:S01]  /*0f70*/  FMUL.FTZ R19, R19, R20 ;  /* 0x0000001413137220 */ /* 0x000fe20000410000 */
[----:B------:R-:W-:Y:S01]  /*0f80*/  FADD.FTZ R29, R14, R29 ;  /* 0x0000001d0e1d7221 */ /* 0x000fe20000010000 */
[----:B------:R-:W-:-:S02]  /*0f90*/  @!P0 IMAD.MOV.U32 R22, RZ, RZ, R4 ;  /* 0x000000ffff168224 */ /* 0x000fc400078e0004 */
[----:B------:R-:W-:Y:S01]  /*0fa0*/  FADD.FTZ R0, R0, R15 ;  /* 0x0000000f00007221 */ /* 0x000fe20000010000 */
[C---:B------:R-:W-:Y:S01]  /*0fb0*/  FFMA.FTZ R26, R15.reuse, R19, R26 ;  /* 0x000000130f1a7223 */ /* 0x040fe2000001001a */
[----:B------:R-:W-:Y:S01]  /*0fc0*/  FMUL.FTZ R24, R15, R7 ;  /* 0x000000070f187220 */ /* 0x000fe20000410000 */
[----:B------:R-:W-:-:S03]  /*0fd0*/  @!P0 IADD3 R15, PT, PT, R27, 0x2, RZ ;  /* 0x000000021b0f8810 */ /* 0x000fc60007ffe0ff */
[----:B------:R-:W-:Y:S01]  /*0fe0*/  FFMA.FTZ R19, R19, R24, R28 ;  /* 0x0000001813137223 */ /* 0x000fe2000001001c */
[----:B------:R-:W-:Y:S01]  /*0ff0*/  @!P0 SHF.R.S32.HI R31, RZ, 0x1f, R15 ;  /* 0x0000001fff1f8819 */ /* 0x000fe2000001140f */
[----:B------:R-:W-:-:S04]  /*1000*/  FADD.FTZ R24, R24, R29 ;  /* 0x0000001d18187221 */ /* 0x000fc80000010000 */
        /* <DEDUP_REMOVED lines=13> */
[----:B------:R1:W3:Y:S01]  /*10e0*/  @!P0 LDG.E R14, desc[UR4][R14.64] ;  /* 0x000000040e0e8981 */ /* 0x0002e2000c1e1900 */
[----:B------:R-:W-:Y:S01]  /*10f0*/  IADD3 R17, PT, PT, R17, 0x4, RZ ;  /* 0x0000000411117810 */ /* 0x000fe20007ffe0ff */
[----:B------:R-:W-:Y:S01]  /*1100*/  VIADD R27, R27, 0x4 ;  /* 0x000000041b1b7836 */ /* 0x000fe20000000000 */
[----:B0-----:R-:W-:Y:S02]  /*1110*/  PRMT R13, R13, 0x5410, RZ ;  /* 0x000054100d0d7816 */ /* 0x001fe400000000ff */
[----:B------:R-:W-:Y:S02]  /*1120*/  ISETP.NE.AND P1, PT, R17, RZ, PT ;  /* 0x000000ff1100720c */ /* 0x000fe40003f25270 */
[----:B-1----:R-:W-:Y:S02]  /*1130*/  PRMT R15, RZ, 0x7610, R15 ;  /* 0x00007610ff0f7816 */ /* 0x002fe4000000000f */
[----:B--2---:R-:W-:-:S04]  /*1140*/  @!P0 PRMT R13, R13, 0x5410, R12 ;  /* 0x000054100d0d8816 */ /* 0x004fc8000000000c */
[----:B------:R-:W-:Y:S02]  /*1150*/  PRMT R13, RZ, 0x7610, R13 ;  /* 0x00007610ff0d7816 */ /* 0x000fe4000000000d */
[----:B---3--:R-:W-:-:S03]  /*1160*/  @!P0 PRMT R15, R14, 0x7610, R15 ;  /* 0x000076100e0f8816 */ /* 0x008fc6000000000f */
[----:B------:R-:W-:Y:S01]  /*1170*/  HADD2.F32 R29, -RZ, R13.H1_H1 ;  /* 0x3000000dff1d7230 */ /* 0x000fe20000004100 */
[----:B------:R-:W-:Y:S02]  /*1180*/  @!P0 PRMT R13, R12, 0x7632, R13 ;  /* 0x000076320c0d8816 */ /* 0x000fe4000000000d */
[----:B------:R-:W-:Y:S01]  /*1190*/  PRMT R12, RZ, 0x7610, R12 ;  /* 0x00007610ff0c7816 */ /* 0x000fe2000000000c */
[----:B------:R-:W-:Y:S02]  /*11a0*/  HADD2.F32 R22, -RZ, R15.H0_H0 ;  /* 0x2000000fff167230 */ /* 0x000fe40000004100 */
[----:B------:R-:W-:Y:S01]  /*11b0*/  FADD.FTZ R29, -R2, R29 ;  /* 0x0000001d021d7221 */ /* 0x000fe20000010100 */
[----:B------:R-:W-:Y:S01]  /*11c0*/  HADD2.F32 R13, -RZ, R13.H0_H0 ;  /* 0x2000000dff0d7230 */ /* 0x000fe20000004100 */
[----:B------:R-:W-:Y:S02]  /*11d0*/  @!P0 PRMT R12, R14, 0x7632, R12 ;  /* 0x000076320e0c8816 */ /* 0x000fe4000000000c */
[----:B------:R-:W-:Y:S01]  /*11e0*/  FMUL.FTZ R28, R29, R20 ;  /* 0x000000141d1c7220 */ /* 0x000fe20000410000 */
[----:B------:R-:W-:Y:S01]  /*11f0*/  FMUL.FTZ R29, R22, R6 ;  /* 0x00000006161d7220 */ /* 0x000fe20000410000 */
[----:B------:R-:W-:Y:S01]  /*1200*/  FADD.FTZ R13, -R2, R13 ;  /* 0x0000000d020d7221 */ /* 0x000fe20000010100 */
[----:B------:R-:W-:-:S02]  /*1210*/  HADD2.F32 R15, -RZ, R12.H0_H0 ;  /* 0x2000000cff0f7230 */ /* 0x000fc40000004100 */
        /* <DEDUP_REMOVED lines=12> */
.L_x_3503:
        /* <DEDUP_REMOVED lines=10> */
[----:B-----5:R-:W0:Y:S01]  /*1380*/  @!P0 LDC.64 R12, c[0x0][0x3a0] ;  /* 0x0000e800ff0c8b82 */ /* 0x020e220000000a00 */
[----:B------:R-:W-:Y:S02]  /*1390*/  @!P0 IMAD.MOV.U32 R17, RZ, RZ, R23 ;  /* 0x000000ffff118224 */ /* 0x000fe400078e0017 */
[C---:B------:R-:W-:Y:S02]  /*13a0*/  @!P0 VIADD R29, R27.reuse, 0x1 ;  /* 0x000000011b1d8836 */ /* 0x040fe40000000000 */
[----:B------:R-:W-:Y:S01]  /*13b0*/  @!P0 IMAD R18, R16, UR6, RZ ;  /* 0x0000000610128c24 */ /* 0x000fe2000f8e02ff */
[----:B------:R-:W-:Y:S02]  /*13c0*/  @!P0 MOV R16, R4 ;  /* 0x0000000400108202 */ /* 0x000fe40000000f00 */
[----:B------:R-:W2:Y:S01]  /*13d0*/  @!P0 LDC.64 R14, c[0x0][0x398] ;  /* 0x0000e600ff0e8b82 */ /* 0x000ea20000000a00 */
[----:B------:R-:W-:-:S02]  /*13e0*/  @!P0 IMAD R19, R27, UR7, R18 ;  /* 0x000000071b138c24 */ /* 0x000fc4000f8e0212 */
[----:B------:R-:W-:-:S05]  /*13f0*/  @!P0 IMAD.WIDE.U32 R16, R27, UR6, R16 ;  /* 0x000000061b108c25 */ /* 0x000fca000f8e0010 */
[----:B------:R-:W-:-:S04]  /*1400*/  @!P0 IADD3 R17, PT, PT, R17, R19, RZ ;  /* 0x0000001311118210 */ /* 0x000fc80007ffe0ff */
[C---:B------:R-:W-:Y:S02]  /*1410*/  @!P0 SHF.L.U64.HI R18, R16.reuse, 0x1, R17 ;  /* 0x0000000110128819 */ /* 0x040fe40000010211 */
[----:B------:R-:W-:Y:S02]  /*1420*/  @!P0 SHF.L.U32 R17, R16, 0x1, RZ ;  /* 0x0000000110118819 */ /* 0x000fe400000006ff */
[----:B------:R-:W-:Y:S02]  /*1430*/  @!P0 SHF.R.S32.HI R16, RZ, 0x1f, R29 ;  /* 0x0000001fff108819 */ /* 0x000fe4000001141d */
[----:B0-----:R-:W-:-:S03]  /*1440*/  @!P0 IADD3 R12, P2, PT, R17, R12, RZ ;  /* 0x0000000c110c8210 */ /* 0x001fc60007f5e0ff */
[----:B------:R-:W-:Y:S01]  /*1450*/  @!P0 IMAD R16, R16, UR6, RZ ;  /* 0x0000000610108c24 */ /* 0x000fe2000f8e02ff */
[C---:B------:R-:W-:Y:S02]  /*1460*/  @!P0 IADD3.X R13, PT, PT, R18.reuse, R13, RZ, P2, !PT ;  /* 0x0000000d120d8210 */ /* 0x040fe400017fe4ff */
[----:B--2---:R-:W-:Y:S01]  /*1470*/  @!P0 IADD3 R14, P3, PT, R17, R14, RZ ;  /* 0x0000000e110e8210 */ /* 0x004fe20007f7e0ff */
[C---:B------:R-:W-:Y:S01]  /*1480*/  @!P0 IMAD R19, R29.reuse, UR7, R16 ;  /* 0x000000071d138c24 */ /* 0x040fe2000f8e0210 */
[----:B------:R-:W-:Y:S01]  /*1490*/  @!P0 MOV R17, R23 ;  /* 0x0000001700118202 */ /* 0x000fe20000000f00 */
[----:B------:R-:W-:Y:S01]  /*14a0*/  @!P0 IMAD.MOV.U32 R16, RZ, RZ, R4 ;  /* 0x000000ffff108224 */ /* 0x000fe200078e0004 */
[----:B------:R0:W2:Y:S01]  /*14b0*/  @!P0 LDG.E R28, desc[UR4][R12.64] ;  /* 0x000000040c1c8981 */ /* 0x0000a2000c1e1900 */
[----:B------:R-:W-:Y:S02]  /*14c0*/  @!P0 IADD3.X R15, PT, PT, R18, R15, RZ, P3, !PT ;  /* 0x0000000f120f8210 */ /* 0x000fe40001ffe4ff */
[----:B------:R-:W-:-:S03]  /*14d0*/  @!P0 IMAD.WIDE.U32 R16, R29, UR6, R16 ;  /* 0x000000061d108c25 */ /* 0x000fc6000f8e0010 */
[----:B------:R-:W3:Y:S01]  /*14e0*/  @!P0 LDG.E R14, desc[UR4][R14.64] ;  /* 0x000000040e0e8981 */ /* 0x000ee2000c1e1900 */
[C---:B------:R-:W-:Y:S01]  /*14f0*/  @!P0 IMAD.SHL.U32 R29, R16.reuse, 0x2, RZ ;  /* 0x00000002101d8824 */ /* 0x040fe200078e00ff */
[----:B------:R-:W-:Y:S02]  /*1500*/  @!P0 IADD3 R17, PT, PT, R17, R19, RZ ;  /* 0x0000001311118210 */ /* 0x000fe40007ffe0ff */
[----:B------:R-:W4:Y:S02]  /*1510*/  @!P0 LDC.64 R18, c[0x0][0x398] ;  /* 0x0000e600ff128b82 */ /* 0x000f240000000a00 */
[----:B------:R-:W-:-:S06]  /*1520*/  @!P0 SHF.L.U64.HI R30, R16, 0x1, R17 ;  /* 0x00000001101e8819 */ /* 0x000fcc0000010211 */
[----:B------:R-:W1:Y:S01]  /*1530*/  @!P0 LDC.64 R16, c[0x0][0x3a0] ;  /* 0x0000e800ff108b82 */ /* 0x000e620000000a00 */
[C---:B----4-:R-:W-:Y:S02]  /*1540*/  @!P0 IADD3 R18, P3, PT, R29.reuse, R18, RZ ;  /* 0x000000121d128210 */ /* 0x050fe40007f7e0ff */
[----:B-1----:R-:W-:-:S04]  /*1550*/  @!P0 IADD3 R16, P2, PT, R29, R16, RZ ;  /* 0x000000101d108210 */ /* 0x002fc80007f5e0ff */
[C---:B------:R-:W-:Y:S02]  /*1560*/  @!P0 IADD3.X R17, PT, PT, R30.reuse, R17, RZ, P2, !PT ;  /* 0x000000111e118210 */ /* 0x040fe400017fe4ff */
[----:B------:R-:W-:-:S03]  /*1570*/  @!P0 IADD3.X R19, PT, PT, R30, R19, RZ, P3, !PT ;  /* 0x000000131e138210 */ /* 0x000fc60001ffe4ff */
[----:B------:R1:W4:Y:S04]  /*1580*/  @!P0 LDG.E R16, desc[UR4][R16.64] ;  /* 0x0000000410108981 */ /* 0x000328000c1e1900 */
[----:B------:R-:W4:Y:S01]  /*1590*/  @!P0 LDG.E R18, desc[UR4][R18.64] ;  /* 0x0000000412128981 */ /* 0x000f22000c1e1900 */
[----:B0-----:R-:W-:Y:S02]  /*15a0*/  PRMT R13, RZ, 0x7610, R13 ;  /* 0x00007610ff0d7816 */ /* 0x001fe4000000000d */
[----:B------:R-:W-:Y:S02]  /*15b0*/  PRMT R12, R12, 0x5410, RZ ;  /* 0x000054100c0c7816 */ /* 0x000fe400000000ff */
[----:B-1----:R-:W-:Y:S01]  /*15c0*/  PRMT R17, RZ, 0x7610, R17 ;  /* 0x00007610ff117816 */ /* 0x002fe20000000011 */
[----:B------:R-:W-:Y:S01]  /*15d0*/  VIADD R27, R27, 0x2 ;  /* 0x000000021b1b7836 */ /* 0x000fe20000000000 */
[----:B--2---:R-:W-:-:S04]  /*15e0*/  @!P0 PRMT R13, R28, 0x7610, R13 ;  /* 0x000076101c0d8816 */ /* 0x004fc8000000000d */
[----:B------:R-:W-:Y:S02]  /*15f0*/  PRMT R13, R13, 0x5410, RZ ;  /* 0x000054100d0d7816 */ /* 0x000fe400000000ff */
[----:B------:R-:W-:Y:S02]  /*1600*/  @!P0 PRMT R12, R12, 0x7610, R28 ;  /* 0x000076100c0c8816 */ /* 0x000fe4000000001c */
[----:B---3--:R-:W-:Y:S02]  /*1610*/  @!P0 PRMT R13, R13, 0x5410, R14 ;  /* 0x000054100d0d8816 */ /* 0x008fe4000000000e */
[----:B------:R-:W-:-:S03]  /*1620*/  PRMT R12, RZ, 0x7610, R12 ;  /* 0x00007610ff0c7816 */ /* 0x000fc6000000000c */
[--C-:B------:R-:W-:Y:S01]  /*1630*/  HADD2.F32 R15, -RZ, R13.reuse.H0_H0 ;  /* 0x2000000dff0f7230 */ /* 0x100fe20000004100 */
[----:B------:R-:W-:Y:S01]  /*1640*/  @!P0 PRMT R12, R14, 0x7632, R12 ;  /* 0x000076320e0c8816 */ /* 0x000fe2000000000c */
[----:B------:R-:W-:-:S03]  /*1650*/  HADD2.F32 R14, -RZ, R13.H1_H1 ;  /* 0x3000000dff0e7230 */ /* 0x000fc60000004100 */
[----:B------:R-:W-:Y:S02]  /*1660*/  FADD.FTZ R15, -R2, R15 ;  /* 0x0000000f020f7221 */ /* 0x000fe40000010100 */
[----:B------:R-:W-:Y:S02]  /*1670*/  FMUL.FTZ R13, R14, R6 ;  /* 0x000000060e0d7220 */ /* 0x000fe40000410000 */
[----:B------:R-:W-:Y:S01]  /*1680*/  FMUL.FTZ R15, R15, R20 ;  /* 0x000000140f0f7220 */ /* 0x000fe20000410000 */
[----:B------:R-:W-:Y:S01]  /*1690*/  FADD.FTZ R3, R3, R14 ;  /* 0x0000000e03037221 */ /* 0x000fe20000010000 */
[----:B------:R-:W-:Y:S02]  /*16a0*/  FADD.FTZ R22, R22, R13 ;  /* 0x0000000d16167221 */ /* 0x000fe40000010000 */
[----:B------:R-:W-:Y:S01]  /*16b0*/  FFMA.FTZ R25, R14, R15, R25 ;  /* 0x0000000f0e197223 */ /* 0x000fe20000010019 */
[----:B------:R-:W-:Y:S01]  /*16c0*/  FFMA.FTZ R24, R15, R13, R24 ;  /* 0x0000000d0f187223 */ /* 0x000fe20000010018 */
[----:B------:R-:W-:Y:S01]  /*16d0*/  PRMT R14, RZ, 0x5410, RZ ;  /* 0x00005410ff0e7816 */ /* 0x000fe200000000ff */
[----:B------:R-:W-:Y:S01]  /*16e0*/  HADD2.F32 R13, -RZ, R12.H1_H1 ;  /* 0x3000000cff0d7230 */ /* 0x000fe20000004100 */
[----:B------:R-:W-:-:S04]  /*16f0*/  PRMT R12, R12, 0x5410, RZ ;  /* 0x000054100c0c7816 */ /* 0x000fc800000000ff */
[----:B------:R-:W-:Y:S01]  /*1700*/  FADD.FTZ R13, -R2, R13 ;  /* 0x0000000d020d7221 */ /* 0x000fe20000010100 */
[----:B------:R-:W-:-:S03]  /*1710*/  HADD2.F32 R15, -RZ, R12.H0_H0 ;  /* 0x2000000cff0f7230 */ /* 0x000fc60000004100 */
[----:B------:R-:W-:Y:S02]  /*1720*/  FMUL.FTZ R13, R13, R20 ;  /* 0x000000140d0d7220 */ /* 0x000fe40000410000 */
[----:B------:R-:W-:Y:S01]  /*1730*/  FADD.FTZ R0, R0, R15 ;  /* 0x0000000f00007221 */ /* 0x000fe20000010000 */
[----:B----4-:R-:W-:-:S04]  /*1740*/  @!P0 PRMT R14, R14, 0x5410, R16 ;  /* 0x000054100e0e8816 */ /* 0x010fc80000000010 */
[----:B------:R-:W-:Y:S02]  /*1750*/  @!P0 PRMT R14, R16, 0x7632, R14 ;  /* 0x00007632100e8816 */ /* 0x000fe4000000000e */
[----:B------:R-:W-:Y:S01]  /*1760*/  @!P0 PRMT R17, R18, 0x7610, R17 ;  /* 0x0000761012118816 */ /* 0x000fe20000000011 */
[C---:B------:R-:W-:Y:S02]  /*1770*/  FFMA.FTZ R26, R15.reuse, R13, R26 ;  /* 0x0000000d0f1a7223 */ /* 0x040fe4000001001a */
[--C-:B------:R-:W-:Y:S01]  /*1780*/  HADD2.F32 R19, -RZ, R14.reuse.H1_H1 ;  /* 0x3000000eff137230 */ /* 0x100fe20000004100 */
[----:B------:R-:W-:Y:S01]  /*1790*/  @!P0 PRMT R12, R12, 0x7610, R18 ;  /* 0x000076100c0c8816 */ /* 0x000fe20000000012 */
[----:B------:R-:W-:Y:S01]  /*17a0*/  FMUL.FTZ R15, R15, R7 ;  /* 0x000000070f0f7220 */ /* 0x000fe20000410000 */
[----:B------:R-:W-:Y:S02]  /*17b0*/  HADD2.F32 R29, -RZ, R14.H0_H0 ;  /* 0x2000000eff1d7230 */ /* 0x000fe40000004100 */
[----:B------:R-:W-:-:S02]  /*17c0*/  HADD2.F32 R14, -RZ, R17.H0_H0 ;  /* 0x20000011ff0e7230 */ /* 0x000fc40000004100 */
[----:B------:R-:W-:Y:S01]  /*17d0*/  FADD.FTZ R19, -R2, R19 ;  /* 0x0000001302137221 */ /* 0x000fe20000010100 */
[----:B------:R-:W-:Y:S01]  /*17e0*/  FFMA.FTZ R16, R13, R15, R24 ;  /* 0x0000000f0d107223 */ /* 0x000fe20000010018 */
[----:B------:R-:W-:Y:S02]  /*17f0*/  HADD2.F32 R13, -RZ, R12.H1_H1 ;  /* 0x3000000cff0d7230 */ /* 0x000fe40000004100 */
[----:B------:R-:W-:Y:S01]  /*1800*/  FADD.FTZ R17, R15, R22 ;  /* 0x000000160f117221 */ /* 0x000fe20000010000 */
        /* <DEDUP_REMOVED lines=13> */
.L_x_3505:
[----:B------:R-:W-:Y:S05]  /*18e0*/  @P1 BRA `(.L_x_3501) ;  /* 0x0000000c00cc1947 */ /* 0x000fea0003800000 */
[----:B------:R-:W0:Y:S01]  /*18f0*/  LDCU.64 UR6, c[0x0][0x3f8] ;  /* 0x00007f00ff0677ac */ /* 0x000e220008000a00 */
[----:B------:R-:W-:Y:S01]  /*1900*/  SHF.R.S32.HI R5, RZ, 0x1f, R27 ;  /* 0x0000001fff057819 */ /* 0x000fe2000001141b */
[----:B------:R-:W-:Y:S01]  /*1910*/  BSSY.RECONVERGENT B0, `(.L_x_3506) ;  /* 0x0000017000007945 */ /* 0x000fe20003800200 */
[----:B-----5:R-:W-:Y:S02]  /*1920*/  PRMT R12, RZ, 0x5410, RZ ;  /* 0x00005410ff0c7816 */ /* 0x020fe400000000ff */
[----:B0-----:R-:W-:Y:S01]  /*1930*/  ISETP.GE.U32.AND P0, PT, R10, UR6, PT ;  /* 0x000000060a007c0c */ /* 0x001fe2000bf06070 */
[----:B------:R-:W-:Y:S01]  /*1940*/  IMAD R10, R5, UR6, RZ ;  /* 0x00000006050a7c24 */ /* 0x000fe2000f8e02ff */
[----:B------:R-:W-:Y:S02]  /*1950*/  MOV R5, R23 ;  /* 0x0000001700057202 */ /* 0x000fe40000000f00 */
[----:B------:R-:W-:Y:S02]  /*1960*/  ISETP.GE.AND.EX P0, PT, R11, UR7, PT, P0 ;  /* 0x000000070b007c0c */ /* 0x000fe4000bf06300 */
[----:B------:R-:W-:Y:S01]  /*1970*/  PRMT R11, RZ, 0x5410, RZ ;  /* 0x00005410ff0b7816 */ /* 0x000fe200000000ff */
[----:B------:R-:W-:-:S04]  /*1980*/  IMAD.WIDE.U32 R4, R27, UR6, R4 ;  /* 0x000000061b047c25 */ /* 0x000fc8000f8e0004 */
[----:B------:R-:W-:-:S06]  /*1990*/  IMAD R27, R27, UR7, R10 ;  /* 0x000000071b1b7c24 */ /* 0x000fcc000f8e020a */
        /* <DEDUP_REMOVED lines=11> */
[----:B------:R2:W3:Y:S02]  /*1a50*/  LDG.E R10, desc[UR4][R10.64] ;  /* 0x000000040a0a7981 */ /* 0x0004e4000c1e1900 */
[----:B--2---:R-:W-:Y:S02]  /*1a60*/  PRMT R11, R4, 0x5432, R4 ;  /* 0x00005432040b7816 */ /* 0x004fe40000000004 */
[----:B---3--:R-:W-:-:S07]  /*1a70*/  PRMT R12, R10, 0x5432, R10 ;  /* 0x000054320a0c7816 */ /* 0x008fce000000000a */
.L_x_3507:
[----:B------:R-:W-:Y:S05]  /*1a80*/  BSYNC.RECONVERGENT B0 ;  /* 0x0000000000007941 */ /* 0x000fea0003800200 */
.L_x_3506:
[--C-:B------:R-:W-:Y:S02]  /*1a90*/  HADD2.F32 R5, -RZ, R11.reuse.H1_H1 ;  /* 0x3000000bff057230 */ /* 0x100fe40000004100 */
[----:B------:R-:W-:Y:S02]  /*1aa0*/  HADD2.F32 R11, -RZ, R11.H0_H0 ;  /* 0x2000000bff0b7230 */ /* 0x000fe40000004100 */
[--C-:B------:R-:W-:Y:S02]  /*1ab0*/  HADD2.F32 R4, -RZ, R12.reuse.H1_H1 ;  /* 0x3000000cff047230 */ /* 0x100fe40000004100 */
[C---:B------:R-:W-:Y:S01]  /*1ac0*/  FADD.FTZ R13, -R2.reuse, R5 ;  /* 0x00000005020d7221 */ /* 0x040fe20000010100 */
[----:B------:R-:W-:Y:S02]  /*1ad0*/  HADD2.F32 R5, -RZ, R12.H0_H0 ;  /* 0x2000000cff057230 */ /* 0x000fe40000004100 */
[----:B------:R-:W-:Y:S01]  /*1ae0*/  FADD.FTZ R11, -R2, R11 ;  /* 0x0000000b020b7221 */ /* 0x000fe20000010100 */
        /* <DEDUP_REMOVED lines=13> */
.L_x_3502:
[C---:B------:R-:W-:Y:S01]  /*1bc0*/  IADD3 R0, PT, PT, -R27.reuse, R16, RZ ;  /* 0x000000101b007210 */ /* 0x040fe20007ffe1ff */
[----:B------:R-:W-:Y:S01]  /*1bd0*/  HFMA2 R3, -RZ, RZ, 0, 0 ;  /* 0x00000000ff037431 */ /* 0x000fe200000001ff */
[----:B------:R-:W-:Y:S01]  /*1be0*/  IADD3 R10, PT, PT, R16, -0x1, RZ ;  /* 0xffffffff100a7810 */ /* 0x000fe20007ffe0ff */
[----:B------:R-:W-:Y:S01]  /*1bf0*/  IMAD.MOV.U32 R22, RZ, RZ, RZ ;  /* 0x000000ffff167224 */ /* 0x000fe200078e00ff */
[----:B------:R-:W-:Y:S02]  /*1c00*/  LOP3.LUT R0, R0, 0x1, RZ, 0xc0, !PT ;  /* 0x0000000100007812 */ /* 0x000fe400078ec0ff */
[----:B------:R-:W-:Y:S02]  /*1c10*/  CS2R R24, SRZ ;  /* 0x0000000000187805 */ /* 0x000fe4000001ff00 */
[----:B------:R-:W-:Y:S01]  /*1c20*/  ISETP.NE.AND P2, PT, R27, R10, PT ;  /* 0x0000000a1b00720c */ /* 0x000fe20003f45270 */
[----:B------:R-:W-:Y:S01]  /*1c30*/  IMAD.MOV.U32 R26, RZ, RZ, RZ ;  /* 0x000000ffff1a7224 */ /* 0x000fe200078e00ff */
[----:B------:R-:W-:-:S02]  /*1c40*/  ISETP.NE.U32.AND P1, PT, R0, 0x1, PT ;  /* 0x000000010000780c */ /* 0x000fc40003f25070 */
[----:B------:R-:W-:-:S11]  /*1c50*/  MOV R0, RZ ;  /* 0x000000ff00007202 */ /* 0x000fd60000000f00 */
[----:B------:R-:W-:Y:S05]  /*1c60*/  @P1 BRA `(.L_x_3508) ;  /* 0x0000000000e81947 */ /* 0x000fea0003800000 */
[----:B------:R-:W0:Y:S01]  /*1c70*/  @!P0 LDC.64 R10, c[0x0][0x3a0] ;  /* 0x0000e800ff0a8b82 */ /* 0x000e220000000a00 */
[----:B------:R-:W-:Y:S01]  /*1c80*/  @!P0 IMAD R14, R14, UR8, RZ ;  /* 0x000000080e0e8c24 */ /* 0x000fe2000f8e02ff */
[----:B------:R-:W-:-:S03]  /*1c90*/  @!P0 MOV R22, R4 ;  /* 0x0000000400168202 */ /* 0x000fc60000000f00 */
        /* <DEDUP_REMOVED lines=9> */
[----:B--2---:R-:W-:-:S04]  /*1d30*/  @!P0 IADD3 R14, P1, PT, R15, R18, RZ ;  /* 0x000000120f0e8210 */ /* 0x004fc80007f3e0ff */
[----:B------:R-:W-:-:S05]  /*1d40*/  @!P0 IADD3.X R15, PT, PT, R0, R19, RZ, P1, !PT ;  /* 0x00000013000f8210 */ /* 0x000fca0000ffe4ff */
[----:B------:R-:W2:Y:S01]  /*1d50*/  @!P0 LDG.E R14, desc[UR4][R14.64] ;  /* 0x000000040e0e8981 */ /* 0x000ea2000c1e1900 */
[----:B------:R-:W-:Y:S01]  /*1d60*/  PRMT R0, RZ, 0x5410, RZ ;  /* 0x00005410ff007816 */ /* 0x000fe200000000ff */
[----:B------:R-:W-:-:S03]  /*1d70*/  VIADD R27, R27, 0x1 ;  /* 0x000000011b1b7836 */ /* 0x000fc60000000000 */
[----:B---3--:R-:W-:-:S04]  /*1d80*/  @!P0 PRMT R0, R0, 0x5410, R10 ;  /* 0x0000541000008816 */ /* 0x008fc8000000000a */
[----:B------:R-:W-:Y:S02]  /*1d90*/  @!P0 PRMT R0, R10, 0x7632, R0 ;  /* 0x000076320a008816 */ /* 0x000fe40000000000 */
[----:B------:R-:W-:-:S03]  /*1da0*/  PRMT R10, RZ, 0x5410, RZ ;  /* 0x00005410ff0a7816 */ /* 0x000fc600000000ff */
[--C-:B------:R-:W-:Y:S01]  /*1db0*/  HADD2.F32 R3, -RZ, R0.reuse.H1_H1 ;  /* 0x30000000ff037230 */ /* 0x100fe20000004100 */
[----:B--2---:R-:W-:Y:S01]  /*1dc0*/  @!P0 PRMT R10, R10, 0x5410, R14 ;  /* 0x000054100a0a8816 */ /* 0x004fe2000000000e */
[----:B------:R-:W-:-:S03]  /*1dd0*/  HADD2.F32 R17, -RZ, R0.H0_H0 ;  /* 0x20000000ff117230 */ /* 0x000fc60000004100 */
[----:B------:R-:W-:Y:S01]  /*1de0*/  FADD.FTZ R3, -R2, R3 ;  /* 0x0000000302037221 */ /* 0x000fe20000010100 */
[----:B------:R-:W-:Y:S01]  /*1df0*/  @!P0 PRMT R10, R14, 0x7632, R10 ;  /* 0x000076320e0a8816 */ /* 0x000fe2000000000a */
[----:B------:R-:W-:Y:S02]  /*1e00*/  FADD.FTZ R17, -R2, R17 ;  /* 0x0000001102117221 */ /* 0x000fe40000010100 */
[-C--:B-1----:R-:W-:Y:S02]  /*1e10*/  FMUL.FTZ R3, R3, R20.reuse ;  /* 0x0000001403037220 */ /* 0x082fe40000410000 */
[----:B------:R-:W-:Y:S02]  /*1e20*/  FMUL.FTZ R0, R17, R20 ;  /* 0x0000001411007220 */ /* 0x000fe40000410000 */
[----:B-----5:R-:W-:Y:S02]  /*1e30*/  FFMA.FTZ R18, R3, R6, R12 ;  /* 0x0000000603127223 */ /* 0x020fe4000001000c */
[----:B------:R-:W-:-:S02]  /*1e40*/  FFMA.FTZ R15, R0, R7, R13 ;  /* 0x00000007000f7223 */ /* 0x000fc4000001000d */
[----:B------:R-:W-:Y:S02]  /*1e50*/  FMUL.FTZ R11, R18, -1.4426950216293334961 ;  /* 0xbfb8aa3b120b7820 */ /* 0x000fe40000410000 */
[----:B------:R-:W-:-:S04]  /*1e60*/  FMUL.FTZ R19, R15, -1.4426950216293334961 ;  /* 0xbfb8aa3b0f137820 */ /* 0x000fc80000410000 */
[----:B------:R-:W0:Y:S08]  /*1e70*/  MUFU.EX2 R11, R11 ;  /* 0x0000000b000b7308 */ /* 0x000e300000000800 */
[----:B------:R-:W1:Y:S01]  /*1e80*/  MUFU.EX2 R19, R19 ;  /* 0x0000001300137308 */ /* 0x000e620000000800 */
[----:B0-----:R-:W-:Y:S01]  /*1e90*/  FADD.FTZ R17, R11, 1 ;  /* 0x3f8000000b117421 */ /* 0x001fe20000010000 */
[----:B------:R-:W-:-:S02]  /*1ea0*/  HADD2.F32 R11, -RZ, R10.H1_H1 ;  /* 0x3000000aff0b7230 */ /* 0x000fc40000004100 */
        /* <DEDUP_REMOVED lines=12> */
[C---:B------:R-:W-:Y:S01]  /*1f70*/  FFMA.FTZ R25, R3.reuse, R11, RZ ;  /* 0x0000000b03197223 */ /* 0x040fe200000100ff */
[----:B------:R-:W-:Y:S02]  /*1f80*/  FMUL.FTZ R10, R10, R15 ;  /* 0x0000000f0a0a7220 */ /* 0x000fe40000410000 */
[----:B------:R-:W-:Y:S01]  /*1f90*/  FFMA.FTZ R17, R3, R14, RZ ;  /* 0x0000000e03117223 */ /* 0x000fe200000100ff */
[----:B------:R-:W-:Y:S01]  /*1fa0*/  FADD.FTZ R14, RZ, R14 ;  /* 0x0000000eff0e7221 */ /* 0x000fe20000010000 */
[----:B------:R-:W-:Y:S01]  /*1fb0*/  FMUL.FTZ R15, R10, R7 ;  /* 0x000000070a0f7220 */ /* 0x000fe20000410000 */
[C---:B------:R-:W-:Y:S01]  /*1fc0*/  FFMA.FTZ R26, R0.reuse, R10, RZ ;  /* 0x0000000a001a7223 */ /* 0x040fe200000100ff */
[----:B------:R-:W-:Y:S02]  /*1fd0*/  FADD.FTZ R3, RZ, R11 ;  /* 0x0000000bff037221 */ /* 0x000fe40000010000 */
[----:B------:R-:W-:Y:S01]  /*1fe0*/  FFMA.FTZ R24, R0, R15, R17 ;  /* 0x0000000f00187223 */ /* 0x000fe20000010011 */
[----:B------:R-:W-:Y:S01]  /*1ff0*/  FADD.FTZ R22, R15, R14 ;  /* 0x0000000e0f167221 */ /* 0x000fe20000010000 */
[----:B------:R-:W-:-:S07]  /*2000*/  FADD.FTZ R0, RZ, R10 ;  /* 0x0000000aff007221 */ /* 0x000fce0000010000 */
.L_x_3508:
[----:B------:R-:W-:Y:S05]  /*2010*/  @!P2 BRA `(.L_x_3501) ;  /* 0x000000080000a947 */ /* 0x000fea0003800000 */
[----:B------:R-:W-:-:S07]  /*2020*/  IADD3 R18, PT, PT, R27, -R16, RZ ;  /* 0x800000101b127210 */ /* 0x000fce0007ffe0ff */
.L_x_3509:
[----:B------:R-:W0:Y:S01]  /*2030*/  @!P0 LDC.64 R14, c[0x0][0x3f8] ;  /* 0x0000fe00ff0e8b82 */ /* 0x000e220000000a00 */
[----:B------:R-:W-:-:S07]  /*2040*/  @!P0 SHF.R.S32.HI R17, RZ, 0x1f, R27 ;  /* 0x0000001fff118819 */ /* 0x000fce000001141b */
[----:B------:R-:W2:Y:S01]  /*2050*/  @!P0 LDC.64 R10, c[0x0][0x3a0] ;  /* 0x0000e800ff0a8b82 */ /* 0x000ea20000000a00 */
[----:B0-----:R-:W-:Y:S02]  /*2060*/  @!P0 IMAD R16, R17, R14, RZ ;  /* 0x0000000e11108224 */ /* 0x001fe400078e02ff */
[----:B------:R-:W-:Y:S02]  /*2070*/  @!P0 IMAD.MOV.U32 R17, RZ, RZ, R23 ;  /* 0x000000ffff118224 */ /* 0x000fe400078e0017 */
[----:B------:R-:W-:Y:S01]  /*2080*/  @!P0 IMAD R19, R27, R15, R16 ;  /* 0x0000000f1b138224 */ /* 0x000fe200078e0210 */
[----:B------:R-:W-:-:S05]  /*2090*/  @!P0 MOV R16, R4 ;  /* 0x0000000400108202 */ /* 0x000fca0000000f00 */
[----:B------:R-:W-:Y:S02]  /*20a0*/  @!P0 IMAD.WIDE.U32 R16, R27, R14, R16 ;  /* 0x0000000e1b108225 */ /* 0x000fe400078e0010 */
[----:B------:R-:W0:Y:S03]  /*20b0*/  @!P0 LDC.64 R14, c[0x0][0x398] ;  /* 0x0000e600ff0e8b82 */ /* 0x000e260000000a00 */
[----:B------:R-:W-:-:S04]  /*20c0*/  @!P0 IADD3 R17, PT, PT, R17, R19, RZ ;  /* 0x0000001311118210 */ /* 0x000fc80007ffe0ff */
[C---:B------:R-:W-:Y:S02]  /*20d0*/  @!P0 SHF.L.U64.HI R28, R16.reuse, 0x1, R17 ;  /* 0x00000001101c8819 */ /* 0x040fe40000010211 */
[----:B------:R-:W-:-:S04]  /*20e0*/  @!P0 SHF.L.U32 R17, R16, 0x1, RZ ;  /* 0x0000000110118819 */ /* 0x000fc800000006ff */
[----:B--2---:R-:W-:-:S05]  /*20f0*/  @!P0 IADD3 R10, P1, PT, R17, R10, RZ ;  /* 0x0000000a110a8210 */ /* 0x004fca0007f3e0ff */
[----:B------:R-:W-:-:S05]  /*2100*/  @!P0 IMAD.X R11, R28, 0x1, R11, P1 ;  /* 0x000000011c0b8824 */ /* 0x000fca00008e060b */
[----:B------:R2:W3:Y:S01]  /*2110*/  @!P0 LDG.E R10, desc[UR4][R10.64] ;  /* 0x000000040a0a8981 */ /* 0x0004e2000c1e1900 */
[----:B0-----:R-:W-:Y:S02]  /*2120*/  @!P0 IADD3 R14, P1, PT, R17, R14, RZ ;  /* 0x0000000e110e8210 */ /* 0x001fe40007f3e0ff */
[----:B------:R-:W0:Y:S02]  /*2130*/  @!P0 LDC.64 R16, c[0x0][0x3f8] ;  /* 0x0000fe00ff108b82 */ /* 0x000e240000000a00 */
[----:B------:R-:W-:-:S05]  /*2140*/  @!P0 IADD3.X R15, PT, PT, R28, R15, RZ, P1, !PT ;  /* 0x0000000f1c0f8210 */ /* 0x000fca0000ffe4ff */
[----:B------:R4:W4:Y:S01]  /*2150*/  @!P0 LDG.E R14, desc[UR4][R14.64] ;  /* 0x000000040e0e8981 */ /* 0x000922000c1e1900 */
[----:B------:R-:W-:Y:S02]  /*2160*/  PRMT R28, RZ, 0x5410, RZ ;  /* 0x00005410ff1c7816 */ /* 0x000fe400000000ff */
[----:B------:R-:W-:-:S04]  /*2170*/  @!P0 IADD3 R29, PT, PT, R27, 0x1, RZ ;  /* 0x000000011b1d8810 */ /* 0x000fc80007ffe0ff */
[----:B------:R-:W-:Y:S02]  /*2180*/  @!P0 SHF.R.S32.HI R31, RZ, 0x1f, R29 ;  /* 0x0000001fff1f8819 */ /* 0x000fe4000001141d */
[----:B--2---:R-:W-:Y:S02]  /*2190*/  @!P0 MOV R11, R23 ;  /* 0x00000017000b8202 */ /* 0x004fe40000000f00 */
[----:B------:R-:W-:Y:S02]  /*21a0*/  PRMT R19, RZ, 0x5410, RZ ;  /* 0x00005410ff137816 */ /* 0x000fe400000000ff */
[----:B---3--:R-:W-:-:S04]  /*21b0*/  @!P0 PRMT R28, R28, 0x5410, R10 ;  /* 0x000054101c1c8816 */ /* 0x008fc8000000000a */
[----:B------:R-:W-:Y:S01]  /*21c0*/  @!P0 PRMT R28, R10, 0x7632, R28 ;  /* 0x000076320a1c8816 */ /* 0x000fe2000000001c */
[----:B0-----:R-:W-:-:S04]  /*21d0*/  @!P0 IMAD R10, R31, R16, RZ ;  /* 0x000000101f0a8224 */ /* 0x001fc800078e02ff */
[----:B----4-:R-:W-:Y:S02]  /*21e0*/  @!P0 IMAD R15, R29, R17, R10 ;  /* 0x000000111d0f8224 */ /* 0x010fe400078e020a */
[----:B------:R-:W-:-:S04]  /*21f0*/  @!P0 IMAD.MOV.U32 R10, RZ, RZ, R4 ;  /* 0x000000ffff0a8224 */ /* 0x000fc800078e0004 */
[----:B------:R-:W-:Y:S02]  /*2200*/  @!P0 IMAD.WIDE.U32 R16, R29, R16, R10 ;  /* 0x000000101d108225 */ /* 0x000fe400078e000a */
[----:B------:R-:W0:Y:S03]  /*2210*/  @!P0 LDC.64 R10, c[0x0][0x3a0] ;  /* 0x0000e800ff0a8b82 */ /* 0x000e260000000a00 */
[----:B------:R-:W-:Y:S01]  /*2220*/  @!P0 IADD3 R15, PT, PT, R17, R15, RZ ;  /* 0x0000000f110f8210 */ /* 0x000fe20007ffe0ff */
[----:B------:R-:W-:-:S03]  /*2230*/  @!P0 IMAD.SHL.U32 R17, R16, 0x2, RZ ;  /* 0x0000000210118824 */ /* 0x000fc600078e00ff */
[----:B------:R-:W-:Y:S02]  /*2240*/  @!P0 SHF.L.U64.HI R30, R16, 0x1, R15 ;  /* 0x00000001101e8819 */ /* 0x000fe4000001020f */
[----:B0-----:R-:W-:-:S04]  /*2250*/  @!P0 IADD3 R10, P1, PT, R17, R10, RZ ;  /* 0x0000000a110a8210 */ /* 0x001fc80007f3e0ff */
[----:B------:R-:W-:-:S05]  /*2260*/  @!P0 IADD3.X R11, PT, PT, R30, R11, RZ, P1, !PT ;  /* 0x0000000b1e0b8210 */ /* 0x000fca0000ffe4ff */
[----:B------:R0:W2:Y:S01]  /*2270*/  @!P0 LDG.E R10, desc[UR4][R10.64] ;  /* 0x000000040a0a8981 */ /* 0x0000a2000c1e1900 */
[----:B------:R-:W-:-:S04]  /*2280*/  @!P0 PRMT R19, R19, 0x5410, R14 ;  /* 0x0000541013138816 */ /* 0x000fc8000000000e */
[----:B------:R-:W-:Y:S02]  /*2290*/  @!P0 PRMT R19, R14, 0x7632, R19 ;  /* 0x000076320e138816 */ /* 0x000fe40000000013 */
[----:B------:R-:W3:Y:S02]  /*22a0*/  @!P0 LDC.64 R14, c[0x0][0x398] ;  /* 0x0000e600ff0e8b82 */ /* 0x000ee40000000a00 */
[----:B---3--:R-:W-:-:S04]  /*22b0*/  @!P0 IADD3 R14, P1, PT, R17, R14, RZ ;  /* 0x0000000e110e8210 */ /* 0x008fc80007f3e0ff */
        /* <DEDUP_REMOVED lines=9> */
[----:B------:R-:W1:Y:S01]  /*2350*/  MUFU.RCP R30, R30 ;  /* 0x0000001e001e7308 */ /* 0x000e620000001000 */
[----:B0-----:R-:W-:-:S05]  /*2360*/  HADD2.F32 R11, -RZ, R19.H0_H0 ;  /* 0x20000013ff0b7230 */ /* 0x001fca0000004100 */
[----:B-1----:R-:W-:Y:S01]  /*2370*/  FMUL.FTZ R31, R11, R30 ;  /* 0x0000001e0b1f7220 */ /* 0x002fe20000410000 */
[----:B------:R-:W-:Y:S02]  /*2380*/  HADD2.F32 R11, -RZ, R28.H1_H1 ;  /* 0x3000001cff0b7230 */ /* 0x000fe40000004100 */
[----:B------:R-:W-:-:S03]  /*2390*/  FADD.FTZ R32, -R30, 1 ;  /* 0x3f8000001e207421 */ /* 0x000fc60000010100 */
[----:B------:R-:W-:Y:S01]  /*23a0*/  FADD.FTZ R11, -R2, R11 ;  /* 0x0000000b020b7221 */ /* 0x000fe20000010100 */
[----:B------:R-:W-:-:S03]  /*23b0*/  FFMA.FTZ R32, R17, R32, 1 ;  /* 0x3f80000011207423 */ /* 0x000fc60000010020 */
[----:B---3--:R-:W-:-:S04]  /*23c0*/  FMUL.FTZ R15, R11, R20 ;  /* 0x000000140b0f7220 */ /* 0x008fc80000410000 */
[----:B------:R-:W-:-:S04]  /*23d0*/  FFMA.FTZ R17, R15, R6, R12 ;  /* 0x000000060f117223 */ /* 0x000fc8000001000c */
[----:B------:R-:W-:-:S06]  /*23e0*/  FMUL.FTZ R28, R17, -1.4426950216293334961 ;  /* 0xbfb8aa3b111c7820 */ /* 0x000fcc0000410000 */
[----:B------:R-:W0:Y:S01]  /*23f0*/  MUFU.EX2 R28, R28 ;  /* 0x0000001c001c7308 */ /* 0x000e220000000800 */
[----:B------:R-:W-:Y:S02]  /*2400*/  HADD2.F32 R19, -RZ, R19.H1_H1 ;  /* 0x30000013ff137230 */ /* 0x000fe40000004100 */
[----:B0-----:R-:W-:-:S05]  /*2410*/  FADD.FTZ R29, R28, 1 ;  /* 0x3f8000001c1d7421 */ /* 0x001fca0000010000 */
[----:B------:R-:W0:Y:S02]  /*2420*/  MUFU.RCP R30, R29 ;  /* 0x0000001d001e7308 */ /* 0x000e240000001000 */
[----:B0-----:R-:W-:Y:S01]  /*2430*/  FMUL.FTZ R19, R19, R30 ;  /* 0x0000001e13137220 */ /* 0x001fe20000410000 */
[----:B------:R-:W-:-:S04]  /*2440*/  FADD.FTZ R30, -R30, 1 ;  /* 0x3f8000001e1e7421 */ /* 0x000fc80000010100 */
[----:B------:R-:W-:-:S04]  /*2450*/  FFMA.FTZ R30, R17, R30, 1 ;  /* 0x3f800000111e7423 */ /* 0x000fc8000001001e */
[----:B------:R-:W-:-:S04]  /*2460*/  FMUL.FTZ R30, R19, R30 ;  /* 0x0000001e131e7220 */ /* 0x000fc80000410000 */
[----:B------:R-:W-:Y:S01]  /*2470*/  FMUL.FTZ R17, R30, R6 ;  /* 0x000000061e117220 */ /* 0x000fe20000410000 */
[----:B------:R-:W-:-:S03]  /*2480*/  FFMA.FTZ R25, R15, R30, R25 ;  /* 0x0000001e0f197223 */ /* 0x000fc60000010019 */
[----:B------:R-:W-:Y:S01]  /*2490*/  FFMA.FTZ R28, R15, R17, R24 ;  /* 0x000000110f1c7223 */ /* 0x000fe20000010018 */
[----:B------:R-:W-:Y:S01]  /*24a0*/  PRMT R15, RZ, 0x7610, R15 ;  /* 0x00007610ff0f7816 */ /* 0x000fe2000000000f */
[----:B------:R-:W-:Y:S01]  /*24b0*/  FADD.FTZ R22, R17, R22 ;  /* 0x0000001611167221 */ /* 0x000fe20000010000 */
[----:B------:R-:W-:-:S04]  /*24c0*/  FMUL.FTZ R11, R31, R32 ;  /* 0x000000201f0b7220 */ /* 0x000fc80000410000 */
[----:B------:R-:W-:Y:S01]  /*24d0*/  FADD.FTZ R0, R11, R0 ;  /* 0x000000000b007221 */ /* 0x000fe20000010000 */
[----:B--2---:R-:W-:-:S05]  /*24e0*/  @!P0 PRMT R15, R10, 0x7632, R15 ;  /* 0x000076320a0f8816 */ /* 0x004fca000000000f */
[----:B------:R-:W-:-:S05]  /*24f0*/  HADD2.F32 R15, -RZ, R15.H0_H0 ;  /* 0x2000000fff0f7230 */ /* 0x000fca0000004100 */
[----:B------:R-:W-:-:S04]  /*2500*/  FADD.FTZ R15, -R2, R15 ;  /* 0x0000000f020f7221 */ /* 0x000fc80000010100 */
[----:B------:R-:W-:-:S04]  /*2510*/  FMUL.FTZ R24, R15, R20 ;  /* 0x000000140f187220 */ /* 0x000fc80000410000 */
[----:B------:R-:W-:-:S04]  /*2520*/  FFMA.FTZ R17, R24, R7, R13 ;  /* 0x0000000718117223 */ /* 0x000fc8000001000d */
[----:B------:R-:W-:-:S06]  /*2530*/  FMUL.FTZ R29, R17, -1.4426950216293334961 ;  /* 0xbfb8aa3b111d7820 */ /* 0x000fcc0000410000 */
[----:B------:R-:W0:Y:S01]  /*2540*/  MUFU.EX2 R29, R29 ;  /* 0x0000001d001d7308 */ /* 0x000e220000000800 */
[----:B------:R-:W-:-:S04]  /*2550*/  PRMT R10, R10, 0x5410, RZ ;  /* 0x000054100a0a7816 */ /* 0x000fc800000000ff */
[----:B------:R-:W-:Y:S01]  /*2560*/  @!P0 PRMT R10, R10, 0x5410, R10 ;  /* 0x000054100a0a8816 */ /* 0x000fe2000000000a */
[----:B0-----:R-:W-:-:S06]  /*2570*/  FADD.FTZ R19, R29, 1 ;  /* 0x3f8000001d137421 */ /* 0x001fcc0000010000 */
[----:B------:R-:W0:Y:S01]  /*2580*/  MUFU.RCP R19, R19 ;  /* 0x0000001300137308 */ /* 0x000e220000001000 */
[----:B------:R-:W-:Y:S01]  /*2590*/  PRMT R10, RZ, 0x7610, R10 ;  /* 0x00007610ff0a7816 */ /* 0x000fe2000000000a */
[--C-:B------:R-:W-:Y:S01]  /*25a0*/  FFMA.FTZ R15, R16, R11, R26.reuse ;  /* 0x0000000b100f7223 */ /* 0x100fe2000001001a */
[----:B------:R-:W-:Y:S02]  /*25b0*/  PRMT R26, RZ, 0x7610, R26 ;  /* 0x00007610ff1a7816 */ /* 0x000fe4000000001a */
[C---:B----4-:R-:W-:Y:S02]  /*25c0*/  @!P0 PRMT R10, R14.reuse, 0x7610, R10 ;  /* 0x000076100e0a8816 */ /* 0x050fe4000000000a */
[----:B------:R-:W-:-:S03]  /*25d0*/  @!P0 PRMT R26, R14, 0x7632, R26 ;  /* 0x000076320e1a8816 */ /* 0x000fc6000000001a */
[----:B------:R-:W-:Y:S02]  /*25e0*/  HADD2.F32 R29, -RZ, R10.H1_H1 ;  /* 0x3000000aff1d7230 */ /* 0x000fe40000004100 */
[----:B0-----:R-:W-:Y:S01]  /*25f0*/  FADD.FTZ R14, -R19, 1 ;  /* 0x3f800000130e7421 */ /* 0x001fe20000010100 */
[----:B------:R-:W-:-:S03]  /*2600*/  HADD2.F32 R26, -RZ, R26.H0_H0 ;  /* 0x2000001aff1a7230 */ /* 0x000fc60000004100 */
[----:B------:R-:W-:Y:S01]  /*2610*/  FFMA.FTZ R31, R17, R14, 1 ;  /* 0x3f800000111f7423 */ /* 0x000fe2000001000e */
[----:B------:R-:W-:Y:S01]  /*2620*/  FADD.FTZ R17, -R2, R29 ;  /* 0x0000001d02117221 */ /* 0x000fe20000010100 */
[----:B------:R-:W-:-:S03]  /*2630*/  FMUL.FTZ R14, R26, R19 ;  /* 0x000000131a0e7220 */ /* 0x000fc60000410000 */
[----:B------:R-:W-:-:S04]  /*2640*/  FMUL.FTZ R17, R17, R20 ;  /* 0x0000001411117220 */ /* 0x000fc80000410000 */
[----:B------:R-:W-:-:S04]  /*2650*/  FFMA.FTZ R19, R17, R6, R12 ;  /* 0x0000000611137223 */ /* 0x000fc8000001000c */
[----:B------:R-:W-:-:S06]  /*2660*/  FMUL.FTZ R26, R19, -1.4426950216293334961 ;  /* 0xbfb8aa3b131a7820 */ /* 0x000fcc0000410000 */
[----:B------:R-:W0:Y:S01]  /*2670*/  MUFU.EX2 R26, R26 ;  /* 0x0000001a001a7308 */ /* 0x000e220000000800 */
[----:B------:R-:W-:-:S04]  /*2680*/  FMUL.FTZ R11, R11, R7 ;  /* 0x000000070b0b7220 */ /* 0x000fc80000410000 */
[----:B------:R-:W-:Y:S01]  /*2690*/  FFMA.FTZ R16, R16, R11, R28 ;  /* 0x0000000b10107223 */ /* 0x000fe2000001001c */
[----:B0-----:R-:W-:-:S04]  /*26a0*/  FADD.FTZ R28, R26, 1 ;  /* 0x3f8000001a1c7421 */ /* 0x001fc80000010000 */
[----:B------:R-:W0:Y:S01]  /*26b0*/  MUFU.RCP R29, R28 ;  /* 0x0000001c001d7308 */ /* 0x000e220000001000 */
[----:B------:R-:W-:Y:S01]  /*26c0*/  FADD.FTZ R3, R30, R3 ;  /* 0x000000031e037221 */ /* 0x000fe20000010000 */
[----:B------:R-:W-:Y:S02]  /*26d0*/  HADD2.F32 R10, -RZ, R10.H0_H0 ;  /* 0x2000000aff0a7230 */ /* 0x000fe40000004100 */
[----:B------:R-:W-:-:S05]  /*26e0*/  VIADD R18, R18, 0x2 ;  /* 0x0000000212127836 */ /* 0x000fca0000000000 */
[----:B------:R-:W-:Y:S01]  /*26f0*/  ISETP.NE.AND P1, PT, R18, RZ, PT ;  /* 0x000000ff1200720c */ /* 0x000fe20003f25270 */
[----:B0-----:R-:W-:Y:S01]  /*2700*/  FADD.FTZ R30, -R29, 1 ;  /* 0x3f8000001d1e7421 */ /* 0x001fe20000010100 */
[----:B------:R-:W-:-:S03]  /*2710*/  FMUL.FTZ R10, R10, R29 ;  /* 0x0000001d0a0a7220 */ /* 0x000fc60000410000 */
[----:B------:R-:W-:Y:S01]  /*2720*/  FFMA.FTZ R19, R19, R30, 1 ;  /* 0x3f80000013137423 */ /* 0x000fe2000001001e */
[----:B------:R-:W-:-:S03]  /*2730*/  FMUL.FTZ R14, R14, R31 ;  /* 0x0000001f0e0e7220 */ /* 0x000fc60000410000 */
[----:B------:R-:W-:Y:S01]  /*2740*/  FMUL.FTZ R10, R10, R19 ;  /* 0x000000130a0a7220 */ /* 0x000fe20000410000 */
[----:B------:R-:W-:-:S03]  /*2750*/  FADD.FTZ R22, R11, R22 ;  /* 0x000000160b167221 */ /* 0x000fc60000010000 */
[----:B------:R-:W-:Y:S01]  /*2760*/  FMUL.FTZ R11, R10, R6 ;  /* 0x000000060a0b7220 */ /* 0x000fe20000410000 */
[----:B------:R-:W-:Y:S01]  /*2770*/  FFMA.FTZ R26, R24, R14, R15 ;  /* 0x0000000e181a7223 */ /* 0x000fe2000001000f */
[----:B------:R-:W-:Y:S02]  /*2780*/  FMUL.FTZ R15, R14, R7 ;  /* 0x000000070e0f7220 */ /* 0x000fe40000410000 */
[C---:B------:R-:W-:Y:S01]  /*2790*/  FFMA.FTZ R19, R17.reuse, R11, R16 ;  /* 0x0000000b11137223 */ /* 0x040fe20000010010 */
[----:B------:R-:W-:Y:S01]  /*27a0*/  FADD.FTZ R22, R22, R11 ;  /* 0x0000000b16167221 */ /* 0x000fe20000010000 */
[----:B------:R-:W-:Y:S01]  /*27b0*/  FADD.FTZ R0, R0, R14 ;  /* 0x0000000e00007221 */ /* 0x000fe20000010000 */
[----:B------:R-:W-:Y:S01]  /*27c0*/  FFMA.FTZ R25, R17, R10, R25 ;  /* 0x0000000a11197223 */ /* 0x000fe20000010019 */
[----:B------:R-:W-:Y:S01]  /*27d0*/  FADD.FTZ R3, R3, R10 ;  /* 0x0000000a03037221 */ /* 0x000fe20000010000 */
[----:B------:R-:W-:Y:S01]  /*27e0*/  FFMA.FTZ R24, R24, R15, R19 ;  /* 0x0000000f18187223 */ /* 0x000fe20000010013 */
[----:B------:R-:W-:Y:S01]  /*27f0*/  FADD.FTZ R22, R15, R22 ;  /* 0x000000160f167221 */ /* 0x000fe20000010000 */
[----:B------:R-:W-:Y:S01]  /*2800*/  IADD3 R27, PT, PT, R27, 0x2, RZ ;  /* 0x000000021b1b7810 */ /* 0x000fe20007ffe0ff */
[----:B------:R-:W-:Y:S06]  /*2810*/  @P1 BRA `(.L_x_3509) ;  /* 0xfffffff800041947 */ /* 0x000fec000383ffff */
.L_x_3501:
[----:B-----5:R-:W0:Y:S01]  /*2820*/  S2R R7, SR_CgaCtaId ;  /* 0x0000000000077919 */ /* 0x020e220000008800 */
[----:B------:R-:W2:Y:S01]  /*2830*/  LDCU UR6, c[0x0][0x424] ;  /* 0x00008480ff0677ac */ /* 0x000ea20008000800 */
[----:B------:R-:W-:Y:S02]  /*2840*/  MOV R2, 0x400 ;  /* 0x0000040000027802 */ /* 0x000fe40000000f00 */
        /* <DEDUP_REMOVED lines=16> */
[----:B------:R-:W2:Y:S01]  /*2950*/  S2R R33, SR_TID.X ;  /* 0x0000000000217919 */ /* 0x000ea20000002100 */
[----:B------:R-:W3:Y:S01]  /*2960*/  S2R R31, SR_LANEID ;  /* 0x00000000001f7919 */ /* 0x000ee20000000000 */
[----:B0-----:R-:W-:-:S05]  /*2970*/  IMAD R22, R22, 0x54, R7 ;  /* 0x0000005416167824 */ /* 0x001fca00078e0207 */
[----:B------:R-:W-:Y:S04]  /*2980*/  LDS R5, [R22+0x14] ;  /* 0x0000140016057984 */ /* 0x000fe80000000800 */
[----:B------:R-:W0:Y:S04]  /*2990*/  LDS R6, [R22+0x20] ;  /* 0x0000200016067984 */ /* 0x000e280000000800 */
[----:B------:R-:W-:Y:S04]  /*29a0*/  LDS R7, [R22+0x18] ;  /* 0x0000180016077984 */ /* 0x000fe80000000800 */
[----:B------:R-:W4:Y:S04]  /*29b0*/  LDS R8, [R22+0x24] ;  /* 0x0000240016087984 */ /* 0x000f280000000800 */
[----:B------:R-:W5:Y:S04]  /*29c0*/  LDS R4, [R22+0x1c] ;  /* 0x00001c0016047984 */ /* 0x000f680000000800 */
[----:B------:R-:W2:Y:S04]  /*29d0*/  LDS R11, [R22+0x2c] ;  /* 0x00002c00160b7984 */ /* 0x000ea80000000800 */
[----:B------:R-:W3:Y:S04]  /*29e0*/  LDS R13, [R22+0x30] ;  /* 0x00003000160d7984 */ /* 0x000ee80000000800 */
[----:B------:R-:W3:Y:S04]  /*29f0*/  LDS R9, [R22+0x28] ;  /* 0x0000280016097984 */ /* 0x000ee80000000800 */
[----:B------:R-:W3:Y:S04]  /*2a00*/  LDS R12, [R22+0x38] ;  /* 0x00003800160c7984 */ /* 0x000ee80000000800 */
[----:B------:R-:W-:Y:S04]  /*2a10*/  LDS R14, [R22+0x3c] ;  /* 0x00003c00160e7984 */ /* 0x000fe80000000800 */
[----:B------:R-:W3:Y:S04]  /*2a20*/  LDS R10, [R22+0x34] ;  /* 0x00003400160a7984 */ /* 0x000ee80000000800 */
[----:B------:R-:W3:Y:S01]  /*2a30*/  LDS R17, [R22+0x44] ;  /* 0x0000440016117984 */ /* 0x000ee20000000800 */
[----:B0-----:R-:W-:-:S03]  /*2a40*/  FADD.FTZ R23, R5, R6 ;  /* 0x0000000605177221 */ /* 0x001fc60000010000 */
[----:B------:R-:W0:Y:S04]  /*2a50*/  LDS R19, [R22+0x48] ;  /* 0x0000480016137984 */ /* 0x000e280000000800 */
[----:B------:R-:W0:Y:S01]  /*2a60*/  LDS R15, [R22+0x40] ;  /* 0x00004000160f7984 */ /* 0x000e220000000800 */
[----:B----4-:R-:W-:-:S03]  /*2a70*/  FADD.FTZ R27, R7, R8 ;  /* 0x00000008071b7221 */ /* 0x010fc60000010000 */
[----:B------:R-:W4:Y:S01]  /*2a80*/  LDS R16, [R22+0x10] ;  /* 0x0000100016107984 */ /* 0x000f220000000800 */
[----:B-----5:R-:W-:-:S03]  /*2a90*/  ISETP.NE.AND P5, PT, R4, RZ, PT ;  /* 0x000000ff0400720c */ /* 0x020fc60003fa5270 */
[----:B------:R-:W5:Y:S01]  /*2aa0*/  LDS R2, [R22+0x50] ;  /* 0x0000500016027984 */ /* 0x000f620000000800 */
[----:B------:R-:W-:Y:S02]  /*2ab0*/  FSEL R24, R23, R6, !P5 ;  /* 0x0000000617187208 */ /* 0x000fe40006800000 */
[----:B------:R-:W-:Y:S01]  /*2ac0*/  FSEL R28, R27, R8, !P5 ;  /* 0x000000081b1c7208 */ /* 0x000fe20006800000 */
[----:B-1----:R-:W1:Y:S02]  /*2ad0*/  LDS R20, [R22+0x54] ;  /* 0x0000540016147984 */ /* 0x002e640000000800 */
[----:B--2---:R-:W-:Y:S02]  /*2ae0*/  FADD.FTZ R24, R11, R24 ;  /* 0x000000180b187221 */ /* 0x004fe40000010000 */
[----:B------:R2:W1:Y:S01]  /*2af0*/  LDS R18, [R22+0x4c] ;  /* 0x00004c0016127984 */ /* 0x0004620000000800 */
[----:B---3--:R-:W-:Y:S01]  /*2b00*/  FADD.FTZ R28, R13, R28 ;  /* 0x0000001c0d1c7221 */ /* 0x008fe20000010000 */
[----:B------:R-:W-:-:S04]  /*2b10*/  ISETP.NE.AND P4, PT, R9, RZ, PT ;  /* 0x000000ff0900720c */ /* 0x000fc80003f85270 */
[----:B------:R-:W-:Y:S02]  /*2b20*/  FSEL R23, R24, R11, !P4 ;  /* 0x0000000b18177208 */ /* 0x000fe40006000000 */
[----:B------:R-:W-:-:S03]  /*2b30*/  FSEL R27, R28, R13, !P4 ;  /* 0x0000000d1c1b7208 */ /* 0x000fc60006000000 */
[----:B------:R-:W-:Y:S01]  /*2b40*/  FADD.FTZ R23, R12, R23 ;  /* 0x000000170c177221 */ /* 0x000fe20000010000 */
[----:B------:R-:W-:Y:S01]  /*2b50*/  ISETP.NE.AND P3, PT, R10, RZ, PT ;  /* 0x000000ff0a00720c */ /* 0x000fe20003f65270 */
[----:B------:R-:W-:-:S03]  /*2b60*/  FADD.FTZ R27, R14, R27 ;  /* 0x0000001b0e1b7221 */ /* 0x000fc60000010000 */
[----:B--2---:R-:W-:Y:S02]  /*2b70*/  FSEL R22, R23, R12, !P3 ;  /* 0x0000000c17167208 */ /* 0x004fe40005800000 */
[----:B------:R-:W-:-:S03]  /*2b80*/  FSEL R24, R27, R14, !P3 ;  /* 0x0000000e1b187208 */ /* 0x000fc60005800000 */
[----:B------:R-:W-:Y:S02]  /*2b90*/  FADD.FTZ R22, R17, R22 ;  /* 0x0000001611167221 */ /* 0x000fe40000010000 */
[----:B0-----:R-:W-:Y:S01]  /*2ba0*/  FADD.FTZ R24, R19, R24 ;  /* 0x0000001813187221 */ /* 0x001fe20000010000 */
[----:B------:R-:W-:-:S04]  /*2bb0*/  ISETP.NE.AND P2, PT, R15, RZ, PT ;  /* 0x000000ff0f00720c */ /* 0x000fc80003f45270 */
[----:B------:R-:W-:Y:S02]  /*2bc0*/  FSEL R23, R22, R17, !P2 ;  /* 0x0000001116177208 */ /* 0x000fe40005000000 */
[----:B------:R-:W-:Y:S02]  /*2bd0*/  FSEL R27, R24, R19, !P2 ;  /* 0x00000013181b7208 */ /* 0x000fe40005000000 */
[----:B----4-:R-:W-:Y:S01]  /*2be0*/  IADD3 R22, PT, PT, R9, R4, R16 ;  /* 0x0000000409167210 */ /* 0x010fe20007ffe010 */
[----:B-----5:R-:W-:Y:S02]  /*2bf0*/  FADD.FTZ R23, R2, R23 ;  /* 0x0000001702177221 */ /* 0x020fe40000010000 */
[----:B-1----:R-:W-:Y:S01]  /*2c00*/  FADD.FTZ R27, R20, R27 ;  /* 0x0000001b141b7221 */ /* 0x002fe20000010000 */
[----:B------:R-:W-:Y:S02]  /*2c10*/  IADD3 R29, PT, PT, R15, R22, R10 ;  /* 0x000000160f1d7210 */ /* 0x000fe40007ffe00a */
[----:B------:R-:W-:-:S02]  /*2c20*/  ISETP.NE.AND P1, PT, R18, RZ, PT ;  /* 0x000000ff1200720c */ /* 0x000fc40003f25270 */
[----:B------:R-:W-:Y:S02]  /*2c30*/  IADD3 R32, PT, PT, R18, R29, RZ ;  /* 0x0000001d12207210 */ /* 0x000fe40007ffe0ff */
[----:B------:R-:W-:Y:S02]  /*2c40*/  FSEL R28, R23, R2, !P1 ;  /* 0x00000002171c7208 */ /* 0x000fe40004800000 */
[----:B------:R-:W-:Y:S01]  /*2c50*/  FSEL R22, R27, R20, !P1 ;  /* 0x000000141b167208 */ /* 0x000fe20004800000 */
[----:B------:R-:W-:Y:S06]  /*2c60*/  BRA.DIV UR6, `(.L_x_3511) ;  /* 0x0000000a06d07947 */ /* 0x000fec000b800000 */
[----:B------:R-:W0:Y:S01]  /*2c70*/  SHFL.UP PT, R35, R28, 0x1, RZ ;  /* 0x042000001c237989 */ /* 0x000e2200000e00ff */
[----:B------:R-:W-:Y:S02]  /*2c80*/  ISETP.GE.AND P6, PT, R31, 0x1, PT ;  /* 0x000000011f00780c */ /* 0x000fe40003fc6270 */
[----:B------:R-:W-:Y:S01]  /*2c90*/  ISETP.NE.AND P0, PT, R32, RZ, PT ;  /* 0x000000ff2000720c */ /* 0x000fe20003f05270 */
[----:B------:R-:W1:Y:S01]  /*2ca0*/  SHFL.UP PT, R29, R32, 0x1, RZ ;  /* 0x04200000201d7989 */ /* 0x000e6200000e00ff */
[----:B0-----:R-:W-:Y:S01]  /*2cb0*/  FADD.FTZ R35, R28, R35 ;  /* 0x000000231c237221 */ /* 0x001fe20000010000 */
[----:B-1----:R-:W-:-:S08]  /*2cc0*/  SEL R29, R29, RZ, P6 ;  /* 0x000000ff1d1d7207 */ /* 0x002fd00003000000 */
        /* <DEDUP_REMOVED lines=9> */
[----:B-1----:R-:W-:-:S05]  /*2d60*/  SEL R30, R30, RZ, P6 ;  /* 0x000000ff1e1e7207 */ /* 0x002fca0003000000 */
        /* <DEDUP_REMOVED lines=29> */
[----:B------:R-:W-:Y:S01]  /*2f40*/  ISETP.GE.AND P6, PT, R31, 0x10, PT ;  /* 0x000000101f00780c */ /* 0x000fe20003fc6270 */
[----:B------:R-:W0:Y:S01]  /*2f50*/  SHFL.UP PT, R35, R28, 0x10, RZ ;  /* 0x060000001c237989 */ /* 0x000e2200000e00ff */
[C---:B------:R-:W-:Y:S02]  /*2f60*/  ISETP.NE.AND P0, PT, R30.reuse, RZ, PT ;  /* 0x000000ff1e00720c */ /* 0x040fe40003f05270 */
[----:B------:R-:W-:Y:S01]  /*2f70*/  SEL R29, R29, RZ, P6 ;  /* 0x000000ff1d1d7207 */ /* 0x000fe20003000000 */
[----:B------:R-:W1:Y:S04]  /*2f80*/  SHFL.UP PT, R31, R22, 0x10, RZ ;  /* 0x06000000161f7989 */ /* 0x000e6800000e00ff */
[----:B------:R-:W-:-:S06]  /*2f90*/  IMAD.IADD R29, R30, 0x1, R29 ;  /* 0x000000011e1d7824 */ /* 0x000fcc00078e021d */
[----:B------:R-:W2:Y:S01]  /*2fa0*/  SHFL.UP PT, R29, R29, 0x1, RZ ;  /* 0x042000001d1d7989 */ /* 0x000ea200000e00ff */
[----:B0-----:R-:W-:Y:S01]  /*2fb0*/  FADD.FTZ R35, R28, R35 ;  /* 0x000000231c237221 */ /* 0x001fe20000010000 */
[----:B-1----:R-:W-:-:S04]  /*2fc0*/  FADD.FTZ R31, R22, R31 ;  /* 0x0000001f161f7221 */ /* 0x002fc80000010000 */
[----:B------:R-:W-:Y:S02]  /*2fd0*/  @P6 FSEL R28, R35, R28, !P0 ;  /* 0x0000001c231c6208 */ /* 0x000fe40004000000 */
[----:B------:R-:W-:-:S03]  /*2fe0*/  @P6 FSEL R22, R31, R22, !P0 ;  /* 0x000000161f166208 */ /* 0x000fc60004000000 */
[----:B------:R0:W1:Y:S04]  /*2ff0*/  SHFL.UP PT, R31, R28, 0x1, RZ ;  /* 0x042000001c1f7989 */ /* 0x00006800000e00ff */
[----:B--2---:R0:W3:Y:S02]  /*3000*/  SHFL.UP PT, R34, R22, 0x1, RZ ;  /* 0x0420000016227989 */ /* 0x0040e400000e00ff */
.L_x_3532:
[----:B0-----:R-:W-:Y:S02]  /*3010*/  P2R R22, PR, RZ, 0x2 ;  /* 0x00000002ff167803 */ /* 0x001fe40000000000 */
[----:B------:R-:W-:Y:S02]  /*3020*/  ISETP.NE.AND P1, PT, R33, RZ, PT ;  /* 0x000000ff2100720c */ /* 0x000fe40003f25270 */
[----:B------:R-:W-:Y:S02]  /*3030*/  PLOP3.LUT P0, PT, PT, PT, PT, 0x80, 0x8 ;  /* 0x000000000008781c */ /* 0x000fe40003f0f070 */
[----:B------:R-:W-:-:S09]  /*3040*/  MOV R23, 0x400 ;  /* 0x0000040000177802 */ /* 0x000fd20000000f00 */
[----:B------:R-:W-:-:S04]  /*3050*/  @P1 ISETP.NE.AND P6, PT, R16, RZ, PT ;  /* 0x000000ff1000120c */ /* 0x000fc80003fc5270 */
[----:B------:R-:W-:Y:S02]  /*3060*/  @P1 PLOP3.LUT P0, PT, P6, PT, PT, 0x80, 0x8 ;  /* 0x000000000008181c */ /* 0x000fe4000370f070 */
[----:B------:R-:W-:Y:S02]  /*3070*/  ISETP.NE.AND P1, PT, R22, RZ, PT ;  /* 0x000000ff1600720c */ /* 0x000fe40003f25270 */
[----:B------:R-:W0:Y:S01]  /*3080*/  S2R R22, SR_CgaCtaId ;  /* 0x0000000000167919 */ /* 0x000e220000008800 */
[----:B------:R-:W-:-:S08]  /*3090*/  ISETP.NE.AND P6, PT, R33, RZ, PT ;  /* 0x000000ff2100720c */ /* 0x000fd00003fc5270 */
[----:B-1----:R-:W-:Y:S01]  /*30a0*/  @!P0 FADD.FTZ R5, R31, R5 ;  /* 0x000000051f058221 */ /* 0x002fe20000010000 */
[----:B---3--:R-:W-:-:S03]  /*30b0*/  @!P0 FADD.FTZ R7, R34, R7 ;  /* 0x0000000722078221 */ /* 0x008fc60000010000 */
[----:B------:R-:W-:Y:S01]  /*30c0*/  @!P5 FADD.FTZ R6, R6, R5 ;  /* 0x000000050606d221 */ /* 0x000fe20000010000 */
[----:B------:R-:W-:Y:S01]  /*30d0*/  @P6 IADD3 R16, PT, PT, R29, R16, RZ ;  /* 0x000000101d106210 */ /* 0x000fe20007ffe0ff */
[----:B------:R-:W-:Y:S02]  /*30e0*/  @!P5 FADD.FTZ R8, R8, R7 ;  /* 0x000000070808d221 */ /* 0x000fe40000010000 */
[----:B------:R-:W-:Y:S01]  /*30f0*/  @!P4 FADD.FTZ R11, R11, R6 ;  /* 0x000000060b0bc221 */ /* 0x000fe20000010000 */
[----:B------:R-:W-:Y:S01]  /*3100*/  IADD3 R4, PT, PT, R4, R16, RZ ;  /* 0x0000001004047210 */ /* 0x000fe20007ffe0ff */
[----:B------:R-:W-:Y:S02]  /*3110*/  @!P4 FADD.FTZ R13, R13, R8 ;  /* 0x000000080d0dc221 */ /* 0x000fe40000010000 */
[----:B------:R-:W-:Y:S02]  /*3120*/  @!P3 FADD.FTZ R12, R12, R11 ;  /* 0x0000000b0c0cb221 */ /* 0x000fe40000010000 */
[----:B------:R-:W-:-:S02]  /*3130*/  IMAD.IADD R9, R9, 0x1, R4 ;  /* 0x0000000109097824 */ /* 0x000fc400078e0204 */
[----:B------:R-:W-:Y:S01]  /*3140*/  @!P3 FADD.FTZ R14, R14, R13 ;  /* 0x0000000d0e0eb221 */ /* 0x000fe20000010000 */
[----:B------:R-:W-:Y:S02]  /*3150*/  @!P2 FADD.FTZ R17, R17, R12 ;  /* 0x0000000c1111a221 */ /* 0x000fe40000010000 */
[----:B------:R-:W-:Y:S01]  /*3160*/  IADD3 R10, PT, PT, R10, R9, RZ ;  /* 0x000000090a0a7210 */ /* 0x000fe20007ffe0ff */
[----:B------:R-:W-:Y:S01]  /*3170*/  @!P2 FADD.FTZ R19, R19, R14 ;  /* 0x0000000e1313a221 */ /* 0x000fe20000010000 */
[----:B------:R-:W-:Y:S01]  /*3180*/  @!P1 FADD.FTZ R2, R2, R17 ;  /* 0x0000001102029221 */ /* 0x000fe20000010000 */
[----:B0-----:R-:W-:Y:S02]  /*3190*/  LEA R22, R22, R23, 0x18 ;  /* 0x0000001716167211 */ /* 0x001fe400078ec0ff */
[----:B------:R-:W-:Y:S01]  /*31a0*/  @!P1 FADD.FTZ R20, R20, R19 ;  /* 0x0000001314149221 */ /* 0x000fe20000010000 */
[----:B------:R-:W0:Y:S01]  /*31b0*/  S2R R23, SR_TID.X ;  /* 0x0000000000177919 */ /* 0x000e220000002100 */
[----:B------:R-:W-:-:S05]  /*31c0*/  IADD3 R15, PT, PT, R15, R10, RZ ;  /* 0x0000000a0f0f7210 */ /* 0x000fca0007ffe0ff */
[----:B------:R-:W-:Y:S02]  /*31d0*/  IMAD.IADD R18, R18, 0x1, R15 ;  /* 0x0000000112127824 */ /* 0x000fe400078e020f */
[----:B0-----:R-:W-:-:S05]  /*31e0*/  IMAD R23, R23, 0x54, R22 ;  /* 0x0000005417177824 */ /* 0x001fca00078e0216 */
        /* <DEDUP_REMOVED lines=18> */
.L_x_3510:
[----:B--2---:R-:W2:Y:S01]  /*3310*/  S2R R11, SR_CgaCtaId ;  /* 0x00000000000b7919 */ /* 0x004ea20000008800 */
[----:B------:R-:W3:Y:S01]  /*3320*/  LDC R6, c[0x0][0x424] ;  /* 0x00010900ff067b82 */ /* 0x000ee20000000800 */
[----:B------:R-:W-:Y:S01]  /*3330*/  HFMA2 R4, -RZ, RZ, 0, 0 ;  /* 0x00000000ff047431 */ /* 0x000fe200000001ff */
[----:B------:R-:W-:Y:S01]  /*3340*/  MOV R16, 0x400 ;  /* 0x0000040000107802 */ /* 0x000fe20000000f00 */
[----:B0-----:R-:W0:Y:S01]  /*3350*/  S2R R5, SR_TID.X ;  /* 0x0000000000057919 */ /* 0x001e220000002100 */
[----:B------:R-:W-:Y:S05]  /*3360*/  WARPSYNC.ALL ;  /* 0x0000000000007948 */ /* 0x000fea0003800000 */
[----:B---3--:R-:W-:Y:S01]  /*3370*/  IMAD R9, R21, R6, RZ ;  /* 0x0000000615097224 */ /* 0x008fe200078e02ff */
[----:B--2---:R-:W-:Y:S01]  /*3380*/  LEA R7, R11, R16, 0x18 ;  /* 0x000000100b077211 */ /* 0x004fe200078ec0ff */
[----:B0-----:R-:W-:-:S03]  /*3390*/  IMAD.HI.U32 R2, R5, 0x2aaaaaab, R4 ;  /* 0x2aaaaaab05027827 */ /* 0x001fc600078e0004 */
[----:B------:R-:W-:Y:S01]  /*33a0*/  LEA R9, R5, -R9, 0x1 ;  /* 0x8000000905097211 */ /* 0x000fe200078e08ff */
[----:B------:R-:W-:Y:S01]  /*33b0*/  IMAD R13, R2, 0xc, R7 ;  /* 0x0000000c020d7824 */ /* 0x000fe200078e0207 */
[----:B------:R-:W-:Y:S01]  /*33c0*/  BAR.SYNC.DEFER_BLOCKING 0x0 ;  /* 0x0000000000007b1d */ /* 0x000fe20000010000 */
[----:B------:R-:W-:-:S05]  /*33d0*/  VIADD R2, R6, 0xfffffffe ;  /* 0xfffffffe06027836 */ /* 0x000fca0000000000 */
[----:B------:R-:W-:Y:S02]  /*33e0*/  ISETP.NE.AND P2, PT, R9, R2, PT ;  /* 0x000000020900720c */ /* 0x000fe40003f45270 */
[----:B------:R-:W0:Y:S01]  /*33f0*/  S2UR UR6, SR_CTAID.X ;  /* 0x00000000000679c3 */ /* 0x000e220000002500 */
[----:B------:R-:W0:Y:S01]  /*3400*/  S2R R10, SR_TID.X ;  /* 0x00000000000a7919 */ /* 0x000e220000002100 */
[----:B------:R-:W2:Y:S01]  /*3410*/  LDCU.64 UR10, c[0x0][0x3f8] ;  /* 0x00007f00ff0a77ac */ /* 0x000ea20008000a00 */
[----:B------:R-:W-:Y:S05]  /*3420*/  BSSY.RECONVERGENT B0, `(.L_x_3512) ;  /* 0x0000021000007945 */ /* 0x000fea0003800200 */
[----:B------:R-:W0:Y:S03]  /*3430*/  LDC R7, c[0x0][0x420] ;  /* 0x00010800ff077b82 */ /* 0x000e260000000800 */
[----:B------:R-:W-:-:S05]  /*3440*/  @!P2 IADD3 R6, PT, PT, R16, 0xaa0, RZ ;  /* 0x00000aa01006a810 */ /* 0x000fca0007ffe0ff */
[----:B------:R-:W3:Y:S01]  /*3450*/  LDC R14, c[0x0][0x410] ;  /* 0x00010400ff0e7b82 */ /* 0x000ee20000000800 */
[----:B------:R-:W-:Y:S01]  /*3460*/  @!P2 LDS R5, [R13+0x18] ;  /* 0x000018000d05a984 */ /* 0x000fe20000000800 */
[----:B------:R-:W-:-:S03]  /*3470*/  @!P2 LEA R6, R11, R6, 0x18 ;  /* 0x000000060b06a211 */ /* 0x000fc600078ec0ff */
[----:B------:R-:W4:Y:S01]  /*3480*/  @!P2 LDS R4, [R13+0x14] ;  /* 0x000014000d04a984 */ /* 0x000f220000000800 */
[----:B------:R-:W-:Y:S02]  /*3490*/  @!P2 LEA R6, R21, R6, 0x3 ;  /* 0x000000061506a211 */ /* 0x000fe400078e18ff */
[----:B------:R-:W5:Y:S01]  /*34a0*/  LDC R9, c[0x0][0x428] ;  /* 0x00010a00ff097b82 */ /* 0x000f620000000800 */
[----:B0-----:R-:W-:-:S05]  /*34b0*/  IMAD R8, R7, UR6, R10 ;  /* 0x0000000607087c24 */ /* 0x001fca000f8e020a */
[----:B---3--:R-:W-:-:S04]  /*34c0*/  ISETP.GE.AND P0, PT, R8, R14, PT ;  /* 0x0000000e0800720c */ /* 0x008fc80003f06270 */
[----:B------:R-:W-:Y:S01]  /*34d0*/  ISETP.GE.U32.OR P0, PT, R10, R7, P0 ;  /* 0x000000070a00720c */ /* 0x000fe20000706470 */
[----:B-----5:R-:W-:-:S05]  /*34e0*/  IMAD R12, R9, UR6, R10 ;  /* 0x00000006090c7c24 */ /* 0x020fca000f8e020a */
[----:B--2---:R-:W-:Y:S02]  /*34f0*/  ISETP.GE.U32.AND P1, PT, R12, UR10, PT ;  /* 0x0000000a0c007c0c */ /* 0x004fe4000bf26070 */
[----:B------:R-:W-:-:S04]  /*3500*/  SHF.R.S32.HI R2, RZ, 0x1f, R12 ;  /* 0x0000001fff027819 */ /* 0x000fc8000001140c */
[----:B------:R-:W-:Y:S01]  /*3510*/  ISETP.GE.AND.EX P1, PT, R2, UR11, PT, P1 ;  /* 0x0000000b02007c0c */ /* 0x000fe2000bf26310 */
[----:B----4-:R0:W-:Y:S01]  /*3520*/  @!P2 STS.64 [R6], R4 ;  /* 0x000000040600a388 */ /* 0x0101e20000000a00 */
[----:B------:R-:W-:Y:S06]  /*3530*/  BAR.SYNC.DEFER_BLOCKING 0x0 ;  /* 0x0000000000007b1d */ /* 0x000fec0000010000 */
[----:B------:R-:W-:Y:S05]  /*3540*/  @P0 BRA `(.L_x_3513) ;  /* 0x0000000000380947 */ /* 0x000fea0003800000 */
[----:B0-----:R-:W-:Y:S01]  /*3550*/  VIADD R4, R16, 0xaa0 ;  /* 0x00000aa010047836 */ /* 0x001fe20000000000 */
[----:B------:R-:W0:Y:S01]  /*3560*/  S2R R5, SR_CTAID.Z ;  /* 0x0000000000057919 */ /* 0x000e220000002700 */
[----:B------:R-:W2:Y:S03]  /*3570*/  LDC.64 R6, c[0x0][0x3d8] ;  /* 0x0000f600ff067b82 */ /* 0x000ea60000000a00 */
[----:B------:R-:W-:-:S04]  /*3580*/  LEA R9, R11, R4, 0x18 ;  /* 0x000000040b097211 */ /* 0x000fc800078ec0ff */
[----:B------:R-:W-:-:S05]  /*3590*/  LEA R9, R10, R9, 0x3 ;  /* 0x000000090a097211 */ /* 0x000fca00078e18ff */
[----:B------:R-:W3:Y:S01]  /*35a0*/  LDS.64 R10, [R9] ;  /* 0x00000000090a7984 */ /* 0x000ee20000000a00 */
[----:B0-----:R-:W-:-:S05]  /*35b0*/  SHF.L.U32 R5, R5, 0x1, RZ ;  /* 0x0000000105057819 */ /* 0x001fca00000006ff */
[CC--:B------:R-:W-:Y:S02]  /*35c0*/  IMAD R13, R5.reuse, R14.reuse, R14 ;  /* 0x0000000e050d7224 */ /* 0x0c0fe400078e020e */
[----:B------:R-:W-:Y:S02]  /*35d0*/  IMAD R5, R5, R14, R8 ;  /* 0x0000000e05057224 */ /* 0x000fe400078e0208 */
[----:B------:R-:W-:Y:S02]  /*35e0*/  IMAD.IADD R13, R8, 0x1, R13 ;  /* 0x00000001080d7824 */ /* 0x000fe400078e020d */
[----:B--2---:R-:W-:-:S04]  /*35f0*/  IMAD.WIDE R4, R5, 0x4, R6 ;  /* 0x0000000405047825 */ /* 0x004fc800078e0206 */
[----:B------:R-:W-:Y:S01]  /*3600*/  IMAD.WIDE R6, R13, 0x4, R6 ;  /* 0x000000040d067825 */ /* 0x000fe200078e0206 */
[----:B---3--:R2:W-:Y:S04]  /*3610*/  REDG.E.ADD.F32.FTZ.RN.STRONG.GPU desc[UR4][R4.64], R10 ;  /* 0x0000000a040079a6 */ /* 0x0085e8000c12f304 */
[----:B------:R2:W-:Y:S02]  /*3620*/  REDG.E.ADD.F32.FTZ.RN.STRONG.GPU desc[UR4][R6.64], R11 ;  /* 0x0000000b060079a6 */ /* 0x0005e4000c12f304 */
.L_x_3513:
[----:B------:R-:W-:Y:S05]  /*3630*/  BSYNC.RECONVERGENT B0 ;  /* 0x0000000000007941 */ /* 0x000fea0003800200 */
.L_x_3512:
[----:B------:R-:W-:Y:S05]  /*3640*/  @P1 EXIT ;  /* 0x000000000000194d */ /* 0x000fea0003800000 */
[----:B------:R-:W0:Y:S01]  /*3650*/  LDCU UR6, c[0x0][0x3e0] ;  /* 0x00007c00ff0677ac */ /* 0x000e220008000800 */
[----:B--2---:R-:W2:Y:S01]  /*3660*/  LDC R7, c[0x0][0x360] ;  /* 0x0000d800ff077b82 */ /* 0x004ea20000000800 */
[----:B------:R-:W3:Y:S01]  /*3670*/  LDCU.64 UR8, c[0x0][0x3d8] ;  /* 0x00007b00ff0877ac */ /* 0x000ee20008000a00 */
[----:B------:R-:W-:Y:S01]  /*3680*/  USHF.L.U64.HI UR7, UR10, 0x2, UR11 ;  /* 0x000000020a077899 */ /* 0x000fe2000801020b */
[----:B0-----:R-:W-:Y:S01]  /*3690*/  IMAD R4, R14, UR6, RZ ;  /* 0x000000060e047c24 */ /* 0x001fe2000f8e02ff */
[----:B------:R-:W-:-:S04]  /*36a0*/  USHF.L.U32 UR6, UR10, 0x2, URZ ;  /* 0x000000020a067899 */ /* 0x000fc800080006ff */
[----:B------:R-:W-:-:S04]  /*36b0*/  SHF.L.U32 R5, R4, 0x1, RZ ;  /* 0x0000000104057819 */ /* 0x000fc800000006ff */
[----:B------:R-:W-:-:S04]  /*36c0*/  IADD3 R12, P0, PT, R12, R5, RZ ;  /* 0x000000050c0c7210 */ /* 0x000fc80007f1e0ff */
[----:B------:R-:W-:Y:S02]  /*36d0*/  LEA.HI.X.SX32 R5, R5, R2, 0x1, P0 ;  /* 0x0000000205057211 */ /* 0x000fe400000f0eff */
[----:B---3--:R-:W-:-:S04]  /*36e0*/  LEA R4, P0, R12, UR8, 0x2 ;  /* 0x000000080c047c11 */ /* 0x008fc8000f8010ff */
[----:B------:R-:W-:Y:S02]  /*36f0*/  LEA.HI.X R5, R12, UR9, R5, 0x2, P0 ;  /* 0x000000090c057c11 */ /* 0x000fe400080f1405 */
[----:B--2---:R-:W-:Y:S02]  /*3700*/  LEA R6, P0, R7, R4, 0x2 ;  /* 0x0000000407067211 */ /* 0x004fe400078010ff */
        /* <DEDUP_REMOVED lines=10> */
.L_x_3511:
[----:B------:R-:W-:Y:S01]  /*37b0*/  IMAD.MOV.U32 R23, RZ, RZ, 0x1 ;  /* 0x00000001ff177424 */ /* 0x000fe200078e00ff */
[----:B------:R-:W-:Y:S02]  /*37c0*/  MOV R24, RZ ;  /* 0x000000ff00187202 */ /* 0x000fe40000000f00 */
[----:B------:R-:W-:Y:S02]  /*37d0*/  MOV R27, 0xffffffff ;  /* 0xffffffff001b7802 */ /* 0x000fe40000000f00 */
[----:B------:R-:W-:-:S13]  /*37e0*/  ISETP.GE.AND P6, PT, R31, 0x1, PT ;  /* 0x000000011f00780c */ /* 0x000fda0003fc6270 */
[----:B------:R-:W-:Y:S05]  /*37f0*/  WARPSYNC.COLLECTIVE R27, `(.L_x_3514) ;  /* 0x000000001b087348 */ /* 0x000fea0003c00000 */
[----:B------:R0:W1:Y:S02]  /*3800*/  SHFL.UP P0, R35, R32, R23, R24 ;  /* 0x0400001720237389 */ /* 0x0000640000000018 */
[----:B01----:R-:W-:Y:S05]  /*3810*/  ENDCOLLECTIVE ;  /* 0x000000000000791b */ /* 0x003fea0003800000 */
.L_x_3514:
        /* <DEDUP_REMOVED lines=8> */
.L_x_3515:
[----:B------:R-:W-:Y:S01]  /*38a0*/  IMAD.MOV.U32 R32, RZ, RZ, R22 ;  /* 0x000000ffff207224 */ /* 0x000fe200078e0016 */
[----:B------:R-:W-:Y:S01]  /*38b0*/  ISETP.GE.AND P0, PT, R31, 0x1, PT ;  /* 0x000000011f00780c */ /* 0x000fe20003f06270 */
[----:B------:R-:W-:-:S12]  /*38c0*/  FADD.FTZ R35, R28, R35 ;  /* 0x000000231c237221 */ /* 0x000fd80000010000 */
[----:B------:R-:W-:-:S07]  /*38d0*/  @P0 FSEL R28, R35, R28, !P6 ;  /* 0x0000001c231c0208 */ /* 0x000fce0007000000 */
[----:B------:R-:W-:Y:S05]  /*38e0*/  WARPSYNC.COLLECTIVE R27, `(.L_x_3516) ;  /* 0x000000001b087348 */ /* 0x000fea0003c00000 */
[----:B------:R0:W1:Y:S02]  /*38f0*/  SHFL.UP P0, R35, R32, R23, R24 ;  /* 0x0400001720237389 */ /* 0x0000640000000018 */
[----:B01----:R-:W-:Y:S05]  /*3900*/  ENDCOLLECTIVE ;  /* 0x000000000000791b */ /* 0x003fea0003800000 */
.L_x_3516:
        /* <DEDUP_REMOVED lines=8> */
.L_x_3517:
[----:B------:R-:W-:Y:S02]  /*3990*/  ISETP.GE.AND P6, PT, R31, 0x2, PT ;  /* 0x000000021f00780c */ /* 0x000fe40003fc6270 */
[----:B------:R-:W-:Y:S01]  /*39a0*/  MOV R32, R28 ;  /* 0x0000001c00207202 */ /* 0x000fe20000000f00 */
[----:B------:R-:W-:-:S10]  /*39b0*/  IMAD.MOV.U32 R30, RZ, RZ, R35 ;  /* 0x000000ffff1e7224 */ /* 0x000fd400078e0023 */
[----:B------:R-:W-:Y:S05]  /*39c0*/  WARPSYNC.COLLECTIVE R27, `(.L_x_3518) ;  /* 0x000000001b087348 */ /* 0x000fea0003c00000 */
[----:B------:R0:W1:Y:S02]  /*39d0*/  SHFL.UP P0, R35, R32, R23, R24 ;  /* 0x0400001720237389 */ /* 0x0000640000000018 */
[----:B01----:R-:W-:Y:S05]  /*39e0*/  ENDCOLLECTIVE ;  /* 0x000000000000791b */ /* 0x003fea0003800000 */
.L_x_3518:
        /* <DEDUP_REMOVED lines=10> */
.L_x_3519:
[----:B------:R-:W-:Y:S01]  /*3a90*/  HFMA2 R23, -RZ, RZ, 0, 2.384185791015625e-07 ;  /* 0x00000004ff177431 */ /* 0x000fe200000001ff */
[----:B------:R-:W-:Y:S02]  /*3aa0*/  MOV R32, R30 ;  /* 0x0000001e00207202 */ /* 0x000fe40000000f00 */
[----:B------:R-:W-:Y:S01]  /*3ab0*/  ISETP.GE.AND P0, PT, R31, 0x2, PT ;  /* 0x000000021f00780c */ /* 0x000fe20003f06270 */
[----:B------:R-:W-:-:S12]  /*3ac0*/  FADD.FTZ R35, R22, R35 ;  /* 0x0000002316237221 */ /* 0x000fd80000010000 */
[----:B------:R-:W-:-:S07]  /*3ad0*/  @P0 FSEL R22, R35, R22, !P6 ;  /* 0x0000001623160208 */ /* 0x000fce0007000000 */
[----:B------:R-:W-:Y:S05]  /*3ae0*/  WARPSYNC.COLLECTIVE R27, `(.L_x_3520) ;  /* 0x000000001b087348 */ /* 0x000fea0003c00000 */
[----:B------:R0:W1:Y:S02]  /*3af0*/  SHFL.UP P0, R35, R32, R23, R24 ;  /* 0x0400001720237389 */ /* 0x0000640000000018 */
[----:B01----:R-:W-:Y:S05]  /*3b00*/  ENDCOLLECTIVE ;  /* 0x000000000000791b */ /* 0x003fea0003800000 */
.L_x_3520:
[----:B------:R-:W-:Y:S02]  /*3b10*/  ISETP.GE.AND P6, PT, R31, 0x4, PT ;  /* 0x000000041f00780c */ /* 0x000fe40003fc6270 */
[----:B------:R-:W-:Y:S01]  /*3b20*/  MOV R32, R28 ;  /* 0x0000001c00207202 */ /* 0x000fe20000000f00 */
[----:B------:R-:W-:-:S10]  /*3b30*/  IMAD.MOV.U32 R29, RZ, RZ, R35 ;  /* 0x000000ffff1d7224 */ /* 0x000fd400078e0023 */
[----:B------:R-:W-:Y:S05]  /*3b40*/  WARPSYNC.COLLECTIVE R27, `(.L_x_3521) ;  /* 0x000000001b087348 */ /* 0x000fea0003c00000 */
[----:B------:R0:W1:Y:S02]  /*3b50*/  SHFL.UP P0, R35, R32, R23, R24 ;  /* 0x0400001720237389 */ /* 0x0000640000000018 */
[----:B01----:R-:W-:Y:S05]  /*3b60*/  ENDCOLLECTIVE ;  /* 0x000000000000791b */ /* 0x003fea0003800000 */
.L_x_3521:
        /* <DEDUP_REMOVED lines=10> */
.L_x_3522:
[----:B------:R-:W-:Y:S01]  /*3c10*/  HFMA2 R23, -RZ, RZ, 0, 4.76837158203125e-07 ;  /* 0x00000008ff177431 */ /* 0x000fe200000001ff */
[----:B------:R-:W-:Y:S02]  /*3c20*/  MOV R32, R29 ;  /* 0x0000001d00207202 */ /* 0x000fe40000000f00 */
[----:B------:R-:W-:Y:S01]  /*3c30*/  ISETP.GE.AND P0, PT, R31, 0x4, PT ;  /* 0x000000041f00780c */ /* 0x000fe20003f06270 */
[----:B------:R-:W-:-:S12]  /*3c40*/  FADD.FTZ R35, R22, R35 ;  /* 0x0000002316237221 */ /* 0x000fd80000010000 */
[----:B------:R-:W-:-:S07]  /*3c50*/  @P0 FSEL R22, R35, R22, !P6 ;  /* 0x0000001623160208 */ /* 0x000fce0007000000 */
[----:B------:R-:W-:Y:S05]  /*3c60*/  WARPSYNC.COLLECTIVE R27, `(.L_x_3523) ;  /* 0x000000001b087348 */ /* 0x000fea0003c00000 */
[----:B------:R0:W1:Y:S02]  /*3c70*/  SHFL.UP P0, R35, R32, R23, R24 ;  /* 0x0400001720237389 */ /* 0x0000640000000018 */
[----:B01----:R-:W-:Y:S05]  /*3c80*/  ENDCOLLECTIVE ;  /* 0x000000000000791b */ /* 0x003fea0003800000 */
.L_x_3523:
[----:B------:R-:W-:Y:S02]  /*3c90*/  ISETP.GE.AND P6, PT, R31, 0x8, PT ;  /* 0x000000081f00780c */ /* 0x000fe40003fc6270 */
[----:B------:R-:W-:Y:S01]  /*3ca0*/  MOV R32, R28 ;  /* 0x0000001c00207202 */ /* 0x000fe20000000f00 */
[----:B------:R-:W-:-:S10]  /*3cb0*/  IMAD.MOV.U32 R30, RZ, RZ, R35 ;  /* 0x000000ffff1e7224 */ /* 0x000fd400078e0023 */
[----:B------:R-:W-:Y:S05]  /*3cc0*/  WARPSYNC.COLLECTIVE R27, `(.L_x_3524) ;  /* 0x000000001b087348 */ /* 0x000fea0003c00000 */
[----:B------:R0:W1:Y:S02]  /*3cd0*/  SHFL.UP P0, R35, R32, R23, R24 ;  /* 0x0400001720237389 */ /* 0x0000640000000018 */
[----:B01----:R-:W-:Y:S05]  /*3ce0*/  ENDCOLLECTIVE ;  /* 0x000000000000791b */ /* 0x003fea0003800000 */
.L_x_3524:
        /* <DEDUP_REMOVED lines=10> */
.L_x_3525:
        /* <DEDUP_REMOVED lines=8> */
.L_x_3526:
[----:B------:R-:W-:Y:S02]  /*3e10*/  ISETP.GE.AND P6, PT, R31, 0x10, PT ;  /* 0x000000101f00780c */ /* 0x000fe40003fc6270 */
[----:B------:R-:W-:Y:S01]  /*3e20*/  MOV R32, R28 ;  /* 0x0000001c00207202 */ /* 0x000fe20000000f00 */
[----:B------:R-:W-:-:S10]  /*3e30*/  IMAD.MOV.U32 R29, RZ, RZ, R35 ;  /* 0x000000ffff1d7224 */ /* 0x000fd400078e0023 */
[----:B------:R-:W-:Y:S05]  /*3e40*/  WARPSYNC.COLLECTIVE R27, `(.L_x_3527) ;  /* 0x000000001b087348 */ /* 0x000fea0003c00000 */
[----:B------:R0:W1:Y:S02]  /*3e50*/  SHFL.UP P0, R35, R32, R23, R24 ;  /* 0x0400001720237389 */ /* 0x0000640000000018 */
[----:B01----:R-:W-:Y:S05]  /*3e60*/  ENDCOLLECTIVE ;  /* 0x000000000000791b */ /* 0x003fea0003800000 */
.L_x_3527:
        /* <DEDUP_REMOVED lines=10> */
.L_x_3528:
        /* <DEDUP_REMOVED lines=9> */
.L_x_3529:
[----:B------:R-:W-:Y:S02]  /*3fa0*/  MOV R32, R28 ;  /* 0x0000001c00207202 */ /* 0x000fe40000000f00 */
[----:B------:R-:W-:-:S07]  /*3fb0*/  MOV R29, R35 ;  /* 0x00000023001d7202 */ /* 0x000fce0000000f00 */
[----:B------:R-:W-:Y:S05]  /*3fc0*/  WARPSYNC.COLLECTIVE R27, `(.L_x_3530) ;  /* 0x000000001b087348 */ /* 0x000fea0003c00000 */
[----:B------:R0:W1:Y:S02]  /*3fd0*/  SHFL.UP P0, R35, R32, R23, R24 ;  /* 0x0400001720237389 */ /* 0x0000640000000018 */
[----:B01----:R-:W-:Y:S05]  /*3fe0*/  ENDCOLLECTIVE ;  /* 0x000000000000791b */ /* 0x003fea0003800000 */
.L_x_3530:
[----:B------:R-:W-:Y:S01]  /*3ff0*/  MOV R32, R22 ;  /* 0x0000001600207202 */ /* 0x000fe20000000f00 */
[----:B------:R-:W-:-:S07]  /*4000*/  IMAD.MOV.U32 R31, RZ, RZ, R35 ;  /* 0x000000ffff1f7224 */ /* 0x000fce00078e0023 */
[----:B------:R-:W-:Y:S05]  /*4010*/  WARPSYNC.COLLECTIVE R27, `(.L_x_3531) ;  /* 0x000000001b087348 */ /* 0x000fea0003c00000 */
[----:B------:R0:W1:Y:S02]  /*4020*/  SHFL.UP P0, R35, R32, R23, R24 ;  /* 0x0400001720237389 */ /* 0x0000640000000018 */
[----:B01----:R-:W-:Y:S05]  /*4030*/  ENDCOLLECTIVE ;  /* 0x000000000000791b */ /* 0x003fea0003800000 */
.L_x_3531:
[----:B------:R-:W-:Y:S01]  /*4040*/  MOV R34, R35 ;  /* 0x0000002300227202 */ /* 0x000fe20000000f00 */
[----:B------:R-:W-:Y:S06]  /*4050*/  BRA `(.L_x_3532) ;  /* 0xffffffec00ec7947 */ /* 0x000fec000383ffff */
.L_x_3533:
        /* <DEDUP_REMOVED lines=10> */
.L_x_4494:


//--------------------- .text._Z30group_norm_nhwc_bwd_sum_kernelI11Fp16IOFp32WLi448EEv26Group_norm_nhwc_bwd_params --------------------------
	.section	.text._Z30group_norm_nhwc_bwd_sum_kernelI11Fp16IOFp32WLi448EEv26Group_norm_nhwc_bwd_params,"ax",@progbits
	.align	128
        .global         _Z30group_norm_nhwc_bwd_sum_kernelI11Fp16IOFp32WLi448EEv26Group_norm_nhwc_bwd_params
        .type           _Z30group_norm_nhwc_bwd_sum_kernelI11Fp16IOFp32WLi448EEv26Group_norm_nhwc_bwd_params,@function
        .size           _Z30group_norm_nhwc_bwd_sum_kernelI11Fp16IOFp32WLi448EEv26Group_norm_nhwc_bwd_params,(.L_x_4495 - _Z30group_norm_nhwc_bwd_sum_kernelI11Fp16IOFp32WLi448EEv26Group_norm_nhwc_bwd_params)
        .other          _Z30group_norm_nhwc_bwd_sum_kernelI11Fp16IOFp32WLi448EEv26Group_norm_nhwc_bwd_params,@"STO_CUDA_ENTRY STV_DEFAULT"
_Z30group_norm_nhwc_bwd_sum_kernelI11Fp16IOFp32WLi448EEv26Group_norm_nhwc_bwd_params:
.text._Z30group_norm_nhwc_bwd_sum_kernelI11Fp16IOFp32WLi448EEv26Group_norm_nhwc_bwd_params:
        /* <DEDUP_REMOVED lines=43> */
[----:B------:R-:W-:-:S05]  /*02b0*/  CS2R R20, SRZ ;  /* 0x0000000000147805 */ /* 0x000fca000001ff00 */
[----:B-1----:R-:W1:Y:S02]  /*02c0*/  MUFU.RCP R0, R0 ;  /* 0x0000000000007308 */ /* 0x002e640000001000 */
[----:B-1----:R-:W-:-:S06]  /*02d0*/  VIADD R4, R0, 0xffffffe ;  /* 0x0ffffffe00047836 */ /* 0x002fcc0000000000 */
[----:B------:R1:W2:Y:S02]  /*02e0*/  F2I.FTZ.U32.TRUNC.NTZ R5, R4 ;  /* 0x0000000400057305 */ /* 0x0002a4000021f000 */
[----:B-1----:R-:W-:Y:S01]  /*02f0*/  IMAD.MOV.U32 R4, RZ, RZ, RZ ;  /* 0x000000ffff047224 */ /* 0x002fe200078e00ff */
[----:B--2---:R-:W-:-:S05]  /*0300*/  IADD3 R12, PT, PT, RZ, -R5, RZ ;  /* 0x80000005ff0c7210 */ /* 0x004fca0007ffe0ff */
[----:B------:R-:W-:Y:S01]  /*0310*/  IMAD R9, R12, R3, RZ ;  /* 0x000000030c097224 */ /* 0x000fe200078e02ff */
[----:B------:R-:W-:-:S03]  /*0320*/  CS2R R12, SRZ ;  /* 0x00000000000c7805 */ /* 0x000fc6000001ff00 */
[----:B------:R-:W-:Y:S01]  /*0330*/  IMAD.HI.U32 R5, R5, R9, R4 ;  /* 0x0000000905057227 */ /* 0x000fe200078e0004 */
[----:B------:R-:W-:-:S04]  /*0340*/  SHF.R.S32.HI R9, RZ, 0x1f, R8 ;  /* 0x0000001fff097819 */ /* 0x000fc80000011408 */
[----:B------:R-:W-:Y:S01]  /*0350*/  ISETP.GE.AND.EX P0, PT, R9, UR7, PT, P0 ;  /* 0x0000000709007c0c */ /* 0x000fe2000bf06300 */
[----:B------:R-:W-:-:S05]  /*0360*/  IMAD.HI.U32 R15, R5, R16, RZ ;  /* 0x00000010050f7227 */ /* 0x000fca00078e00ff */
[----:B------:R-:W-:-:S07]  /*0370*/  IADD3 R14, PT, PT, -R15, RZ, RZ ;  /* 0x000000ff0f0e7210 */ /* 0x000fce0007ffe1ff */
        /* <DEDUP_REMOVED lines=13> */
.L_x_3535:
[----:B------:R-:W-:Y:S05]  /*0450*/  BSYNC.RECONVERGENT B0 ;  /* 0x0000000000007941 */ /* 0x000fea0003800200 */
.L_x_3534:
        /* <DEDUP_REMOVED lines=9> */
[----:B------:R-:W-:Y:S01]  /*04f0*/  @P1 IMAD.IADD R0, R0, 0x1, -R3 ;  /* 0x0000000100001824 */ /* 0x000fe200078e0a03 */
[----:B------:R-:W-:Y:S01]  /*0500*/  @P1 IADD3 R15, PT, PT, R15, 0x1, RZ ;  /* 0x000000010f0f1810 */ /* 0x000fe20007ffe0ff */
[----:B-1----:R-:W-:-:S03]  /*0510*/  IMAD R24, R17, UR5, RZ ;  /* 0x0000000511187c24 */ /* 0x002fc6000f8e02ff */
[----:B------:R-:W-:Y:S02]  /*0520*/  ISETP.GE.U32.AND P3, PT, R0, R3, PT ;  /* 0x000000030000720c */ /* 0x000fe40003f66070 */
[----:B------:R-:W-:Y:S02]  /*0530*/  SHF.R.S32.HI R25, RZ, 0x1f, R24 ;  /* 0x0000001fff197819 */ /* 0x000fe40000011418 */
[----:B------:R-:W-:-:S04]  /*0540*/  IADD3 R23, P5, PT, R24, R17, RZ ;  /* 0x0000001118177210 */ /* 0x000fc80007fbe0ff */
[----:B------:R-:W-:Y:S01]  /*0550*/  LEA.HI.X.SX32 R0, R17, R25, 0x1, P5 ;  /* 0x0000001911007211 */ /* 0x000fe200028f0eff */
[----:B------:R-:W-:Y:S01]  /*0560*/  IMAD.MOV.U32 R17, RZ, RZ, RZ ;  /* 0x000000ffff117224 */ /* 0x000fe200078e00ff */
[----:B0-----:R-:W-:-:S03]  /*0570*/  ISETP.LT.U32.AND P1, PT, R23, R4, PT ;  /* 0x000000041700720c */ /* 0x001fc60003f21070 */
[----:B------:R-:W-:Y:S01]  /*0580*/  @P3 VIADD R15, R15, 0x1 ;  /* 0x000000010f0f3836 */ /* 0x000fe20000000000 */
[----:B------:R-:W-:Y:S01]  /*0590*/  ISETP.LT.AND.EX P1, PT, R0, R5, PT, P1 ;  /* 0x000000050000720c */ /* 0x000fe20003f21310 */
[----:B--2---:R-:W-:Y:S01]  /*05a0*/  @P2 FADD.FTZ R14, R11, R14 ;  /* 0x0000000e0b0e2221 */ /* 0x004fe20000010000 */
[----:B------:R-:W-:Y:S02]  /*05b0*/  HFMA2 R11, -RZ, RZ, 1.875, 0 ;  /* 0x3f800000ff0b7431 */ /* 0x000fe400000001ff */
[----:B------:R-:W-:Y:S02]  /*05c0*/  SEL R2, R2, R15, !P4 ;  /* 0x0000000f02027207 */ /* 0x000fe40006000000 */
[----:B------:R-:W-:Y:S02]  /*05d0*/  SEL R23, R23, R4, P1 ;  /* 0x0000000417177207 */ /* 0x000fe40000800000 */
        /* <DEDUP_REMOVED lines=21> */
[----:B------:R-:W-:Y:S01]  /*0730*/  HFMA2 R0, -RZ, RZ, 0, 0 ;  /* 0x00000000ff007431 */ /* 0x000fe200000001ff */
[----:B------:R-:W-:Y:S02]  /*0740*/  CS2R R4, SRZ ;  /* 0x0000000000047805 */ /* 0x000fe4000001ff00 */
[----:B------:R-:W-:-:S09]  /*0750*/  LOP3.LUT R38, R20, 0x3, RZ, 0xc0, !PT ;  /* 0x0000000314267812 */ /* 0x000fd200078ec0ff */
[----:B------:R-:W-:Y:S05]  /*0760*/  @P1 BRA `(.L_x_3538) ;  /* 0x0000000800dc1947 */ /* 0x000fea0003800000 */
[----:B------:R-:W-:Y:S01]  /*0770*/  LOP3.LUT R21, R20, 0xfffffffc, RZ, 0xc0, !PT ;  /* 0xfffffffc14157812 */ /* 0x000fe200078ec0ff */
[----:B------:R-:W-:Y:S01]  /*0780*/  VIADD R22, R22, 0x1 ;  /* 0x0000000116167836 */ /* 0x000fe20000000000 */
[----:B------:R-:W-:Y:S01]  /*0790*/  MOV R17, RZ ;  /* 0x000000ff00117202 */ /* 0x000fe20000000f00 */
[----:B------:R-:W0:Y:S02]  /*07a0*/  LDCU.64 UR6, c[0x0][0x3f8] ;  /* 0x00007f00ff0677ac */ /* 0x000e240008000a00 */
[----:B------:R-:W-:-:S07]  /*07b0*/  IMAD.MOV R21, RZ, RZ, -R21 ;  /* 0x000000ffff157224 */ /* 0x000fce00078e0a15 */
.L_x_3539:
[----:B------:R-:W2:Y:S01]  /*07c0*/  @!P0 LDC.64 R30, c[0x0][0x3a0] ;  /* 0x0000e800ff1e8b82 */ /* 0x000ea20000000a00 */
[----:B------:R-:W-:Y:S02]  /*07d0*/  @!P0 IADD3 R23, PT, PT, R22, -0x1, RZ ;  /* 0xffffffff16178810 */ /* 0x000fe40007ffe0ff */
[----:B------:R-:W-:Y:S02]  /*07e0*/  @!P0 MOV R27, R19 ;  /* 0x00000013001b8202 */ /* 0x000fe40000000f00 */
[----:B------:R-:W-:-:S03]  /*07f0*/  @!P0 SHF.R.S32.HI R26, RZ, 0x1f, R23 ;  /* 0x0000001fff1a8819 */ /* 0x000fc60000011417 */
[----:B------:R-:W3:Y:S02]  /*0800*/  @!P0 LDC.64 R24, c[0x0][0x398] ;  /* 0x0000e600ff188b82 */ /* 0x000ee40000000a00 */
[----:B0-----:R-:W-:Y:S02]  /*0810*/  @!P0 IMAD R28, R26, UR6, RZ ;  /* 0x000000061a1c8c24 */ /* 0x001fe4000f8e02ff */
[----:B------:R-:W-:Y:S02]  /*0820*/  @!P0 IMAD.MOV.U32 R26, RZ, RZ, R14 ;  /* 0x000000ffff1a8224 */ /* 0x000fe400078e000e */
        /* <DEDUP_REMOVED lines=8> */
[----:B------:R-:W-:Y:S01]  /*08b0*/  @!P0 IADD3.X R25, PT, PT, R26, R25, RZ, P1, !PT ;  /* 0x000000191a198210 */ /* 0x000fe20000ffe4ff */
[----:B------:R-:W2:Y:S04]  /*08c0*/  @!P0 LDG.E R28, desc[UR8][R28.64] ;  /* 0x000000081c1c8981 */ /* 0x000ea8000c1e1900 */
[----:B------:R-:W3:Y:S01]  /*08d0*/  @!P0 LDG.E R24, desc[UR8][R24.64] ;  /* 0x0000000818188981 */ /* 0x000ee2000c1e1900 */
[----:B------:R-:W-:Y:S02]  /*08e0*/  PRMT R23, RZ, 0x5410, RZ ;  /* 0x00005410ff177816 */ /* 0x000fe400000000ff */
[----:B------:R-:W-:Y:S02]  /*08f0*/  PRMT R26, RZ, 0x5410, RZ ;  /* 0x00005410ff1a7816 */ /* 0x000fe400000000ff */
[----:B------:R-:W-:-:S02]  /*0900*/  ISETP.GE.U32.AND P1, PT, R8, UR6, PT ;  /* 0x0000000608007c0c */ /* 0x000fc4000bf26070 */
[----:B--2---:R-:W-:Y:S02]  /*0910*/  @!P0 PRMT R23, R28, 0x7610, R23 ;  /* 0x000076101c178816 */ /* 0x004fe40000000017 */
[----:B---3--:R-:W-:Y:S02]  /*0920*/  @!P0 PRMT R26, R24, 0x7610, R26 ;  /* 0x00007610181a8816 */ /* 0x008fe4000000001a */
[----:B------:R-:W-:Y:S02]  /*0930*/  @!P0 PRMT R23, R23, 0x7610, R28 ;  /* 0x0000761017178816 */ /* 0x000fe4000000001c */
[----:B------:R-:W-:Y:S02]  /*0940*/  @!P0 PRMT R26, R26, 0x7610, R24 ;  /* 0x000076101a1a8816 */ /* 0x000fe40000000018 */
[----:B------:R-:W-:-:S13]  /*0950*/  ISETP.GE.AND.EX P0, PT, R9, UR7, PT, P1 ;  /* 0x0000000709007c0c */ /* 0x000fda000bf06310 */
[----:B------:R-:W0:Y:S01]  /*0960*/  @!P0 LDC.64 R28, c[0x0][0x3a0] ;  /* 0x0000e800ff1c8b82 */ /* 0x000e220000000a00 */
[----:B------:R-:W-:Y:S01]  /*0970*/  @!P0 SHF.R.S32.HI R27, RZ, 0x1f, R22 ;  /* 0x0000001fff1b8819 */ /* 0x000fe20000011416 */
[----:B------:R-:W-:Y:S01]  /*0980*/  @!P0 IMAD.MOV.U32 R30, RZ, RZ, R14 ;  /* 0x000000ffff1e8224 */ /* 0x000fe200078e000e */
[----:B------:R-:W-:Y:S01]  /*0990*/  @!P0 MOV R31, R19 ;  /* 0x00000013001f8202 */ /* 0x000fe20000000f00 */
[C---:B------:R-:W-:Y:S02]  /*09a0*/  @!P0 VIADD R37, R22.reuse, 0x1 ;  /* 0x0000000116258836 */ /* 0x040fe40000000000 */
        /* <DEDUP_REMOVED lines=9> */
[C---:B------:R-:W-:Y:S01]  /*0a40*/  @!P0 IADD3.X R35, PT, PT, R36.reuse, R29, RZ, P1, !PT ;  /* 0x0000001d24238210 */ /* 0x040fe20000ffe4ff */
[----:B------:R-:W0:Y:S01]  /*0a50*/  @!P0 LDC.64 R30, c[0x0][0x398] ;  /* 0x0000e600ff1e8b82 */ /* 0x000e220000000a00 */
[----:B--2---:R-:W-:Y:S02]  /*0a60*/  @!P0 IADD3 R28, P1, PT, R27, R24, RZ ;  /* 0x000000181b1c8210 */ /* 0x004fe40007f3e0ff */
[----:B------:R-:W-:Y:S01]  /*0a70*/  @!P0 SHF.R.S32.HI R24, RZ, 0x1f, R37 ;  /* 0x0000001fff188819 */ /* 0x000fe20000011425 */
[----:B------:R0:W2:Y:S02]  /*0a80*/  @!P0 LDG.E R27, desc[UR8][R34.64] ;  /* 0x00000008221b8981 */ /* 0x0000a4000c1e1900 */
[----:B------:R-:W-:Y:S02]  /*0a90*/  @!P0 IMAD.X R29, R36, 0x1, R25, P1 ;  /* 0x00000001241d8824 */ /* 0x000fe400008e0619 */
[----:B------:R-:W-:Y:S01]  /*0aa0*/  @!P0 IMAD R36, R24, UR6, RZ ;  /* 0x0000000618248c24 */ /* 0x000fe2000f8e02ff */
[----:B------:R-:W-:Y:S01]  /*0ab0*/  @!P0 MOV R24, R14 ;  /* 0x0000000e00188202 */ /* 0x000fe20000000f00 */
[----:B------:R-:W-:Y:S01]  /*0ac0*/  @!P0 IMAD.MOV.U32 R25, RZ, RZ, R19 ;  /* 0x000000ffff198224 */ /* 0x000fe200078e0013 */
[----:B------:R-:W4:Y:S03]  /*0ad0*/  @!P0 LDG.E R28, desc[UR8][R28.64] ;  /* 0x000000081c1c8981 */ /* 0x000f26000c1e1900 */
[----:B------:R-:W-:-:S04]  /*0ae0*/  @!P0 IMAD.WIDE.U32 R24, R37, UR6, R24 ;  /* 0x0000000625188c25 */ /* 0x000fc8000f8e0018 */
[----:B------:R-:W-:Y:S01]  /*0af0*/  @!P0 IMAD R37, R37, UR7, R36 ;  /* 0x0000000725258c24 */ /* 0x000fe2000f8e0224 */
[----:B------:R-:W-:-:S04]  /*0b00*/  @!P0 IADD3 R39, PT, PT, R22, 0x2, RZ ;  /* 0x0000000216278810 */ /* 0x000fc80007ffe0ff */
[----:B------:R-:W-:Y:S01]  /*0b10*/  @!P0 IADD3 R37, PT, PT, R25, R37, RZ ;  /* 0x0000002519258210 */ /* 0x000fe20007ffe0ff */
[----:B------:R-:W-:-:S03]  /*0b20*/  @!P0 IMAD.SHL.U32 R25, R24, 0x2, RZ ;  /* 0x0000000218198824 */ /* 0x000fc600078e00ff */
[----:B------:R-:W-:Y:S02]  /*0b30*/  @!P0 SHF.L.U64.HI R40, R24, 0x1, R37 ;  /* 0x0000000118288819 */ /* 0x000fe40000010225 */
[C---:B---3--:R-:W-:Y:S02]  /*0b40*/  @!P0 IADD3 R36, P1, PT, R25.reuse, R32, RZ ;  /* 0x0000002019248210 */ /* 0x048fe40007f3e0ff */
[----:B0-----:R-:W-:Y:S02]  /*0b50*/  @!P0 IADD3 R34, P2, PT, R25, R30, RZ ;  /* 0x0000001e19228210 */ /* 0x001fe40007f5e0ff */
[----:B------:R-:W0:Y:S01]  /*0b60*/  @!P0 LDC.64 R24, c[0x0][0x3a0] ;  /* 0x0000e800ff188b82 */ /* 0x000e220000000a00 */
[----:B------:R-:W-:Y:S01]  /*0b70*/  @!P0 SHF.R.S32.HI R30, RZ, 0x1f, R39 ;  /* 0x0000001fff1e8819 */ /* 0x000fe20000011427 */
[C---:B------:R-:W-:Y:S01]  /*0b80*/  @!P0 IMAD.X R37, R40.reuse, 0x1, R33, P1 ;  /* 0x0000000128258824 */ /* 0x040fe200008e0621 */
[----:B------:R-:W-:-:S03]  /*0b90*/  @!P0 IADD3.X R31, PT, PT, R40, R31, RZ, P2, !PT ;  /* 0x0000001f281f8210 */ /* 0x000fc600017fe4ff */
[----:B------:R-:W-:Y:S01]  /*0ba0*/  @!P0 IMAD R40, R30, UR6, RZ ;  /* 0x000000061e288c24 */ /* 0x000fe2000f8e02ff */
[----:B------:R-:W3:Y:S01]  /*0bb0*/  @!P0 LDG.E R29, desc[UR8][R36.64] ;  /* 0x00000008241d8981 */ /* 0x000ee2000c1e1900 */
[----:B------:R-:W5:Y:S01]  /*0bc0*/  @!P0 LDC.64 R32, c[0x0][0x398] ;  /* 0x0000e600ff208b82 */ /* 0x000f620000000a00 */
[----:B------:R-:W-:Y:S01]  /*0bd0*/  @!P0 IMAD.MOV.U32 R30, RZ, RZ, R34 ;  /* 0x000000ffff1e8224 */ /* 0x000fe200078e0022 */
[----:B------:R-:W-:Y:S01]  /*0be0*/  @!P0 MOV R34, R14 ;  /* 0x0000000e00228202 */ /* 0x000fe20000000f00 */
[----:B------:R-:W-:-:S04]  /*0bf0*/  @!P0 IMAD.MOV.U32 R35, RZ, RZ, R19 ;  /* 0x000000ffff238224 */ /* 0x000fc800078e0013 */
        /* <DEDUP_REMOVED lines=8> */
[----:B-----5:R-:W-:-:S03]  /*0c80*/  @!P0 IADD3 R32, P1, PT, R39, R32, RZ ;  /* 0x0000002027208210 */ /* 0x020fc60007f3e0ff */
[----:B------:R0:W5:Y:S02]  /*0c90*/  @!P0 LDG.E R24, desc[UR8][R34.64] ;  /* 0x0000000822188981 */ /* 0x000164000c1e1900 */
[----:B------:R-:W-:-:S05]  /*0ca0*/  @!P0 IMAD.X R33, R40, 0x1, R33, P1 ;  /* 0x0000000128218824 */ /* 0x000fca00008e0621 */
[----:B------:R0:W5:Y:S01]  /*0cb0*/  @!P0 LDG.E R25, desc[UR8][R32.64] ;  /* 0x0000000820198981 */ /* 0x000162000c1e1900 */
[----:B-1----:R-:W-:-:S05]  /*0cc0*/  HADD2.F32 R31, -RZ, R23.H0_H0 ;  /* 0x20000017ff1f7230 */ /* 0x002fca0000004100 */
[----:B------:R-:W-:Y:S01]  /*0cd0*/  FADD.FTZ R36, -R10, R31 ;  /* 0x0000001f0a247221 */ /* 0x000fe20000010100 */
[----:B------:R-:W-:-:S03]  /*0ce0*/  HADD2.F32 R31, -RZ, R26.H0_H0 ;  /* 0x2000001aff1f7230 */ /* 0x000fc60000004100 */
[----:B------:R-:W-:Y:S02]  /*0cf0*/  FMUL.FTZ R37, R36, R11 ;  /* 0x0000000b24257220 */ /* 0x000fe40000410000 */
[C---:B------:R-:W-:Y:S01]  /*0d00*/  FADD.FTZ R36, R31.reuse, R3 ;  /* 0x000000031f247221 */ /* 0x040fe20000010000 */
[C---:B0-----:R-:W-:Y:S01]  /*0d10*/  FMUL.FTZ R34, R31.reuse, R12 ;  /* 0x0000000c1f227220 */ /* 0x041fe20000410000 */
[----:B------:R-:W-:Y:S01]  /*0d20*/  FFMA.FTZ R40, R31, R37, R4 ;  /* 0x000000251f287223 */ /* 0x000fe20000010004 */
[----:B------:R-:W-:Y:S01]  /*0d30*/  PRMT R31, RZ, 0x7610, R31 ;  /* 0x00007610ff1f7816 */ /* 0x000fe2000000001f */
[----:B------:R-:W-:Y:S02]  /*0d40*/  HADD2.F32 R23, -RZ, R23.H1_H1 ;  /* 0x30000017ff177230 */ /* 0x000fe40000004100 */
[--C-:B------:R-:W-:Y:S01]  /*0d50*/  FADD.FTZ R32, R34, R17.reuse ;  /* 0x0000001122207221 */ /* 0x100fe20000010000 */
[----:B------:R-:W-:Y:S01]  /*0d60*/  PRMT R17, RZ, 0x7610, R17 ;  /* 0x00007610ff117816 */ /* 0x000fe20000000011 */
[----:B------:R-:W-:-:S02]  /*0d70*/  HADD2.F32 R26, -RZ, R26.H1_H1 ;  /* 0x3000001aff1a7230 */ /* 0x000fc40000004100 */
[----:B------:R-:W-:Y:S01]  /*0d80*/  FADD.FTZ R4, -R10, R23 ;  /* 0x000000170a047221 */ /* 0x000fe20000010100 */
[----:B------:R-:W-:Y:S02]  /*0d90*/  FFMA.FTZ R37, R37, R34, R18 ;  /* 0x0000002225257223 */ /* 0x000fe40000010012 */
[----:B------:R-:W-:Y:S01]  /*0da0*/  FADD.FTZ R33, R26, R0 ;  /* 0x000000001a217221 */ /* 0x000fe20000010000 */
[----:B------:R-:W-:Y:S01]  /*0db0*/  FMUL.FTZ R4, R4, R11 ;  /* 0x0000000b04047220 */ /* 0x000fe20000410000 */
[C---:B------:R-:W-:Y:S01]  /*0dc0*/  FMUL.FTZ R3, R26.reuse, R13 ;  /* 0x0000000d1a037220 */ /* 0x040fe20000410000 */
[----:B------:R-:W-:Y:S02]  /*0dd0*/  PRMT R0, RZ, 0x5410, RZ ;  /* 0x00005410ff007816 */ /* 0x000fe400000000ff */
[----:B------:R-:W-:Y:S01]  /*0de0*/  FFMA.FTZ R35, R26, R4, R5 ;  /* 0x000000041a237223 */ /* 0x000fe20000010005 */
[----:B------:R-:W-:Y:S01]  /*0df0*/  FADD.FTZ R32, R3, R32 ;  /* 0x0000002003207221 */ /* 0x000fe20000010000 */
[----:B------:R-:W-:Y:S01]  /*0e00*/  FFMA.FTZ R37, R4, R3, R37 ;  /* 0x0000000304257223 */ /* 0x000fe20000010025 */
[----:B------:R-:W-:-:S02]  /*0e10*/  PRMT R23, RZ, 0x7610, R23 ;  /* 0x00007610ff177816 */ /* 0x000fc40000000017 */
[----:B------:R-:W-:-:S04]  /*0e20*/  IADD3 R21, PT, PT, R21, 0x4, RZ ;  /* 0x0000000415157810 */ /* 0x000fc80007ffe0ff */
[----:B------:R-:W-:Y:S01]  /*0e30*/  ISETP.NE.AND P1, PT, R21, RZ, PT ;  /* 0x000000ff1500720c */ /* 0x000fe20003f25270 */
[----:B------:R-:W-:Y:S01]  /*0e40*/  VIADD R22, R22, 0x4 ;  /* 0x0000000416167836 */ /* 0x000fe20000000000 */
[----:B--2---:R-:W-:-:S05]  /*0e50*/  @!P0 PRMT R31, R27, 0x7610, R31 ;  /* 0x000076101b1f8816 */ /* 0x004fca000000001f */
[----:B------:R-:W-:Y:S01]  /*0e60*/  HADD2.F32 R31, -RZ, R31.H0_H0 ;  /* 0x2000001fff1f7230 */ /* 0x000fe20000004100 */
[----:B----4-:R-:W-:-:S04]  /*0e70*/  @!P0 PRMT R17, R28, 0x7610, R17 ;  /* 0x000076101c118816 */ /* 0x010fc80000000011 */
[----:B------:R-:W-:Y:S01]  /*0e80*/  FADD.FTZ R18, -R10, R31 ;  /* 0x0000001f0a127221 */ /* 0x000fe20000010100 */
[----:B------:R-:W-:Y:S01]  /*0e90*/  HADD2.F32 R17, -RZ, R17.H0_H0 ;  /* 0x20000011ff117230 */ /* 0x000fe20000004100 */
[----:B------:R-:W-:Y:S02]  /*0ea0*/  @!P0 PRMT R0, R27, 0x7632, R0 ;  /* 0x000076321b008816 */ /* 0x000fe40000000000 */
[----:B------:R-:W-:Y:S02]  /*0eb0*/  FMUL.FTZ R18, R18, R11 ;  /* 0x0000000b12127220 */ /* 0x000fe40000410000 */
[C---:B------:R-:W-:Y:S01]  /*0ec0*/  FMUL.FTZ R5, R17.reuse, R12 ;  /* 0x0000000c11057220 */ /* 0x040fe20000410000 */
[----:B------:R-:W-:Y:S01]  /*0ed0*/  FADD.FTZ R36, R36, R17 ;  /* 0x0000001124247221 */ /* 0x000fe20000010000 */
[----:B------:R-:W-:Y:S01]  /*0ee0*/  FFMA.FTZ R40, R17, R18, R40 ;  /* 0x0000001211287223 */ /* 0x000fe20000010028 */
[----:B------:R-:W-:Y:S01]  /*0ef0*/  @!P0 PRMT R0, R0, 0x7610, R28 ;  /* 0x0000761000008816 */ /* 0x000fe2000000001c */
[----:B------:R-:W-:Y:S01]  /*0f00*/  FADD.FTZ R17, R32, R5 ;  /* 0x0000000520117221 */ /* 0x000fe20000010000 */
[----:B------:R-:W-:Y:S01]  /*0f10*/  FFMA.FTZ R18, R18, R5, R37 ;  /* 0x0000000512127223 */ /* 0x000fe20000010025 */
[----:B------:R-:W-:-:S02]  /*0f20*/  PRMT R5, RZ, 0x5410, RZ ;  /* 0x00005410ff057816 */ /* 0x000fc400000000ff */
[--C-:B------:R-:W-:Y:S02]  /*0f30*/  HADD2.F32 R3, -RZ, R0.reuse.H0_H0 ;  /* 0x20000000ff037230 */ /* 0x100fe40000004100 */
[----:B------:R-:W-:-:S03]  /*0f40*/  HADD2.F32 R0, -RZ, R0.H1_H1 ;  /* 0x30000000ff007230 */ /* 0x000fc60000004100 */
[----:B------:R-:W-:Y:S01]  /*0f50*/  FADD.FTZ R4, -R10, R3 ;  /* 0x000000030a047221 */ /* 0x000fe20000010100 */
[----:B---3--:R-:W-:-:S04]  /*0f60*/  @!P0 PRMT R5, R5, 0x5410, R29 ;  /* 0x0000541005058816 */ /* 0x008fc8000000001d */
[----:B------:R-:W-:Y:S01]  /*0f70*/  @!P0 PRMT R5, R29, 0x7632, R5 ;  /* 0x000076321d058816 */ /* 0x000fe20000000005 */
[----:B------:R-:W-:Y:S01]  /*0f80*/  FMUL.FTZ R3, R4, R11 ;  /* 0x0000000b04037220 */ /* 0x000fe20000410000 */
[----:B------:R-:W-:-:S03]  /*0f90*/  @!P0 PRMT R23, R30, 0x7610, R23 ;  /* 0x000076101e178816 */ /* 0x000fc60000000017 */
[----:B------:R-:W-:Y:S02]  /*0fa0*/  HADD2.F32 R27, -RZ, R5.H1_H1 ;  /* 0x30000005ff1b7230 */ /* 0x000fe40000004100 */
[----:B------:R-:W-:Y:S01]  /*0fb0*/  FADD.FTZ R33, R33, R0 ;  /* 0x0000000021217221 */ /* 0x000fe20000010000 */
[C---:B------:R-:W-:Y:S01]  /*0fc0*/  FFMA.FTZ R35, R0.reuse, R3, R35 ;  /* 0x0000000300237223 */ /* 0x040fe20000010023 */
[----:B------:R-:W-:Y:S01]  /*0fd0*/  FMUL.FTZ R0, R0, R13 ;  /* 0x0000000d00007220 */ /* 0x000fe20000410000 */
[----:B------:R-:W-:Y:S02]  /*0fe0*/  HADD2.F32 R23, -RZ, R23.H0_H0 ;  /* 0x20000017ff177230 */ /* 0x000fe40000004100 */
[----:B------:R-:W-:Y:S01]  /*0ff0*/  FADD.FTZ R26, -R10, R27 ;  /* 0x0000001b0a1a7221 */ /* 0x000fe20000010100 */
[----:B------:R-:W-:Y:S01]  /*1000*/  PRMT R4, RZ, 0x7610, R4 ;  /* 0x00007610ff047816 */ /* 0x000fe20000000004 */
[----:B------:R-:W-:Y:S02]  /*1010*/  HADD2.F32 R5, -RZ, R5.H0_H0 ;  /* 0x20000005ff057230 */ /* 0x000fe40000004100 */
[----:B------:R-:W-:Y:S01]  /*1020*/  FFMA.FTZ R27, R3, R0, R18 ;  /* 0x00000000031b7223 */ /* 0x000fe20000010012 */
[----:B------:R-:W-:Y:S01]  /*1030*/  FMUL.FTZ R26, R26, R11 ;  /* 0x0000000b1a1a7220 */ /* 0x000fe20000410000 */
[----:B------:R-:W-:Y:S01]  /*1040*/  FADD.FTZ R28, R0, R17 ;  /* 0x00000011001c7221 */ /* 0x000fe20000010000 */
[----:B------:R-:W-:Y:S01]  /*1050*/  @!P0 PRMT R4, R30, 0x7632, R4 ;  /* 0x000076321e048816 */ /* 0x000fe20000000004 */
[C---:B------:R-:W-:Y:S01]  /*1060*/  FMUL.FTZ R3, R23.reuse, R12 ;  /* 0x0000000c17037220 */ /* 0x040fe20000410000 */
[----:B------:R-:W-:Y:S01]  /*1070*/  FADD.FTZ R0, -R10, R5 ;  /* 0x000000050a007221 */ /* 0x000fe20000010100 */
[----:B------:R-:W-:Y:S01]  /*1080*/  PRMT R18, RZ, 0x7610, R18 ;  /* 0x00007610ff127816 */ /* 0x000fe20000000012 */
[----:B------:R-:W-:Y:S01]  /*1090*/  FFMA.FTZ R40, R23, R26, R40 ;  /* 0x0000001a17287223 */ /* 0x000fe20000010028 */
[----:B------:R-:W-:Y:S01]  /*10a0*/  FADD.FTZ R17, R28, R3 ;  /* 0x000000031c117221 */ /* 0x000fe20000010000 */
[----:B------:R-:W-:Y:S01]  /*10b0*/  FFMA.FTZ R26, R26, R3, R27 ;  /* 0x000000031a1a7223 */ /* 0x000fe2000001001b */
[----:B------:R-:W-:-:S02]  /*10c0*/  HADD2.F32 R4, -RZ, R4.H0_H0 ;  /* 0x20000004ff047230 */ /* 0x000fc40000004100 */
[----:B------:R-:W-:Y:S01]  /*10d0*/  FMUL.FTZ R3, R0, R11 ;  /* 0x0000000b00037220 */ /* 0x000fe20000410000 */
[----:B------:R-:W-:Y:S02]  /*10e0*/  PRMT R0, RZ, 0x5410, RZ ;  /* 0x00005410ff007816 */ /* 0x000fe400000000ff */
[----:B-----5:R-:W-:Y:S01]  /*10f0*/  @!P0 PRMT R18, R24, 0x7610, R18 ;  /* 0x0000761018128816 */ /* 0x020fe20000000012 */
[----:B------:R-:W-:Y:S01]  /*1100*/  FADD.FTZ R36, R36, R23 ;  /* 0x0000001724247221 */ /* 0x000fe20000010000 */
[----:B------:R-:W-:Y:S01]  /*1110*/  PRMT R5, RZ, 0x7610, R5 ;  /* 0x00007610ff057816 */ /* 0x000fe20000000005 */
[----:B------:R-:W-:Y:S01]  /*1120*/  FADD.FTZ R33, R33, R4 ;  /* 0x0000000421217221 */ /* 0x000fe20000010000 */
[C---:B------:R-:W-:Y:S01]  /*1130*/  FFMA.FTZ R35, R4.reuse, R3, R35 ;  /* 0x0000000304237223 */ /* 0x040fe20000010023 */
[----:B------:R-:W-:Y:S01]  /*1140*/  FMUL.FTZ R4, R4, R13 ;  /* 0x0000000d04047220 */ /* 0x000fe20000410000 */
[----:B------:R-:W-:Y:S01]  /*1150*/  HADD2.F32 R23, -RZ, R18.H0_H0 ;  /* 0x20000012ff177230 */ /* 0x000fe20000004100 */
[----:B------:R-:W-:-:S02]  /*1160*/  @!P0 PRMT R0, R0, 0x5410, R25 ;  /* 0x0000541000008816 */ /* 0x000fc40000000019 */
[----:B------:R-:W-:Y:S01]  /*1170*/  @!P0 PRMT R5, R24, 0x7632, R5 ;  /* 0x0000763218058816 */ /* 0x000fe20000000005 */
[----:B------:R-:W-:Y:S01]  /*1180*/  FADD.FTZ R28, R4, R17 ;  /* 0x00000011041c7221 */ /* 0x000fe20000010000 */
[----:B------:R-:W-:Y:S01]  /*1190*/  @!P0 PRMT R0, R25, 0x7632, R0 ;  /* 0x0000763219008816 */ /* 0x000fe20000000000 */
[----:B------:R-:W-:Y:S01]  /*11a0*/  FFMA.FTZ R27, R3, R4, R26 ;  /* 0x00000004031b7223 */ /* 0x000fe2000001001a */
[----:B------:R-:W-:Y:S01]  /*11b0*/  FADD.FTZ R4, -R10, R23 ;  /* 0x000000170a047221 */ /* 0x000fe20000010100 */
[----:B------:R-:W-:Y:S02]  /*11c0*/  HADD2.F32 R5, -RZ, R5.H0_H0 ;  /* 0x20000005ff057230 */ /* 0x000fe40000004100 */
[--C-:B------:R-:W-:Y:S02]  /*11d0*/  HADD2.F32 R17, -RZ, R0.reuse.H1_H1 ;  /* 0x30000000ff117230 */ /* 0x100fe40000004100 */
[----:B------:R-:W-:Y:S01]  /*11e0*/  FMUL.FTZ R24, R4, R11 ;  /* 0x0000000b04187220 */ /* 0x000fe20000410000 */
[----:B------:R-:W-:-:S02]  /*11f0*/  HADD2.F32 R18, -RZ, R0.H0_H0 ;  /* 0x20000000ff127230 */ /* 0x000fc40000004100 */
[----:B------:R-:W-:Y:S01]  /*1200*/  FADD.FTZ R0, -R10, R5 ;  /* 0x000000050a007221 */ /* 0x000fe20000010100 */
[----:B------:R-:W-:Y:S01]  /*1210*/  FADD.FTZ R3, R36, R17 ;  /* 0x0000001124037221 */ /* 0x000fe20000010000 */
[C---:B------:R-:W-:Y:S01]  /*1220*/  FFMA.FTZ R4, R17.reuse, R24, R40 ;  /* 0x0000001811047223 */ /* 0x040fe20000010028 */
        /* <DEDUP_REMOVED lines=11> */
.L_x_3538:
        /* <DEDUP_REMOVED lines=19> */
[----:B------:R-:W-:Y:S01]  /*1410*/  @!P0 IADD3.X R25, PT, PT, R28, R25, RZ, P1, !PT ;  /* 0x000000191c198210 */ /* 0x000fe20000ffe4ff */
[----:B------:R-:W0:Y:S01]  /*1420*/  @!P0 LDC.64 R8, c[0x0][0x398] ;  /* 0x0000e600ff088b82 */ /* 0x000e220000000a00 */
[----:B--2---:R-:W-:Y:S01]  /*1430*/  @!P0 IADD3 R27, P3, PT, R27, R30, RZ ;  /* 0x0000001e1b1b8210 */ /* 0x004fe20007f7e0ff */
[----:B------:R-:W-:Y:S02]  /*1440*/  @!P0 VIADD R30, R22, 0x1 ;  /* 0x00000001161e8836 */ /* 0x000fe40000000000 */
[----:B------:R2:W4:Y:S02]  /*1450*/  @!P0 LDG.E R23, desc[UR8][R24.64] ;  /* 0x0000000818178981 */ /* 0x000524000c1e1900 */
        /* <DEDUP_REMOVED lines=22> */
[----:B------:R0:W3:Y:S02]  /*15c0*/  @!P0 LDG.E R26, desc[UR8][R8.64] ;  /* 0x00000008081a8981 */ /* 0x0000e4000c1e1900 */
[----:B0-----:R-:W-:Y:S02]  /*15d0*/  PRMT R9, RZ, 0x5410, RZ ;  /* 0x00005410ff097816 */ /* 0x001fe400000000ff */
[----:B------:R-:W-:Y:S02]  /*15e0*/  IADD3 R22, PT, PT, R22, 0x2, RZ ;  /* 0x0000000216167810 */ /* 0x000fe40007ffe0ff */
[----:B----4-:R-:W-:-:S04]  /*15f0*/  @!P0 PRMT R9, R23, 0x7610, R9 ;  /* 0x0000761017098816 */ /* 0x010fc80000000009 */
[----:B-----5:R-:W-:-:S05]  /*1600*/  @!P0 PRMT R9, R9, 0x5410, R28 ;  /* 0x0000541009098816 */ /* 0x020fca000000001c */
[----:B------:R-:W-:Y:S01]  /*1610*/  HADD2.F32 R21, -RZ, R9.H0_H0 ;  /* 0x20000009ff157230 */ /* 0x000fe20000004100 */
[----:B------:R-:W-:-:S05]  /*1620*/  PRMT R9, RZ, 0x7610, R9 ;  /* 0x00007610ff097816 */ /* 0x000fca0000000009 */
[----:B------:R-:W-:Y:S01]  /*1630*/  HADD2.F32 R25, -RZ, R9.H1_H1 ;  /* 0x30000009ff197230 */ /* 0x000fe20000004100 */
[----:B------:R-:W-:Y:S01]  /*1640*/  PRMT R9, R9, 0x5410, RZ ;  /* 0x0000541009097816 */ /* 0x000fe200000000ff */
[----:B------:R-:W-:-:S03]  /*1650*/  FADD.FTZ R20, -R10, R21 ;  /* 0x000000150a147221 */ /* 0x000fc60000010100 */
[----:B------:R-:W-:Y:S01]  /*1660*/  @!P0 PRMT R9, R23, 0x7632, R9 ;  /* 0x0000763217098816 */ /* 0x000fe20000000009 */
[----:B------:R-:W-:Y:S01]  /*1670*/  FMUL.FTZ R8, R25, R12 ;  /* 0x0000000c19087220 */ /* 0x000fe20000410000 */
[----:B-1----:R-:W-:Y:S02]  /*1680*/  FMUL.FTZ R21, R20, R11 ;  /* 0x0000000b14157220 */ /* 0x002fe40000410000 */
[----:B------:R-:W-:Y:S01]  /*1690*/  @!P0 PRMT R9, R9, 0x7610, R28 ;  /* 0x0000761009098816 */ /* 0x000fe2000000001c */
[----:B------:R-:W-:Y:S01]  /*16a0*/  FADD.FTZ R20, R17, R8 ;  /* 0x0000000811147221 */ /* 0x000fe20000010000 */
[----:B------:R-:W-:Y:S01]  /*16b0*/  PRMT R17, RZ, 0x5410, RZ ;  /* 0x00005410ff117816 */ /* 0x000fe200000000ff */
[----:B------:R-:W-:Y:S02]  /*16c0*/  FADD.FTZ R28, R3, R25 ;  /* 0x00000019031c7221 */ /* 0x000fe40000010000 */
[----:B------:R-:W-:Y:S02]  /*16d0*/  HADD2.F32 R3, -RZ, R9.H0_H0 ;  /* 0x20000009ff037230 */ /* 0x000fe40000004100 */
[----:B------:R-:W-:Y:S01]  /*16e0*/  FFMA.FTZ R30, R25, R21, R4 ;  /* 0x00000015191e7223 */ /* 0x000fe20000010004 */
[----:B------:R-:W-:Y:S01]  /*16f0*/  PRMT R9, RZ, 0x7610, R9 ;  /* 0x00007610ff097816 */ /* 0x000fe20000000009 */
[--C-:B------:R-:W-:Y:S01]  /*1700*/  FFMA.FTZ R21, R21, R8, R18.reuse ;  /* 0x0000000815157223 */ /* 0x100fe20000010012 */
[----:B------:R-:W-:Y:S01]  /*1710*/  PRMT R18, RZ, 0x7610, R18 ;  /* 0x00007610ff127816 */ /* 0x000fe20000000012 */
[----:B------:R-:W-:-:S02]  /*1720*/  FADD.FTZ R8, -R10, R3 ;  /* 0x000000030a087221 */ /* 0x000fc40000010100 */
[----:B------:R-:W-:Y:S01]  /*1730*/  HADD2.F32 R4, -RZ, R9.H1_H1 ;  /* 0x30000009ff047230 */ /* 0x000fe20000004100 */
[----:B--2---:R-:W-:Y:S01]  /*1740*/  @!P0 PRMT R17, R24, 0x7610, R17 ;  /* 0x0000761018118816 */ /* 0x004fe20000000011 */
[----:B------:R-:W-:Y:S01]  /*1750*/  FMUL.FTZ R8, R8, R11 ;  /* 0x0000000b08087220 */ /* 0x000fe20000410000 */
[----:B------:R-:W-:Y:S02]  /*1760*/  @!P0 PRMT R9, R24, 0x7632, R9 ;  /* 0x0000763218098816 */ /* 0x000fe40000000009 */
[----:B------:R-:W-:Y:S01]  /*1770*/  FADD.FTZ R25, R0, R4 ;  /* 0x0000000400197221 */ /* 0x000fe20000010000 */
[C---:B------:R-:W-:Y:S01]  /*1780*/  FMUL.FTZ R3, R4.reuse, R13 ;  /* 0x0000000d04037220 */ /* 0x040fe20000410000 */
[----:B------:R-:W-:Y:S01]  /*1790*/  FFMA.FTZ R27, R4, R8, R5 ;  /* 0x00000008041b7223 */ /* 0x000fe20000010005 */
[----:B---3--:R-:W-:Y:S02]  /*17a0*/  @!P0 PRMT R17, R17, 0x7610, R26 ;  /* 0x0000761011118816 */ /* 0x008fe4000000001a */
[----:B------:R-:W-:-:S03]  /*17b0*/  @!P0 PRMT R18, R26, 0x7610, R18 ;  /* 0x000076101a128816 */ /* 0x000fc60000000012 */
[----:B------:R-:W-:Y:S02]  /*17c0*/  HADD2.F32 R23, -RZ, R17.H0_H0 ;  /* 0x20000011ff177230 */ /* 0x000fe40000004100 */
[----:B------:R-:W-:Y:S02]  /*17d0*/  HADD2.F32 R9, -RZ, R9.H0_H0 ;  /* 0x20000009ff097230 */ /* 0x000fe40000004100 */
[----:B------:R-:W-:Y:S02]  /*17e0*/  HADD2.F32 R5, -RZ, R18.H0_H0 ;  /* 0x20000012ff057230 */ /* 0x000fe40000004100 */
[----:B------:R-:W-:Y:S01]  /*17f0*/  FADD.FTZ R0, -R10, R23 ;  /* 0x000000170a007221 */ /* 0x000fe20000010100 */
[----:B------:R-:W-:Y:S01]  /*1800*/  FFMA.FTZ R23, R8, R3, R21 ;  /* 0x0000000308177223 */ /* 0x000fe20000010015 */
[----:B------:R-:W-:Y:S02]  /*1810*/  HADD2.F32 R8, -RZ, R17.H1_H1 ;  /* 0x30000011ff087230 */ /* 0x000fe40000004100 */
[----:B------:R-:W-:Y:S01]  /*1820*/  FADD.FTZ R24, R3, R20 ;  /* 0x0000001403187221 */ /* 0x000fe20000010000 */
[----:B------:R-:W-:Y:S01]  /*1830*/  FMUL.FTZ R18, R0, R11 ;  /* 0x0000000b00127220 */ /* 0x000fe20000410000 */
[----:B------:R-:W-:Y:S01]  /*1840*/  FADD.FTZ R0, -R10, R9 ;  /* 0x000000090a007221 */ /* 0x000fe20000010100 */
[C---:B------:R-:W-:Y:S01]  /*1850*/  FMUL.FTZ R17, R5.reuse, R12 ;  /* 0x0000000c05117220 */ /* 0x040fe20000410000 */
[----:B------:R-:W-:Y:S01]  /*1860*/  FMUL.FTZ R20, R8, R13 ;  /* 0x0000000d08147220 */ /* 0x000fe20000410000 */
[----:B------:R-:W-:Y:S01]  /*1870*/  FFMA.FTZ R4, R5, R18, R30 ;  /* 0x0000001205047223 */ /* 0x000fe2000001001e */
        /* <DEDUP_REMOVED lines=8> */
.L_x_3540:
[----:B------:R-:W-:Y:S05]  /*1900*/  @P2 BRA `(.L_x_3536) ;  /* 0x0000000c00cc2947 */ /* 0x000fea0003800000 */
[----:B------:R-:W-:Y:S01]  /*1910*/  SHF.R.S32.HI R8, RZ, 0x1f, R22 ;  /* 0x0000001fff087819 */ /* 0x000fe20000011416 */
[----:B------:R-:W-:Y:S01]  /*1920*/  BSSY.RECONVERGENT B0, `(.L_x_3541) ;  /* 0x0000016000007945 */ /* 0x000fe20003800200 */
[----:B------:R-:W-:Y:S02]  /*1930*/  MOV R9, R19 ;  /* 0x0000001300097202 */ /* 0x000fe40000000f00 */
[----:B------:R-:W-:Y:S01]  /*1940*/  PRMT R15, RZ, 0x5410, RZ ;  /* 0x00005410ff0f7816 */ /* 0x000fe200000000ff */
[----:B------:R-:W-:Y:S01]  /*1950*/  IMAD R21, R8, UR6, RZ ;  /* 0x0000000608157c24 */ /* 0x000fe2000f8e02ff */
[----:B------:R-:W-:Y:S01]  /*1960*/  PRMT R19, RZ, 0x5410, RZ ;  /* 0x00005410ff137816 */ /* 0x000fe200000000ff */
[----:B------:R-:W-:Y:S02]  /*1970*/  IMAD.MOV.U32 R8, RZ, RZ, R14 ;  /* 0x000000ffff087224 */ /* 0x000fe400078e000e */
[C---:B------:R-:W-:Y:S02]  /*1980*/  IMAD R21, R22.reuse, UR7, R21 ;  /* 0x0000000716157c24 */ /* 0x040fe4000f8e0215 */
[----:B------:R-:W-:Y:S01]  /*1990*/  IMAD.WIDE.U32 R8, R22, UR6, R8 ;  /* 0x0000000616087c25 */ /* 0x000fe2000f8e0008 */
        /* <DEDUP_REMOVED lines=11> */
[----:B------:R2:W3:Y:S02]  /*1a50*/  LDG.E R14, desc[UR8][R14.64] ;  /* 0x000000080e0e7981 */ /* 0x0004e4000c1e1900 */
[----:B--2---:R-:W-:Y:S02]  /*1a60*/  PRMT R15, R8, 0x5432, R8 ;  /* 0x00005432080f7816 */ /* 0x004fe40000000008 */
[----:B---3--:R-:W-:-:S07]  /*1a70*/  PRMT R19, R14, 0x5432, R14 ;  /* 0x000054320e137816 */ /* 0x008fce000000000e */
.L_x_3542:
[----:B------:R-:W-:Y:S05]  /*1a80*/  BSYNC.RECONVERGENT B0 ;  /* 0x0000000000007941 */ /* 0x000fea0003800200 */
.L_x_3541:
[--C-:B------:R-:W-:Y:S02]  /*1a90*/  HADD2.F32 R9, -RZ, R15.reuse.H1_H1 ;  /* 0x3000000fff097230 */ /* 0x100fe40000004100 */
[----:B------:R-:W-:Y:S02]  /*1aa0*/  HADD2.F32 R15, -RZ, R15.H0_H0 ;  /* 0x2000000fff0f7230 */ /* 0x000fe40000004100 */
[--C-:B------:R-:W-:Y:S02]  /*1ab0*/  HADD2.F32 R21, -RZ, R19.reuse.H1_H1 ;  /* 0x30000013ff157230 */ /* 0x100fe40000004100 */
[C---:B------:R-:W-:Y:S01]  /*1ac0*/  FADD.FTZ R14, -R10.reuse, R9 ;  /* 0x000000090a0e7221 */ /* 0x040fe20000010100 */
[----:B------:R-:W-:Y:S02]  /*1ad0*/  HADD2.F32 R8, -RZ, R19.H0_H0 ;  /* 0x20000013ff087230 */ /* 0x000fe40000004100 */
[----:B------:R-:W-:Y:S01]  /*1ae0*/  FADD.FTZ R10, -R10, R15 ;  /* 0x0000000f0a0a7221 */ /* 0x000fe20000010100 */
[----:B-1----:R-:W-:Y:S01]  /*1af0*/  FMUL.FTZ R9, R14, R11 ;  /* 0x0000000b0e097220 */ /* 0x002fe20000410000 */
        /* <DEDUP_REMOVED lines=12> */
.L_x_3537:
[----:B------:R-:W-:Y:S01]  /*1bc0*/  IADD3 R0, PT, PT, -R22, R23, RZ ;  /* 0x0000001716007210 */ /* 0x000fe20007ffe1ff */
[----:B------:R-:W-:Y:S02]  /*1bd0*/  VIADD R3, R23, 0xffffffff ;  /* 0xffffffff17037836 */ /* 0x000fe40000000000 */
[----:B------:R-:W-:Y:S01]  /*1be0*/  HFMA2 R17, -RZ, RZ, 0, 0 ;  /* 0x00000000ff117431 */ /* 0x000fe200000001ff */
[----:B------:R-:W-:Y:S02]  /*1bf0*/  MOV R18, RZ ;  /* 0x000000ff00127202 */ /* 0x000fe40000000f00 */
[----:B------:R-:W-:Y:S02]  /*1c00*/  CS2R R4, SRZ ;  /* 0x0000000000047805 */ /* 0x000fe4000001ff00 */
[----:B------:R-:W-:Y:S02]  /*1c10*/  LOP3.LUT R0, R0, 0x1, RZ, 0xc0, !PT ;  /* 0x0000000100007812 */ /* 0x000fe400078ec0ff */
[----:B------:R-:W-:Y:S01]  /*1c20*/  ISETP.NE.AND P2, PT, R22, R3, PT ;  /* 0x000000031600720c */ /* 0x000fe20003f45270 */
[----:B------:R-:W-:Y:S01]  /*1c30*/  IMAD.MOV.U32 R3, RZ, RZ, RZ ;  /* 0x000000ffff037224 */ /* 0x000fe200078e00ff */
[----:B------:R-:W-:Y:S01]  /*1c40*/  ISETP.NE.U32.AND P1, PT, R0, 0x1, PT ;  /* 0x000000010000780c */ /* 0x000fe20003f25070 */
[----:B------:R-:W-:-:S12]  /*1c50*/  HFMA2 R0, -RZ, RZ, 0, 0 ;  /* 0x00000000ff007431 */ /* 0x000fd800000001ff */
[----:B------:R-:W-:Y:S05]  /*1c60*/  @P1 BRA `(.L_x_3543) ;  /* 0x0000000000e81947 */ /* 0x000fea0003800000 */
[----:B------:R-:W0:Y:S01]  /*1c70*/  @!P0 LDC.64 R26, c[0x0][0x3a0] ;  /* 0x0000e800ff1a8b82 */ /* 0x000e220000000a00 */
[----:B------:R-:W-:Y:S01]  /*1c80*/  @!P0 MOV R18, R14 ;  /* 0x0000000e00128202 */ /* 0x000fe20000000f00 */
[----:B------:R-:W-:-:S04]  /*1c90*/  @!P0 IMAD R25, R25, UR6, RZ ;  /* 0x0000000619198c24 */ /* 0x000fc8000f8e02ff */
[C---:B------:R-:W-:Y:S02]  /*1ca0*/  @!P0 IMAD R3, R24.reuse, UR7, R25 ;  /* 0x0000000718038c24 */ /* 0x040fe4000f8e0219 */
[----:B------:R-:W-:Y:S02]  /*1cb0*/  @!P0 IMAD.WIDE.U32 R4, R24, UR6, R18 ;  /* 0x0000000618048c25 */ /* 0x000fe4000f8e0012 */
[----:B------:R-:W2:Y:S02]  /*1cc0*/  @!P0 LDC.64 R24, c[0x0][0x398] ;  /* 0x0000e600ff188b82 */ /* 0x000ea40000000a00 */
[----:B------:R-:W-:Y:S01]  /*1cd0*/  @!P0 IMAD.IADD R3, R5, 0x1, R3 ;  /* 0x0000000105038824 */ /* 0x000fe200078e0203 */
[----:B------:R-:W-:-:S04]  /*1ce0*/  @!P0 SHF.L.U32 R17, R4, 0x1, RZ ;  /* 0x0000000104118819 */ /* 0x000fc800000006ff */
[----:B------:R-:W-:Y:S02]  /*1cf0*/  @!P0 SHF.L.U64.HI R0, R4, 0x1, R3 ;  /* 0x0000000104008819 */ /* 0x000fe40000010203 */
[----:B0-----:R-:W-:-:S04]  /*1d00*/  @!P0 IADD3 R4, P1, PT, R17, R26, RZ ;  /* 0x0000001a11048210 */ /* 0x001fc80007f3e0ff */
[----:B------:R-:W-:-:S05]  /*1d10*/  @!P0 IADD3.X R5, PT, PT, R0, R27, RZ, P1, !PT ;  /* 0x0000001b00058210 */ /* 0x000fca0000ffe4ff */
[----:B------:R2:W3:Y:S02]  /*1d20*/  @!P0 LDG.E R3, desc[UR8][R4.64] ;  /* 0x0000000804038981 */ /* 0x0004e4000c1e1900 */
[----:B--2---:R-:W-:-:S05]  /*1d30*/  @!P0 IADD3 R4, P1, PT, R17, R24, RZ ;  /* 0x0000001811048210 */ /* 0x004fca0007f3e0ff */
[----:B------:R-:W-:-:S05]  /*1d40*/  @!P0 IMAD.X R5, R0, 0x1, R25, P1 ;  /* 0x0000000100058824 */ /* 0x000fca00008e0619 */
[----:B------:R0:W2:Y:S01]  /*1d50*/  @!P0 LDG.E R17, desc[UR8][R4.64] ;  /* 0x0000000804118981 */ /* 0x0000a2000c1e1900 */
[----:B------:R-:W-:Y:S02]  /*1d60*/  PRMT R0, RZ, 0x5410, RZ ;  /* 0x00005410ff007816 */ /* 0x000fe400000000ff */
[----:B------:R-:W-:Y:S02]  /*1d70*/  IADD3 R22, PT, PT, R22, 0x1, RZ ;  /* 0x0000000116167810 */ /* 0x000fe40007ffe0ff */
[----:B0-----:R-:W-:Y:S02]  /*1d80*/  PRMT R4, RZ, 0x5410, RZ ;  /* 0x00005410ff047816 */ /* 0x001fe400000000ff */
[----:B---3--:R-:W-:-:S04]  /*1d90*/  @!P0 PRMT R0, R0, 0x5410, R3 ;  /* 0x0000541000008816 */ /* 0x008fc80000000003 */
[----:B------:R-:W-:-:S05]  /*1da0*/  @!P0 PRMT R0, R3, 0x7632, R0 ;  /* 0x0000763203008816 */ /* 0x000fca0000000000 */
[--C-:B------:R-:W-:Y:S02]  /*1db0*/  HADD2.F32 R3, -RZ, R0.reuse.H1_H1 ;  /* 0x30000000ff037230 */ /* 0x100fe40000004100 */
[----:B------:R-:W-:-:S03]  /*1dc0*/  HADD2.F32 R25, -RZ, R0.H0_H0 ;  /* 0x20000000ff197230 */ /* 0x000fc60000004100 */
[----:B------:R-:W-:-:S04]  /*1dd0*/  FADD.FTZ R0, -R10, R3 ;  /* 0x000000030a007221 */ /* 0x000fc80000010100 */
[-C--:B-1----:R-:W-:Y:S01]  /*1de0*/  FMUL.FTZ R3, R0, R11.reuse ;  /* 0x0000000b00037220 */ /* 0x082fe20000410000 */
[----:B------:R-:W-:Y:S01]  /*1df0*/  FADD.FTZ R0, -R10, R25 ;  /* 0x000000190a007221 */ /* 0x000fe20000010100 */
[----:B--2---:R-:W-:Y:S02]  /*1e00*/  @!P0 PRMT R4, R4, 0x5410, R17 ;  /* 0x0000541004048816 */ /* 0x004fe40000000011 */
[----:B------:R-:W-:Y:S01]  /*1e10*/  FFMA.FTZ R18, R3, R12, R20 ;  /* 0x0000000c03127223 */ /* 0x000fe20000010014 */
[----:B------:R-:W-:Y:S01]  /*1e20*/  FMUL.FTZ R0, R0, R11 ;  /* 0x0000000b00007220 */ /* 0x000fe20000410000 */
[----:B------:R-:W-:Y:S02]  /*1e30*/  @!P0 PRMT R4, R17, 0x7632, R4 ;  /* 0x0000763211048816 */ /* 0x000fe40000000004 */
[----:B------:R-:W-:Y:S01]  /*1e40*/  FMUL.FTZ R5, R18, -1.4426950216293334961 ;  /* 0xbfb8aa3b12057820 */ /* 0x000fe20000410000 */
[----:B------:R-:W-:-:S04]  /*1e50*/  FFMA.FTZ R24, R0, R13, R21 ;  /* 0x0000000d00187223 */ /* 0x000fc80000010015 */
[----:B------:R-:W-:Y:S01]  /*1e60*/  FMUL.FTZ R27, R24, -1.4426950216293334961 ;  /* 0xbfb8aa3b181b7820 */ /* 0x000fe20000410000 */
        /* <DEDUP_REMOVED lines=26> */
.L_x_3543:
[----:B------:R-:W-:Y:S05]  /*2010*/  @!P2 BRA `(.L_x_3536) ;  /* 0x000000080008a947 */ /* 0x000fea0003800000 */
[----:B------:R-:W-:Y:S01]  /*2020*/  IADD3 R23, PT, PT, R22, -R23, RZ ;  /* 0x8000001716177210 */ /* 0x000fe20007ffe0ff */
[----:B------:R-:W0:Y:S06]  /*2030*/  LDCU.64 UR6, c[0x0][0x3f8] ;  /* 0x00007f00ff0677ac */ /* 0x000e2c0008000a00 */
.L_x_3544:
        /* <DEDUP_REMOVED lines=14> */
[----:B------:R0:W2:Y:S01]  /*2120*/  @!P0 LDG.E R24, desc[UR8][R26.64] ;  /* 0x000000081a188981 */ /* 0x0000a2000c1e1900 */
[----:B------:R-:W-:Y:S01]  /*2130*/  @!P0 IADD3.X R28, PT, PT, R28, R33, RZ, P1, !PT ;  /* 0x000000211c1c8210 */ /* 0x000fe20000ffe4ff */
[----:B0-----:R-:W-:-:S03]  /*2140*/  @!P0 IMAD.MOV.U32 R26, RZ, RZ, R25 ;  /* 0x000000ffff1a8224 */ /* 0x001fc600078e0019 */
[----:B------:R-:W-:-:S05]  /*2150*/  @!P0 MOV R27, R28 ;  /* 0x0000001c001b8202 */ /* 0x000fca0000000f00 */
[----:B------:R-:W3:Y:S01]  /*2160*/  @!P0 LDG.E R28, desc[UR8][R26.64] ;  /* 0x000000081a1c8981 */ /* 0x000ee2000c1e1900 */
[----:B------:R-:W-:Y:S02]  /*2170*/  PRMT R30, RZ, 0x5410, RZ ;  /* 0x00005410ff1e7816 */ /* 0x000fe400000000ff */
[----:B------:R-:W-:Y:S02]  /*2180*/  PRMT R25, RZ, 0x5410, RZ ;  /* 0x00005410ff197816 */ /* 0x000fe400000000ff */
[----:B------:R-:W-:Y:S02]  /*2190*/  ISETP.GE.U32.AND P1, PT, R8, UR6, PT ;  /* 0x0000000608007c0c */ /* 0x000fe4000bf26070 */
[----:B--2---:R-:W-:-:S04]  /*21a0*/  @!P0 PRMT R30, R30, 0x5410, R24 ;  /* 0x000054101e1e8816 */ /* 0x004fc80000000018 */
[----:B------:R-:W-:Y:S02]  /*21b0*/  @!P0 PRMT R30, R24, 0x7632, R30 ;  /* 0x00007632181e8816 */ /* 0x000fe4000000001e */
[----:B---3--:R-:W-:-:S04]  /*21c0*/  @!P0 PRMT R25, R25, 0x5410, R28 ;  /* 0x0000541019198816 */ /* 0x008fc8000000001c */
[----:B------:R-:W-:Y:S02]  /*21d0*/  @!P0 PRMT R25, R28, 0x7632, R25 ;  /* 0x000076321c198816 */ /* 0x000fe40000000019 */
[----:B------:R-:W-:-:S13]  /*21e0*/  ISETP.GE.AND.EX P0, PT, R9, UR7, PT, P1 ;  /* 0x0000000709007c0c */ /* 0x000fda000bf06310 */
[----:B------:R-:W0:Y:S01]  /*21f0*/  @!P0 LDC.64 R32, c[0x0][0x3a0] ;  /* 0x0000e800ff208b82 */ /* 0x000e220000000a00 */
[----:B------:R-:W-:Y:S01]  /*2200*/  @!P0 IADD3 R29, PT, PT, R22, 0x1, RZ ;  /* 0x00000001161d8810 */ /* 0x000fe20007ffe0ff */
[----:B------:R-:W-:Y:S01]  /*2210*/  @!P0 IMAD.MOV.U32 R26, RZ, RZ, R14 ;  /* 0x000000ffff1a8224 */ /* 0x000fe200078e000e */
[----:B------:R-:W-:Y:S02]  /*2220*/  @!P0 MOV R27, R19 ;  /* 0x00000013001b8202 */ /* 0x000fe40000000f00 */
        /* <DEDUP_REMOVED lines=11> */
[----:B0-----:R-:W-:-:S04]  /*22e0*/  @!P0 IADD3 R28, P1, PT, R31, R32, RZ ;  /* 0x000000201f1c8210 */ /* 0x001fc80007f3e0ff */
[----:B------:R-:W-:-:S05]  /*22f0*/  @!P0 IADD3.X R29, PT, PT, R26, R33, RZ, P1, !PT ;  /* 0x000000211a1d8210 */ /* 0x000fca0000ffe4ff */
[----:B------:R0:W3:Y:S01]  /*2300*/  @!P0 LDG.E R24, desc[UR8][R28.64] ;  /* 0x000000081c188981 */ /* 0x0000e2000c1e1900 */
[--C-:B------:R-:W-:Y:S01]  /*2310*/  HADD2.F32 R27, -RZ, R30.reuse.H1_H1 ;  /* 0x3000001eff1b7230 */ /* 0x100fe20000004100 */
[----:B------:R-:W-:Y:S01]  /*2320*/  IADD3 R22, PT, PT, R22, 0x2, RZ ;  /* 0x0000000216167810 */ /* 0x000fe20007ffe0ff */
[----:B------:R-:W-:Y:S02]  /*2330*/  HADD2.F32 R31, -RZ, R30.H0_H0 ;  /* 0x2000001eff1f7230 */ /* 0x000fe40000004100 */
[----:B------:R-:W-:Y:S02]  /*2340*/  VIADD R23, R23, 0x2 ;  /* 0x0000000217177836 */ /* 0x000fe40000000000 */
[----:B------:R-:W-:-:S04]  /*2350*/  FADD.FTZ R26, -R10, R27 ;  /* 0x0000001b0a1a7221 */ /* 0x000fc80000010100 */
[-C--:B-1----:R-:W-:Y:S01]  /*2360*/  FMUL.FTZ R27, R26, R11.reuse ;  /* 0x0000000b1a1b7220 */ /* 0x082fe20000410000 */
[----:B------:R-:W-:Y:S01]  /*2370*/  FADD.FTZ R26, -R10, R31 ;  /* 0x0000001f0a1a7221 */ /* 0x000fe20000010100 */
[----:B0-----:R-:W-:Y:S02]  /*2380*/  PRMT R29, RZ, 0x7610, R29 ;  /* 0x00007610ff1d7816 */ /* 0x001fe4000000001d */
        /* <DEDUP_REMOVED lines=8> */
[----:B0-----:R-:W-:-:S07]  /*2410*/  FADD.FTZ R33, R30, 1 ;  /* 0x3f8000001e217421 */ /* 0x001fce0000010000 */
[----:B------:R-:W0:Y:S01]  /*2420*/  MUFU.RCP R33, R33 ;  /* 0x0000002100217308 */ /* 0x000e220000001000 */
[----:B--2---:R-:W-:-:S04]  /*2430*/  @!P0 PRMT R29, R34, 0x7632, R29 ;  /* 0x00007632221d8816 */ /* 0x004fc8000000001d */
[----:B------:R-:W-:-:S05]  /*2440*/  PRMT R29, R29, 0x5410, RZ ;  /* 0x000054101d1d7816 */ /* 0x000fca00000000ff */
[----:B------:R-:W-:Y:S01]  /*2450*/  HADD2.F32 R35, -RZ, R29.H0_H0 ;  /* 0x2000001dff237230 */ /* 0x000fe20000004100 */
[----:B------:R-:W-:Y:S01]  /*2460*/  @!P0 PRMT R29, R29, 0x5410, R34 ;  /* 0x000054101d1d8816 */ /* 0x000fe20000000022 */
[----:B-1----:R-:W-:-:S03]  /*2470*/  FADD.FTZ R34, R28, 1 ;  /* 0x3f8000001c227421 */ /* 0x002fc60000010000 */
[----:B------:R-:W-:Y:S01]  /*2480*/  FADD.FTZ R36, -R10, R35 ;  /* 0x000000230a247221 */ /* 0x000fe20000010100 */
[----:B------:R-:W-:Y:S02]  /*2490*/  HADD2.F32 R29, -RZ, R29.H1_H1 ;  /* 0x3000001dff1d7230 */ /* 0x000fe40000004100 */
[----:B------:R-:W1:Y:S01]  /*24a0*/  MUFU.RCP R34, R34 ;  /* 0x0000002200227308 */ /* 0x000e620000001000 */
[----:B------:R-:W-:Y:S01]  /*24b0*/  FMUL.FTZ R28, R36, R11 ;  /* 0x0000000b241c7220 */ /* 0x000fe20000410000 */
[----:B0-----:R-:W-:Y:S01]  /*24c0*/  FADD.FTZ R36, -R33, 1 ;  /* 0x3f80000021247421 */ /* 0x001fe20000010100 */
[----:B------:R-:W-:Y:S02]  /*24d0*/  FADD.FTZ R30, -R10, R29 ;  /* 0x0000001d0a1e7221 */ /* 0x000fe40000010100 */
[----:B------:R-:W-:Y:S01]  /*24e0*/  FFMA.FTZ R38, R28, R13, R21 ;  /* 0x0000000d1c267223 */ /* 0x000fe20000010015 */
[----:B------:R-:W-:Y:S01]  /*24f0*/  FFMA.FTZ R31, R31, R36, 1 ;  /* 0x3f8000001f1f7423 */ /* 0x000fe20000010024 */
[----:B------:R-:W-:Y:S01]  /*2500*/  FMUL.FTZ R29, R30, R11 ;  /* 0x0000000b1e1d7220 */ /* 0x000fe20000410000 */
[----:B------:R-:W-:-:S02]  /*2510*/  HADD2.F32 R30, -RZ, R25.H1_H1 ;  /* 0x30000019ff1e7230 */ /* 0x000fc40000004100 */
[----:B------:R-:W-:Y:S01]  /*2520*/  FMUL.FTZ R40, R38, -1.4426950216293334961 ;  /* 0xbfb8aa3b26287820 */ /* 0x000fe20000410000 */
[----:B------:R-:W-:Y:S02]  /*2530*/  HADD2.F32 R25, -RZ, R25.H0_H0 ;  /* 0x20000019ff197230 */ /* 0x000fe40000004100 */
[----:B------:R-:W-:Y:S01]  /*2540*/  FFMA.FTZ R37, R29, R12, R20 ;  /* 0x0000000c1d257223 */ /* 0x000fe20000010014 */
[----:B------:R-:W-:-:S03]  /*2550*/  FMUL.FTZ R30, R30, R33 ;  /* 0x000000211e1e7220 */ /* 0x000fc60000410000 */
[----:B------:R-:W-:Y:S01]  /*2560*/  FMUL.FTZ R39, R37, -1.4426950216293334961 ;  /* 0xbfb8aa3b25277820 */ /* 0x000fe20000410000 */
[----:B------:R-:W0:Y:S01]  /*2570*/  MUFU.EX2 R40, R40 ;  /* 0x0000002800287308 */ /* 0x000e220000000800 */
[----:B-1----:R-:W-:Y:S01]  /*2580*/  FADD.FTZ R35, -R34, 1 ;  /* 0x3f80000022237421 */ /* 0x002fe20000010100 */
[----:B------:R-:W-:Y:S01]  /*2590*/  FMUL.FTZ R25, R25, R34 ;  /* 0x0000002219197220 */ /* 0x000fe20000410000 */
[----:B------:R-:W-:Y:S02]  /*25a0*/  FMUL.FTZ R30, R30, R31 ;  /* 0x0000001f1e1e7220 */ /* 0x000fe40000410000 */
[----:B------:R-:W-:Y:S02]  /*25b0*/  FFMA.FTZ R32, R32, R35, 1 ;  /* 0x3f80000020207423 */ /* 0x000fe40000010023 */
[C---:B------:R-:W-:Y:S01]  /*25c0*/  FMUL.FTZ R31, R30.reuse, R12 ;  /* 0x0000000c1e1f7220 */ /* 0x040fe20000410000 */
[----:B------:R-:W1:Y:S01]  /*25d0*/  MUFU.EX2 R39, R39 ;  /* 0x0000002700277308 */ /* 0x000e620000000800 */
[----:B------:R-:W-:Y:S01]  /*25e0*/  FMUL.FTZ R25, R25, R32 ;  /* 0x0000002019197220 */ /* 0x000fe20000410000 */
[----:B------:R-:W-:Y:S01]  /*25f0*/  FADD.FTZ R32, R30, R3 ;  /* 0x000000031e207221 */ /* 0x000fe20000010000 */
[----:B------:R-:W-:Y:S01]  /*2600*/  PRMT R3, RZ, 0x5410, RZ ;  /* 0x00005410ff037816 */ /* 0x000fe200000000ff */
[C---:B------:R-:W-:Y:S01]  /*2610*/  FFMA.FTZ R30, R27.reuse, R30, R4 ;  /* 0x0000001e1b1e7223 */ /* 0x040fe20000010004 */
[----:B------:R-:W-:Y:S01]  /*2620*/  FFMA.FTZ R27, R27, R31, R18 ;  /* 0x0000001f1b1b7223 */ /* 0x000fe20000010012 */
[----:B------:R-:W-:Y:S01]  /*2630*/  FFMA.FTZ R5, R26, R25, R5 ;  /* 0x000000191a057223 */ /* 0x000fe20000010005 */
[----:B---3--:R-:W-:Y:S01]  /*2640*/  @!P0 PRMT R3, R3, 0x5410, R24 ;  /* 0x0000541003038816 */ /* 0x008fe20000000018 */
[----:B------:R-:W-:Y:S01]  /*2650*/  FADD.FTZ R4, R31, R17 ;  /* 0x000000111f047221 */ /* 0x000fe20000010000 */
[----:B0-----:R-:W-:-:S02]  /*2660*/  FADD.FTZ R41, R40, 1 ;  /* 0x3f80000028297421 */ /* 0x001fc40000010000 */
[----:B------:R-:W-:Y:S01]  /*2670*/  @!P0 PRMT R3, R24, 0x7632, R3 ;  /* 0x0000763218038816 */ /* 0x000fe20000000003 */
[C---:B------:R-:W-:Y:S01]  /*2680*/  FADD.FTZ R24, R25.reuse, R0 ;  /* 0x0000000019187221 */ /* 0x040fe20000010000 */
[----:B------:R-:W0:Y:S01]  /*2690*/  MUFU.RCP R42, R41 ;  /* 0x00000029002a7308 */ /* 0x000e220000001000 */
[----:B------:R-:W-:Y:S02]  /*26a0*/  FMUL.FTZ R25, R25, R13 ;  /* 0x0000000d19197220 */ /* 0x000fe40000410000 */
[--C-:B------:R-:W-:Y:S02]  /*26b0*/  HADD2.F32 R0, -RZ, R3.reuse.H1_H1 ;  /* 0x30000003ff007230 */ /* 0x100fe40000004100 */
[----:B-1----:R-:W-:Y:S01]  /*26c0*/  FADD.FTZ R33, R39, 1 ;  /* 0x3f80000027217421 */ /* 0x002fe20000010000 */
[----:B------:R-:W-:Y:S02]  /*26d0*/  HADD2.F32 R3, -RZ, R3.H0_H0 ;  /* 0x20000003ff037230 */ /* 0x000fe40000004100 */
[----:B------:R-:W-:Y:S01]  /*26e0*/  FFMA.FTZ R26, R26, R25, R27 ;  /* 0x000000191a1a7223 */ /* 0x000fe2000001001b */
[----:B------:R-:W-:-:S02]  /*26f0*/  FADD.FTZ R27, R25, R4 ;  /* 0x00000004191b7221 */ /* 0x000fc40000010000 */
        /* <DEDUP_REMOVED lines=8> */
[----:B------:R-:W-:Y:S01]  /*2780*/  FFMA.FTZ R5, R28, R3, R5 ;  /* 0x000000031c057223 */ /* 0x000fe20000010005 */
[----:B------:R-:W-:-:S04]  /*2790*/  FFMA.FTZ R37, R37, R18, 1 ;  /* 0x3f80000025257423 */ /* 0x000fc80000010012 */
[----:B------:R-:W-:Y:S01]  /*27a0*/  FMUL.FTZ R37, R0, R37 ;  /* 0x0000002500257220 */ /* 0x000fe20000410000 */
[----:B------:R-:W-:-:S03]  /*27b0*/  FADD.FTZ R0, R24, R3 ;  /* 0x0000000318007221 */ /* 0x000fc60000010000 */
[----:B------:R-:W-:Y:S01]  /*27c0*/  FMUL.FTZ R4, R37, R12 ;  /* 0x0000000c25047220 */ /* 0x000fe20000410000 */
[----:B------:R-:W-:-:S03]  /*27d0*/  FADD.FTZ R3, R32, R37 ;  /* 0x0000002520037221 */ /* 0x000fc60000010000 */
[----:B------:R-:W-:Y:S01]  /*27e0*/  FFMA.FTZ R25, R29, R4, R26 ;  /* 0x000000041d197223 */ /* 0x000fe2000001001a */
[----:B------:R-:W-:Y:S01]  /*27f0*/  FADD.FTZ R24, R27, R4 ;  /* 0x000000041b187221 */ /* 0x000fe20000010000 */
[----:B------:R-:W-:Y:S02]  /*2800*/  FFMA.FTZ R4, R29, R37, R30 ;  /* 0x000000251d047223 */ /* 0x000fe4000001001e */
[----:B------:R-:W-:Y:S01]  /*2810*/  FFMA.FTZ R18, R28, R17, R25 ;  /* 0x000000111c127223 */ /* 0x000fe20000010019 */
[----:B------:R-:W-:Y:S01]  /*2820*/  FADD.FTZ R17, R17, R24 ;  /* 0x0000001811117221 */ /* 0x000fe20000010000 */
[----:B------:R-:W-:Y:S06]  /*2830*/  @P1 BRA `(.L_x_3544) ;  /* 0xfffffff800001947 */ /* 0x000fec000383ffff */
.L_x_3536:
        /* <DEDUP_REMOVED lines=201> */
.L_x_3567:
        /* <DEDUP_REMOVED lines=112> */
.L_x_3545:
[----:B--2---:R-:W2:Y:S01]  /*3bd0*/  S2R R13, SR_CgaCtaId ;  /* 0x00000000000d7919 */ /* 0x004ea20000008800 */
[----:B0-----:R-:W-:Y:S01]  /*3be0*/  HFMA2 R6, -RZ, RZ, 0, 0 ;  /* 0x00000000ff067431 */ /* 0x001fe200000001ff */
[----:B------:R-:W-:Y:S01]  /*3bf0*/  MOV R18, 0x400 ;  /* 0x0000040000127802 */ /* 0x000fe20000000f00 */
[----:B------:R-:W-:Y:S05]  /*3c00*/  WARPSYNC.ALL ;  /* 0x0000000000007948 */ /* 0x000fea0003800000 */
[----:B------:R-:W0:Y:S01]  /*3c10*/  S2R R7, SR_TID.X ;  /* 0x0000000000077919 */ /* 0x000e220000002100 */
[----:B--2---:R-:W-:Y:S01]  /*3c20*/  LEA R9, R13, R18, 0x18 ;  /* 0x000000120d097211 */ /* 0x004fe200078ec0ff */
[----:B0-----:R-:W-:-:S04]  /*3c30*/  IMAD.HI.U32 R6, R7, 0x12492493, R6 ;  /* 0x1249249307067827 */ /* 0x001fc800078e0006 */
[----:B------:R-:W-:Y:S01]  /*3c40*/  IMAD R17, R6, 0xc, R9 ;  /* 0x0000000c06117824 */ /* 0x000fe200078e0209 */
[----:B------:R-:W0:Y:S01]  /*3c50*/  S2R R12, SR_TID.X ;  /* 0x00000000000c7919 */ /* 0x000e220000002100 */
[----:B------:R-:W2:Y:S01]  /*3c60*/  LDCU UR4, c[0x0][0x424] ;  /* 0x00008480ff0477ac */ /* 0x000ea20008000800 */
[----:B-1----:R-:W1:Y:S01]  /*3c70*/  LDC R11, c[0x0][0x420] ;  /* 0x00010800ff0b7b82 */ /* 0x002e620000000800 */
[----:B------:R-:W-:Y:S07]  /*3c80*/  BSSY.RECONVERGENT B0, `(.L_x_3547) ;  /* 0x0000026000007945 */ /* 0x000fee0003800200 */
[----:B------:R-:W3:Y:S08]  /*3c90*/  LDC R15, c[0x0][0x410] ;  /* 0x00010400ff0f7b82 */ /* 0x000ef00000000800 */
[----:B------:R-:W4:Y:S01]  /*3ca0*/  LDC R9, c[0x0][0x428] ;  /* 0x00010a00ff097b82 */ /* 0x000f220000000800 */
[----:B--2---:R-:W-:Y:S01]  /*3cb0*/  IMAD R6, R2, UR4, RZ ;  /* 0x0000000402067c24 */ /* 0x004fe2000f8e02ff */
[----:B------:R-:W-:-:S03]  /*3cc0*/  UIADD3 UR4, UPT, UPT, UR4, -0x2, URZ ;  /* 0xfffffffe04047890 */ /* 0x000fc6000fffe0ff */
[----:B0-----:R-:W-:-:S03]  /*3cd0*/  IMAD R6, R12, 0x2, -R6 ;  /* 0x000000020c067824 */ /* 0x001fc600078e0a06 */
[----:B------:R-:W-:Y:S02]  /*3ce0*/  BAR.SYNC.DEFER_BLOCKING 0x0 ;  /* 0x0000000000007b1d */ /* 0x000fe40000010000 */
[----:B------:R-:W-:-:S06]  /*3cf0*/  ISETP.NE.AND P2, PT, R6, UR4, PT ;  /* 0x0000000406007c0c */ /* 0x000fcc000bf45270 */
[----:B------:R-:W1:Y:S07]  /*3d00*/  S2UR UR4, SR_CTAID.X ;  /* 0x00000000000479c3 */ /* 0x000e6e0000002500 */
[----:B------:R-:W-:Y:S01]  /*3d10*/  @!P2 IADD3 R8, PT, PT, R18, 0x16a0, RZ ;  /* 0x000016a01208a810 */ /* 0x000fe20007ffe0ff */
[----:B------:R-:W-:Y:S04]  /*3d20*/  @!P2 LDS R7, [R17+0x18] ;  /* 0x000018001107a984 */ /* 0x000fe80000000800 */
[----:B------:R-:W0:Y:S01]  /*3d30*/  @!P2 LDS R6, [R17+0x14] ;  /* 0x000014001106a984 */ /* 0x000e220000000800 */
[----:B-1----:R-:W-:-:S02]  /*3d40*/  IMAD R10, R11, UR4, R12 ;  /* 0x000000040b0a7c24 */ /* 0x002fc4000f8e020c */
        /* <DEDUP_REMOVED lines=25> */
.L_x_3548:
[----:B------:R-:W-:Y:S05]  /*3ee0*/  BSYNC.RECONVERGENT B0 ;  /* 0x0000000000007941 */ /* 0x000fea0003800200 */
.L_x_3547:
        /* <DEDUP_REMOVED lines=23> */
.L_x_3546:
        /* <DEDUP_REMOVED lines=8> */
.L_x_3549:
        /* <DEDUP_REMOVED lines=8> */
.L_x_3550:
[----:B------:R-:W-:Y:S01]  /*4160*/  MOV R55, R6 ;  /* 0x0000000600377202 */ /* 0x000fe20000000f00 */
[----:B------:R-:W-:-:S05]  /*4170*/  FADD.FTZ R56, R7, R56 ;  /* 0x0000003807387221 */ /* 0x000fca0000010000 */
[----:B------:R-:W-:-:S07]  /*4180*/  @P0 FSEL R7, R56, R7, !P1 ;  /* 0x0000000738070208 */ /* 0x000fce0004800000 */
[----:B------:R-:W-:Y:S05]  /*4190*/  WARPSYNC.COLLECTIVE R54, `(.L_x_3551) ;  /* 0x0000000036087348 */ /* 0x000fea0003c00000 */
[----:B------:R0:W1:Y:S02]  /*41a0*/  SHFL.UP P6, R56, R55, R52, R53 ;  /* 0x0400003437387389 */ /* 0x00006400000c0035 */
[----:B01----:R-:W-:Y:S05]  /*41b0*/  ENDCOLLECTIVE ;  /* 0x000000000000791b */ /* 0x003fea0003800000 */
.L_x_3551:
[----:B------:R-:W-:Y:S01]  /*41c0*/  HFMA2 R52, -RZ, RZ, 0, 1.1920928955078125e-07 ;  /* 0x00000002ff347431 */ /* 0x000fe200000001ff */
[----:B------:R-:W-:Y:S01]  /*41d0*/  MOV R55, R57 ;  /* 0x0000003900377202 */ /* 0x000fe20000000f00 */
[----:B------:R-:W-:-:S07]  /*41e0*/  IMAD.MOV.U32 R69, RZ, RZ, R56 ;  /* 0x000000ffff457224 */ /* 0x000fce00078e0038 */
[----:B------:R-:W-:Y:S05]  /*41f0*/  WARPSYNC.COLLECTIVE R54, `(.L_x_3552) ;  /* 0x0000000036087348 */ /* 0x000fea0003c00000 */
[----:B------:R0:W1:Y:S02]  /*4200*/  SHFL.UP P6, R56, R55, R52, R53 ;  /* 0x0400003437387389 */ /* 0x00006400000c0035 */
[----:B01----:R-:W-:Y:S05]  /*4210*/  ENDCOLLECTIVE ;  /* 0x000000000000791b */ /* 0x003fea0003800000 */
.L_x_3552:
        /* <DEDUP_REMOVED lines=10> */
.L_x_3553:
[----:B------:R-:W-:Y:S01]  /*42c0*/  IMAD.MOV.U32 R55, RZ, RZ, R6 ;  /* 0x000000ffff377224 */ /* 0x000fe200078e0006 */
[----:B------:R-:W-:-:S05]  /*42d0*/  MOV R69, R56 ;  /* 0x0000003800457202 */ /* 0x000fca0000000f00 */
[----:B------:R-:W-:-:S05]  /*42e0*/  FADD.FTZ R56, R7, R69 ;  /* 0x0000004507387221 */ /* 0x000fca0000010000 */
[----:B------:R-:W-:-:S07]  /*42f0*/  @P1 FSEL R7, R56, R7, !P0 ;  /* 0x0000000738071208 */ /* 0x000fce0004000000 */
[----:B------:R-:W-:Y:S05]  /*4300*/  WARPSYNC.COLLECTIVE R54, `(.L_x_3554) ;  /* 0x0000000036087348 */ /* 0x000fea0003c00000 */
[----:B------:R0:W1:Y:S02]  /*4310*/  SHFL.UP P6, R56, R55, R52, R53 ;  /* 0x0400003437387389 */ /* 0x00006400000c0035 */
[----:B01----:R-:W-:Y:S05]  /*4320*/  ENDCOLLECTIVE ;  /* 0x000000000000791b */ /* 0x003fea0003800000 */
.L_x_3554:
        /* <DEDUP_REMOVED lines=10> */
.L_x_3555:
[----:B------:R-:W-:Y:S01]  /*43d0*/  ISETP.NE.AND P0, PT, R58, RZ, PT ;  /* 0x000000ff3a00720c */ /* 0x000fe20003f05270 */
[----:B------:R-:W-:Y:S01]  /*43e0*/  IMAD.MOV.U32 R55, RZ, RZ, R7 ;  /* 0x000000ffff377224 */ /* 0x000fe200078e0007 */
[----:B------:R-:W-:-:S11]  /*43f0*/  SEL R57, R56, RZ, P1 ;  /* 0x000000ff38397207 */ /* 0x000fd60000800000 */
[----:B------:R-:W-:Y:S05]  /*4400*/  WARPSYNC.COLLECTIVE R54, `(.L_x_3556) ;  /* 0x0000000036087348 */ /* 0x000fea0003c00000 */
[----:B------:R0:W1:Y:S02]  /*4410*/  SHFL.UP P6, R56, R55, R52, R53 ;  /* 0x0400003437387389 */ /* 0x00006400000c0035 */
[----:B01----:R-:W-:Y:S05]  /*4420*/  ENDCOLLECTIVE ;  /* 0x000000000000791b */ /* 0x003fea0003800000 */
.L_x_3556:
        /* <DEDUP_REMOVED lines=8> */
.L_x_3557:
        /* <DEDUP_REMOVED lines=9> */
.L_x_3558:
        /* <DEDUP_REMOVED lines=9> */
.L_x_3559:
[----:B------:R-:W-:Y:S01]  /*45d0*/  IMAD.MOV.U32 R55, RZ, RZ, R6 ;  /* 0x000000ffff377224 */ /* 0x000fe200078e0006 */
[----:B------:R-:W-:Y:S01]  /*45e0*/  ISETP.GE.AND P6, PT, R59, 0x8, PT ;  /* 0x000000083b00780c */ /* 0x000fe20003fc6270 */
[----:B------:R-:W-:-:S12]  /*45f0*/  FADD.FTZ R56, R7, R56 ;  /* 0x0000003807387221 */ /* 0x000fd80000010000 */
[----:B------:R-:W-:-:S07]  /*4600*/  @P6 FSEL R7, R56, R7, !P1 ;  /* 0x0000000738076208 */ /* 0x000fce0004800000 */
[----:B------:R-:W-:Y:S05]  /*4610*/  WARPSYNC.COLLECTIVE R54, `(.L_x_3560) ;  /* 0x0000000036087348 */ /* 0x000fea0003c00000 */
[----:B------:R0:W1:Y:S02]  /*4620*/  SHFL.UP P6, R56, R55, R52, R53 ;  /* 0x0400003437387389 */ /* 0x00006400000c0035 */
[----:B01----:R-:W-:Y:S05]  /*4630*/  ENDCOLLECTIVE ;  /* 0x000000000000791b */ /* 0x003fea0003800000 */
.L_x_3560:
        /* <DEDUP_REMOVED lines=9> */
.L_x_3561:
[----:B------:R-:W-:Y:S02]  /*46d0*/  ISETP.NE.AND P1, PT, R67, RZ, PT ;  /* 0x000000ff4300720c */ /* 0x000fe40003f25270 */
[----:B------:R-:W-:Y:S02]  /*46e0*/  MOV R55, R7 ;  /* 0x0000000700377202 */ /* 0x000fe40000000f00 */
[----:B------:R-:W-:-:S09]  /*46f0*/  SEL R57, R56, RZ, P0 ;  /* 0x000000ff38397207 */ /* 0x000fd20000000000 */
[----:B------:R-:W-:Y:S05]  /*4700*/  WARPSYNC.COLLECTIVE R54, `(.L_x_3562) ;  /* 0x0000000036087348 */ /* 0x000fea0003c00000 */
[----:B------:R0:W1:Y:S02]  /*4710*/  SHFL.UP P6, R56, R55, R52, R53 ;  /* 0x0400003437387389 */ /* 0x00006400000c0035 */
[----:B01----:R-:W-:Y:S05]  /*4720*/  ENDCOLLECTIVE ;  /* 0x000000000000791b */ /* 0x003fea0003800000 */
.L_x_3562:
        /* <DEDUP_REMOVED lines=10> */
.L_x_3563:
        /* <DEDUP_REMOVED lines=9> */
.L_x_3564:
[----:B------:R-:W-:Y:S01]  /*4860*/  ISETP.NE.AND P0, PT, R68, RZ, PT ;  /* 0x000000ff4400720c */ /* 0x000fe20003f05270 */
[----:B------:R-:W-:Y:S01]  /*4870*/  IMAD.MOV.U32 R55, RZ, RZ, R7 ;  /* 0x000000ffff377224 */ /* 0x000fe200078e0007 */
[----:B------:R-:W-:-:S11]  /*4880*/  MOV R57, R56 ;  /* 0x0000003800397202 */ /* 0x000fd60000000f00 */
[----:B------:R-:W-:Y:S05]  /*4890*/  WARPSYNC.COLLECTIVE R54, `(.L_x_3565) ;  /* 0x0000000036087348 */ /* 0x000fea0003c00000 */
[----:B------:R0:W1:Y:S02]  /*48a0*/  SHFL.UP P6, R56, R55, R52, R53 ;  /* 0x0400003437387389 */ /* 0x00006400000c0035 */
[----:B01----:R-:W-:Y:S05]  /*48b0*/  ENDCOLLECTIVE ;  /* 0x000000000000791b */ /* 0x003fea0003800000 */
.L_x_3565:
[----:B------:R-:W-:Y:S02]  /*48c0*/  MOV R55, R6 ;  /* 0x0000000600377202 */ /* 0x000fe40000000f00 */
[----:B------:R-:W-:-:S07]  /*48d0*/  MOV R7, R56 ;  /* 0x0000003800077202 */ /* 0x000fce0000000f00 */
[----:B------:R-:W-:Y:S05]  /*48e0*/  WARPSYNC.COLLECTIVE R54, `(.L_x_3566) ;  /* 0x0000000036087348 */ /* 0x000fea0003c00000 */
[----:B------:R0:W1:Y:S02]  /*48f0*/  SHFL.UP P6, R56, R55, R52, R53 ;  /* 0x0400003437387389 */ /* 0x00006400000c0035 */
[----:B01----:R-:W-:Y:S05]  /*4900*/  ENDCOLLECTIVE ;  /* 0x000000000000791b */ /* 0x003fea0003800000 */
.L_x_3566:
[----:B------:R-:W-:Y:S05]  /*4910*/  BRA `(.L_x_3567) ;  /* 0xffffffe800ec7947 */ /* 0x000fea000383ffff */
.L_x_3568:
        /* <DEDUP_REMOVED lines=14> */
.L_x_4495:


//--------------------- .text._Z30group_norm_nhwc_bwd_sum_kernelI11Fp16IOFp32WLi256EEv26Group_norm_nhwc_bwd_params --------------------------
	.section	.text._Z30group_norm_nhwc_bwd_sum_kernelI11Fp16IOFp32WLi256EEv26Group_norm_nhwc_bwd_params,"ax",@progbits
	.align	128
        .global         _Z30group_norm_nhwc_bwd_sum_kernelI11Fp16IOFp32WLi256EEv26Group_norm_nhwc_bwd_params
        .type           _Z30group_norm_nhwc_bwd_sum_kernelI11Fp16IOFp32WLi256EEv26Group_norm_nhwc_bwd_params,@function
        .size           _Z30group_norm_nhwc_bwd_sum_kernelI11Fp16IOFp32WLi256EEv26Group_norm_nhwc_bwd_params,(.L_x_4496 - _Z30group_norm_nhwc_bwd_sum_kernelI11Fp16IOFp32WLi256EEv26Group_norm_nhwc_bwd_params)
        .other          _Z30group_norm_nhwc_bwd_sum_kernelI11Fp16IOFp32WLi256EEv26Group_norm_nhwc_bwd_params,@"STO_CUDA_ENTRY STV_DEFAULT"
_Z30group_norm_nhwc_bwd_sum_kernelI11Fp16IOFp32WLi256EEv26Group_norm_nhwc_bwd_params:
.text._Z30group_norm_nhwc_bwd_sum_kernelI11Fp16IOFp32WLi256EEv26Group_norm_nhwc_bwd_params:
        /* <DEDUP_REMOVED lines=69> */
.L_x_3570:
[----:B------:R-:W-:Y:S05]  /*0450*/  BSYNC.RECONVERGENT B0 ;  /* 0x0000000000007941 */ /* 0x000fea0003800200 */
.L_x_3569:
[C---:B0-----:R-:W-:Y:S01]  /*0460*/  IMAD R6, R5.reuse, R9, R4 ;  /* 0x0000000905067224 */ /* 0x041fe200078e0204 */
[----:B------:R-:W0:Y:S01]  /*0470*/  S2UR UR5, SR_CTAID.Y ;  /* 0x00000000000579c3 */ /* 0x000e220000002600 */
[----:B-----5:R-:W-:Y:S01]  /*0480*/  FFMA.FTZ R20, -R16, R16, R17 ;  /* 0x0000001010147223 */ /* 0x020fe20000010111 */
[----:B------:R-:W-:Y:S02]  /*0490*/  ISETP.NE.U32.AND P4, PT, R5, RZ, PT ;  /* 0x000000ff0500720c */ /* 0x000fe40003f85070 */
[----:B------:R-:W-:Y:S02]  /*04a0*/  CS2R R28, SRZ ;  /* 0x00000000001c7805 */ /* 0x000fe4000001ff00 */
[----:B------:R-:W-:Y:S01]  /*04b0*/  ISETP.GE.U32.AND P1, PT, R6, R5, PT ;  /* 0x000000050600720c */ /* 0x000fe20003f26070 */
[----:B------:R-:W-:Y:S01]  /*04c0*/  IMAD.MOV.U32 R30, RZ, RZ, RZ ;  /* 0x000000ffff1e7224 */ /* 0x000fe200078e00ff */
[----:B------:R-:W-:Y:S01]  /*04d0*/  FSETP.GTU.FTZ.AND P2, PT, R20, RZ, PT ;  /* 0x000000ff1400720b */ /* 0x000fe20003f5c000 */
[----:B------:R-:W1:Y:S01]  /*04e0*/  LDC.64 R22, c[0x0][0x400] ;  /* 0x00010000ff167b82 */ /* 0x000e620000000a00 */
[----:B------:R-:W-:-:S09]  /*04f0*/  MOV R17, RZ ;  /* 0x000000ff00117202 */ /* 0x000fd20000000f00 */
[----:B------:R-:W-:Y:S01]  /*0500*/  @P1 IMAD.IADD R6, R6, 0x1, -R5 ;  /* 0x0000000106061824 */ /* 0x000fe200078e0a05 */
[----:B------:R-:W-:Y:S01]  /*0510*/  @P1 IADD3 R3, PT, PT, R3, 0x1, RZ ;  /* 0x0000000103031810 */ /* 0x000fe20007ffe0ff */
[----:B------:R-:W2:Y:S03]  /*0520*/  @P2 LDC R7, c[0x0][0x3c0] ;  /* 0x0000f000ff072b82 */ /* 0x000ea60000000800 */
        /* <DEDUP_REMOVED lines=12> */
[----:B------:R-:W-:-:S03]  /*05f0*/  SEL R13, R13, R22, P1 ;  /* 0x000000160d0d7207 */ /* 0x000fc60000800000 */
[----:B------:R-:W-:Y:S01]  /*0600*/  IMAD R4, R5, R7, R4 ;  /* 0x0000000705047224 */ /* 0x000fe200078e0204 */
[----:B------:R-:W-:Y:S01]  /*0610*/  ISETP.GT.AND P1, PT, R13, R6, PT ;  /* 0x000000060d00720c */ /* 0x000fe20003f24270 */
[----:B------:R0:W1:Y:S01]  /*0620*/  @P2 MUFU.RSQ R3, R8 ;  /* 0x0000000800032308 */ /* 0x0000620000001400 */
[----:B------:R-:W-:Y:S02]  /*0630*/  HFMA2 R7, -RZ, RZ, 0, 0 ;  /* 0x00000000ff077431 */ /* 0x000fe400000001ff */
[----:B------:R-:W-:-:S09]  /*0640*/  IMAD.MOV.U32 R5, RZ, RZ, RZ ;  /* 0x000000ffff057224 */ /* 0x000fd200078e00ff */
[----:B0-----:R-:W-:Y:S05]  /*0650*/  @!P1 BRA `(.L_x_3571) ;  /* 0x00000020007c9947 */ /* 0x001fea0003800000 */
[----:B------:R-:W0:Y:S01]  /*0660*/  LDCU.U8 UR5, c[0x0][0x414] ;  /* 0x00008280ff0577ac */ /* 0x000e220008000000 */
[----:B------:R-:W2:Y:S01]  /*0670*/  LDC.64 R8, c[0x0][0x408] ;  /* 0x00010200ff087b82 */ /* 0x000ea20000000a00 */
[----:B0-----:R-:W-:Y:S01]  /*0680*/  UISETP.NE.AND UP0, UPT, UR5, URZ, UPT ;  /* 0x000000ff0500728c */ /* 0x001fe2000bf05270 */
[----:B--2---:R-:W-:Y:S01]  /*0690*/  IMAD.WIDE.U32 R20, R8, UR4, R14 ;  /* 0x0000000408147c25 */ /* 0x004fe2000f8e000e */
[----:B------:R-:W-:-:S03]  /*06a0*/  MOV R8, R6 ;  /* 0x0000000600087202 */ /* 0x000fc60000000f00 */
[----:B------:R-:W-:-:S04]  /*06b0*/  IMAD R9, R9, UR4, R21 ;  /* 0x0000000409097c24 */ /* 0x000fc8000f8e0215 */
[----:B------:R-:W-:Y:S05]  /*06c0*/  BRA.U UP0, `(.L_x_3572) ;  /* 0x0000001500407547 */ /* 0x000fea000b800000 */
[C---:B------:R-:W-:Y:S01]  /*06d0*/  IMAD.IADD R6, R8.reuse, 0x1, -R13 ;  /* 0x0000000108067824 */ /* 0x040fe200078e0a0d */
[----:B------:R-:W-:Y:S01]  /*06e0*/  IADD3 R10, PT, PT, -R8, R13, RZ ;  /* 0x0000000d080a7210 */ /* 0x000fe20007ffe1ff */
[----:B------:R-:W-:Y:S02]  /*06f0*/  HFMA2 R30, -RZ, RZ, 0, 0 ;  /* 0x00000000ff1e7431 */ /* 0x000fe400000001ff */
[----:B------:R-:W-:Y:S01]  /*0700*/  IMAD.MOV.U32 R5, RZ, RZ, RZ ;  /* 0x000000ffff057224 */ /* 0x000fe200078e00ff */
[----:B------:R-:W-:Y:S02]  /*0710*/  CS2R R28, SRZ ;  /* 0x00000000001c7805 */ /* 0x000fe4000001ff00 */
[----:B------:R-:W-:Y:S01]  /*0720*/  ISETP.GT.U32.AND P1, PT, R6, -0x4, PT ;  /* 0xfffffffc0600780c */ /* 0x000fe20003f24070 */
[----:B------:R-:W-:Y:S01]  /*0730*/  IMAD.MOV.U32 R17, RZ, RZ, RZ ;  /* 0x000000ffff117224 */ /* 0x000fe200078e00ff */
[----:B------:R-:W-:Y:S02]  /*0740*/  MOV R7, RZ ;  /* 0x000000ff00077202 */ /* 0x000fe40000000f00 */
[----:B------:R-:W-:-:S09]  /*0750*/  LOP3.LUT R11, R10, 0x3, RZ, 0xc0, !PT ;  /* 0x000000030a0b7812 */ /* 0x000fd200078ec0ff */
[----:B------:R-:W-:Y:S05]  /*0760*/  @P1 BRA `(.L_x_3573) ;  /* 0x0000000800e41947 */ /* 0x000fea0003800000 */
[----:B------:R-:W-:Y:S02]  /*0770*/  LOP3.LUT R6, R10, 0xfffffffc, RZ, 0xc0, !PT ;  /* 0xfffffffc0a067812 */ /* 0x000fe400078ec0ff */
[----:B------:R-:W-:Y:S02]  /*0780*/  IADD3 R8, PT, PT, R8, 0x1, RZ ;  /* 0x0000000108087810 */ /* 0x000fe40007ffe0ff */
[----:B------:R-:W-:Y:S01]  /*0790*/  MOV R5, RZ ;  /* 0x000000ff00057202 */ /* 0x000fe20000000f00 */
[----:B------:R-:W-:-:S07]  /*07a0*/  IMAD.MOV R6, RZ, RZ, -R6 ;  /* 0x000000ffff067224 */ /* 0x000fce00078e0a06 */
.L_x_3574:
        /* <DEDUP_REMOVED lines=8> */
[----:B------:R-:W-:-:S04]  /*0830*/  @!P0 IMAD.WIDE.U32 R24, R31, R26, R24 ;  /* 0x0000001a1f188225 */ /* 0x000fc800078e0018 */
[----:B------:R-:W-:Y:S01]  /*0840*/  @!P0 IMAD R31, R31, R27, R32 ;  /* 0x0000001b1f1f8224 */ /* 0x000fe200078e0220 */
[----:B------:R-:W-:-:S04]  /*0850*/  @!P0 SHF.L.U32 R27, R24, 0x1, RZ ;  /* 0x00000001181b8819 */ /* 0x000fc800000006ff */
[----:B------:R-:W-:Y:S02]  /*0860*/  @!P0 IADD3 R25, PT, PT, R25, R31, RZ ;  /* 0x0000001f19198210 */ /* 0x000fe40007ffe0ff */
[C---:B--2---:R-:W-:Y:S02]  /*0870*/  @!P0 IADD3 R12, P1, PT, R27.reuse, R12, RZ ;  /* 0x0000000c1b0c8210 */ /* 0x044fe40007f3e0ff */
[----:B------:R-:W-:Y:S02]  /*0880*/  @!P0 SHF.L.U64.HI R24, R24, 0x1, R25 ;  /* 0x0000000118188819 */ /* 0x000fe40000010219 */
[----:B---3--:R-:W-:Y:S02]  /*0890*/  @!P0 IADD3 R22, P2, PT, R27, R22, RZ ;  /* 0x000000161b168210 */ /* 0x008fe40007f5e0ff */
[----:B------:R-:W-:Y:S01]  /*08a0*/  PRMT R33, RZ, 0x5410, RZ ;  /* 0x00005410ff217816 */ /* 0x000fe200000000ff */
[C---:B------:R-:W-:Y:S01]  /*08b0*/  @!P0 IMAD.X R13, R24.reuse, 0x1, R13, P1 ;  /* 0x00000001180d8824 */ /* 0x040fe200008e060d */
[----:B------:R-:W-:Y:S01]  /*08c0*/  @!P0 IADD3.X R23, PT, PT, R24, R23, RZ, P2, !PT ;  /* 0x0000001718178210 */ /* 0x000fe200017fe4ff */
[----:B------:R-:W0:Y:S03]  /*08d0*/  @!P0 LDC.64 R26, c[0x0][0x3a0] ;  /* 0x0000e800ff1a8b82 */ /* 0x000e260000000a00 */
[----:B------:R2:W3:Y:S04]  /*08e0*/  @!P0 LDG.E R12, desc[UR6][R12.64] ;  /* 0x000000060c0c8981 */ /* 0x0004e8000c1e1900 */
[----:B------:R4:W5:Y:S01]  /*08f0*/  @!P0 LDG.E R22, desc[UR6][R22.64] ;  /* 0x0000000616168981 */ /* 0x000962000c1e1900 */
[----:B------:R-:W1:Y:S01]  /*0900*/  @!P0 LDC.64 R24, c[0x0][0x3f8] ;  /* 0x0000fe00ff188b82 */ /* 0x000e620000000a00 */
[----:B------:R-:W-:-:S02]  /*0910*/  @!P0 SHF.R.S32.HI R31, RZ, 0x1f, R8 ;  /* 0x0000001fff1f8819 */ /* 0x000fc40000011408 */
[----:B--2---:R-:W-:Y:S02]  /*0920*/  PRMT R13, RZ, 0x7610, R13 ;  /* 0x00007610ff0d7816 */ /* 0x004fe4000000000d */
[----:B----4-:R-:W-:Y:S02]  /*0930*/  PRMT R23, RZ, 0x7610, R23 ;  /* 0x00007610ff177816 */ /* 0x010fe40000000017 */
[----:B---3--:R-:W-:Y:S02]  /*0940*/  @!P0 PRMT R33, R33, 0x7610, R12 ;  /* 0x0000761021218816 */ /* 0x008fe4000000000c */
[----:B------:R-:W-:Y:S02]  /*0950*/  @!P0 PRMT R13, R12, 0x7610, R13 ;  /* 0x000076100c0d8816 */ /* 0x000fe4000000000d */
[C---:B-----5:R-:W-:Y:S02]  /*0960*/  @!P0 PRMT R23, R22.reuse, 0x7610, R23 ;  /* 0x0000761016178816 */ /* 0x060fe40000000017 */
[----:B------:R-:W-:Y:S01]  /*0970*/  @!P0 PRMT R33, R22, 0x7632, R33 ;  /* 0x0000763216218816 */ /* 0x000fe20000000021 */
[----:B-1----:R-:W-:Y:S01]  /*0980*/  @!P0 IMAD R22, R31, R24, RZ ;  /* 0x000000181f168224 */ /* 0x002fe200078e02ff */
[----:B------:R-:W-:Y:S01]  /*0990*/  @!P0 MOV R12, R20 ;  /* 0x00000014000c8202 */ /* 0x000fe20000000f00 */
[----:B------:R-:W-:-:S02]  /*09a0*/  HADD2.F32 R31, -RZ, R13.H0_H0 ;  /* 0x2000000dff1f7230 */ /* 0x000fc40000004100 */
[----:B------:R-:W-:Y:S02]  /*09b0*/  @!P0 IMAD.MOV.U32 R13, RZ, RZ, R9 ;  /* 0x000000ffff0d8224 */ /* 0x000fe400078e0009 */
[----:B------:R-:W-:Y:S02]  /*09c0*/  @!P0 IMAD R37, R8, R25, R22 ;  /* 0x0000001908258224 */ /* 0x000fe400078e0216 */
[----:B------:R-:W-:Y:S01]  /*09d0*/  FADD.FTZ R22, -R16, R31 ;  /* 0x0000001f10167221 */ /* 0x000fe20000010100 */
[----:B------:R-:W-:Y:S02]  /*09e0*/  @!P0 IMAD.WIDE.U32 R12, R8, R24, R12 ;  /* 0x00000018080c8225 */ /* 0x000fe400078e000c */
[----:B------:R-:W1:Y:S02]  /*09f0*/  @!P0 LDC.64 R24, c[0x0][0x3f8] ;  /* 0x0000fe00ff188b82 */ /* 0x000e640000000a00 */
[----:B------:R-:W-:Y:S01]  /*0a00*/  FMUL.FTZ R36, R22, R3 ;  /* 0x0000000316247220 */ /* 0x000fe20000410000 */
[----:B------:R-:W-:Y:S01]  /*0a10*/  HADD2.F32 R35, -RZ, R23.H0_H0 ;  /* 0x20000017ff237230 */ /* 0x000fe20000004100 */
[----:B------:R-:W-:-:S02]  /*0a20*/  @!P0 IADD3 R31, PT, PT, R13, R37, RZ ;  /* 0x000000250d1f8210 */ /* 0x000fc40007ffe0ff */
[----:B------:R-:W-:Y:S02]  /*0a30*/  @!P0 SHF.L.U32 R37, R12, 0x1, RZ ;  /* 0x000000010c258819 */ /* 0x000fe400000006ff */
[C---:B------:R-:W-:Y:S01]  /*0a40*/  FADD.FTZ R7, R35.reuse, R7 ;  /* 0x0000000723077221 */ /* 0x040fe20000010000 */
[C---:B------:R-:W-:Y:S01]  /*0a50*/  FFMA.FTZ R13, R35.reuse, R36, R28 ;  /* 0x00000024230d7223 */ /* 0x040fe2000001001c */
[----:B------:R-:W-:Y:S01]  /*0a60*/  FMUL.FTZ R32, R35, R18 ;  /* 0x0000001223207220 */ /* 0x000fe20000410000 */
[----:B------:R-:W-:Y:S01]  /*0a70*/  @!P0 VIADD R35, R8, 0x1 ;  /* 0x0000000108238836 */ /* 0x000fe20000000000 */
[----:B------:R-:W-:Y:S01]  /*0a80*/  @!P0 SHF.L.U64.HI R34, R12, 0x1, R31 ;  /* 0x000000010c228819 */ /* 0x000fe2000001021f */
[----:B------:R-:W2:Y:S01]  /*0a90*/  @!P0 LDC.64 R22, c[0x0][0x398] ;  /* 0x0000e600ff168b82 */ /* 0x000ea20000000a00 */
[----:B0-----:R-:W-:Y:S01]  /*0aa0*/  @!P0 IADD3 R28, P1, PT, R37, R26, RZ ;  /* 0x0000001a251c8210 */ /* 0x001fe20007f3e0ff */
[----:B------:R-:W-:Y:S01]  /*0ab0*/  FFMA.FTZ R12, R36, R32, R29 ;  /* 0x00000020240c7223 */ /* 0x000fe2000001001d */
[----:B------:R-:W-:-:S02]  /*0ac0*/  @!P0 SHF.R.S32.HI R31, RZ, 0x1f, R35 ;  /* 0x0000001fff1f8819 */ /* 0x000fc40000011423 */
[----:B------:R-:W-:Y:S01]  /*0ad0*/  @!P0 IADD3.X R29, PT, PT, R34, R27, RZ, P1, !PT ;  /* 0x0000001b221d8210 */ /* 0x000fe20000ffe4ff */
[----:B------:R-:W-:Y:S02]  /*0ae0*/  @!P0 IMAD.MOV.U32 R27, RZ, RZ, R9 ;  /* 0x000000ffff1b8224 */ /* 0x000fe400078e0009 */
[----:B-1----:R-:W-:Y:S02]  /*0af0*/  @!P0 IMAD R26, R31, R24, RZ ;  /* 0x000000181f1a8224 */ /* 0x002fe400078e02ff */
[----:B------:R0:W3:Y:S02]  /*0b00*/  @!P0 LDG.E R31, desc[UR6][R28.64] ;  /* 0x000000061c1f8981 */ /* 0x0000e4000c1e1900 */
[----:B------:R-:W-:Y:S01]  /*0b10*/  @!P0 IMAD R39, R35, R25, R26 ;  /* 0x0000001923278224 */ /* 0x000fe200078e021a */
[----:B------:R-:W-:-:S05]  /*0b20*/  @!P0 MOV R26, R20 ;  /* 0x00000014001a8202 */ /* 0x000fca0000000f00 */
[----:B------:R-:W-:Y:S02]  /*0b30*/  @!P0 IMAD.WIDE.U32 R24, R35, R24, R26 ;  /* 0x0000001823188225 */ /* 0x000fe400078e001a */
[----:B------:R-:W1:Y:S01]  /*0b40*/  @!P0 LDC.64 R26, c[0x0][0x398] ;  /* 0x0000e600ff1a8b82 */ /* 0x000e620000000a00 */
[----:B--2---:R-:W-:Y:S02]  /*0b50*/  @!P0 IADD3 R22, P1, PT, R37, R22, RZ ;  /* 0x0000001625168210 */ /* 0x004fe40007f3e0ff */
[----:B------:R-:W-:Y:S02]  /*0b60*/  @!P0 IADD3 R25, PT, PT, R25, R39, RZ ;  /* 0x0000002719198210 */ /* 0x000fe40007ffe0ff */
[----:B------:R-:W-:-:S03]  /*0b70*/  @!P0 SHF.L.U32 R35, R24, 0x1, RZ ;  /* 0x0000000118238819 */ /* 0x000fc600000006ff */
[----:B0-----:R-:W0:Y:S01]  /*0b80*/  @!P0 LDC.64 R28, c[0x0][0x3f8] ;  /* 0x0000fe00ff1c8b82 */ /* 0x001e220000000a00 */
[----:B------:R-:W-:Y:S01]  /*0b90*/  @!P0 SHF.L.U64.HI R36, R24, 0x1, R25 ;  /* 0x0000000118248819 */ /* 0x000fe20000010219 */
[----:B------:R-:W-:Y:S02]  /*0ba0*/  @!P0 VIADD R37, R8, 0x2 ;  /* 0x0000000208258836 */ /* 0x000fe40000000000 */
[----:B------:R-:W-:-:S04]  /*0bb0*/  @!P0 IMAD.X R23, R34, 0x1, R23, P1 ;  /* 0x0000000122178824 */ /* 0x000fc800008e0617 */
[----:B------:R-:W2:Y:S01]  /*0bc0*/  @!P0 LDC.64 R24, c[0x0][0x3a0] ;  /* 0x0000e800ff188b82 */ /* 0x000ea20000000a00 */
[----:B------:R-:W-:Y:S01]  /*0bd0*/  @!P0 SHF.R.S32.HI R39, RZ, 0x1f, R37 ;  /* 0x0000001fff278819 */ /* 0x000fe20000011425 */
[----:B------:R4:W5:Y:S01]  /*0be0*/  @!P0 LDG.E R34, desc[UR6][R22.64] ;  /* 0x0000000616228981 */ /* 0x000962000c1e1900 */
[----:B-1----:R-:W-:-:S04]  /*0bf0*/  @!P0 IADD3 R26, P2, PT, R35, R26, RZ ;  /* 0x0000001a231a8210 */ /* 0x002fc80007f5e0ff */
[----:B------:R-:W-:Y:S02]  /*0c00*/  @!P0 IADD3.X R27, PT, PT, R36, R27, RZ, P2, !PT ;  /* 0x0000001b241b8210 */ /* 0x000fe400017fe4ff */
[----:B----4-:R-:W-:Y:S02]  /*0c10*/  @!P0 MOV R22, R20 ;  /* 0x0000001400168202 */ /* 0x010fe40000000f00 */
[----:B------:R-:W-:Y:S01]  /*0c20*/  @!P0 MOV R23, R9 ;  /* 0x0000000900178202 */ /* 0x000fe20000000f00 */
[----:B------:R-:W4:Y:S01]  /*0c30*/  @!P0 LDG.E R26, desc[UR6][R26.64] ;  /* 0x000000061a1a8981 */ /* 0x000f22000c1e1900 */
[----:B--2---:R-:W-:-:S04]  /*0c40*/  @!P0 IADD3 R24, P1, PT, R35, R24, RZ ;  /* 0x0000001823188210 */ /* 0x004fc80007f3e0ff */
[----:B------:R-:W-:Y:S01]  /*0c50*/  @!P0 IADD3.X R25, PT, PT, R36, R25, RZ, P1, !PT ;  /* 0x0000001924198210 */ /* 0x000fe20000ffe4ff */
[----:B0-----:R-:W-:-:S04]  /*0c60*/  @!P0 IMAD R36, R39, R28, RZ ;  /* 0x0000001c27248224 */ /* 0x001fc800078e02ff */
[C---:B------:R-:W-:Y:S01]  /*0c70*/  @!P0 IMAD R39, R37.reuse, R29, R36 ;  /* 0x0000001d25278224 */ /* 0x040fe200078e0224 */
[----:B------:R0:W2:Y:S01]  /*0c80*/  @!P0 LDG.E R35, desc[UR6][R24.64] ;  /* 0x0000000618238981 */ /* 0x0000a2000c1e1900 */
[----:B------:R-:W-:Y:S02]  /*0c90*/  @!P0 IMAD.WIDE.U32 R28, R37, R28, R22 ;  /* 0x0000001c251c8225 */ /* 0x000fe400078e0016 */
[----:B------:R-:W1:Y:S02]  /*0ca0*/  @!P0 LDC.64 R22, c[0x0][0x3a0] ;  /* 0x0000e800ff168b82 */ /* 0x000e640000000a00 */
[----:B------:R-:W-:-:S06]  /*0cb0*/  @!P0 IMAD.IADD R29, R29, 0x1, R39 ;  /* 0x000000011d1d8824 */ /* 0x000fcc00078e0227 */
[----:B0-----:R-:W0:Y:S01]  /*0cc0*/  @!P0 LDC.64 R24, c[0x0][0x398] ;  /* 0x0000e600ff188b82 */ /* 0x001e220000000a00 */
[C---:B------:R-:W-:Y:S02]  /*0cd0*/  @!P0 SHF.L.U64.HI R36, R28.reuse, 0x1, R29 ;  /* 0x000000011c248819 */ /* 0x040fe4000001021d */
[----:B------:R-:W-:-:S04]  /*0ce0*/  @!P0 SHF.L.U32 R29, R28, 0x1, RZ ;  /* 0x000000011c1d8819 */ /* 0x000fc800000006ff */
[----:B-1----:R-:W-:-:S04]  /*0cf0*/  @!P0 IADD3 R22, P1, PT, R29, R22, RZ ;  /* 0x000000161d168210 */ /* 0x002fc80007f3e0ff */
[----:B------:R-:W-:-:S05]  /*0d00*/  @!P0 IADD3.X R23, PT, PT, R36, R23, RZ, P1, !PT ;  /* 0x0000001724178210 */ /* 0x000fca0000ffe4ff */
[----:B------:R1:W4:Y:S01]  /*0d10*/  @!P0 LDG.E R22, desc[UR6][R22.64] ;  /* 0x0000000616168981 */ /* 0x000322000c1e1900 */
[----:B0-----:R-:W-:-:S05]  /*0d20*/  @!P0 IADD3 R24, P1, PT, R29, R24, RZ ;  /* 0x000000181d188210 */ /* 0x001fca0007f3e0ff */
[----:B------:R-:W-:-:S05]  /*0d30*/  @!P0 IMAD.X R25, R36, 0x1, R25, P1 ;  /* 0x0000000124198824 */ /* 0x000fca00008e0619 */
[----:B------:R0:W4:Y:S01]  /*0d40*/  @!P0 LDG.E R24, desc[UR6][R24.64] ;  /* 0x0000000618188981 */ /* 0x000122000c1e1900 */
[----:B------:R-:W-:Y:S01]  /*0d50*/  FADD.FTZ R27, R32, R5 ;  /* 0x00000005201b7221 */ /* 0x000fe20000010000 */
[--C-:B------:R-:W-:Y:S02]  /*0d60*/  HADD2.F32 R5, -RZ, R33.reuse.H1_H1 ;  /* 0x30000021ff057230 */ /* 0x100fe40000004100 */
[----:B------:R-:W-:-:S03]  /*0d70*/  HADD2.F32 R28, -RZ, R33.H0_H0 ;  /* 0x20000021ff1c7230 */ /* 0x000fc60000004100 */
[----:B------:R-:W-:-:S04]  /*0d80*/  FADD.FTZ R32, -R16, R5 ;  /* 0x0000000510207221 */ /* 0x000fc80000010100 */
[----:B------:R-:W-:Y:S01]  /*0d90*/  FMUL.FTZ R5, R32, R3 ;  /* 0x0000000320057220 */ /* 0x000fe20000410000 */
[----:B------:R-:W-:-:S03]  /*0da0*/  FADD.FTZ R30, R28, R30 ;  /* 0x0000001e1c1e7221 */ /* 0x000fc60000010000 */
[C---:B------:R-:W-:Y:S01]  /*0db0*/  FFMA.FTZ R17, R28.reuse, R5, R17 ;  /* 0x000000051c117223 */ /* 0x040fe20000010011 */
[----:B------:R-:W-:-:S04]  /*0dc0*/  FMUL.FTZ R28, R28, R19 ;  /* 0x000000131c1c7220 */ /* 0x000fc80000410000 */
[C-C-:B------:R-:W-:Y:S01]  /*0dd0*/  FFMA.FTZ R29, R5.reuse, R28, R12.reuse ;  /* 0x0000001c051d7223 */ /* 0x140fe2000001000c */
[----:B------:R-:W-:Y:S02]  /*0de0*/  PRMT R5, R5, 0x5410, RZ ;  /* 0x0000541005057816 */ /* 0x000fe400000000ff */
[----:B------:R-:W-:Y:S01]  /*0df0*/  PRMT R12, RZ, 0x7610, R12 ;  /* 0x00007610ff0c7816 */ /* 0x000fe2000000000c */
[----:B------:R-:W-:Y:S01]  /*0e00*/  FADD.FTZ R32, R28, R27 ;  /* 0x0000001b1c207221 */ /* 0x000fe20000010000 */
[----:B------:R-:W-:Y:S02]  /*0e10*/  PRMT R27, RZ, 0x5410, RZ ;  /* 0x00005410ff1b7816 */ /* 0x000fe400000000ff */
[----:B------:R-:W-:-:S04]  /*0e20*/  IADD3 R6, PT, PT, R6, 0x4, RZ ;  /* 0x0000000406067810 */ /* 0x000fc80007ffe0ff */
[----:B------:R-:W-:Y:S02]  /*0e30*/  ISETP.NE.AND P1, PT, R6, RZ, PT ;  /* 0x000000ff0600720c */ /* 0x000fe40003f25270 */
[----:B------:R-:W-:Y:S02]  /*0e40*/  IADD3 R8, PT, PT, R8, 0x4, RZ ;  /* 0x0000000408087810 */ /* 0x000fe40007ffe0ff */
[----:B---3--:R-:W-:-:S04]  /*0e50*/  @!P0 PRMT R5, R5, 0x5410, R31 ;  /* 0x0000541005058816 */ /* 0x008fc8000000001f */
[----:B------:R-:W-:-:S05]  /*0e60*/  PRMT R5, RZ, 0x7610, R5 ;  /* 0x00007610ff057816 */ /* 0x000fca0000000005 */
[----:B-1----:R-:W-:Y:S01]  /*0e70*/  HADD2.F32 R23, -RZ, R5.H1_H1 ;  /* 0x30000005ff177230 */ /* 0x002fe20000004100 */
[----:B------:R-:W-:-:S04]  /*0e80*/  @!P0 PRMT R5, R31, 0x7632, R5 ;  /* 0x000076321f058816 */ /* 0x000fc80000000005 */
[----:B------:R-:W-:Y:S01]  /*0e90*/  PRMT R5, R5, 0x5410, RZ ;  /* 0x0000541005057816 */ /* 0x000fe200000000ff */
[----:B------:R-:W-:Y:S01]  /*0ea0*/  FADD.FTZ R28, -R16, R23 ;  /* 0x00000017101c7221 */ /* 0x000fe20000010100 */
[----:B-----5:R-:W-:Y:S02]  /*0eb0*/  @!P0 PRMT R12, R34, 0x7610, R12 ;  /* 0x00007610220c8816 */ /* 0x020fe4000000000c */
[----:B------:R-:W-:-:S03]  /*0ec0*/  @!P0 PRMT R5, R5, 0x7610, R34 ;  /* 0x0000761005058816 */ /* 0x000fc60000000022 */
[----:B------:R-:W-:Y:S02]  /*0ed0*/  HADD2.F32 R12, -RZ, R12.H0_H0 ;  /* 0x2000000cff0c7230 */ /* 0x000fe40000004100 */
[----:B------:R-:W-:Y:S01]  /*0ee0*/  HADD2.F32 R23, -RZ, R5.H0_H0 ;  /* 0x20000005ff177230 */ /* 0x000fe20000004100 */
[----:B------:R-:W-:Y:S01]  /*0ef0*/  PRMT R5, RZ, 0x7610, R5 ;  /* 0x00007610ff057816 */ /* 0x000fe20000000005 */
[----:B------:R-:W-:Y:S01]  /*0f00*/  FMUL.FTZ R28, R28, R3 ;  /* 0x000000031c1c7220 */ /* 0x000fe20000410000 */
[C---:B0-----:R-:W-:Y:S01]  /*0f10*/  FMUL.FTZ R25, R12.reuse, R18 ;  /* 0x000000120c197220 */ /* 0x041fe20000410000 */
[----:B------:R-:W-:Y:S02]  /*0f20*/  FADD.FTZ R7, R7, R12 ;  /* 0x0000000c07077221 */ /* 0x000fe40000010000 */
[----:B------:R-:W-:Y:S01]  /*0f30*/  FFMA.FTZ R13, R12, R28, R13 ;  /* 0x0000001c0c0d7223 */ /* 0x000fe2000001000d */
[----:B------:R-:W-:Y:S01]  /*0f40*/  FADD.FTZ R32, R32, R25 ;  /* 0x0000001920207221 */ /* 0x000fe20000010000 */
[----:B------:R-:W-:Y:S01]  /*0f50*/  FFMA.FTZ R25, R28, R25, R29 ;  /* 0x000000191c197223 */ /* 0x000fe2000001001d */
[----:B------:R-:W-:-:S04]  /*0f60*/  FADD.FTZ R28, -R16, R23 ;  /* 0x00000017101c7221 */ /* 0x000fc80000010100 */
[----:B------:R-:W-:Y:S01]  /*0f70*/  FMUL.FTZ R28, R28, R3 ;  /* 0x000000031c1c7220 */ /* 0x000fe20000410000 */
[C---:B--2---:R-:W-:Y:S02]  /*0f80*/  @!P0 PRMT R5, R35.reuse, 0x7610, R5 ;  /* 0x0000761023058816 */ /* 0x044fe40000000005 */
[----:B------:R-:W-:-:S03]  /*0f90*/  @!P0 PRMT R27, R35, 0x7632, R27 ;  /* 0x00007632231b8816 */ /* 0x000fc6000000001b */
[--C-:B------:R-:W-:Y:S01]  /*0fa0*/  HADD2.F32 R12, -RZ, R5.reuse.H1_H1 ;  /* 0x30000005ff0c7230 */ /* 0x100fe20000004100 */
[----:B----4-:R-:W-:Y:S01]  /*0fb0*/  @!P0 PRMT R27, R27, 0x5410, R26 ;  /* 0x000054101b1b8816 */ /* 0x010fe2000000001a */
[----:B------:R-:W-:-:S03]  /*0fc0*/  HADD2.F32 R23, -RZ, R5.H0_H0 ;  /* 0x20000005ff177230 */ /* 0x000fc60000004100 */
[----:B------:R-:W-:Y:S01]  /*0fd0*/  FMUL.FTZ R5, R12, R19 ;  /* 0x000000130c057220 */ /* 0x000fe20000410000 */
[--C-:B------:R-:W-:Y:S01]  /*0fe0*/  FADD.FTZ R30, R30, R12.reuse ;  /* 0x0000000c1e1e7221 */ /* 0x100fe20000010000 */
[----:B------:R-:W-:Y:S01]  /*0ff0*/  FFMA.FTZ R17, R12, R28, R17 ;  /* 0x0000001c0c117223 */ /* 0x000fe20000010011 */
[----:B------:R-:W-:Y:S01]  /*1000*/  PRMT R12, RZ, 0x7610, R12 ;  /* 0x00007610ff0c7816 */ /* 0x000fe2000000000c */
[--C-:B------:R-:W-:Y:S02]  /*1010*/  HADD2.F32 R34, -RZ, R27.reuse.H1_H1 ;  /* 0x3000001bff227230 */ /* 0x100fe40000004100 */
[----:B------:R-:W-:Y:S01]  /*1020*/  FADD.FTZ R36, -R16, R23 ;  /* 0x0000001710247221 */ /* 0x000fe20000010100 */
[----:B------:R-:W-:Y:S01]  /*1030*/  FFMA.FTZ R23, R28, R5, R25 ;  /* 0x000000051c177223 */ /* 0x000fe20000010019 */
[----:B------:R-:W-:Y:S01]  /*1040*/  HADD2.F32 R27, -RZ, R27.H0_H0 ;  /* 0x2000001bff1b7230 */ /* 0x000fe20000004100 */
[----:B------:R-:W-:Y:S02]  /*1050*/  PRMT R25, RZ, 0x5410, RZ ;  /* 0x00005410ff197816 */ /* 0x000fe400000000ff */
[----:B------:R-:W-:-:S02]  /*1060*/  @!P0 PRMT R12, R26, 0x7632, R12 ;  /* 0x000076321a0c8816 */ /* 0x000fc4000000000c */
[----:B------:R-:W-:Y:S01]  /*1070*/  FADD.FTZ R26, -R16, R27 ;  /* 0x0000001b101a7221 */ /* 0x000fe20000010100 */
[----:B------:R-:W-:Y:S01]  /*1080*/  FADD.FTZ R32, R5, R32 ;  /* 0x0000002005207221 */ /* 0x000fe20000010000 */
[-C--:B------:R-:W-:Y:S01]  /*1090*/  FMUL.FTZ R36, R36, R3.reuse ;  /* 0x0000000324247220 */ /* 0x080fe20000410000 */
[----:B------:R-:W-:Y:S01]  /*10a0*/  FMUL.FTZ R5, R34, R18 ;  /* 0x0000001222057220 */ /* 0x000fe20000410000 */
[----:B------:R-:W-:Y:S02]  /*10b0*/  HADD2.F32 R12, -RZ, R12.H0_H0 ;  /* 0x2000000cff0c7230 */ /* 0x000fe40000004100 */
[----:B------:R-:W-:Y:S01]  /*10c0*/  FMUL.FTZ R26, R26, R3 ;  /* 0x000000031a1a7220 */ /* 0x000fe20000410000 */
[----:B------:R-:W-:Y:S01]  /*10d0*/  FADD.FTZ R28, R32, R5 ;  /* 0x00000005201c7221 */ /* 0x000fe20000010000 */
[----:B------:R-:W-:Y:S01]  /*10e0*/  @!P0 PRMT R25, R25, 0x5410, R22 ;  /* 0x0000541019198816 */ /* 0x000fe20000000016 */
[----:B------:R-:W-:-:S03]  /*10f0*/  FFMA.FTZ R23, R36, R5, R23 ;  /* 0x0000000524177223 */ /* 0x000fc60000010017 */
[----:B------:R-:W-:Y:S01]  /*1100*/  @!P0 PRMT R25, R22, 0x7632, R25 ;  /* 0x0000763216198816 */ /* 0x000fe20000000019 */
[----:B------:R-:W-:Y:S01]  /*1110*/  FADD.FTZ R30, R30, R12 ;  /* 0x0000000c1e1e7221 */ /* 0x000fe20000010000 */
[----:B------:R-:W-:Y:S01]  /*1120*/  PRMT R22, RZ, 0x7610, R22 ;  /* 0x00007610ff167816 */ /* 0x000fe20000000016 */
[C---:B------:R-:W-:Y:S01]  /*1130*/  FFMA.FTZ R17, R12.reuse, R26, R17 ;  /* 0x0000001a0c117223 */ /* 0x040fe20000010011 */
[----:B------:R-:W-:Y:S01]  /*1140*/  FMUL.FTZ R5, R12, R19 ;  /* 0x000000130c057220 */ /* 0x000fe20000410000 */
[----:B------:R-:W-:Y:S01]  /*1150*/  PRMT R12, RZ, 0x7610, R12 ;  /* 0x00007610ff0c7816 */ /* 0x000fe2000000000c */
[----:B------:R-:W-:Y:S01]  /*1160*/  HADD2.F32 R27, -RZ, R25.H1_H1 ;  /* 0x30000019ff1b7230 */ /* 0x000fe20000004100 */
[C---:B------:R-:W-:Y:S02]  /*1170*/  @!P0 PRMT R22, R24.reuse, 0x7610, R22 ;  /* 0x0000761018168816 */ /* 0x040fe40000000016 */
[----:B------:R-:W-:Y:S02]  /*1180*/  @!P0 PRMT R12, R24, 0x7632, R12 ;  /* 0x00007632180c8816 */ /* 0x000fe4000000000c */
[----:B------:R-:W-:Y:S01]  /*1190*/  FADD.FTZ R24, -R16, R27 ;  /* 0x0000001b10187221 */ /* 0x000fe20000010100 */
[----:B------:R-:W-:Y:S01]  /*11a0*/  FADD.FTZ R31, R5, R28 ;  /* 0x0000001c051f7221 */ /* 0x000fe20000010000 */
[----:B------:R-:W-:Y:S01]  /*11b0*/  FFMA.FTZ R32, R26, R5, R23 ;  /* 0x000000051a207223 */ /* 0x000fe20000010017 */
[----:B------:R-:W-:-:S02]  /*11c0*/  HADD2.F32 R22, -RZ, R22.H0_H0 ;  /* 0x20000016ff167230 */ /* 0x000fc40000004100 */
[----:B------:R-:W-:Y:S01]  /*11d0*/  FADD.FTZ R7, R7, R34 ;  /* 0x0000002207077221 */ /* 0x000fe20000010000 */
[----:B------:R-:W-:Y:S01]  /*11e0*/  FFMA.FTZ R13, R34, R36, R13 ;  /* 0x00000024220d7223 */ /* 0x000fe2000001000d */
[----:B------:R-:W-:Y:S01]  /*11f0*/  FMUL.FTZ R5, R24, R3 ;  /* 0x0000000318057220 */ /* 0x000fe20000410000 */
[----:B------:R-:W-:Y:S02]  /*1200*/  HADD2.F32 R25, -RZ, R25.H0_H0 ;  /* 0x20000019ff197230 */ /* 0x000fe40000004100 */
[----:B------:R-:W-:Y:S01]  /*1210*/  FADD.FTZ R7, R7, R22 ;  /* 0x0000001607077221 */ /* 0x000fe20000010000 */
[----:B------:R-:W-:Y:S02]  /*1220*/  HADD2.F32 R12, -RZ, R12.H0_H0 ;  /* 0x2000000cff0c7230 */ /* 0x000fe40000004100 */
[C---:B------:R-:W-:Y:S01]  /*1230*/  FFMA.FTZ R28, R22.reuse, R5, R13 ;  /* 0x00000005161c7223 */ /* 0x040fe2000001000d */
[----:B------:R-:W-:Y:S01]  /*1240*/  FMUL.FTZ R22, R22, R18 ;  /* 0x0000001216167220 */ /* 0x000fe20000410000 */
[----:B------:R-:W-:Y:S01]  /*1250*/  FADD.FTZ R24, -R16, R25 ;  /* 0x0000001910187221 */ /* 0x000fe20000010100 */
[----:B------:R-:W-:-:S02]  /*1260*/  FMUL.FTZ R29, R12, R19 ;  /* 0x000000130c1d7220 */ /* 0x000fc40000410000 */
        /* <DEDUP_REMOVED lines=9> */
.L_x_3573:
        /* <DEDUP_REMOVED lines=12> */
[----:B------:R-:W-:Y:S01]  /*13c0*/  @!P0 MOV R11, R9 ;  /* 0x00000009000b8202 */ /* 0x000fe20000000f00 */
[----:B------:R-:W-:Y:S01]  /*13d0*/  @!P0 IMAD R13, R6, UR4, RZ ;  /* 0x00000004060d8c24 */ /* 0x000fe2000f8e02ff */
[C---:B------:R-:W-:Y:S01]  /*13e0*/  @!P0 IADD3 R31, PT, PT, R8.reuse, 0x1, RZ ;  /* 0x00000001081f8810 */ /* 0x040fe20007ffe0ff */
        /* <DEDUP_REMOVED lines=11> */
[----:B------:R-:W3:Y:S01]  /*14a0*/  @!P0 LDG.E R24, desc[UR6][R24.64] ;  /* 0x0000000618188981 */ /* 0x000ee2000c1e1900 */
[----:B------:R-:W-:Y:S02]  /*14b0*/  @!P0 IADD3.X R23, PT, PT, R6, R23, RZ, P3, !PT ;  /* 0x0000001706178210 */ /* 0x000fe40001ffe4ff */
[----:B------:R-:W-:Y:S01]  /*14c0*/  @!P0 SHF.R.S32.HI R6, RZ, 0x1f, R31 ;  /* 0x0000001fff068819 */ /* 0x000fe2000001141f */
[----:B------:R-:W-:Y:S01]  /*14d0*/  @!P0 IMAD.MOV.U32 R27, RZ, RZ, R9 ;  /* 0x000000ffff1b8224 */ /* 0x000fe200078e0009 */
[----:B------:R-:W-:Y:S01]  /*14e0*/  @!P0 MOV R26, R20 ;  /* 0x00000014001a8202 */ /* 0x000fe20000000f00 */
[----:B------:R-:W4:Y:S02]  /*14f0*/  @!P0 LDG.E R22, desc[UR6][R22.64] ;  /* 0x0000000616168981 */ /* 0x000f24000c1e1900 */
[----:B------:R-:W-:Y:S02]  /*1500*/  @!P0 IMAD R6, R6, UR4, RZ ;  /* 0x0000000406068c24 */ /* 0x000fe4000f8e02ff */
[----:B------:R-:W-:-:S04]  /*1510*/  @!P0 IMAD.WIDE.U32 R26, R31, UR4, R26 ;  /* 0x000000041f1a8c25 */ /* 0x000fc8000f8e001a */
[----:B------:R-:W-:-:S05]  /*1520*/  @!P0 IMAD R31, R31, UR5, R6 ;  /* 0x000000051f1f8c24 */ /* 0x000fca000f8e0206 */
[----:B------:R-:W-:Y:S02]  /*1530*/  @!P0 IADD3 R31, PT, PT, R27, R31, RZ ;  /* 0x0000001f1b1f8210 */ /* 0x000fe40007ffe0ff */
[C---:B------:R-:W-:Y:S02]  /*1540*/  @!P0 SHF.L.U32 R27, R26.reuse, 0x1, RZ ;  /* 0x000000011a1b8819 */ /* 0x040fe400000006ff */
[----:B------:R-:W-:Y:S02]  /*1550*/  @!P0 SHF.L.U64.HI R26, R26, 0x1, R31 ;  /* 0x000000011a1a8819 */ /* 0x000fe4000001021f */
[C---:B0-----:R-:W-:Y:S02]  /*1560*/  @!P0 IADD3 R10, P2, PT, R27.reuse, R10, RZ ;  /* 0x0000000a1b0a8210 */ /* 0x041fe40007f5e0ff */
[----:B--2---:R-:W-:-:S03]  /*1570*/  @!P0 IADD3 R12, P3, PT, R27, R12, RZ ;  /* 0x0000000c1b0c8210 */ /* 0x004fc60007f7e0ff */
[C---:B------:R-:W-:Y:S01]  /*1580*/  @!P0 IMAD.X R11, R26.reuse, 0x1, R11, P2 ;  /* 0x000000011a0b8824 */ /* 0x040fe200010e060b */
[----:B------:R-:W-:-:S04]  /*1590*/  @!P0 IADD3.X R13, PT, PT, R26, R13, RZ, P3, !PT ;  /* 0x0000000d1a0d8210 */ /* 0x000fc80001ffe4ff */
[----:B------:R0:W2:Y:S04]  /*15a0*/  @!P0 LDG.E R27, desc[UR6][R10.64] ;  /* 0x000000060a1b8981 */ /* 0x0000a8000c1e1900 */
[----:B------:R5:W2:Y:S01]  /*15b0*/  @!P0 LDG.E R31, desc[UR6][R12.64] ;  /* 0x000000060c1f8981 */ /* 0x000aa2000c1e1900 */
[----:B------:R-:W-:Y:S02]  /*15c0*/  PRMT R6, RZ, 0x5410, RZ ;  /* 0x00005410ff067816 */ /* 0x000fe400000000ff */
[----:B0-----:R-:W-:Y:S02]  /*15d0*/  PRMT R11, RZ, 0x5410, RZ ;  /* 0x00005410ff0b7816 */ /* 0x001fe400000000ff */
[----:B-----5:R-:W-:Y:S02]  /*15e0*/  PRMT R13, RZ, 0x5410, RZ ;  /* 0x00005410ff0d7816 */ /* 0x020fe400000000ff */
[----:B------:R-:W-:-:S02]  /*15f0*/  IADD3 R8, PT, PT, R8, 0x2, RZ ;  /* 0x0000000208087810 */ /* 0x000fc40007ffe0ff */
[----:B---3--:R-:W-:-:S04]  /*1600*/  @!P0 PRMT R6, R24, 0x7610, R6 ;  /* 0x0000761018068816 */ /* 0x008fc80000000006 */
[----:B----4-:R-:W-:-:S05]  /*1610*/  @!P0 PRMT R6, R6, 0x5410, R22 ;  /* 0x0000541006068816 */ /* 0x010fca0000000016 */
[----:B------:R-:W-:Y:S01]  /*1620*/  HADD2.F32 R23, -RZ, R6.H0_H0 ;  /* 0x20000006ff177230 */ /* 0x000fe20000004100 */
[----:B------:R-:W-:-:S05]  /*1630*/  PRMT R6, RZ, 0x7610, R6 ;  /* 0x00007610ff067816 */ /* 0x000fca0000000006 */
[----:B------:R-:W-:Y:S01]  /*1640*/  HADD2.F32 R25, -RZ, R6.H1_H1 ;  /* 0x30000006ff197230 */ /* 0x000fe20000004100 */
[----:B------:R-:W-:-:S04]  /*1650*/  PRMT R6, R6, 0x5410, RZ ;  /* 0x0000541006067816 */ /* 0x000fc800000000ff */
[----:B------:R-:W-:Y:S01]  /*1660*/  @!P0 PRMT R6, R24, 0x7632, R6 ;  /* 0x0000763218068816 */ /* 0x000fe20000000006 */
[----:B------:R-:W-:Y:S01]  /*1670*/  FMUL.FTZ R10, R25, R18 ;  /* 0x00000012190a7220 */ /* 0x000fe20000410000 */
[----:B------:R-:W-:Y:S02]  /*1680*/  FADD.FTZ R26, -R16, R23 ;  /* 0x00000017101a7221 */ /* 0x000fe40000010100 */
[----:B------:R-:W-:Y:S01]  /*1690*/  @!P0 PRMT R6, R6, 0x7610, R22 ;  /* 0x0000761006068816 */ /* 0x000fe20000000016 */
[----:B------:R-:W-:Y:S01]  /*16a0*/  FADD.FTZ R12, R5, R10 ;  /* 0x0000000a050c7221 */ /* 0x000fe20000010000 */
[----:B-1----:R-:W-:-:S03]  /*16b0*/  FMUL.FTZ R26, R26, R3 ;  /* 0x000000031a1a7220 */ /* 0x002fc60000410000 */
[----:B------:R-:W-:Y:S01]  /*16c0*/  HADD2.F32 R5, -RZ, R6.H0_H0 ;  /* 0x20000006ff057230 */ /* 0x000fe20000004100 */
[----:B--2---:R-:W-:Y:S01]  /*16d0*/  @!P0 PRMT R11, R11, 0x5410, R27 ;  /* 0x000054100b0b8816 */ /* 0x004fe2000000001b */
[----:B------:R-:W-:-:S03]  /*16e0*/  FFMA.FTZ R29, R26, R10, R29 ;  /* 0x0000000a1a1d7223 */ /* 0x000fc6000001001d */
[----:B------:R-:W-:Y:S01]  /*16f0*/  FADD.FTZ R10, -R16, R5 ;  /* 0x00000005100a7221 */ /* 0x000fe20000010100 */
[----:B------:R-:W-:Y:S02]  /*1700*/  @!P0 PRMT R11, R27, 0x7632, R11 ;  /* 0x000076321b0b8816 */ /* 0x000fe4000000000b */
[----:B------:R-:W-:Y:S01]  /*1710*/  @!P0 PRMT R13, R13, 0x5410, R31 ;  /* 0x000054100d0d8816 */ /* 0x000fe2000000001f */
[----:B------:R-:W-:Y:S02]  /*1720*/  HADD2.F32 R6, -RZ, R6.H1_H1 ;  /* 0x30000006ff067230 */ /* 0x000fe40000004100 */
[----:B------:R-:W-:Y:S01]  /*1730*/  FMUL.FTZ R10, R10, R3 ;  /* 0x000000030a0a7220 */ /* 0x000fe20000410000 */
[--C-:B------:R-:W-:Y:S01]  /*1740*/  HADD2.F32 R23, -RZ, R11.reuse.H1_H1 ;  /* 0x3000000bff177230 */ /* 0x100fe20000004100 */
[----:B------:R-:W-:Y:S01]  /*1750*/  @!P0 PRMT R13, R31, 0x7632, R13 ;  /* 0x000076321f0d8816 */ /* 0x000fe2000000000d */
[----:B------:R-:W-:Y:S02]  /*1760*/  HADD2.F32 R11, -RZ, R11.H0_H0 ;  /* 0x2000000bff0b7230 */ /* 0x000fe40000004100 */
[C---:B------:R-:W-:Y:S01]  /*1770*/  FFMA.FTZ R27, R6.reuse, R10, R17 ;  /* 0x0000000a061b7223 */ /* 0x040fe20000010011 */
[----:B------:R-:W-:Y:S01]  /*1780*/  FMUL.FTZ R5, R6, R19 ;  /* 0x0000001306057220 */ /* 0x000fe20000410000 */
[----:B------:R-:W-:Y:S01]  /*1790*/  FADD.FTZ R22, -R16, R23 ;  /* 0x0000001710167221 */ /* 0x000fe20000010100 */
[----:B------:R-:W-:-:S02]  /*17a0*/  HADD2.F32 R17, -RZ, R13.H1_H1 ;  /* 0x3000000dff117230 */ /* 0x000fc40000004100 */
[----:B------:R-:W-:Y:S01]  /*17b0*/  FADD.FTZ R7, R7, R25 ;  /* 0x0000001907077221 */ /* 0x000fe20000010000 */
[----:B------:R-:W-:Y:S01]  /*17c0*/  FFMA.FTZ R28, R25, R26, R28 ;  /* 0x0000001a191c7223 */ /* 0x000fe2000001001c */
[----:B------:R-:W-:Y:S01]  /*17d0*/  FADD.FTZ R25, R30, R6 ;  /* 0x000000061e197221 */ /* 0x000fe20000010000 */
[----:B------:R-:W-:Y:S01]  /*17e0*/  FFMA.FTZ R23, R10, R5, R29 ;  /* 0x000000050a177223 */ /* 0x000fe2000001001d */
[----:B------:R-:W-:Y:S01]  /*17f0*/  FADD.FTZ R24, R5, R12 ;  /* 0x0000000c05187221 */ /* 0x000fe20000010000 */
[----:B------:R-:W-:Y:S02]  /*1800*/  HADD2.F32 R6, -RZ, R13.H0_H0 ;  /* 0x2000000dff067230 */ /* 0x000fe40000004100 */
[-C--:B------:R-:W-:Y:S01]  /*1810*/  FMUL.FTZ R22, R22, R3.reuse ;  /* 0x0000000316167220 */ /* 0x080fe20000410000 */
        /* <DEDUP_REMOVED lines=12> */
.L_x_3575:
[----:B------:R-:W-:Y:S05]  /*18e0*/  @P1 BRA `(.L_x_3571) ;  /* 0x0000000c00d81947 */ /* 0x000fea0003800000 */
[----:B------:R-:W0:Y:S01]  /*18f0*/  LDCU.64 UR4, c[0x0][0x3f8] ;  /* 0x00007f00ff0477ac */ /* 0x000e220008000a00 */
[----:B------:R-:W-:Y:S01]  /*1900*/  SHF.R.S32.HI R6, RZ, 0x1f, R8 ;  /* 0x0000001fff067819 */ /* 0x000fe20000011408 */
[----:B------:R-:W-:Y:S01]  /*1910*/  IMAD.MOV.U32 R10, RZ, RZ, R20 ;  /* 0x000000ffff0a7224 */ /* 0x000fe200078e0014 */
[----:B------:R-:W-:Y:S01]  /*1920*/  MOV R11, R9 ;  /* 0x00000009000b7202 */ /* 0x000fe20000000f00 */
[----:B------:R-:W-:Y:S01]  /*1930*/  BSSY.RECONVERGENT B0, `(.L_x_3576) ;  /* 0x0000016000007945 */ /* 0x000fe20003800200 */
[----:B------:R-:W-:Y:S02]  /*1940*/  PRMT R9, RZ, 0x5410, RZ ;  /* 0x00005410ff097816 */ /* 0x000fe400000000ff */
[----:B0-----:R-:W-:Y:S01]  /*1950*/  ISETP.GE.U32.AND P0, PT, R14, UR4, PT ;  /* 0x000000040e007c0c */ /* 0x001fe2000bf06070 */
[----:B------:R-:W-:Y:S01]  /*1960*/  IMAD R13, R6, UR4, RZ ;  /* 0x00000004060d7c24 */ /* 0x000fe2000f8e02ff */
[----:B------:R-:W-:Y:S01]  /*1970*/  PRMT R6, RZ, 0x5410, RZ ;  /* 0x00005410ff067816 */ /* 0x000fe200000000ff */
        /* <DEDUP_REMOVED lines=17> */
.L_x_3577:
[----:B------:R-:W-:Y:S05]  /*1a90*/  BSYNC.RECONVERGENT B0 ;  /* 0x0000000000007941 */ /* 0x000fea0003800200 */
.L_x_3576:
        /* <DEDUP_REMOVED lines=19> */
.L_x_3572:
[C---:B------:R-:W-:Y:S02]  /*1bd0*/  IADD3 R5, PT, PT, -R8.reuse, R13, RZ ;  /* 0x0000000d08057210 */ /* 0x040fe40007ffe1ff */
[----:B------:R-:W-:Y:S02]  /*1be0*/  CS2R R28, SRZ ;  /* 0x00000000001c7805 */ /* 0x000fe4000001ff00 */
[----:B------:R-:W-:Y:S01]  /*1bf0*/  IADD3 R7, PT, PT, R13, -0x1, RZ ;  /* 0xffffffff0d077810 */ /* 0x000fe20007ffe0ff */
        /* <DEDUP_REMOVED lines=24> */
[----:B------:R-:W-:Y:S02]  /*1d80*/  PRMT R5, RZ, 0x5410, RZ ;  /* 0x00005410ff057816 */ /* 0x000fe400000000ff */
[----:B------:R-:W-:Y:S02]  /*1d90*/  IADD3 R8, PT, PT, R8, 0x1, RZ ;  /* 0x0000000108087810 */ /* 0x000fe40007ffe0ff */
[----:B--2---:R-:W-:-:S04]  /*1da0*/  @!P0 PRMT R5, R5, 0x5410, R6 ;  /* 0x0000541005058816 */ /* 0x004fc80000000006 */
[----:B------:R-:W-:-:S05]  /*1db0*/  @!P0 PRMT R5, R6, 0x7632, R5 ;  /* 0x0000763206058816 */ /* 0x000fca0000000005 */
[--C-:B------:R-:W-:Y:S02]  /*1dc0*/  HADD2.F32 R17, -RZ, R5.reuse.H1_H1 ;  /* 0x30000005ff117230 */ /* 0x100fe40000004100 */
[----:B------:R-:W-:-:S03]  /*1dd0*/  HADD2.F32 R5, -RZ, R5.H0_H0 ;  /* 0x20000005ff057230 */ /* 0x000fc60000004100 */
[----:B------:R-:W-:-:S04]  /*1de0*/  FADD.FTZ R6, -R16, R17 ;  /* 0x0000001110067221 */ /* 0x000fc80000010100 */
[-C--:B-1----:R-:W-:Y:S01]  /*1df0*/  FMUL.FTZ R7, R6, R3.reuse ;  /* 0x0000000306077220 */ /* 0x082fe20000410000 */
[----:B------:R-:W-:Y:S01]  /*1e00*/  FADD.FTZ R6, -R16, R5 ;  /* 0x0000000510067221 */ /* 0x000fe20000010100 */
[----:B------:R-:W-:Y:S02]  /*1e10*/  PRMT R5, RZ, 0x5410, RZ ;  /* 0x00005410ff057816 */ /* 0x000fe400000000ff */
[----:B------:R-:W-:Y:S01]  /*1e20*/  FFMA.FTZ R17, R7, R18, R10 ;  /* 0x0000001207117223 */ /* 0x000fe2000001000a */
[----:B------:R-:W-:-:S03]  /*1e30*/  FMUL.FTZ R6, R6, R3 ;  /* 0x0000000306067220 */ /* 0x000fc60000410000 */
[----:B------:R-:W-:Y:S01]  /*1e40*/  FMUL.FTZ R12, R17, -1.4426950216293334961 ;  /* 0xbfb8aa3b110c7820 */ /* 0x000fe20000410000 */
[----:B0-----:R-:W-:-:S04]  /*1e50*/  FFMA.FTZ R15, R6, R19, R11 ;  /* 0x00000013060f7223 */ /* 0x001fc8000001000b */
[----:B------:R-:W-:Y:S01]  /*1e60*/  FMUL.FTZ R24, R15, -1.4426950216293334961 ;  /* 0xbfb8aa3b0f187820 */ /* 0x000fe20000410000 */
[----:B------:R-:W0:Y:S01]  /*1e70*/  MUFU.EX2 R12, R12 ;  /* 0x0000000c000c7308 */ /* 0x000e220000000800 */
[----:B---3--:R-:W-:-:S04]  /*1e80*/  @!P0 PRMT R5, R5, 0x5410, R14 ;  /* 0x0000541005058816 */ /* 0x008fc8000000000e */
[----:B------:R-:W-:-:S03]  /*1e90*/  @!P0 PRMT R5, R14, 0x7632, R5 ;  /* 0x000076320e058816 */ /* 0x000fc60000000005 */
        /* <DEDUP_REMOVED lines=15> */
[----:B------:R-:W-:Y:S01]  /*1f90*/  FFMA.FTZ R28, R7, R12, RZ ;  /* 0x0000000c071c7223 */ /* 0x000fe200000100ff */
[----:B------:R-:W-:Y:S02]  /*1fa0*/  FMUL.FTZ R24, R5, R24 ;  /* 0x0000001805187220 */ /* 0x000fe40000410000 */
[----:B------:R-:W-:Y:S01]  /*1fb0*/  FFMA.FTZ R29, R7, R14, RZ ;  /* 0x0000000e071d7223 */ /* 0x000fe200000100ff */
[----:B------:R-:W-:Y:S01]  /*1fc0*/  FADD.FTZ R14, RZ, R14 ;  /* 0x0000000eff0e7221 */ /* 0x000fe20000010000 */
[----:B------:R-:W-:Y:S01]  /*1fd0*/  FMUL.FTZ R5, R24, R19 ;  /* 0x0000001318057220 */ /* 0x000fe20000410000 */
[----:B------:R-:W-:Y:S01]  /*1fe0*/  FADD.FTZ R7, RZ, R12 ;  /* 0x0000000cff077221 */ /* 0x000fe20000010000 */
[C---:B------:R-:W-:Y:S01]  /*1ff0*/  FFMA.FTZ R17, R6.reuse, R24, RZ ;  /* 0x0000001806117223 */ /* 0x040fe200000100ff */
[----:B------:R-:W-:Y:S01]  /*2000*/  FADD.FTZ R30, RZ, R24 ;  /* 0x00000018ff1e7221 */ /* 0x000fe20000010000 */
[----:B------:R-:W-:Y:S01]  /*2010*/  FFMA.FTZ R29, R6, R5, R29 ;  /* 0x00000005061d7223 */ /* 0x000fe2000001001d */
[----:B------:R-:W-:-:S07]  /*2020*/  FADD.FTZ R5, R5, R14 ;  /* 0x0000000e05057221 */ /* 0x000fce0000010000 */
.L_x_3578:
[----:B------:R-:W-:Y:S05]  /*2030*/  @!P2 BRA `(.L_x_3571) ;  /* 0x000000080004a947 */ /* 0x000fea0003800000 */
[----:B------:R-:W-:-:S07]  /*2040*/  IADD3 R6, PT, PT, R8, -R13, RZ ;  /* 0x8000000d08067210 */ /* 0x000fce0007ffe0ff */
.L_x_3579:
[----:B------:R-:W0:Y:S01]  /*2050*/  @!P0 LDC.64 R14, c[0x0][0x3f8] ;  /* 0x0000fe00ff0e8b82 */ /* 0x000e220000000a00 */
[----:B------:R-:W-:Y:S01]  /*2060*/  @!P0 SHF.R.S32.HI R23, RZ, 0x1f, R8 ;  /* 0x0000001fff178819 */ /* 0x000fe20000011408 */
[----:B------:R-:W-:-:S06]  /*2070*/  @!P0 IMAD.MOV.U32 R22, RZ, RZ, R20 ;  /* 0x000000ffff168224 */ /* 0x000fcc00078e0014 */
[----:B------:R-:W2:Y:S01]  /*2080*/  @!P0 LDC.64 R12, c[0x0][0x3a0] ;  /* 0x0000e800ff0c8b82 */ /* 0x000ea20000000a00 */
[----:B0-----:R-:W-:Y:S01]  /*2090*/  @!P0 IMAD R24, R23, R14, RZ ;  /* 0x0000000e17188224 */ /* 0x001fe200078e02ff */
[----:B------:R-:W-:-:S03]  /*20a0*/  @!P0 MOV R23, R9 ;  /* 0x0000000900178202 */ /* 0x000fc60000000f00 */
[C---:B------:R-:W-:Y:S02]  /*20b0*/  @!P0 IMAD R15, R8.reuse, R15, R24 ;  /* 0x0000000f080f8224 */ /* 0x040fe400078e0218 */
[----:B------:R-:W-:Y:S02]  /*20c0*/  @!P0 IMAD.WIDE.U32 R32, R8, R14, R22 ;  /* 0x0000000e08208225 */ /* 0x000fe400078e0016 */
[----:B------:R-:W0:Y:S02]  /*20d0*/  @!P0 LDC.64 R22, c[0x0][0x3f8] ;  /* 0x0000fe00ff168b82 */ /* 0x000e240000000a00 */
[----:B------:R-:W-:Y:S01]  /*20e0*/  @!P0 IMAD.IADD R15, R33, 0x1, R15 ;  /* 0x00000001210f8824 */ /* 0x000fe200078e020f */
[----:B------:R-:W-:-:S04]  /*20f0*/  @!P0 SHF.L.U32 R27, R32, 0x1, RZ ;  /* 0x00000001201b8819 */ /* 0x000fc800000006ff */
[----:B--2---:R-:W-:Y:S02]  /*2100*/  @!P0 IADD3 R24, P1, PT, R27, R12, RZ ;  /* 0x0000000c1b188210 */ /* 0x004fe40007f3e0ff */
[----:B------:R-:W-:Y:S02]  /*2110*/  @!P0 SHF.L.U64.HI R32, R32, 0x1, R15 ;  /* 0x0000000120208819 */ /* 0x000fe4000001020f */
[----:B------:R-:W2:Y:S02]  /*2120*/  @!P0 LDC.64 R14, c[0x0][0x3a0] ;  /* 0x0000e800ff0e8b82 */ /* 0x000ea40000000a00 */
[----:B------:R-:W-:-:S05]  /*2130*/  @!P0 IADD3.X R25, PT, PT, R32, R13, RZ, P1, !PT ;  /* 0x0000000d20198210 */ /* 0x000fca0000ffe4ff */
[----:B------:R3:W4:Y:S01]  /*2140*/  @!P0 LDG.E R26, desc[UR6][R24.64] ;  /* 0x00000006181a8981 */ /* 0x000722000c1e1900 */
[----:B------:R-:W-:Y:S01]  /*2150*/  @!P0 IADD3 R31, PT, PT, R8, 0x1, RZ ;  /* 0x00000001081f8810 */ /* 0x000fe20007ffe0ff */
[----:B------:R-:W5:Y:S03]  /*2160*/  @!P0 LDC.64 R12, c[0x0][0x398] ;  /* 0x0000e600ff0c8b82 */ /* 0x000f660000000a00 */
[----:B------:R-:W-:-:S05]  /*2170*/  @!P0 SHF.R.S32.HI R33, RZ, 0x1f, R31 ;  /* 0x0000001fff218819 */ /* 0x000fca000001141f */
[-C--:B0-----:R-:W-:Y:S01]  /*2180*/  @!P0 IMAD R34, R33, R22.reuse, RZ ;  /* 0x0000001621228224 */ /* 0x081fe200078e02ff */
[----:B---3--:R-:W-:Y:S01]  /*2190*/  @!P0 MOV R25, R9 ;  /* 0x0000000900198202 */ /* 0x008fe20000000f00 */
[----:B------:R-:W-:Y:S02]  /*21a0*/  @!P0 IMAD.MOV.U32 R24, RZ, RZ, R20 ;  /* 0x000000ffff188224 */ /* 0x000fe400078e0014 */
[C---:B------:R-:W-:Y:S02]  /*21b0*/  @!P0 IMAD R33, R31.reuse, R23, R34 ;  /* 0x000000171f218224 */ /* 0x040fe400078e0222 */
[----:B------:R-:W-:Y:S02]  /*21c0*/  @!P0 IMAD.WIDE.U32 R22, R31, R22, R24 ;  /* 0x000000161f168225 */ /* 0x000fe400078e0018 */
[----:B------:R-:W0:Y:S02]  /*21d0*/  @!P0 LDC.64 R24, c[0x0][0x398] ;  /* 0x0000e600ff188b82 */ /* 0x000e240000000a00 */
[----:B------:R-:W-:Y:S01]  /*21e0*/  @!P0 IMAD.SHL.U32 R31, R22, 0x2, RZ ;  /* 0x00000002161f8824 */ /* 0x000fe200078e00ff */
[----:B------:R-:W-:-:S04]  /*21f0*/  @!P0 IADD3 R23, PT, PT, R23, R33, RZ ;  /* 0x0000002117178210 */ /* 0x000fc80007ffe0ff */
[----:B------:R-:W-:Y:S02]  /*2200*/  @!P0 SHF.L.U64.HI R22, R22, 0x1, R23 ;  /* 0x0000000116168819 */ /* 0x000fe40000010217 */
[----:B--2---:R-:W-:-:S04]  /*2210*/  @!P0 IADD3 R14, P1, PT, R31, R14, RZ ;  /* 0x0000000e1f0e8210 */ /* 0x004fc80007f3e0ff */
[----:B------:R-:W-:Y:S02]  /*2220*/  @!P0 IADD3.X R15, PT, PT, R22, R15, RZ, P1, !PT ;  /* 0x0000000f160f8210 */ /* 0x000fe40000ffe4ff */
[----:B-----5:R-:W-:-:S03]  /*2230*/  @!P0 IADD3 R12, P1, PT, R27, R12, RZ ;  /* 0x0000000c1b0c8210 */ /* 0x020fc60007f3e0ff */
[----:B------:R-:W2:Y:S01]  /*2240*/  @!P0 LDG.E R14, desc[UR6][R14.64] ;  /* 0x000000060e0e8981 */ /* 0x000ea2000c1e1900 */
[----:B------:R-:W-:-:S05]  /*2250*/  @!P0 IADD3.X R13, PT, PT, R32, R13, RZ, P1, !PT ;  /* 0x0000000d200d8210 */ /* 0x000fca0000ffe4ff */
[----:B------:R3:W5:Y:S01]  /*2260*/  @!P0 LDG.E R23, desc[UR6][R12.64] ;  /* 0x000000060c178981 */ /* 0x000762000c1e1900 */
[----:B0-----:R-:W-:-:S05]  /*2270*/  @!P0 IADD3 R24, P1, PT, R31, R24, RZ ;  /* 0x000000181f188210 */ /* 0x001fca0007f3e0ff */
[----:B------:R-:W-:-:S05]  /*2280*/  @!P0 IMAD.X R25, R22, 0x1, R25, P1 ;  /* 0x0000000116198824 */ /* 0x000fca00008e0619 */
[----:B------:R0:W5:Y:S01]  /*2290*/  @!P0 LDG.E R22, desc[UR6][R24.64] ;  /* 0x0000000618168981 */ /* 0x000162000c1e1900 */
[----:B---3--:R-:W-:Y:S02]  /*22a0*/  PRMT R13, RZ, 0x7610, R13 ;  /* 0x00007610ff0d7816 */ /* 0x008fe4000000000d */
[----:B------:R-:W-:Y:S02]  /*22b0*/  PRMT R33, RZ, 0x7610, R33 ;  /* 0x00007610ff217816 */ /* 0x000fe40000000021 */
[----:B------:R-:W-:Y:S02]  /*22c0*/  IADD3 R6, PT, PT, R6, 0x2, RZ ;  /* 0x0000000206067810 */ /* 0x000fe40007ffe0ff */
[----:B------:R-:W-:Y:S02]  /*22d0*/  IADD3 R8, PT, PT, R8, 0x2, RZ ;  /* 0x0000000208087810 */ /* 0x000fe40007ffe0ff */
[----:B------:R-:W-:Y:S02]  /*22e0*/  ISETP.NE.AND P1, PT, R6, RZ, PT ;  /* 0x000000ff0600720c */ /* 0x000fe40003f25270 */
[----:B----4-:R-:W-:-:S04]  /*22f0*/  @!P0 PRMT R13, R26, 0x7632, R13 ;  /* 0x000076321a0d8816 */ /* 0x010fc8000000000d */
[----:B------:R-:W-:-:S05]  /*2300*/  PRMT R13, R13, 0x5410, RZ ;  /* 0x000054100d0d7816 */ /* 0x000fca00000000ff */
[----:B------:R-:W-:Y:S01]  /*2310*/  HADD2.F32 R27, -RZ, R13.H0_H0 ;  /* 0x2000000dff1b7230 */ /* 0x000fe20000004100 */
[----:B------:R-:W-:-:S04]  /*2320*/  @!P0 PRMT R13, R13, 0x5410, R26 ;  /* 0x000054100d0d8816 */ /* 0x000fc8000000001a */
[----:B------:R-:W-:Y:S01]  /*2330*/  FADD.FTZ R26, -R16, R27 ;  /* 0x0000001b101a7221 */ /* 0x000fe20000010100 */
[----:B------:R-:W-:-:S03]  /*2340*/  HADD2.F32 R13, -RZ, R13.H1_H1 ;  /* 0x3000000dff0d7230 */ /* 0x000fc60000004100 */
[----:B-1----:R-:W-:Y:S02]  /*2350*/  FMUL.FTZ R12, R26, R3 ;  /* 0x000000031a0c7220 */ /* 0x002fe40000410000 */
[----:B------:R-:W-:Y:S02]  /*2360*/  FADD.FTZ R26, -R16, R13 ;  /* 0x0000000d101a7221 */ /* 0x000fe40000010100 */
[----:B------:R-:W-:Y:S02]  /*2370*/  FFMA.FTZ R15, R12, R19, R11 ;  /* 0x000000130c0f7223 */ /* 0x000fe4000001000b */
[C---:B------:R-:W-:Y:S01]  /*2380*/  FMUL.FTZ R13, R26.reuse, R3 ;  /* 0x000000031a0d7220 */ /* 0x040fe20000410000 */
[----:B------:R-:W-:Y:S01]  /*2390*/  PRMT R26, R26, 0x5410, RZ ;  /* 0x000054101a1a7816 */ /* 0x000fe200000000ff */
[----:B------:R-:W-:Y:S02]  /*23a0*/  FMUL.FTZ R31, R15, -1.4426950216293334961 ;  /* 0xbfb8aa3b0f1f7820 */ /* 0x000fe40000410000 */
[----:B0-----:R-:W-:-:S04]  /*23b0*/  FFMA.FTZ R24, R13, R18, R10 ;  /* 0x000000120d187223 */ /* 0x001fc8000001000a */
[----:B------:R-:W0:Y:S01]  /*23c0*/  MUFU.EX2 R31, R31 ;  /* 0x0000001f001f7308 */ /* 0x000e220000000800 */
[----:B------:R-:W-:Y:S01]  /*23d0*/  FMUL.FTZ R27, R24, -1.4426950216293334961 ;  /* 0xbfb8aa3b181b7820 */ /* 0x000fe20000410000 */
[----:B--2---:R-:W-:Y:S02]  /*23e0*/  @!P0 PRMT R26, R26, 0x7610, R14 ;  /* 0x000076101a1a8816 */ /* 0x004fe4000000000e */
[----:B------:R-:W-:-:S04]  /*23f0*/  @!P0 PRMT R33, R14, 0x7610, R33 ;  /* 0x000076100e218816 */ /* 0x000fc80000000021 */
[----:B------:R-:W1:Y:S01]  /*2400*/  MUFU.EX2 R27, R27 ;  /* 0x0000001b001b7308 */ /* 0x000e620000000800 */
[----:B------:R-:W-:Y:S02]  /*2410*/  PRMT R26, RZ, 0x7610, R26 ;  /* 0x00007610ff1a7816 */ /* 0x000fe4000000001a */
[----:B------:R-:W-:Y:S01]  /*2420*/  PRMT R14, RZ, 0x7610, R14 ;  /* 0x00007610ff0e7816 */ /* 0x000fe2000000000e */
[----:B------:R-:W-:-:S03]  /*2430*/  HADD2.F32 R33, -RZ, R33.H0_H0 ;  /* 0x20000021ff217230 */ /* 0x000fc60000004100 */
[----:B-----5:R-:W-:Y:S01]  /*2440*/  @!P0 PRMT R14, R23, 0x7632, R14 ;  /* 0x00007632170e8816 */ /* 0x020fe2000000000e */
[----:B0-----:R-:W-:-:S06]  /*2450*/  FADD.FTZ R32, R31, 1 ;  /* 0x3f8000001f207421 */ /* 0x001fcc0000010000 */
[----:B------:R-:W0:Y:S01]  /*2460*/  MUFU.RCP R32, R32 ;  /* 0x0000002000207308 */ /* 0x000e220000001000 */
[----:B-1----:R-:W-:Y:S01]  /*2470*/  FADD.FTZ R25, R27, 1 ;  /* 0x3f8000001b197421 */ /* 0x002fe20000010000 */
[----:B------:R-:W-:Y:S01]  /*2480*/  HADD2.F32 R27, -RZ, R26.H1_H1 ;  /* 0x3000001aff1b7230 */ /* 0x000fe20000004100 */
[----:B------:R-:W-:Y:S01]  /*2490*/  @!P0 PRMT R26, R23, 0x7610, R26 ;  /* 0x00007610171a8816 */ /* 0x000fe2000000001a */
[----:B------:R-:W-:-:S04]  /*24a0*/  HADD2.F32 R23, -RZ, R14.H0_H0 ;  /* 0x2000000eff177230 */ /* 0x000fc80000004100 */
[----:B------:R-:W1:Y:S01]  /*24b0*/  MUFU.RCP R25, R25 ;  /* 0x0000001900197308 */ /* 0x000e620000001000 */
[----:B------:R-:W-:Y:S01]  /*24c0*/  FADD.FTZ R36, -R16, R27 ;  /* 0x0000001b10247221 */ /* 0x000fe20000010100 */
[----:B------:R-:W-:-:S03]  /*24d0*/  HADD2.F32 R26, -RZ, R26.H0_H0 ;  /* 0x2000001aff1a7230 */ /* 0x000fc60000004100 */
[----:B------:R-:W-:Y:S01]  /*24e0*/  FMUL.FTZ R14, R36, R3 ;  /* 0x00000003240e7220 */ /* 0x000fe20000410000 */
[----:B0-----:R-:W-:Y:S01]  /*24f0*/  FADD.FTZ R34, -R32, 1 ;  /* 0x3f80000020227421 */ /* 0x001fe20000010100 */
[----:B------:R-:W-:Y:S02]  /*2500*/  FMUL.FTZ R32, R23, R32 ;  /* 0x0000002017207220 */ /* 0x000fe40000410000 */
[----:B------:R-:W-:Y:S01]  /*2510*/  FFMA.FTZ R23, R14, R19, R11 ;  /* 0x000000130e177223 */ /* 0x000fe2000001000b */
[----:B------:R-:W-:Y:S01]  /*2520*/  FFMA.FTZ R27, R15, R34, 1 ;  /* 0x3f8000000f1b7423 */ /* 0x000fe20000010022 */
[----:B------:R-:W-:Y:S02]  /*2530*/  FADD.FTZ R34, -R16, R33 ;  /* 0x0000002110227221 */ /* 0x000fe40000010100 */
[----:B------:R-:W-:Y:S01]  /*2540*/  FMUL.FTZ R35, R23, -1.4426950216293334961 ;  /* 0xbfb8aa3b17237820 */ /* 0x000fe20000410000 */
[----:B-1----:R-:W-:Y:S01]  /*2550*/  FADD.FTZ R31, -R25, 1 ;  /* 0x3f800000191f7421 */ /* 0x002fe20000010100 */
[----:B------:R-:W-:Y:S01]  /*2560*/  FMUL.FTZ R15, R34, R3 ;  /* 0x00000003220f7220 */ /* 0x000fe20000410000 */
[----:B------:R-:W-:Y:S01]  /*2570*/  FMUL.FTZ R26, R26, R25 ;  /* 0x000000191a1a7220 */ /* 0x000fe20000410000 */
[----:B------:R-:W-:Y:S01]  /*2580*/  FMUL.FTZ R27, R32, R27 ;  /* 0x0000001b201b7220 */ /* 0x000fe20000410000 */
[----:B------:R-:W-:Y:S01]  /*2590*/  FFMA.FTZ R31, R24, R31, 1 ;  /* 0x3f800000181f7423 */ /* 0x000fe2000001001f */
[-C--:B------:R-:W-:Y:S01]  /*25a0*/  FFMA.FTZ R24, R15, R18.reuse, R10 ;  /* 0x000000120f187223 */ /* 0x080fe2000001000a */
[----:B------:R-:W0:Y:S01]  /*25b0*/  MUFU.EX2 R35, R35 ;  /* 0x0000002300237308 */ /* 0x000e220000000800 */
[----:B------:R-:W-:Y:S01]  /*25c0*/  PRMT R32, RZ, 0x5410, RZ ;  /* 0x00005410ff207816 */ /* 0x000fe200000000ff */
[----:B------:R-:W-:Y:S01]  /*25d0*/  FMUL.FTZ R31, R26, R31 ;  /* 0x0000001f1a1f7220 */ /* 0x000fe20000410000 */
[----:B------:R-:W-:Y:S01]  /*25e0*/  FMUL.FTZ R33, R24, -1.4426950216293334961 ;  /* 0xbfb8aa3b18217820 */ /* 0x000fe20000410000 */
[----:B------:R-:W-:Y:S01]  /*25f0*/  FADD.FTZ R30, R27, R30 ;  /* 0x0000001e1b1e7221 */ /* 0x000fe20000010000 */
[----:B------:R-:W-:Y:S01]  /*2600*/  @!P0 PRMT R32, R32, 0x5410, R22 ;  /* 0x0000541020208816 */ /* 0x000fe20000000016 */
[----:B------:R-:W-:Y:S01]  /*2610*/  FFMA.FTZ R28, R13, R31, R28 ;  /* 0x0000001f0d1c7223 */ /* 0x000fe2000001001c */
[----:B------:R-:W-:Y:S01]  /*2620*/  FFMA.FTZ R17, R12, R27, R17 ;  /* 0x0000001b0c117223 */ /* 0x000fe20000010011 */
[----:B------:R-:W-:Y:S01]  /*2630*/  FMUL.FTZ R27, R27, R19 ;  /* 0x000000131b1b7220 */ /* 0x000fe20000410000 */
[----:B------:R-:W1:Y:S01]  /*2640*/  MUFU.EX2 R33, R33 ;  /* 0x0000002100217308 */ /* 0x000e620000000800 */
[----:B------:R-:W-:Y:S01]  /*2650*/  @!P0 PRMT R32, R22, 0x7632, R32 ;  /* 0x0000763216208816 */ /* 0x000fe20000000020 */
[C---:B------:R-:W-:Y:S01]  /*2660*/  FMUL.FTZ R22, R31.reuse, R18 ;  /* 0x000000121f167220 */ /* 0x040fe20000410000 */
[----:B------:R-:W-:-:S03]  /*2670*/  FADD.FTZ R7, R31, R7 ;  /* 0x000000071f077221 */ /* 0x000fc60000010000 */
[----:B------:R-:W-:Y:S01]  /*2680*/  FFMA.FTZ R13, R13, R22, R29 ;  /* 0x000000160d0d7223 */ /* 0x000fe2000001001d */
[----:B------:R-:W-:Y:S01]  /*2690*/  FADD.FTZ R22, R22, R5 ;  /* 0x0000000516167221 */ /* 0x000fe20000010000 */
[----:B0-----:R-:W-:Y:S01]  /*26a0*/  FADD.FTZ R36, R35, 1 ;  /* 0x3f80000023247421 */ /* 0x001fe20000010000 */
[----:B------:R-:W-:-:S03]  /*26b0*/  HADD2.F32 R5, -RZ, R32.H1_H1 ;  /* 0x30000020ff057230 */ /* 0x000fc60000004100 */
[----:B------:R-:W0:Y:S01]  /*26c0*/  MUFU.RCP R25, R36 ;  /* 0x0000002400197308 */ /* 0x000e220000001000 */
[----:B-1----:R-:W-:-:S07]  /*26d0*/  FADD.FTZ R34, R33, 1 ;  /* 0x3f80000021227421 */ /* 0x002fce0000010000 */
[----:B------:R1:W2:Y:S01]  /*26e0*/  MUFU.RCP R26, R34 ;  /* 0x00000022001a7308 */ /* 0x0002a20000001000 */
[----:B0-----:R-:W-:Y:S01]  /*26f0*/  FADD.FTZ R36, -R25, 1 ;  /* 0x3f80000019247421 */ /* 0x001fe20000010100 */
[----:B-1----:R-:W-:-:S03]  /*2700*/  HADD2.F32 R34, -RZ, R32.H0_H0 ;  /* 0x20000020ff227230 */ /* 0x002fc60000004100 */
[----:B------:R-:W-:Y:S02]  /*2710*/  FFMA.FTZ R29, R23, R36, 1 ;  /* 0x3f800000171d7423 */ /* 0x000fe40000010024 */
[----:B------:R-:W-:Y:S01]  /*2720*/  FMUL.FTZ R34, R34, R25 ;  /* 0x0000001922227220 */ /* 0x000fe20000410000 */
[----:B--2---:R-:W-:Y:S01]  /*2730*/  FADD.FTZ R23, -R26, 1 ;  /* 0x3f8000001a177421 */ /* 0x004fe20000010100 */
[----:B------:R-:W-:Y:S01]  /*2740*/  FMUL.FTZ R5, R5, R26 ;  /* 0x0000001a05057220 */ /* 0x000fe20000410000 */
[----:B------:R-:W-:Y:S01]  /*2750*/  FFMA.FTZ R26, R12, R27, R13 ;  /* 0x0000001b0c1a7223 */ /* 0x000fe2000001000d */
[----:B------:R-:W-:Y:S01]  /*2760*/  FMUL.FTZ R29, R34, R29 ;  /* 0x0000001d221d7220 */ /* 0x000fe20000410000 */
[----:B------:R-:W-:Y:S01]  /*2770*/  FFMA.FTZ R24, R24, R23, 1 ;  /* 0x3f80000018187423 */ /* 0x000fe20000010017 */
[----:B------:R-:W-:Y:S02]  /*2780*/  FADD.FTZ R27, R27, R22 ;  /* 0x000000161b1b7221 */ /* 0x000fe40000010000 */
[----:B------:R-:W-:Y:S01]  /*2790*/  FADD.FTZ R30, R30, R29 ;  /* 0x0000001d1e1e7221 */ /* 0x000fe20000010000 */
[----:B------:R-:W-:Y:S01]  /*27a0*/  FMUL.FTZ R5, R5, R24 ;  /* 0x0000001805057220 */ /* 0x000fe20000410000 */
[----:B------:R-:W-:Y:S01]  /*27b0*/  FFMA.FTZ R17, R14, R29, R17 ;  /* 0x0000001d0e117223 */ /* 0x000fe20000010011 */
[----:B------:R-:W-:-:S02]  /*27c0*/  FMUL.FTZ R13, R29, R19 ;  /* 0x000000131d0d7220 */ /* 0x000fc40000410000 */
        /* <DEDUP_REMOVED lines=8> */
.L_x_3571:
        /* <DEDUP_REMOVED lines=29> */
[----:B------:R-:W2:Y:S01]  /*2a20*/  LDS R16, [R26+0x44] ;  /* 0x000044001a107984 */ /* 0x000ea20000000800 */
[----:B0-----:R-:W-:-:S03]  /*2a30*/  FADD.FTZ R20, R4, R5 ;  /* 0x0000000504147221 */ /* 0x001fc60000010000 */
[----:B------:R-:W0:Y:S04]  /*2a40*/  LDS R18, [R26+0x48] ;  /* 0x000048001a127984 */ /* 0x000e280000000800 */
[----:B------:R-:W0:Y:S01]  /*2a50*/  LDS R14, [R26+0x40] ;  /* 0x000040001a0e7984 */ /* 0x000e220000000800 */
[----:B---3--:R-:W-:-:S03]  /*2a60*/  FADD.FTZ R22, R6, R9 ;  /* 0x0000000906167221 */ /* 0x008fc60000010000 */
[----:B------:R-:W3:Y:S01]  /*2a70*/  LDS R21, [R26+0x50] ;  /* 0x000050001a157984 */ /* 0x000ee20000000800 */
        /* <DEDUP_REMOVED lines=21> */
[----:B------:R-:W2:Y:S02]  /*2bd0*/  LDS R29, [R26+0x6c] ;  /* 0x00006c001a1d7984 */ /* 0x000ea40000000800 */
[----:B------:R-:W-:Y:S02]  /*2be0*/  FADD.FTZ R31, R16, R31 ;  /* 0x0000001f101f7221 */ /* 0x000fe40000010000 */
[----:B------:R2:W2:Y:S01]  /*2bf0*/  LDS R25, [R26+0x64] ;  /* 0x000064001a197984 */ /* 0x0004a20000000800 */
[----:B0-----:R-:W-:Y:S01]  /*2c00*/  FADD.FTZ R33, R18, R33 ;  /* 0x0000002112217221 */ /* 0x001fe20000010000 */
[----:B------:R-:W-:-:S04]  /*2c10*/  ISETP.NE.AND P4, PT, R14, RZ, PT ;  /* 0x000000ff0e00720c */ /* 0x000fc80003f85270 */
[----:B------:R-:W-:Y:S02]  /*2c20*/  FSEL R32, R31, R16, !P4 ;  /* 0x000000101f207208 */ /* 0x000fe40006000000 */
[----:B------:R-:W-:-:S03]  /*2c30*/  FSEL R34, R33, R18, !P4 ;  /* 0x0000001221227208 */ /* 0x000fc60006000000 */
[----:B---3--:R-:W-:Y:S01]  /*2c40*/  FADD.FTZ R32, R21, R32 ;  /* 0x0000002015207221 */ /* 0x008fe20000010000 */
[----:B----4-:R-:W-:Y:S01]  /*2c50*/  ISETP.NE.AND P3, PT, R19, RZ, PT ;  /* 0x000000ff1300720c */ /* 0x010fe20003f65270 */
[----:B------:R-:W-:-:S03]  /*2c60*/  FADD.FTZ R34, R23, R34 ;  /* 0x0000002217227221 */ /* 0x000fc60000010000 */
[----:B------:R-:W-:Y:S02]  /*2c70*/  FSEL R31, R32, R21, !P3 ;  /* 0x00000015201f7208 */ /* 0x000fe40005800000 */
[----:B------:R-:W-:-:S03]  /*2c80*/  FSEL R33, R34, R23, !P3 ;  /* 0x0000001722217208 */ /* 0x000fc60005800000 */
[----:B-----5:R-:W-:Y:S02]  /*2c90*/  FADD.FTZ R31, R22, R31 ;  /* 0x0000001f161f7221 */ /* 0x020fe40000010000 */
[----:B-1----:R-:W-:Y:S01]  /*2ca0*/  FADD.FTZ R33, R20, R33 ;  /* 0x0000002114217221 */ /* 0x002fe20000010000 */
[----:B--2---:R-:W-:Y:S02]  /*2cb0*/  ISETP.NE.AND P2, PT, R0, RZ, PT ;  /* 0x000000ff0000720c */ /* 0x004fe40003f45270 */
        /* <DEDUP_REMOVED lines=73> */
.L_x_3602:
        /* <DEDUP_REMOVED lines=62> */
.L_x_3580:
        /* <DEDUP_REMOVED lines=12> */
[----:B------:R-:W4:Y:S08]  /*35f0*/  LDC R13, c[0x0][0x410] ;  /* 0x00010400ff0d7b82 */ /* 0x000f300000000800 */
[----:B------:R-:W5:Y:S01]  /*3600*/  LDC R10, c[0x0][0x428] ;  /* 0x00010a00ff0a7b82 */ /* 0x000f620000000800 */
[----:B-1----:R-:W-:Y:S01]  /*3610*/  IMAD R0, R2, UR4, RZ ;  /* 0x0000000402007c24 */ /* 0x002fe2000f8e02ff */
[----:B------:R-:W-:-:S04]  /*3620*/  UIADD3 UR4, UPT, UPT, UR4, -0x2, URZ ;  /* 0xfffffffe04047890 */ /* 0x000fc8000fffe0ff */
[----:B0-----:R-:W-:Y:S02]  /*3630*/  LEA R0, R9, -R0, 0x1 ;  /* 0x8000000009007211 */ /* 0x001fe400078e08ff */
[----:B------:R-:W-:Y:S02]  /*3640*/  BAR.SYNC.DEFER_BLOCKING 0x0 ;  /* 0x0000000000007b1d */ /* 0x000fe40000010000 */
[----:B------:R-:W-:-:S06]  /*3650*/  ISETP.NE.AND P2, PT, R0, UR4, PT ;  /* 0x0000000400007c0c */ /* 0x000fcc000bf45270 */
[----:B------:R-:W2:Y:S07]  /*3660*/  S2UR UR4, SR_CTAID.X ;  /* 0x00000000000479c3 */ /* 0x000eae0000002500 */
[----:B------:R-:W-:-:S05]  /*3670*/  @!P2 VIADD R0, R14, 0xda0 ;  /* 0x00000da00e00a836 */ /* 0x000fca0000000000 */
[----:B------:R-:W-:Y:S01]  /*3680*/  @!P2 LEA R3, R11, R0, 0x18 ;  /* 0x000000000b03a211 */ /* 0x000fe200078ec0ff */
[----:B------:R-:W-:Y:S03]  /*3690*/  @!P2 LDS R5, [R15+0x18] ;  /* 0x000018000f05a984 */ /* 0x000fe60000000800 */
[----:B------:R-:W-:Y:S01]  /*36a0*/  @!P2 LEA R3, R2, R3, 0x3 ;  /* 0x000000030203a211 */ /* 0x000fe200078e18ff */
[----:B------:R-:W0:Y:S01]  /*36b0*/  @!P2 LDS R4, [R15+0x14] ;  /* 0x000014000f04a984 */ /* 0x000e220000000800 */
[--C-:B--2---:R-:W-:Y:S02]  /*36c0*/  IMAD R6, R8, UR4, R9.reuse ;  /* 0x0000000408067c24 */ /* 0x104fe4000f8e0209 */
[----:B-----5:R-:W-:-:S03]  /*36d0*/  IMAD R10, R10, UR4, R9 ;  /* 0x000000040a0a7c24 */ /* 0x020fc6000f8e0209 */
[----:B----4-:R-:W-:Y:S02]  /*36e0*/  ISETP.GE.AND P0, PT, R6, R13, PT ;  /* 0x0000000d0600720c */ /* 0x010fe40003f06270 */
[----:B---3--:R-:W-:Y:S02]  /*36f0*/  ISETP.GE.U32.AND P1, PT, R10, UR10, PT ;  /* 0x0000000a0a007c0c */ /* 0x008fe4000bf26070 */
        /* <DEDUP_REMOVED lines=20> */
.L_x_3583:
[----:B------:R-:W-:Y:S05]  /*3840*/  BSYNC.RECONVERGENT B0 ;  /* 0x0000000000007941 */ /* 0x000fea0003800200 */
.L_x_3582:
        /* <DEDUP_REMOVED lines=23> */
.L_x_3581:
        /* <DEDUP_REMOVED lines=8> */
.L_x_3584:
        /* <DEDUP_REMOVED lines=9> */
.L_x_3585:
[----:B------:R-:W-:Y:S01]  /*3ad0*/  IMAD.MOV.U32 R36, RZ, RZ, R26 ;  /* 0x000000ffff247224 */ /* 0x000fe200078e001a */
[----:B------:R-:W-:-:S07]  /*3ae0*/  MOV R37, R43 ;  /* 0x0000002b00257202 */ /* 0x000fce0000000f00 */
[----:B------:R-:W-:Y:S05]  /*3af0*/  WARPSYNC.COLLECTIVE R33, `(.L_x_3586) ;  /* 0x0000000021087348 */ /* 0x000fea0003c00000 */
[----:B------:R0:W1:Y:S02]  /*3b00*/  SHFL.UP P0, R43, R36, R31, R32 ;  /* 0x0400001f242b7389 */ /* 0x0000640000000020 */
[----:B01----:R-:W-:Y:S05]  /*3b10*/  ENDCOLLECTIVE ;  /* 0x000000000000791b */ /* 0x003fea0003800000 */
.L_x_3586:
        /* <DEDUP_REMOVED lines=8> */
.L_x_3587:
        /* <DEDUP_REMOVED lines=9> */
.L_x_3588:
        /* <DEDUP_REMOVED lines=8> */
.L_x_3589:
[----:B------:R-:W-:Y:S01]  /*3cb0*/  MOV R36, R37 ;  /* 0x0000002500247202 */ /* 0x000fe20000000f00 */
[----:B------:R-:W-:Y:S02]  /*3cc0*/  IMAD.MOV.U32 R31, RZ, RZ, 0x4 ;  /* 0x00000004ff1f7424 */ /* 0x000fe400078e00ff */
[----:B------:R-:W-:-:S05]  /*3cd0*/  FADD.FTZ R43, R26, R43 ;  /* 0x0000002b1a2b7221 */ /* 0x000fca0000010000 */
[----:B------:R-:W-:-:S07]  /*3ce0*/  @P2 FSEL R26, R43, R26, !P1 ;  /* 0x0000001a2b1a2208 */ /* 0x000fce0004800000 */
[----:B------:R-:W-:Y:S05]  /*3cf0*/  WARPSYNC.COLLECTIVE R33, `(.L_x_3590) ;  /* 0x0000000021087348 */ /* 0x000fea0003c00000 */
[----:B------:R0:W1:Y:S02]  /*3d00*/  SHFL.UP P0, R43, R36, R31, R32 ;  /* 0x0400001f242b7389 */ /* 0x0000640000000020 */
[----:B01----:R-:W-:Y:S05]  /*3d10*/  ENDCOLLECTIVE ;  /* 0x000000000000791b */ /* 0x003fea0003800000 */
.L_x_3590:
[----:B------:R-:W-:Y:S02]  /*3d20*/  ISETP.GE.AND P2, PT, R38, 0x4, PT ;  /* 0x000000042600780c */ /* 0x000fe40003f46270 */
[----:B------:R-:W-:Y:S01]  /*3d30*/  ISETP.NE.AND P1, PT, R37, RZ, PT ;  /* 0x000000ff2500720c */ /* 0x000fe20003f25270 */
[----:B------:R-:W-:Y:S01]  /*3d40*/  IMAD.MOV.U32 R36, RZ, RZ, R34 ;  /* 0x000000ffff247224 */ /* 0x000fe200078e0022 */
[----:B------:R-:W-:-:S11]  /*3d50*/  MOV R35, R43 ;  /* 0x0000002b00237202 */ /* 0x000fd60000000f00 */
[----:B------:R-:W-:Y:S05]  /*3d60*/  WARPSYNC.COLLECTIVE R33, `(.L_x_3591) ;  /* 0x0000000021087348 */ /* 0x000fea0003c00000 */
[----:B------:R0:W1:Y:S02]  /*3d70*/  SHFL.UP P0, R43, R36, R31, R32 ;  /* 0x0400001f242b7389 */ /* 0x0000640000000020 */
[----:B01----:R-:W-:Y:S05]  /*3d80*/  ENDCOLLECTIVE ;  /* 0x000000000000791b */ /* 0x003fea0003800000 */
.L_x_3591:
        /* <DEDUP_REMOVED lines=8> */
.L_x_3592:
[----:B------:R-:W-:Y:S01]  /*3e10*/  MOV R36, R35 ;  /* 0x0000002300247202 */ /* 0x000fe20000000f00 */
[----:B------:R-:W-:Y:S02]  /*3e20*/  IMAD.MOV.U32 R31, RZ, RZ, 0x8 ;  /* 0x00000008ff1f7424 */ /* 0x000fe400078e00ff */
[----:B------:R-:W-:-:S05]  /*3e30*/  FADD.FTZ R43, R26, R43 ;  /* 0x0000002b1a2b7221 */ /* 0x000fca0000010000 */
[----:B------:R-:W-:-:S07]  /*3e40*/  @P2 FSEL R26, R43, R26, !P1 ;  /* 0x0000001a2b1a2208 */ /* 0x000fce0004800000 */
[----:B------:R-:W-:Y:S05]  /*3e50*/  WARPSYNC.COLLECTIVE R33, `(.L_x_3593) ;  /* 0x0000000021087348 */ /* 0x000fea0003c00000 */
[----:B------:R0:W1:Y:S02]  /*3e60*/  SHFL.UP P0, R43, R36, R31, R32 ;  /* 0x0400001f242b7389 */ /* 0x0000640000000020 */
[----:B01----:R-:W-:Y:S05]  /*3e70*/  ENDCOLLECTIVE ;  /* 0x000000000000791b */ /* 0x003fea0003800000 */
.L_x_3593:
[----:B------:R-:W-:Y:S02]  /*3e80*/  ISETP.NE.AND P2, PT, R35, RZ, PT ;  /* 0x000000ff2300720c */ /* 0x000fe40003f45270 */
[----:B------:R-:W-:Y:S01]  /*3e90*/  ISETP.GE.AND P1, PT, R38, 0x8, PT ;  /* 0x000000082600780c */ /* 0x000fe20003f26270 */
[----:B------:R-:W-:Y:S01]  /*3ea0*/  IMAD.MOV.U32 R36, RZ, RZ, R34 ;  /* 0x000000ffff247224 */ /* 0x000fe200078e0022 */
[----:B------:R-:W-:-:S11]  /*3eb0*/  MOV R37, R43 ;  /* 0x0000002b00257202 */ /* 0x000fd60000000f00 */
[----:B------:R-:W-:Y:S05]  /*3ec0*/  WARPSYNC.COLLECTIVE R33, `(.L_x_3594) ;  /* 0x0000000021087348 */ /* 0x000fea0003c00000 */
[----:B------:R0:W1:Y:S02]  /*3ed0*/  SHFL.UP P0, R43, R36, R31, R32 ;  /* 0x0400001f242b7389 */ /* 0x0000640000000020 */
[----:B01----:R-:W-:Y:S05]  /*3ee0*/  ENDCOLLECTIVE ;  /* 0x000000000000791b */ /* 0x003fea0003800000 */
.L_x_3594:
        /* <DEDUP_REMOVED lines=10> */
.L_x_3595:
        /* <DEDUP_REMOVED lines=8> */
.L_x_3596:
[----:B------:R-:W-:Y:S01]  /*4010*/  ISETP.NE.AND P2, PT, R42, RZ, PT ;  /* 0x000000ff2a00720c */ /* 0x000fe20003f45270 */
[----:B------:R-:W-:Y:S01]  /*4020*/  IMAD.MOV.U32 R36, RZ, RZ, R34 ;  /* 0x000000ffff247224 */ /* 0x000fe200078e0022 */
[----:B------:R-:W-:-:S11]  /*4030*/  MOV R35, R43 ;  /* 0x0000002b00237202 */ /* 0x000fd60000000f00 */
[----:B------:R-:W-:Y:S05]  /*4040*/  WARPSYNC.COLLECTIVE R33, `(.L_x_3597) ;  /* 0x0000000021087348 */ /* 0x000fea0003c00000 */
[----:B------:R0:W1:Y:S02]  /*4050*/  SHFL.UP P0, R43, R36, R31, R32 ;  /* 0x0400001f242b7389 */ /* 0x0000640000000020 */
[----:B01----:R-:W-:Y:S05]  /*4060*/  ENDCOLLECTIVE ;  /* 0x000000000000791b */ /* 0x003fea0003800000 */
.L_x_3597:
        /* <DEDUP_REMOVED lines=10> */
.L_x_3598:
        /* <DEDUP_REMOVED lines=8> */
.L_x_3599:
[----:B------:R-:W-:Y:S02]  /*4190*/  ISETP.NE.AND P1, PT, R41, RZ, PT ;  /* 0x000000ff2900720c */ /* 0x000fe40003f25270 */
[----:B------:R-:W-:Y:S02]  /*41a0*/  MOV R36, R34 ;  /* 0x0000002200247202 */ /* 0x000fe40000000f00 */
[----:B------:R-:W-:-:S09]  /*41b0*/  MOV R35, R43 ;  /* 0x0000002b00237202 */ /* 0x000fd20000000f00 */
[----:B------:R-:W-:Y:S05]  /*41c0*/  WARPSYNC.COLLECTIVE R33, `(.L_x_3600) ;  /* 0x0000000021087348 */ /* 0x000fea0003c00000 */
[----:B------:R0:W1:Y:S02]  /*41d0*/  SHFL.UP P0, R43, R36, R31, R32 ;  /* 0x0400001f242b7389 */ /* 0x0000640000000020 */
[----:B01----:R-:W-:Y:S05]  /*41e0*/  ENDCOLLECTIVE ;  /* 0x000000000000791b */ /* 0x003fea0003800000 */
.L_x_3600:
[----:B------:R-:W-:Y:S01]  /*41f0*/  MOV R36, R26 ;  /* 0x0000001a00247202 */ /* 0x000fe20000000f00 */
[----:B------:R-:W-:-:S07]  /*4200*/  IMAD.MOV.U32 R38, RZ, RZ, R43 ;  /* 0x000000ffff267224 */ /* 0x000fce00078e002b */
[----:B------:R-:W-:Y:S05]  /*4210*/  WARPSYNC.COLLECTIVE R33, `(.L_x_3601) ;  /* 0x0000000021087348 */ /* 0x000fea0003c00000 */
[----:B------:R0:W1:Y:S02]  /*4220*/  SHFL.UP P0, R43, R36, R31, R32 ;  /* 0x0400001f242b7389 */ /* 0x0000640000000020 */
[----:B01----:R-:W-:Y:S05]  /*4230*/  ENDCOLLECTIVE ;  /* 0x000000000000791b */ /* 0x003fea0003800000 */
.L_x_3601:
[----:B------:R-:W-:Y:S01]  /*4240*/  MOV R41, R43 ;  /* 0x0000002b00297202 */ /* 0x000fe20000000f00 */
[----:B------:R-:W-:Y:S06]  /*4250*/  BRA `(.L_x_3602) ;  /* 0xffffffec00bc7947 */ /* 0x000fec000383ffff */
.L_x_3603:
        /* <DEDUP_REMOVED lines=10> */
.L_x_4496:


//--------------------- .text._Z30group_norm_nhwc_bwd_sum_kernelI11Fp16IOFp32WLi120EEv26Group_norm_nhwc_bwd_params --------------------------
	.section	.text._Z30group_norm_nhwc_bwd_sum_kernelI11Fp16IOFp32WLi120EEv26Group_norm_nhwc_bwd_params,"ax",@progbits
	.align	128
        .global         _Z30group_norm_nhwc_bwd_sum_kernelI11Fp16IOFp32WLi120EEv26Group_norm_nhwc_bwd_params
        .type           _Z30group_norm_nhwc_bwd_sum_kernelI11Fp16IOFp32WLi120EEv26Group_norm_nhwc_bwd_params,@function
        .size           _Z30group_norm_nhwc_bwd_sum_kernelI11Fp16IOFp32WLi120EEv26Group_norm_nhwc_bwd_params,(.L_x_4497 - _Z30group_norm_nhwc_bwd_sum_kernelI11Fp16IOFp32WLi120EEv26Group_norm_nhwc_bwd_params)
        .other          _Z30group_norm_nhwc_bwd_sum_kernelI11Fp16IOFp32WLi120EEv26Group_norm_nhwc_bwd_params,@"STO_CUDA_ENTRY STV_DEFAULT"
_Z30group_norm_nhwc_bwd_sum_kernelI11Fp16IOFp32WLi120EEv26Group_norm_nhwc_bwd_params:
.text._Z30group_norm_nhwc_bwd_sum_kernelI11Fp16IOFp32WLi120EEv26Group_norm_nhwc_bwd_params:
        /* <DEDUP_REMOVED lines=27> */
[-C--:B------:R-:W-:Y:S02]  /*01b0*/  @!P1 IADD3 R2, PT, PT, R2, -R7.reuse, RZ ;  /* 0x8000000702029210 */ /* 0x080fe40007ffe0ff */
[----:B------:R-:W-:Y:S02]  /*01c0*/  @!P1 IADD3 R5, PT, PT, R5, 0x1, RZ ;  /* 0x0000000105059810 */ /* 0x000fe40007ffe0ff */
        /* <DEDUP_REMOVED lines=39> */
.L_x_3605:
[----:B------:R-:W-:Y:S05]  /*0440*/  BSYNC.RECONVERGENT B0 ;  /* 0x0000000000007941 */ /* 0x000fea0003800200 */
.L_x_3604:
        /* <DEDUP_REMOVED lines=15> */
[-C--:B0-----:R-:W-:Y:S02]  /*0540*/  ISETP.LT.U32.AND P1, PT, R5, R22.reuse, PT ;  /* 0x000000160500720c */ /* 0x081fe40003f21070 */
[----:B------:R-:W-:Y:S01]  /*0550*/  ISETP.GE.U32.AND P3, PT, R0, R3, PT ;  /* 0x000000030000720c */ /* 0x000fe20003f66070 */
[----:B--2---:R-:W-:Y:S01]  /*0560*/  @P2 FADD.FTZ R15, R15, R6 ;  /* 0x000000060f0f2221 */ /* 0x004fe20000010000 */
[----:B------:R-:W-:Y:S01]  /*0570*/  ISETP.LT.AND.EX P1, PT, R2, R23, PT, P1 ;  /* 0x000000170200720c */ /* 0x000fe20003f21310 */
[----:B------:R-:W-:Y:S01]  /*0580*/  IMAD.MOV.U32 R6, RZ, RZ, RZ ;  /* 0x000000ffff067224 */ /* 0x000fe200078e00ff */
[----:B------:R-:W-:Y:S01]  /*0590*/  ISETP.NE.U32.AND P4, PT, R3, RZ, PT ;  /* 0x000000ff0300720c */ /* 0x000fe20003f85070 */
[----:B------:R0:W1:Y:S01]  /*05a0*/  @P2 MUFU.RSQ R8, R15 ;  /* 0x0000000f00082308 */ /* 0x0000620000001400 */
[----:B------:R-:W-:-:S02]  /*05b0*/  SEL R22, R5, R22, P1 ;  /* 0x0000001605167207 */ /* 0x000fc40000800000 */
[----:B------:R-:W-:Y:S02]  /*05c0*/  CS2R R2, SRZ ;  /* 0x0000000000027805 */ /* 0x000fe4000001ff00 */
[----:B------:R-:W-:Y:S02]  /*05d0*/  MOV R0, RZ ;  /* 0x000000ff00007202 */ /* 0x000fe40000000f00 */
        /* <DEDUP_REMOVED lines=17> */
[----:B------:R-:W-:Y:S01]  /*06f0*/  HFMA2 R0, -RZ, RZ, 0, 0 ;  /* 0x00000000ff007431 */ /* 0x000fe200000001ff */
[----:B------:R-:W-:-:S11]  /*0700*/  MOV R6, RZ ;  /* 0x000000ff00067202 */ /* 0x000fd60000000f00 */
[----:B------:R-:W-:Y:S05]  /*0710*/  @P1 BRA `(.L_x_3608) ;  /* 0x0000000800ec1947 */ /* 0x000fea0003800000 */
[----:B-----5:R-:W-:Y:S01]  /*0720*/  LOP3.LUT R10, R21, 0xfffffffc, RZ, 0xc0, !PT ;  /* 0xfffffffc150a7812 */ /* 0x020fe200078ec0ff */
[----:B------:R-:W-:Y:S01]  /*0730*/  IMAD.MOV.U32 R0, RZ, RZ, RZ ;  /* 0x000000ffff007224 */ /* 0x000fe200078e00ff */
[----:B------:R-:W-:Y:S02]  /*0740*/  IADD3 R20, PT, PT, R15, 0x1, RZ ;  /* 0x000000010f147810 */ /* 0x000fe40007ffe0ff */
[----:B------:R-:W-:-:S07]  /*0750*/  IADD3 R15, PT, PT, -R10, RZ, RZ ;  /* 0x000000ff0a0f7210 */ /* 0x000fce0007ffe1ff */
.L_x_3609:
        /* <DEDUP_REMOVED lines=33> */
[----:B------:R-:W0:Y:S03]  /*0970*/  @!P0 LDC.64 R10, c[0x0][0x3a0] ;  /* 0x0000e800ff0a8b82 */ /* 0x000e260000000a00 */
[----:B------:R-:W-:Y:S01]  /*0980*/  @!P0 IADD3 R23, PT, PT, R17, R23, RZ ;  /* 0x0000001711178210 */ /* 0x000fe20007ffe0ff */
[----:B------:R-:W-:-:S03]  /*0990*/  HADD2.F32 R29, -RZ, R26.H1_H1 ;  /* 0x3000001aff1d7230 */ /* 0x000fc60000004100 */
[C---:B------:R-:W-:Y:S01]  /*09a0*/  @!P0 SHF.L.U64.HI R22, R16.reuse, 0x1, R23 ;  /* 0x0000000110168819 */ /* 0x040fe20000010217 */
[----:B------:R-:W-:Y:S02]  /*09b0*/  @!P0 IMAD.SHL.U32 R23, R16, 0x2, RZ ;  /* 0x0000000210178824 */ /* 0x000fe400078e00ff */
        /* <DEDUP_REMOVED lines=98> */
[----:B------:R-:W-:Y:S01]  /*0fe0*/  @!P0 MOV R4, R24 ;  /* 0x0000001800048202 */ /* 0x000fe20000000f00 */
[----:B------:R-:W-:-:S04]  /*0ff0*/  @!P0 IMAD.MOV.U32 R5, RZ, RZ, R9 ;  /* 0x000000ffff058224 */ /* 0x000fc800078e0009 */
[----:B------:R-:W-:Y:S02]  /*1000*/  @!P0 IMAD.WIDE.U32 R4, R27, R2, R4 ;  /* 0x000000021b048225 */ /* 0x000fe400078e0004 */
[----:B------:R-:W0:Y:S03]  /*1010*/  @!P0 LDC.64 R2, c[0x0][0x3a0] ;  /* 0x0000e800ff028b82 */ /* 0x000e260000000a00 */
[----:B------:R-:W-:Y:S01]  /*1020*/  @!P0 IADD3 R5, PT, PT, R5, R29, RZ ;  /* 0x0000001d05058210 */ /* 0x000fe20007ffe0ff */
        /* <DEDUP_REMOVED lines=42> */
.L_x_3608:
        /* <DEDUP_REMOVED lines=13> */
[C---:B------:R-:W-:Y:S01]  /*13a0*/  @!P0 IADD3 R27, PT, PT, R15.reuse, 0x1, RZ ;  /* 0x000000010f1b8810 */ /* 0x040fe20007ffe0ff */
[----:B------:R-:W-:Y:S02]  /*13b0*/  @!P0 IMAD R22, R20, UR4, RZ ;  /* 0x0000000414168c24 */ /* 0x000fe4000f8e02ff */
[----:B------:R-:W-:Y:S02]  /*13c0*/  @!P0 IMAD.MOV.U32 R20, RZ, RZ, R24 ;  /* 0x000000ffff148224 */ /* 0x000fe400078e0018 */
[----:B------:R-:W2:Y:S01]  /*13d0*/  @!P0 LDC.64 R16, c[0x0][0x398] ;  /* 0x0000e600ff108b82 */ /* 0x000ea20000000a00 */
[----:B------:R-:W-:-:S02]  /*13e0*/  @!P0 IMAD R23, R15, UR5, R22 ;  /* 0x000000050f178c24 */ /* 0x000fc4000f8e0216 */
[----:B------:R-:W-:-:S04]  /*13f0*/  @!P0 IMAD.WIDE.U32 R20, R15, UR4, R20 ;  /* 0x000000040f148c25 */ /* 0x000fc8000f8e0014 */
[----:B------:R-:W-:Y:S01]  /*1400*/  @!P0 IMAD.SHL.U32 R29, R20, 0x2, RZ ;  /* 0x00000002141d8824 */ /* 0x000fe200078e00ff */
[----:B------:R-:W-:-:S04]  /*1410*/  @!P0 IADD3 R21, PT, PT, R21, R23, RZ ;  /* 0x0000001715158210 */ /* 0x000fc80007ffe0ff */
[----:B------:R-:W-:Y:S02]  /*1420*/  @!P0 SHF.L.U64.HI R22, R20, 0x1, R21 ;  /* 0x0000000114168819 */ /* 0x000fe40000010215 */
[----:B------:R-:W-:Y:S02]  /*1430*/  @!P0 SHF.R.S32.HI R21, RZ, 0x1f, R27 ;  /* 0x0000001fff158819 */ /* 0x000fe4000001141b */
[----:B0-----:R-:W-:-:S03]  /*1440*/  @!P0 IADD3 R20, P2, PT, R29, R10, RZ ;  /* 0x0000000a1d148210 */ /* 0x001fc60007f5e0ff */
[----:B-1----:R-:W-:Y:S01]  /*1450*/  @!P0 IMAD R10, R21, UR8, RZ ;  /* 0x00000008150a8c24 */ /* 0x002fe2000f8e02ff */
[----:B------:R-:W-:-:S03]  /*1460*/  @!P0 IADD3.X R21, PT, PT, R22, R11, RZ, P2, !PT ;  /* 0x0000000b16158210 */ /* 0x000fc600017fe4ff */
[----:B------:R-:W-:Y:S01]  /*1470*/  @!P0 IMAD R23, R27, UR5, R10 ;  /* 0x000000051b178c24 */ /* 0x000fe2000f8e020a */
[----:B--2---:R-:W-:Y:S01]  /*1480*/  @!P0 IADD3 R28, P3, PT, R29, R16, RZ ;  /* 0x000000101d1c8210 */ /* 0x004fe20007f7e0ff */
[----:B------:R-:W0:Y:S01]  /*1490*/  @!P0 LDC.64 R10, c[0x0][0x3a0] ;  /* 0x0000e800ff0a8b82 */ /* 0x000e220000000a00 */
[----:B------:R-:W-:Y:S01]  /*14a0*/  @!P0 MOV R16, R24 ;  /* 0x0000001800108202 */ /* 0x000fe20000000f00 */
[----:B------:R-:W2:Y:S01]  /*14b0*/  @!P0 LDG.E R21, desc[UR6][R20.64] ;  /* 0x0000000614158981 */ /* 0x000ea2000c1e1900 */
[----:B------:R-:W-:Y:S01]  /*14c0*/  @!P0 IADD3.X R29, PT, PT, R22, R17, RZ, P3, !PT ;  /* 0x00000011161d8210 */ /* 0x000fe20001ffe4ff */
[----:B------:R-:W-:Y:S02]  /*14d0*/  @!P0 IMAD.MOV.U32 R17, RZ, RZ, R9 ;  /* 0x000000ffff118224 */ /* 0x000fe400078e0009 */
[----:B------:R-:W-:-:S04]  /*14e0*/  @!P0 IMAD.WIDE.U32 R26, R27, UR8, R16 ;  /* 0x000000081b1a8c25 */ /* 0x000fc8000f8e0010 */
[----:B------:R-:W1:Y:S01]  /*14f0*/  @!P0 LDC.64 R16, c[0x0][0x398] ;  /* 0x0000e600ff108b82 */ /* 0x000e620000000a00 */
[----:B------:R-:W3:Y:S01]  /*1500*/  @!P0 LDG.E R20, desc[UR6][R28.64] ;  /* 0x000000061c148981 */ /* 0x000ee2000c1e1900 */
[----:B------:R-:W-:Y:S02]  /*1510*/  @!P0 IADD3 R23, PT, PT, R27, R23, RZ ;  /* 0x000000171b178210 */ /* 0x000fe40007ffe0ff */
[C---:B------:R-:W-:Y:S02]  /*1520*/  @!P0 SHF.L.U32 R27, R26.reuse, 0x1, RZ ;  /* 0x000000011a1b8819 */ /* 0x040fe400000006ff */
[----:B------:R-:W-:Y:S02]  /*1530*/  @!P0 SHF.L.U64.HI R22, R26, 0x1, R23 ;  /* 0x000000011a168819 */ /* 0x000fe40000010217 */
[----:B0-----:R-:W-:-:S04]  /*1540*/  @!P0 IADD3 R10, P2, PT, R27, R10, RZ ;  /* 0x0000000a1b0a8210 */ /* 0x001fc80007f5e0ff */
[----:B------:R-:W-:-:S05]  /*1550*/  @!P0 IADD3.X R11, PT, PT, R22, R11, RZ, P2, !PT ;  /* 0x0000000b160b8210 */ /* 0x000fca00017fe4ff */
[----:B------:R0:W4:Y:S01]  /*1560*/  @!P0 LDG.E R10, desc[UR6][R10.64] ;  /* 0x000000060a0a8981 */ /* 0x000122000c1e1900 */
[----:B-1----:R-:W-:-:S05]  /*1570*/  @!P0 IADD3 R16, P3, PT, R27, R16, RZ ;  /* 0x000000101b108210 */ /* 0x002fca0007f7e0ff */
        /* <DEDUP_REMOVED lines=54> */
.L_x_3610:
[----:B------:R-:W-:Y:S05]  /*18e0*/  @P1 BRA `(.L_x_3606) ;  /* 0x0000000c00d81947 */ /* 0x000fea0003800000 */
[----:B------:R-:W0:Y:S01]  /*18f0*/  LDCU.64 UR4, c[0x0][0x3f8] ;  /* 0x00007f00ff0477ac */ /* 0x000e220008000a00 */
[----:B------:R-:W-:Y:S01]  /*1900*/  SHF.R.S32.HI R10, RZ, 0x1f, R15 ;  /* 0x0000001fff0a7819 */ /* 0x000fe2000001140f */
[----:B------:R-:W-:Y:S01]  /*1910*/  BSSY.RECONVERGENT B0, `(.L_x_3611) ;  /* 0x0000018000007945 */ /* 0x000fe20003800200 */
[----:B------:R-:W-:Y:S02]  /*1920*/  MOV R11, R9 ;  /* 0x00000009000b7202 */ /* 0x000fe40000000f00 */
        /* <DEDUP_REMOVED lines=20> */
[----:B--2---:R-:W-:Y:S02]  /*1a70*/  PRMT R9, R10, 0x5432, R10 ;  /* 0x000054320a097816 */ /* 0x004fe4000000000a */
[----:B---3--:R-:W-:-:S07]  /*1a80*/  PRMT R15, R16, 0x5432, R16 ;  /* 0x00005432100f7816 */ /* 0x008fce0000000010 */
.L_x_3612:
[----:B------:R-:W-:Y:S05]  /*1a90*/  BSYNC.RECONVERGENT B0 ;  /* 0x0000000000007941 */ /* 0x000fea0003800200 */
.L_x_3611:
        /* <DEDUP_REMOVED lines=19> */
.L_x_3607:
        /* <DEDUP_REMOVED lines=23> */
[----:B-1----:R-:W-:-:S04]  /*1d40*/  @!P0 IADD3 R16, P1, PT, R17, R18, RZ ;  /* 0x0000001211108210 */ /* 0x002fc80007f3e0ff */
[----:B------:R-:W-:-:S05]  /*1d50*/  @!P0 IADD3.X R17, PT, PT, R4, R19, RZ, P1, !PT ;  /* 0x0000001304118210 */ /* 0x000fca0000ffe4ff */
[----:B------:R-:W3:Y:S01]  /*1d60*/  @!P0 LDG.E R0, desc[UR6][R16.64] ;  /* 0x0000000610008981 */ /* 0x000ee2000c1e1900 */
[----:B0-----:R-:W-:Y:S01]  /*1d70*/  PRMT R3, RZ, 0x5410, RZ ;  /* 0x00005410ff037816 */ /* 0x001fe200000000ff */
[----:B------:R-:W-:Y:S01]  /*1d80*/  VIADD R15, R15, 0x1 ;  /* 0x000000010f0f7836 */ /* 0x000fe20000000000 */
[----:B------:R-:W-:Y:S02]  /*1d90*/  PRMT R4, RZ, 0x5410, RZ ;  /* 0x00005410ff047816 */ /* 0x000fe400000000ff */
        /* <DEDUP_REMOVED lines=40> */
.L_x_3613:
[----:B------:R-:W-:Y:S05]  /*2020*/  @!P2 BRA `(.L_x_3606) ;  /* 0x000000080008a947 */ /* 0x000fea0003800000 */
[----:B------:R-:W-:-:S07]  /*2030*/  IADD3 R22, PT, PT, R15, -R22, RZ ;  /* 0x800000160f167210 */ /* 0x000fce0007ffe0ff */
.L_x_3614:
        /* <DEDUP_REMOVED lines=34> */
[----:B------:R-:W0:Y:S03]  /*2260*/  @!P0 LDC.64 R16, c[0x0][0x3a0] ;  /* 0x0000e800ff108b82 */ /* 0x000e260000000a00 */
[----:B------:R-:W-:Y:S01]  /*2270*/  @!P0 IADD3 R19, PT, PT, R19, R23, RZ ;  /* 0x0000001713138210 */ /* 0x000fe20007ffe0ff */
[----:B------:R-:W-:-:S03]  /*2280*/  @!P0 IMAD.SHL.U32 R23, R18, 0x2, RZ ;  /* 0x0000000212178824 */ /* 0x000fc600078e00ff */
[----:B------:R-:W-:Y:S02]  /*2290*/  @!P0 SHF.L.U64.HI R20, R18, 0x1, R19 ;  /* 0x0000000112148819 */ /* 0x000fe40000010213 */
[----:B0-----:R-:W-:-:S04]  /*22a0*/  @!P0 IADD3 R18, P1, PT, R23, R16, RZ ;  /* 0x0000001017128210 */ /* 0x001fc80007f3e0ff */
[----:B------:R-:W-:Y:S02]  /*22b0*/  @!P0 IADD3.X R19, PT, PT, R20, R17, RZ, P1, !PT ;  /* 0x0000001114138210 */ /* 0x000fe40000ffe4ff */
[----:B------:R-:W0:Y:S03]  /*22c0*/  @!P0 LDC.64 R16, c[0x0][0x398] ;  /* 0x0000e600ff108b82 */ /* 0x000e260000000a00 */
[----:B------:R1:W2:Y:S01]  /*22d0*/  @!P0 LDG.E R18, desc[UR6][R18.64] ;  /* 0x0000000612128981 */ /* 0x0002a2000c1e1900 */
[----:B0-----:R-:W-:-:S04]  /*22e0*/  @!P0 IADD3 R16, P1, PT, R23, R16, RZ ;  /* 0x0000001017108210 */ /* 0x001fc80007f3e0ff */
[----:B------:R-:W-:-:S05]  /*22f0*/  @!P0 IADD3.X R17, PT, PT, R20, R17, RZ, P1, !PT ;  /* 0x0000001114118210 */ /* 0x000fca0000ffe4ff */
        /* <DEDUP_REMOVED lines=85> */
.L_x_3606:
[----:B-----5:R-:W0:Y:S01]  /*2850*/  S2R R10, SR_TID.X ;  /* 0x00000000000a7919 */ /* 0x020e220000002100 */
        /* <DEDUP_REMOVED lines=132> */
.L_x_3630:
        /* <DEDUP_REMOVED lines=21> */
[----:B------:R-:W3:Y:S01]  /*31f0*/  LDS R26, [R0+0x25c] ;  /* 0x00025c00001a7984 */ /* 0x000ee20000000800 */
[----:B------:R-:W-:Y:S01]  /*3200*/  IADD3 R16, PT, PT, R16, R27, RZ ;  /* 0x0000001b10107210 */ /* 0x000fe20007ffe0ff */
[----:B----4-:R-:W-:Y:S02]  /*3210*/  @!P0 FADD.FTZ R19, R12, R19 ;  /* 0x000000130c138221 */ /* 0x010fe40000010000 */
[----:B------:R4:W-:Y:S02]  /*3220*/  STS [R0+0x230], R27 ;  /* 0x0002301b00007388 */ /* 0x0009e40000000800 */
[----:B------:R-:W-:Y:S02]  /*3230*/  IMAD.IADD R21, R21, 0x1, R16 ;  /* 0x0000000115157824 */ /* 0x000fe400078e0210 */
        /* <DEDUP_REMOVED lines=20> */
.L_x_3615:
        /* <DEDUP_REMOVED lines=8> */
[----:B0-----:R-:W-:-:S02]  /*3400*/  @!P2 IADD3 R12, PT, PT, R8, 0x950, RZ ;  /* 0x00000950080ca810 */ /* 0x001fc40007ffe0ff */
[----:B------:R-:W0:Y:S01]  /*3410*/  LDC R0, c[0x0][0x410] ;  /* 0x00010400ff007b82 */ /* 0x000e220000000800 */
        /* <DEDUP_REMOVED lines=29> */
.L_x_3618:
[----:B------:R-:W-:Y:S05]  /*35f0*/  BSYNC.RECONVERGENT B0 ;  /* 0x0000000000007941 */ /* 0x000fea0003800200 */
.L_x_3617:
        /* <DEDUP_REMOVED lines=23> */
.L_x_3616:
[----:B------:R-:W-:Y:S05]  /*3770*/  WARPSYNC.COLLECTIVE R17, `(.L_x_3619) ;  /* 0x0000000011087348 */ /* 0x000fea0003c00000 */
[----:B------:R-:W-:Y:S01]  /*3780*/  NOP ;  /* 0x0000000000007918 */ /* 0x000fe20000000000 */
[----:B------:R-:W-:Y:S05]  /*3790*/  ENDCOLLECTIVE ;  /* 0x000000000000791b */ /* 0x000fea0003800000 */
.L_x_3619:
        /* <DEDUP_REMOVED lines=13> */
.L_x_3620:
        /* <DEDUP_REMOVED lines=9> */
.L_x_3621:
        /* <DEDUP_REMOVED lines=11> */
.L_x_3622:
        /* <DEDUP_REMOVED lines=9> */
.L_x_3623:
        /* <DEDUP_REMOVED lines=11> */
.L_x_3624:
        /* <DEDUP_REMOVED lines=9> */
.L_x_3625:
        /* <DEDUP_REMOVED lines=12> */
.L_x_3626:
        /* <DEDUP_REMOVED lines=10> */
.L_x_3627:
        /* <DEDUP_REMOVED lines=9> */
.L_x_3628:
[----:B------:R-:W-:Y:S01]  /*3d70*/  @!P0 FADD.FTZ R12, R12, R23 ;  /* 0x000000170c0c8221 */ /* 0x000fe20000010000 */
[----:B------:R0:W-:Y:S04]  /*3d80*/  STS [R15+0xc0], R16 ;  /* 0x0000c0100f007388 */ /* 0x0001e80000000800 */
[----:B------:R0:W-:Y:S04]  /*3d90*/  STS [R15+0xc4], R2 ;  /* 0x0000c4020f007388 */ /* 0x0001e80000000800 */
[----:B------:R0:W-:Y:S02]  /*3da0*/  STS [R15+0xc8], R12 ;  /* 0x0000c80c0f007388 */ /* 0x0001e40000000800 */
[----:B0-----:R-:W-:Y:S05]  /*3db0*/  WARPSYNC.COLLECTIVE R17, `(.L_x_3629) ;  /* 0x0000000011087348 */ /* 0x001fea0003c00000 */
[----:B------:R-:W-:Y:S01]  /*3dc0*/  NOP ;  /* 0x0000000000007918 */ /* 0x000fe20000000000 */
[----:B0-----:R-:W-:Y:S05]  /*3dd0*/  ENDCOLLECTIVE ;  /* 0x000000000000791b */ /* 0x001fea0003800000 */
.L_x_3629:
[----:B------:R-:W-:Y:S05]  /*3de0*/  BRA `(.L_x_3630) ;  /* 0xfffffff000ac7947 */ /* 0x000fea000383ffff */
.L_x_3631:
        /* <DEDUP_REMOVED lines=9> */
.L_x_4497:


//--------------------- .text._Z30group_norm_nhwc_bwd_sum_kernelI11Fp16IOFp32WLi140EEv26Group_norm_nhwc_bwd_params --------------------------
	.section	.text._Z30group_norm_nhwc_bwd_sum_kernelI11Fp16IOFp32WLi140EEv26Group_norm_nhwc_bwd_params,"ax",@progbits
	.align	128
        .global         _Z30group_norm_nhwc_bwd_sum_kernelI11Fp16IOFp32WLi140EEv26Group_norm_nhwc_bwd_params
        .type           _Z30group_norm_nhwc_bwd_sum_kernelI11Fp16IOFp32WLi140EEv26Group_norm_nhwc_bwd_params,@function
        .size           _Z30group_norm_nhwc_bwd_sum_kernelI11Fp16IOFp32WLi140EEv26Group_norm_nhwc_bwd_params,(.L_x_4498 - _Z30group_norm_nhwc_bwd_sum_kernelI11Fp16IOFp32WLi140EEv26Group_norm_nhwc_bwd_params)
        .other          _Z30group_norm_nhwc_bwd_sum_kernelI11Fp16IOFp32WLi140EEv26Group_norm_nhwc_bwd_params,@"STO_CUDA_ENTRY STV_DEFAULT"
_Z30group_norm_nhwc_bwd_sum_kernelI11Fp16IOFp32WLi140EEv26Group_norm_nhwc_bwd_params:
.text._Z30group_norm_nhwc_bwd_sum_kernelI11Fp16IOFp32WLi140EEv26Group_norm_nhwc_bwd_params:
        /* <DEDUP_REMOVED lines=68> */
.L_x_3633:
[----:B------:R-:W-:Y:S05]  /*0440*/  BSYNC.RECONVERGENT B0 ;  /* 0x0000000000007941 */ /* 0x000fea0003800200 */
.L_x_3632:
        /* <DEDUP_REMOVED lines=49> */
.L_x_3637:
        /* <DEDUP_REMOVED lines=183> */
.L_x_3636:
        /* <DEDUP_REMOVED lines=97> */
.L_x_3638:
        /* <DEDUP_REMOVED lines=27> */
.L_x_3640:
[----:B------:R-:W-:Y:S05]  /*1a90*/  BSYNC.RECONVERGENT B0 ;  /* 0x0000000000007941 */ /* 0x000fea0003800200 */
.L_x_3639:
        /* <DEDUP_REMOVED lines=19> */
.L_x_3635:
        /* <DEDUP_REMOVED lines=69> */
.L_x_3641:
[----:B------:R-:W-:Y:S05]  /*2020*/  @!P2 BRA `(.L_x_3634) ;  /* 0x000000080008a947 */ /* 0x000fea0003800000 */
[----:B------:R-:W-:-:S07]  /*2030*/  IADD3 R22, PT, PT, R15, -R22, RZ ;  /* 0x800000160f167210 */ /* 0x000fce0007ffe0ff */
.L_x_3642:
        /* <DEDUP_REMOVED lines=19> */
[----:B------:R-:W-:-:S02]  /*2170*/  @!P0 IADD3 R27, PT, PT, R15, 0x1, RZ ;  /* 0x000000010f1b8810 */ /* 0x000fc40007ffe0ff */
[----:B------:R-:W-:Y:S02]  /*2180*/  PRMT R26, RZ, 0x7610, R26 ;  /* 0x00007610ff1a7816 */ /* 0x000fe4000000001a */
[----:B------:R-:W-:Y:S01]  /*2190*/  @!P0 SHF.R.S32.HI R23, RZ, 0x1f, R27 ;  /* 0x0000001fff178819 */ /* 0x000fe2000001141b */
[----:B-1----:R-:W-:Y:S01]  /*21a0*/  @!P0 IMAD.MOV.U32 R19, RZ, RZ, R9 ;  /* 0x000000ffff138224 */ /* 0x002fe200078e0009 */
        /* <DEDUP_REMOVED lines=12> */
[----:B------:R-:W-:-:S02]  /*2270*/  @!P0 IADD3 R19, PT, PT, R19, R23, RZ ;  /* 0x0000001713138210 */ /* 0x000fc40007ffe0ff */
[C---:B------:R-:W-:Y:S02]  /*2280*/  @!P0 SHF.L.U32 R23, R18.reuse, 0x1, RZ ;  /* 0x0000000112178819 */ /* 0x040fe400000006ff */
        /* <DEDUP_REMOVED lines=15> */
[----:B------:R-:W-:-:S02]  /*2380*/  VIADD R22, R22, 0x2 ;  /* 0x0000000216167836 */ /* 0x000fc40000000000 */
[----:B------:R-:W-:-:S04]  /*2390*/  FMUL.FTZ R20, R23, R8 ;  /* 0x0000000817147220 */ /* 0x000fc80000410000 */
[----:B-----5:R-:W-:Y:S01]  /*23a0*/  FFMA.FTZ R23, R20, R13, R11 ;  /* 0x0000000d14177223 */ /* 0x020fe2000001000b */
[----:B------:R-:W-:-:S03]  /*23b0*/  ISETP.NE.AND P1, PT, R22, RZ, PT ;  /* 0x000000ff1600720c */ /* 0x000fc60003f25270 */
        /* <DEDUP_REMOVED lines=73> */
.L_x_3634:
        /* <DEDUP_REMOVED lines=48> */
[----:B------:R-:W-:Y:S02]  /*2b50*/  IMAD R13, R12, 0xc, R13 ;  /* 0x0000000c0c0d7824 */ /* 0x000fe400078e020d */
[----:B---3--:R-:W-:Y:S01]  /*2b60*/  @!P2 FADD.FTZ R15, R15, R16 ;  /* 0x000000100f0fa221 */ /* 0x008fe20000010000 */
[----:B------:R-:W-:Y:S02]  /*2b70*/  VIADD R17, R9, 0x210 ;  /* 0x0000021009117836 */ /* 0x000fe40000000000 */
[----:B------:R0:W-:Y:S01]  /*2b80*/  STS [R13+0xc0], R14 ;  /* 0x0000c00e0d007388 */ /* 0x0001e20000000800 */
[----:B----4-:R-:W-:Y:S01]  /*2b90*/  @!P3 FADD.FTZ R11, R11, R0 ;  /* 0x000000000b0bb221 */ /* 0x010fe20000010000 */
[----:B------:R-:W-:-:S02]  /*2ba0*/  IMAD R0, R10, 0x30, R17 ;  /* 0x000000300a007824 */ /* 0x000fc400078e0211 */
[----:B------:R-:W-:Y:S02]  /*2bb0*/  @!P3 FADD.FTZ R2, R2, R15 ;  /* 0x0000000f0202b221 */ /* 0x000fe40000010000 */
        /* <DEDUP_REMOVED lines=86> */
.L_x_3658:
[----:B------:R-:W1:Y:S01]  /*3120*/  LDS R12, [R0] ;  /* 0x00000000000c7984 */ /* 0x000e620000000800 */
[----:B------:R-:W-:Y:S02]  /*3130*/  ISETP.NE.AND P1, PT, R10, RZ, PT ;  /* 0x000000ff0a00720c */ /* 0x000fe40003f25270 */
[----:B------:R-:W-:Y:S01]  /*3140*/  IADD3 R21, PT, PT, R9, 0x210, RZ ;  /* 0x0000021009157810 */ /* 0x000fe20007ffe0ff */
[----:B------:R-:W2:Y:S01]  /*3150*/  LDS R27, [R0+0xc] ;  /* 0x00000c00001b7984 */ /* 0x000ea20000000800 */
[----:B------:R-:W-:-:S03]  /*3160*/  PLOP3.LUT P0, PT, PT, PT, PT, 0x80, 0x8 ;  /* 0x000000000008781c */ /* 0x000fc60003f0f070 */
[----:B------:R-:W3:Y:S01]  /*3170*/  LDS R25, [R13+0xb4] ;  /* 0x0000b4000d197984 */ /* 0x000ee20000000800 */
[----:B------:R-:W-:-:S03]  /*3180*/  IMAD R26, R10, 0x30, R21 ;  /* 0x000000300a1a7824 */ /* 0x000fc600078e0215 */
        /* <DEDUP_REMOVED lines=23> */
[C---:B------:R-:W-:Y:S02]  /*3300*/  ISETP.NE.AND P0, PT, R24.reuse, RZ, PT ;  /* 0x000000ff1800720c */ /* 0x040fe40003f05270 */
[----:B------:R-:W-:Y:S01]  /*3310*/  IADD3 R24, PT, PT, R24, R27, RZ ;  /* 0x0000001b18187210 */ /* 0x000fe20007ffe0ff */
[----:B------:R0:W-:Y:S01]  /*3320*/  STS [R13], R12 ;  /* 0x0000000c0d007388 */ /* 0x0001e20000000800 */
[C---:B------:R-:W-:Y:S01]  /*3330*/  ISETP.NE.AND P1, PT, R19.reuse, RZ, PT ;  /* 0x000000ff1300720c */ /* 0x040fe20003f25270 */
[----:B----4-:R-:W-:Y:S02]  /*3340*/  @!P2 FADD.FTZ R14, R14, R11 ;  /* 0x0000000b0e0ea221 */ /* 0x010fe40000010000 */
[----:B------:R-:W-:Y:S01]  /*3350*/  IMAD.IADD R19, R19, 0x1, R24 ;  /* 0x0000000113137824 */ /* 0x000fe200078e0218 */
[----:B------:R4:W-:Y:S01]  /*3360*/  STS [R13+0xc], R27 ;  /* 0x00000c1b0d007388 */ /* 0x0009e20000000800 */
[----:B------:R-:W-:-:S03]  /*3370*/  @!P2 FADD.FTZ R15, R15, R2 ;  /* 0x000000020f0fa221 */ /* 0x000fc60000010000 */
[----:B------:R4:W-:Y:S01]  /*3380*/  STS [R13+0x4], R11 ;  /* 0x0000040b0d007388 */ /* 0x0009e20000000800 */
[C---:B-1----:R-:W-:Y:S02]  /*3390*/  ISETP.NE.AND P2, PT, R18.reuse, RZ, PT ;  /* 0x000000ff1200720c */ /* 0x042fe40003f45270 */
[----:B------:R-:W-:Y:S01]  /*33a0*/  IADD3 R18, PT, PT, R18, R19, RZ ;  /* 0x0000001312127210 */ /* 0x000fe20007ffe0ff */
[----:B------:R4:W-:Y:S01]  /*33b0*/  STS [R13+0x8], R2 ;  /* 0x000008020d007388 */ /* 0x0009e20000000800 */
[----:B--2---:R-:W-:-:S03]  /*33c0*/  @!P0 FADD.FTZ R17, R17, R14 ;  /* 0x0000000e11118221 */ /* 0x004fc60000010000 */
        /* <DEDUP_REMOVED lines=16> */
.L_x_3643:
        /* <DEDUP_REMOVED lines=11> */
[----:B------:R-:W-:-:S02]  /*3580*/  @!P2 IADD3 R8, PT, PT, R15, 0x8b0, RZ ;  /* 0x000008b00f08a810 */ /* 0x000fc40007ffe0ff */
[----:B0-----:R-:W0:Y:S01]  /*3590*/  LDC R12, c[0x0][0x410] ;  /* 0x00010400ff0c7b82 */ /* 0x001e220000000800 */
[----:B------:R-:W-:Y:S01]  /*35a0*/  @!P2 LDS R11, [R9+0x218] ;  /* 0x00021800090ba984 */ /* 0x000fe20000000800 */
[----:B--2---:R-:W-:-:S03]  /*35b0*/  @!P2 LEA R8, R16, R8, 0x18 ;  /* 0x000000081008a211 */ /* 0x004fc600078ec0ff */
[----:B------:R-:W2:Y:S01]  /*35c0*/  @!P2 LDS R10, [R9+0x214] ;  /* 0x00021400090aa984 */ /* 0x000ea20000000800 */
[----:B------:R-:W-:Y:S02]  /*35d0*/  @!P2 LEA R8, R7, R8, 0x3 ;  /* 0x000000080708a211 */ /* 0x000fe400078e18ff */
        /* <DEDUP_REMOVED lines=25> */
.L_x_3646:
[----:B------:R-:W-:Y:S05]  /*3770*/  BSYNC.RECONVERGENT B0 ;  /* 0x0000000000007941 */ /* 0x000fea0003800200 */
.L_x_3645:
        /* <DEDUP_REMOVED lines=23> */
.L_x_3644:
[----:B------:R-:W-:Y:S05]  /*38f0*/  WARPSYNC.COLLECTIVE R15, `(.L_x_3647) ;  /* 0x000000000f087348 */ /* 0x000fea0003c00000 */
[----:B------:R-:W-:Y:S01]  /*3900*/  NOP ;  /* 0x0000000000007918 */ /* 0x000fe20000000000 */
[----:B------:R-:W-:Y:S05]  /*3910*/  ENDCOLLECTIVE ;  /* 0x000000000000791b */ /* 0x000fea0003800000 */
.L_x_3647:
        /* <DEDUP_REMOVED lines=13> */
.L_x_3648:
        /* <DEDUP_REMOVED lines=9> */
.L_x_3649:
        /* <DEDUP_REMOVED lines=11> */
.L_x_3650:
        /* <DEDUP_REMOVED lines=9> */
.L_x_3651:
        /* <DEDUP_REMOVED lines=11> */
.L_x_3652:
        /* <DEDUP_REMOVED lines=9> */
.L_x_3653:
        /* <DEDUP_REMOVED lines=12> */
.L_x_3654:
        /* <DEDUP_REMOVED lines=10> */
.L_x_3655:
        /* <DEDUP_REMOVED lines=9> */
.L_x_3656:
[----:B------:R-:W-:Y:S01]  /*3ef0*/  @!P0 FADD.FTZ R2, R2, R19 ;  /* 0x0000001302028221 */ /* 0x000fe20000010000 */
[----:B------:R0:W-:Y:S04]  /*3f00*/  STS [R13+0xc0], R14 ;  /* 0x0000c00e0d007388 */ /* 0x0001e80000000800 */
[----:B------:R0:W-:Y:S04]  /*3f10*/  STS [R13+0xc4], R11 ;  /* 0x0000c40b0d007388 */ /* 0x0001e80000000800 */
[----:B------:R0:W-:Y:S02]  /*3f20*/  STS [R13+0xc8], R2 ;  /* 0x0000c8020d007388 */ /* 0x0001e40000000800 */
[----:B0-----:R-:W-:Y:S05]  /*3f30*/  WARPSYNC.COLLECTIVE R15, `(.L_x_3657) ;  /* 0x000000000f087348 */ /* 0x001fea0003c00000 */
[----:B------:R-:W-:Y:S01]  /*3f40*/  NOP ;  /* 0x0000000000007918 */ /* 0x000fe20000000000 */
[----:B0-----:R-:W-:Y:S05]  /*3f50*/  ENDCOLLECTIVE ;  /* 0x000000000000791b */ /* 0x001fea0003800000 */
.L_x_3657:
[----:B------:R-:W-:Y:S05]  /*3f60*/  BRA `(.L_x_3658) ;  /* 0xfffffff0006c7947 */ /* 0x000fea000383ffff */
.L_x_3659:
        /* <DEDUP_REMOVED lines=9> */
.L_x_4498:


//--------------------- .text._Z30group_norm_nhwc_bwd_sum_kernelI11Fp16IOFp32WLi160EEv26Group_norm_nhwc_bwd_params --------------------------
	.section	.text._Z30group_norm_nhwc_bwd_sum_kernelI11Fp16IOFp32WLi160EEv26Group_norm_nhwc_bwd_params,"ax",@progbits
	.align	128
        .global         _Z30group_norm_nhwc_bwd_sum_kernelI11Fp16IOFp32WLi160EEv26Group_norm_nhwc_bwd_params
        .type           _Z30group_norm_nhwc_bwd_sum_kernelI11Fp16IOFp32WLi160EEv26Group_norm_nhwc_bwd_params,@function
        .size           _Z30group_norm_nhwc_bwd_sum_kernelI11Fp16IOFp32WLi160EEv26Group_norm_nhwc_bwd_params,(.L_x_4499 - _Z30group_norm_nhwc_bwd_sum_kernelI11Fp16IOFp32WLi160EEv26Group_norm_nhwc_bwd_params)
        .other          _Z30group_norm_nhwc_bwd_sum_kernelI11Fp16IOFp32WLi160EEv26Group_norm_nhwc_bwd_params,@"STO_CUDA_ENTRY STV_DEFAULT"
_Z30group_norm_nhwc_bwd_sum_kernelI11Fp16IOFp32WLi160EEv26Group_norm_nhwc_bwd_params:
.text._Z30group_norm_nhwc_bwd_sum_kernelI11Fp16IOFp32WLi160EEv26Group_norm_nhwc_bwd_params:
        /* <DEDUP_REMOVED lines=11> */
[----:B-1----:R-:W-:-:S05]  /*00b0*/  SHF.L.U32 R0, R0, 0x1, RZ ;  /* 0x0000000100007819 */ /* 0x002fca00000006ff */
        /* <DEDUP_REMOVED lines=36> */
[----:B------:R0:W3:Y:S02]  /*0300*/  F2I.FTZ.U32.TRUNC.NTZ R5, R4 ;  /* 0x0000000400057305 */ /* 0x0000e4000021f000 */
[----:B0-----:R-:W-:Y:S01]  /*0310*/  IMAD.MOV.U32 R4, RZ, RZ, RZ ;  /* 0x000000ffff047224 */ /* 0x001fe200078e00ff */
[----:B---3--:R-:W-:-:S05]  /*0320*/  IADD3 R12, PT, PT, RZ, -R5, RZ ;  /* 0x80000005ff0c7210 */ /* 0x008fca0007ffe0ff */
[----:B------:R-:W-:-:S04]  /*0330*/  IMAD R15, R12, R7, RZ ;  /* 0x000000070c0f7224 */ /* 0x000fc800078e02ff */
[----:B------:R-:W-:-:S04]  /*0340*/  IMAD.HI.U32 R15, R5, R15, R4 ;  /* 0x0000000f050f7227 */ /* 0x000fc800078e0004 */
[----:B------:R-:W-:Y:S01]  /*0350*/  HFMA2 R4, -RZ, RZ, 0, 0 ;  /* 0x00000000ff047431 */ /* 0x000fe200000001ff */
[----:B------:R-:W-:Y:S01]  /*0360*/  MOV R5, RZ ;  /* 0x000000ff00057202 */ /* 0x000fe20000000f00 */
[----:B--2---:R-:W-:Y:S01]  /*0370*/  FFMA.FTZ R25, -R2, R2, R3 ;  /* 0x0000000202197223 */ /* 0x004fe20000010103 */
        /* <DEDUP_REMOVED lines=13> */
.L_x_3661:
[----:B------:R-:W-:Y:S05]  /*0450*/  BSYNC.RECONVERGENT B0 ;  /* 0x0000000000007941 */ /* 0x000fea0003800200 */
.L_x_3660:
[----:B0-----:R-:W-:Y:S01]  /*0460*/  IMAD.HI.U32 R12, R15, R0, RZ ;  /* 0x000000000f0c7227 */ /* 0x001fe200078e00ff */
        /* <DEDUP_REMOVED lines=15> */
[----:B------:R-:W-:Y:S02]  /*0560*/  LEA.HI.X.SX32 R0, R10, R20, 0x1, P1 ;  /* 0x000000140a007211 */ /* 0x000fe400008f0eff */
[----:B-1----:R-:W-:-:S02]  /*0570*/  ISETP.LT.U32.AND P1, PT, R3, R22, PT ;  /* 0x000000160300720c */ /* 0x002fc40003f21070 */
[----:B------:R-:W-:Y:S01]  /*0580*/  MOV R10, 0x3f800000 ;  /* 0x3f800000000a7802 */ /* 0x000fe20000000f00 */
[----:B--2---:R-:W-:Y:S01]  /*0590*/  @P2 FADD.FTZ R6, R25, R6 ;  /* 0x0000000619062221 */ /* 0x004fe20000010000 */
[----:B------:R-:W-:Y:S02]  /*05a0*/  ISETP.LT.AND.EX P1, PT, R0, R23, PT, P1 ;  /* 0x000000170000720c */ /* 0x000fe40003f21310 */
[----:B------:R-:W-:Y:S02]  /*05b0*/  ISETP.NE.U32.AND P4, PT, R7, RZ, PT ;  /* 0x000000ff0700720c */ /* 0x000fe40003f85070 */
[----:B------:R-:W-:Y:S01]  /*05c0*/  SEL R22, R3, R22, P1 ;  /* 0x0000001603167207 */ /* 0x000fe20000800000 */
[----:B------:R0:W1:Y:S01]  /*05d0*/  @P2 MUFU.RSQ R10, R6 ;  /* 0x00000006000a2308 */ /* 0x0000620000001400 */
[----:B------:R-:W-:Y:S01]  /*05e0*/  @P3 VIADD R12, R12, 0x1 ;  /* 0x000000010c0c3836 */ /* 0x000fe20000000000 */
[----:B------:R-:W-:Y:S01]  /*05f0*/  MOV R0, RZ ;  /* 0x000000ff00007202 */ /* 0x000fe20000000f00 */
[----:B------:R-:W-:Y:S01]  /*0600*/  IMAD.MOV.U32 R3, RZ, RZ, RZ ;  /* 0x000000ffff037224 */ /* 0x000fe200078e00ff */
[----:B------:R-:W-:-:S02]  /*0610*/  ISETP.GT.AND P1, PT, R22, R21, PT ;  /* 0x000000151600720c */ /* 0x000fc40003f24270 */
[----:B------:R-:W-:Y:S01]  /*0620*/  SEL R11, R11, R12, !P4 ;  /* 0x0000000c0b0b7207 */ /* 0x000fe20006000000 */
[----:B------:R-:W-:-:S10]  /*0630*/  HFMA2 R12, -RZ, RZ, 0, 0 ;  /* 0x00000000ff0c7431 */ /* 0x000fd400000001ff */
        /* <DEDUP_REMOVED lines=11> */
[----:B------:R-:W-:Y:S01]  /*06f0*/  MOV R12, RZ ;  /* 0x000000ff000c7202 */ /* 0x000fe20000000f00 */
[----:B------:R-:W-:Y:S01]  /*0700*/  IMAD.MOV.U32 R3, RZ, RZ, RZ ;  /* 0x000000ffff037224 */ /* 0x000fe200078e00ff */
[----:B------:R-:W-:Y:S01]  /*0710*/  ISETP.GT.U32.AND P1, PT, R0, -0x4, PT ;  /* 0xfffffffc0000780c */ /* 0x000fe20003f24070 */
[----:B------:R-:W-:Y:S01]  /*0720*/  HFMA2 R0, -RZ, RZ, 0, 0 ;  /* 0x00000000ff007431 */ /* 0x000fe200000001ff */
[----:B------:R-:W-:Y:S02]  /*0730*/  MOV R16, RZ ;  /* 0x000000ff00107202 */ /* 0x000fe40000000f00 */
[----:B------:R-:W-:-:S09]  /*0740*/  LOP3.LUT R24, R22, 0x3, RZ, 0xc0, !PT ;  /* 0x0000000316187812 */ /* 0x000fd200078ec0ff */
[----:B------:R-:W-:Y:S05]  /*0750*/  @P1 BRA `(.L_x_3664) ;  /* 0x0000000800e41947 */ /* 0x000fea0003800000 */
[----:B------:R-:W-:Y:S01]  /*0760*/  LOP3.LUT R23, R22, 0xfffffffc, RZ, 0xc0, !PT ;  /* 0xfffffffc16177812 */ /* 0x000fe200078ec0ff */
[----:B------:R-:W-:Y:S01]  /*0770*/  VIADD R17, R17, 0x1 ;  /* 0x0000000111117836 */ /* 0x000fe20000000000 */
[----:B------:R-:W-:Y:S02]  /*0780*/  MOV R14, RZ ;  /* 0x000000ff000e7202 */ /* 0x000fe40000000f00 */
[----:B------:R-:W-:-:S07]  /*0790*/  IADD3 R23, PT, PT, -R23, RZ, RZ ;  /* 0x000000ff17177210 */ /* 0x000fce0007ffe1ff */
.L_x_3665:
[----:B-----5:R-:W0:Y:S01]  /*07a0*/  @!P0 LDC.64 R18, c[0x0][0x3f8] ;  /* 0x0000fe00ff128b82 */ /* 0x020e220000000a00 */
[----:B------:R-:W-:-:S05]  /*07b0*/  @!P0 VIADD R25, R17, 0xffffffff ;  /* 0xffffffff11198836 */ /* 0x000fca0000000000 */
[----:B------:R-:W-:-:S05]  /*07c0*/  @!P0 SHF.R.S32.HI R21, RZ, 0x1f, R25 ;  /* 0x0000001fff158819 */ /* 0x000fca0000011419 */
[----:B0-----:R-:W-:Y:S01]  /*07d0*/  @!P0 IMAD R20, R21, R18, RZ ;  /* 0x0000001215148224 */ /* 0x001fe200078e02ff */
[----:B------:R-:W-:-:S03]  /*07e0*/  @!P0 MOV R21, R13 ;  /* 0x0000000d00158202 */ /* 0x000fc60000000f00 */
        /* <DEDUP_REMOVED lines=12> */
[----:B------:R-:W-:Y:S02]  /*08b0*/  @!P0 IMAD.X R21, R26, 0x1, R21, P1 ;  /* 0x000000011a158824 */ /* 0x000fe400008e0615 */
[----:B------:R-:W1:Y:S03]  /*08c0*/  @!P0 LDC.64 R26, c[0x0][0x3f8] ;  /* 0x0000fe00ff1a8b82 */ /* 0x000e660000000a00 */
[----:B------:R3:W4:Y:S01]  /*08d0*/  @!P0 LDG.E R20, desc[UR6][R20.64] ;  /* 0x0000000614148981 */ /* 0x000722000c1e1900 */
[----:B0-----:R-:W-:Y:S02]  /*08e0*/  PRMT R19, RZ, 0x7610, R19 ;  /* 0x00007610ff137816 */ /* 0x001fe40000000013 */
[----:B---3--:R-:W-:Y:S02]  /*08f0*/  PRMT R21, R21, 0x5410, RZ ;  /* 0x0000541015157816 */ /* 0x008fe400000000ff */
[----:B--2---:R-:W-:-:S04]  /*0900*/  @!P0 PRMT R19, R18, 0x7610, R19 ;  /* 0x0000761012138816 */ /* 0x004fc80000000013 */
[----:B------:R-:W-:Y:S02]  /*0910*/  PRMT R19, R19, 0x5410, RZ ;  /* 0x0000541013137816 */ /* 0x000fe400000000ff */
[----:B------:R-:W-:-:S03]  /*0920*/  @!P0 PRMT R21, R21, 0x7610, R18 ;  /* 0x0000761015158816 */ /* 0x000fc60000000012 */
[----:B------:R-:W-:Y:S01]  /*0930*/  HADD2.F32 R25, -RZ, R19.H0_H0 ;  /* 0x20000013ff197230 */ /* 0x000fe20000004100 */
[----:B------:R-:W-:Y:S02]  /*0940*/  PRMT R21, RZ, 0x7610, R21 ;  /* 0x00007610ff157816 */ /* 0x000fe40000000015 */
[----:B----4-:R-:W-:Y:S02]  /*0950*/  @!P0 PRMT R19, R19, 0x5410, R20 ;  /* 0x0000541013138816 */ /* 0x010fe40000000014 */
[----:B------:R-:W-:Y:S01]  /*0960*/  FADD.FTZ R25, -R2, R25 ;  /* 0x0000001902197221 */ /* 0x000fe20000010100 */
[----:B------:R-:W-:Y:S02]  /*0970*/  @!P0 PRMT R21, R20, 0x7632, R21 ;  /* 0x0000763214158816 */ /* 0x000fe40000000015 */
[----:B------:R-:W-:Y:S02]  /*0980*/  HADD2.F32 R20, -RZ, R19.H1_H1 ;  /* 0x30000013ff147230 */ /* 0x000fe40000004100 */
[----:B------:R-:W-:-:S04]  /*0990*/  FMUL.FTZ R25, R25, R10 ;  /* 0x0000000a19197220 */ /* 0x000fc80000410000 */
[C---:B------:R-:W-:Y:S01]  /*09a0*/  FFMA.FTZ R18, R20.reuse, R25, R15 ;  /* 0x0000001914127223 */ /* 0x040fe2000001000f */
[C---:B------:R-:W-:Y:S01]  /*09b0*/  FMUL.FTZ R19, R20.reuse, R4 ;  /* 0x0000000414137220 */ /* 0x040fe20000410000 */
[----:B------:R-:W-:Y:S01]  /*09c0*/  @!P0 SHF.R.S32.HI R15, RZ, 0x1f, R17 ;  /* 0x0000001fff0f8819 */ /* 0x000fe20000011411 */
[----:B------:R-:W-:Y:S02]  /*09d0*/  FADD.FTZ R3, R20, R3 ;  /* 0x0000000314037221 */ /* 0x000fe40000010000 */
[----:B------:R-:W-:Y:S02]  /*09e0*/  FFMA.FTZ R20, R25, R19, R12 ;  /* 0x0000001319147223 */ /* 0x000fe4000001000c */
[----:B-1----:R-:W-:-:S04]  /*09f0*/  @!P0 IMAD R12, R15, R26, RZ ;  /* 0x0000001a0f0c8224 */ /* 0x002fc800078e02ff */
[----:B------:R-:W-:Y:S01]  /*0a00*/  @!P0 IMAD R25, R17, R27, R12 ;  /* 0x0000001b11198224 */ /* 0x000fe200078e020c */
[----:B------:R-:W-:-:S05]  /*0a10*/  @!P0 MOV R12, R6 ;  /* 0x00000006000c8202 */ /* 0x000fca0000000f00 */
[----:B------:R-:W-:-:S05]  /*0a20*/  @!P0 IMAD.WIDE.U32 R26, R17, R26, R12 ;  /* 0x0000001a111a8225 */ /* 0x000fca00078e000c */
[----:B------:R-:W-:Y:S01]  /*0a30*/  @!P0 IADD3 R25, PT, PT, R27, R25, RZ ;  /* 0x000000191b198210 */ /* 0x000fe20007ffe0ff */
[----:B------:R-:W-:Y:S02]  /*0a40*/  FADD.FTZ R19, R19, R14 ;  /* 0x0000000e13137221 */ /* 0x000fe40000010000 */
[----:B------:R-:W0:Y:S01]  /*0a50*/  @!P0 LDC.64 R14, c[0x0][0x3a0] ;  /* 0x0000e800ff0e8b82 */ /* 0x000e220000000a00 */
[----:B------:R-:W-:Y:S01]  /*0a60*/  @!P0 SHF.L.U64.HI R12, R26, 0x1, R25 ;  /* 0x000000011a0c8819 */ /* 0x000fe20000010219 */
[--C-:B------:R-:W-:Y:S02]  /*0a70*/  HADD2.F32 R25, -RZ, R21.reuse.H1_H1 ;  /* 0x30000015ff197230 */ /* 0x100fe40000004100 */
[----:B------:R-:W-:-:S03]  /*0a80*/  HADD2.F32 R21, -RZ, R21.H0_H0 ;  /* 0x20000015ff157230 */ /* 0x000fc60000004100 */
[----:B------:R-:W-:Y:S01]  /*0a90*/  FADD.FTZ R25, -R2, R25 ;  /* 0x0000001902197221 */ /* 0x000fe20000010100 */
[----:B------:R-:W-:Y:S02]  /*0aa0*/  @!P0 IMAD.SHL.U32 R27, R26, 0x2, RZ ;  /* 0x000000021a1b8824 */ /* 0x000fe400078e00ff */
[----:B------:R-:W-:Y:S01]  /*0ab0*/  FMUL.FTZ R28, R21, R5 ;  /* 0x00000005151c7220 */ /* 0x000fe20000410000 */
[----:B------:R-:W-:Y:S01]  /*0ac0*/  FMUL.FTZ R25, R25, R10 ;  /* 0x0000000a19197220 */ /* 0x000fe20000410000 */
[----:B------:R-:W-:-:S03]  /*0ad0*/  FADD.FTZ R26, R21, R0 ;  /* 0x00000000151a7221 */ /* 0x000fc60000010000 */
        /* <DEDUP_REMOVED lines=8> */
[----:B------:R-:W3:Y:S01]  /*0b60*/  @!P0 LDG.E R20, desc[UR6][R20.64] ;  /* 0x0000000614148981 */ /* 0x000ee2000c1e1900 */
[----:B------:R-:W-:Y:S01]  /*0b70*/  PRMT R12, R12, 0x5410, RZ ;  /* 0x000054100c0c7816 */ /* 0x000fe200000000ff */
[----:B------:R-:W-:Y:S01]  /*0b80*/  FADD.FTZ R27, R28, R19 ;  /* 0x000000131c1b7221 */ /* 0x000fe20000010000 */
[----:B0-----:R-:W-:Y:S01]  /*0b90*/  PRMT R15, RZ, 0x7610, R15 ;  /* 0x00007610ff0f7816 */ /* 0x001fe2000000000f */
[----:B------:R-:W-:Y:S01]  /*0ba0*/  @!P0 VIADD R29, R17, 0x1 ;  /* 0x00000001111d8836 */ /* 0x000fe20000000000 */
[----:B--2---:R-:W-:-:S04]  /*0bb0*/  @!P0 PRMT R12, R12, 0x5410, R14 ;  /* 0x000054100c0c8816 */ /* 0x004fc8000000000e */
[----:B------:R-:W-:-:S05]  /*0bc0*/  PRMT R12, RZ, 0x7610, R12 ;  /* 0x00007610ff0c7816 */ /* 0x000fca000000000c */
[----:B------:R-:W-:Y:S01]  /*0bd0*/  HADD2.F32 R19, -RZ, R12.H1_H1 ;  /* 0x3000000cff137230 */ /* 0x000fe20000004100 */
[----:B------:R-:W-:-:S04]  /*0be0*/  @!P0 PRMT R12, R14, 0x7632, R12 ;  /* 0x000076320e0c8816 */ /* 0x000fc8000000000c */
[----:B------:R-:W-:Y:S01]  /*0bf0*/  FADD.FTZ R19, -R2, R19 ;  /* 0x0000001302137221 */ /* 0x000fe20000010100 */
[----:B---3--:R-:W-:-:S03]  /*0c00*/  @!P0 PRMT R15, R20, 0x7610, R15 ;  /* 0x00007610140f8816 */ /* 0x008fc6000000000f */
[----:B------:R-:W-:Y:S01]  /*0c10*/  FMUL.FTZ R19, R19, R10 ;  /* 0x0000000a13137220 */ /* 0x000fe20000410000 */
[----:B------:R-:W-:Y:S01]  /*0c20*/  PRMT R12, R12, 0x5410, RZ ;  /* 0x000054100c0c7816 */ /* 0x000fe200000000ff */
[----:B------:R-:W-:-:S03]  /*0c30*/  HADD2.F32 R15, -RZ, R15.H0_H0 ;  /* 0x2000000fff0f7230 */ /* 0x000fc60000004100 */
[----:B------:R-:W-:Y:S02]  /*0c40*/  @!P0 PRMT R12, R12, 0x7610, R20 ;  /* 0x000076100c0c8816 */ /* 0x000fe40000000014 */
[----:B------:R-:W-:Y:S01]  /*0c50*/  FFMA.FTZ R25, R15, R19, R18 ;  /* 0x000000130f197223 */ /* 0x000fe20000010012 */
[----:B------:R-:W-:Y:S01]  /*0c60*/  FADD.FTZ R21, R3, R15 ;  /* 0x0000000f03157221 */ /* 0x000fe20000010000 */
[----:B------:R-:W-:Y:S02]  /*0c70*/  FMUL.FTZ R18, R15, R4 ;  /* 0x000000040f127220 */ /* 0x000fe40000410000 */
[----:B------:R-:W0:Y:S01]  /*0c80*/  @!P0 LDC.64 R14, c[0x0][0x3f8] ;  /* 0x0000fe00ff0e8b82 */ /* 0x000e220000000a00 */
[----:B------:R-:W-:Y:S02]  /*0c90*/  HADD2.F32 R3, -RZ, R12.H0_H0 ;  /* 0x2000000cff037230 */ /* 0x000fe40000004100 */
[----:B------:R-:W-:-:S03]  /*0ca0*/  FFMA.FTZ R16, R19, R18, R16 ;  /* 0x0000001213107223 */ /* 0x000fc60000010010 */
[----:B------:R-:W-:Y:S01]  /*0cb0*/  FADD.FTZ R19, -R2, R3 ;  /* 0x0000000302137221 */ /* 0x000fe20000010100 */
[----:B------:R-:W-:-:S03]  /*0cc0*/  HADD2.F32 R3, -RZ, R12.H1_H1 ;  /* 0x3000000cff037230 */ /* 0x000fc60000004100 */
[----:B------:R-:W-:Y:S02]  /*0cd0*/  FMUL.FTZ R19, R19, R10 ;  /* 0x0000000a13137220 */ /* 0x000fe40000410000 */
[----:B------:R-:W-:Y:S01]  /*0ce0*/  FADD.FTZ R20, R26, R3 ;  /* 0x000000031a147221 */ /* 0x000fe20000010000 */
[C---:B------:R-:W-:Y:S01]  /*0cf0*/  FMUL.FTZ R12, R3.reuse, R5 ;  /* 0x00000005030c7220 */ /* 0x040fe20000410000 */
[----:B------:R-:W-:Y:S01]  /*0d00*/  FFMA.FTZ R0, R3, R19, R0 ;  /* 0x0000001303007223 */ /* 0x000fe20000010000 */
[----:B------:R-:W-:Y:S01]  /*0d10*/  @!P0 SHF.R.S32.HI R3, RZ, 0x1f, R29 ;  /* 0x0000001fff038819 */ /* 0x000fe2000001141d */
[----:B------:R-:W-:Y:S01]  /*0d20*/  FADD.FTZ R27, R27, R18 ;  /* 0x000000121b1b7221 */ /* 0x000fe20000010000 */
[----:B------:R-:W-:-:S03]  /*0d30*/  FFMA.FTZ R16, R19, R12, R16 ;  /* 0x0000000c13107223 */ /* 0x000fc60000010010 */
[----:B0-----:R-:W-:Y:S02]  /*0d40*/  @!P0 IMAD R18, R3, R14, RZ ;  /* 0x0000000e03128224 */ /* 0x001fe400078e02ff */
[----:B------:R-:W-:Y:S01]  /*0d50*/  FADD.FTZ R3, R12, R27 ;  /* 0x0000001b0c037221 */ /* 0x000fe20000010000 */
[----:B------:R-:W-:Y:S01]  /*0d60*/  @!P0 MOV R12, R6 ;  /* 0x00000006000c8202 */ /* 0x000fe20000000f00 */
[----:B------:R-:W-:-:S04]  /*0d70*/  @!P0 IMAD R27, R29, R15, R18 ;  /* 0x0000000f1d1b8224 */ /* 0x000fc800078e0212 */
[----:B------:R-:W-:Y:S02]  /*0d80*/  @!P0 IMAD.WIDE.U32 R18, R29, R14, R12 ;  /* 0x0000000e1d128225 */ /* 0x000fe400078e000c */
[----:B------:R-:W0:Y:S03]  /*0d90*/  @!P0 LDC.64 R14, c[0x0][0x3a0] ;  /* 0x0000e800ff0e8b82 */ /* 0x000e260000000a00 */
[----:B------:R-:W-:Y:S01]  /*0da0*/  @!P0 IADD3 R19, PT, PT, R19, R27, RZ ;  /* 0x0000001b13138210 */ /* 0x000fe20007ffe0ff */
[----:B------:R-:W-:-:S03]  /*0db0*/  @!P0 IMAD.SHL.U32 R27, R18, 0x2, RZ ;  /* 0x00000002121b8824 */ /* 0x000fc600078e00ff */
[----:B------:R-:W-:Y:S02]  /*0dc0*/  @!P0 SHF.L.U64.HI R12, R18, 0x1, R19 ;  /* 0x00000001120c8819 */ /* 0x000fe40000010213 */
[----:B------:R-:W1:Y:S01]  /*0dd0*/  @!P0 LDC.64 R18, c[0x0][0x398] ;  /* 0x0000e600ff128b82 */ /* 0x000e620000000a00 */
[----:B0-----:R-:W-:-:S04]  /*0de0*/  @!P0 IADD3 R14, P1, PT, R27, R14, RZ ;  /* 0x0000000e1b0e8210 */ /* 0x001fc80007f3e0ff */
[----:B------:R-:W-:-:S05]  /*0df0*/  @!P0 IADD3.X R15, PT, PT, R12, R15, RZ, P1, !PT ;  /* 0x0000000f0c0f8210 */ /* 0x000fca0000ffe4ff */
[----:B------:R0:W2:Y:S01]  /*0e00*/  @!P0 LDG.E R14, desc[UR6][R14.64] ;  /* 0x000000060e0e8981 */ /* 0x0000a2000c1e1900 */
[----:B-1----:R-:W-:-:S04]  /*0e10*/  @!P0 IADD3 R18, P1, PT, R27, R18, RZ ;  /* 0x000000121b128210 */ /* 0x002fc80007f3e0ff */
[----:B------:R-:W-:-:S05]  /*0e20*/  @!P0 IADD3.X R19, PT, PT, R12, R19, RZ, P1, !PT ;  /* 0x000000130c138210 */ /* 0x000fca0000ffe4ff */
[----:B------:R-:W3:Y:S01]  /*0e30*/  @!P0 LDG.E R18, desc[UR6][R18.64] ;  /* 0x0000000612128981 */ /* 0x000ee2000c1e1900 */
[----:B------:R-:W-:Y:S02]  /*0e40*/  PRMT R12, R12, 0x5410, RZ ;  /* 0x000054100c0c7816 */ /* 0x000fe400000000ff */
[----:B0-----:R-:W-:Y:S01]  /*0e50*/  PRMT R15, RZ, 0x7610, R15 ;  /* 0x00007610ff0f7816 */ /* 0x001fe2000000000f */
[----:B------:R-:W-:Y:S01]  /*0e60*/  @!P0 VIADD R29, R17, 0x2 ;  /* 0x00000002111d8836 */ /* 0x000fe20000000000 */
[----:B--2---:R-:W-:-:S04]  /*0e70*/  @!P0 PRMT R12, R12, 0x5410, R14 ;  /* 0x000054100c0c8816 */ /* 0x004fc8000000000e */
[----:B------:R-:W-:-:S05]  /*0e80*/  PRMT R12, RZ, 0x7610, R12 ;  /* 0x00007610ff0c7816 */ /* 0x000fca000000000c */
[----:B------:R-:W-:Y:S01]  /*0e90*/  HADD2.F32 R27, -RZ, R12.H1_H1 ;  /* 0x3000000cff1b7230 */ /* 0x000fe20000004100 */
[----:B---3--:R-:W-:Y:S02]  /*0ea0*/  @!P0 PRMT R15, R18, 0x7610, R15 ;  /* 0x00007610120f8816 */ /* 0x008fe4000000000f */
[----:B------:R-:W-:Y:S02]  /*0eb0*/  @!P0 PRMT R12, R14, 0x7632, R12 ;  /* 0x000076320e0c8816 */ /* 0x000fe4000000000c */
[----:B------:R-:W-:Y:S01]  /*0ec0*/  FADD.FTZ R27, -R2, R27 ;  /* 0x0000001b021b7221 */ /* 0x000fe20000010100 */
[----:B------:R-:W-:Y:S01]  /*0ed0*/  HADD2.F32 R14, -RZ, R15.H0_H0 ;  /* 0x2000000fff0e7230 */ /* 0x000fe20000004100 */
        /* <DEDUP_REMOVED lines=9> */
[----:B------:R-:W-:Y:S02]  /*0f70*/  FADD.FTZ R27, R3, R18 ;  /* 0x00000012031b7221 */ /* 0x000fe40000010000 */
[----:B------:R-:W-:Y:S01]  /*0f80*/  FADD.FTZ R19, -R2, R19 ;  /* 0x0000001302137221 */ /* 0x000fe20000010100 */
[----:B------:R-:W-:-:S03]  /*0f90*/  HADD2.F32 R3, -RZ, R12.H1_H1 ;  /* 0x3000000cff037230 */ /* 0x000fc60000004100 */
[----:B------:R-:W-:Y:S02]  /*0fa0*/  FMUL.FTZ R19, R19, R10 ;  /* 0x0000000a13137220 */ /* 0x000fe40000410000 */
[----:B------:R-:W-:Y:S01]  /*0fb0*/  FADD.FTZ R20, R20, R3 ;  /* 0x0000000314147221 */ /* 0x000fe20000010000 */
[C---:B------:R-:W-:Y:S01]  /*0fc0*/  FMUL.FTZ R12, R3.reuse, R5 ;  /* 0x00000005030c7220 */ /* 0x040fe20000410000 */
[----:B------:R-:W-:Y:S01]  /*0fd0*/  FFMA.FTZ R16, R3, R19, R0 ;  /* 0x0000001303107223 */ /* 0x000fe20000010000 */
[----:B------:R-:W-:Y:S02]  /*0fe0*/  @!P0 SHF.R.S32.HI R3, RZ, 0x1f, R29 ;  /* 0x0000001fff038819 */ /* 0x000fe4000001141d */
[----:B------:R-:W-:-:S03]  /*0ff0*/  FFMA.FTZ R0, R19, R12, R26 ;  /* 0x0000000c13007223 */ /* 0x000fc6000001001a */
[----:B0-----:R-:W-:Y:S02]  /*1000*/  @!P0 IMAD R18, R3, R14, RZ ;  /* 0x0000000e03128224 */ /* 0x001fe400078e02ff */
[----:B------:R-:W-:Y:S01]  /*1010*/  FADD.FTZ R3, R12, R27 ;  /* 0x0000001b0c037221 */ /* 0x000fe20000010000 */
[----:B------:R-:W-:Y:S01]  /*1020*/  @!P0 MOV R12, R6 ;  /* 0x00000006000c8202 */ /* 0x000fe20000000f00 */
[----:B------:R-:W-:-:S04]  /*1030*/  @!P0 IMAD R15, R29, R15, R18 ;  /* 0x0000000f1d0f8224 */ /* 0x000fc800078e0212 */
[----:B------:R-:W-:-:S05]  /*1040*/  @!P0 IMAD.WIDE.U32 R18, R29, R14, R12 ;  /* 0x0000000e1d128225 */ /* 0x000fca00078e000c */
[----:B------:R-:W-:Y:S02]  /*1050*/  @!P0 IADD3 R19, PT, PT, R19, R15, RZ ;  /* 0x0000000f13138210 */ /* 0x000fe40007ffe0ff */
[----:B------:R-:W0:Y:S01]  /*1060*/  @!P0 LDC.64 R14, c[0x0][0x3a0] ;  /* 0x0000e800ff0e8b82 */ /* 0x000e220000000a00 */
[C---:B------:R-:W-:Y:S01]  /*1070*/  @!P0 IMAD.SHL.U32 R27, R18.reuse, 0x2, RZ ;  /* 0x00000002121b8824 */ /* 0x040fe200078e00ff */
[----:B------:R-:W-:-:S06]  /*1080*/  @!P0 SHF.L.U64.HI R12, R18, 0x1, R19 ;  /* 0x00000001120c8819 */ /* 0x000fcc0000010213 */
        /* <DEDUP_REMOVED lines=9> */
[----:B------:R-:W-:-:S05]  /*1120*/  VIADD R23, R23, 0x4 ;  /* 0x0000000417177836 */ /* 0x000fca0000000000 */
[----:B------:R-:W-:Y:S02]  /*1130*/  ISETP.NE.AND P1, PT, R23, RZ, PT ;  /* 0x000000ff1700720c */ /* 0x000fe40003f25270 */
[----:B------:R-:W-:Y:S02]  /*1140*/  IADD3 R17, PT, PT, R17, 0x4, RZ ;  /* 0x0000000411117810 */ /* 0x000fe40007ffe0ff */
[----:B--2---:R-:W-:-:S04]  /*1150*/  @!P0 PRMT R12, R12, 0x5410, R14 ;  /* 0x000054100c0c8816 */ /* 0x004fc8000000000e */
[----:B------:R-:W-:-:S05]  /*1160*/  PRMT R12, RZ, 0x7610, R12 ;  /* 0x00007610ff0c7816 */ /* 0x000fca000000000c */
[----:B------:R-:W-:Y:S01]  /*1170*/  HADD2.F32 R27, -RZ, R12.H1_H1 ;  /* 0x3000000cff1b7230 */ /* 0x000fe20000004100 */
[----:B------:R-:W-:-:S04]  /*1180*/  @!P0 PRMT R12, R14, 0x7632, R12 ;  /* 0x000076320e0c8816 */ /* 0x000fc8000000000c */
[----:B------:R-:W-:Y:S02]  /*1190*/  PRMT R12, R12, 0x5410, RZ ;  /* 0x000054100c0c7816 */ /* 0x000fe400000000ff */
[----:B---3--:R-:W-:Y:S02]  /*11a0*/  @!P0 PRMT R15, R18, 0x7610, R15 ;  /* 0x00007610120f8816 */ /* 0x008fe4000000000f */
[----:B------:R-:W-:Y:S01]  /*11b0*/  @!P0 PRMT R12, R12, 0x7610, R18 ;  /* 0x000076100c0c8816 */ /* 0x000fe20000000012 */
[----:B------:R-:W-:Y:S02]  /*11c0*/  FADD.FTZ R27, -R2, R27 ;  /* 0x0000001b021b7221 */ /* 0x000fe40000010100 */
[----:B------:R-:W-:Y:S02]  /*11d0*/  HADD2.F32 R26, -RZ, R15.H0_H0 ;  /* 0x2000000fff1a7230 */ /* 0x000fe40000004100 */
[--C-:B------:R-:W-:Y:S02]  /*11e0*/  HADD2.F32 R15, -RZ, R12.reuse.H0_H0 ;  /* 0x2000000cff0f7230 */ /* 0x100fe40000004100 */
[----:B------:R-:W-:Y:S01]  /*11f0*/  FMUL.FTZ R29, R27, R10 ;  /* 0x0000000a1b1d7220 */ /* 0x000fe20000410000 */
[----:B------:R-:W-:-:S02]  /*1200*/  HADD2.F32 R19, -RZ, R12.H1_H1 ;  /* 0x3000000cff137230 */ /* 0x000fc40000004100 */
[----:B------:R-:W-:Y:S01]  /*1210*/  FMUL.FTZ R14, R26, R4 ;  /* 0x000000041a0e7220 */ /* 0x000fe20000410000 */
[----:B------:R-:W-:Y:S01]  /*1220*/  FADD.FTZ R27, -R2, R15 ;  /* 0x0000000f021b7221 */ /* 0x000fe20000010100 */
[----:B------:R-:W-:Y:S02]  /*1230*/  FFMA.FTZ R15, R26, R29, R25 ;  /* 0x0000001d1a0f7223 */ /* 0x000fe40000010019 */
[----:B------:R-:W-:Y:S01]  /*1240*/  FADD.FTZ R25, R3, R14 ;  /* 0x0000000e03197221 */ /* 0x000fe20000010000 */
[----:B------:R-:W-:Y:S01]  /*1250*/  FMUL.FTZ R12, R19, R5 ;  /* 0x00000005130c7220 */ /* 0x000fe20000410000 */
[----:B------:R-:W-:Y:S01]  /*1260*/  FFMA.FTZ R18, R29, R14, R0 ;  /* 0x0000000e1d127223 */ /* 0x000fe20000010000 */
        /* <DEDUP_REMOVED lines=8> */
.L_x_3664:
        /* <DEDUP_REMOVED lines=9> */
[----:B-----5:R-:W0:Y:S01]  /*1380*/  @!P0 LDC.64 R18, c[0x0][0x3a0] ;  /* 0x0000e800ff128b82 */ /* 0x020e220000000a00 */
[----:B------:R-:W-:Y:S02]  /*1390*/  @!P0 SHF.R.S32.HI R20, RZ, 0x1f, R17 ;  /* 0x0000001fff148819 */ /* 0x000fe40000011411 */
[----:B------:R-:W-:-:S03]  /*13a0*/  @!P0 MOV R21, R13 ;  /* 0x0000000d00158202 */ /* 0x000fc60000000f00 */
[----:B------:R-:W-:Y:S02]  /*13b0*/  @!P0 IMAD R22, R20, UR10, RZ ;  /* 0x0000000a14168c24 */ /* 0x000fe4000f8e02ff */
[----:B------:R-:W1:Y:S01]  /*13c0*/  @!P0 LDC.64 R24, c[0x0][0x398] ;  /* 0x0000e600ff188b82 */ /* 0x000e620000000a00 */
[----:B------:R-:W-:Y:S02]  /*13d0*/  @!P0 IMAD.MOV.U32 R20, RZ, RZ, R6 ;  /* 0x000000ffff148224 */ /* 0x000fe400078e0006 */
[C---:B------:R-:W-:Y:S02]  /*13e0*/  @!P0 IMAD R23, R17.reuse, UR11, R22 ;  /* 0x0000000b11178c24 */ /* 0x040fe4000f8e0216 */
[----:B------:R-:W-:-:S05]  /*13f0*/  @!P0 IMAD.WIDE.U32 R20, R17, UR10, R20 ;  /* 0x0000000a11148c25 */ /* 0x000fca000f8e0014 */
[----:B------:R-:W-:Y:S01]  /*1400*/  @!P0 IADD3 R23, PT, PT, R21, R23, RZ ;  /* 0x0000001715178210 */ /* 0x000fe20007ffe0ff */
[----:B------:R-:W-:-:S03]  /*1410*/  @!P0 IMAD.SHL.U32 R21, R20, 0x2, RZ ;  /* 0x0000000214158824 */ /* 0x000fc600078e00ff */
[----:B------:R-:W-:Y:S02]  /*1420*/  @!P0 SHF.L.U64.HI R20, R20, 0x1, R23 ;  /* 0x0000000114148819 */ /* 0x000fe40000010217 */
[----:B------:R-:W-:Y:S02]  /*1430*/  @!P0 IADD3 R23, PT, PT, R17, 0x1, RZ ;  /* 0x0000000111178810 */ /* 0x000fe40007ffe0ff */
[C---:B0-----:R-:W-:Y:S02]  /*1440*/  @!P0 IADD3 R26, P2, PT, R21.reuse, R18, RZ ;  /* 0x00000012151a8210 */ /* 0x041fe40007f5e0ff */
[----:B------:R-:W-:Y:S02]  /*1450*/  @!P0 SHF.R.S32.HI R18, RZ, 0x1f, R23 ;  /* 0x0000001fff128819 */ /* 0x000fe40000011417 */
[----:B------:R-:W-:Y:S02]  /*1460*/  @!P0 IADD3.X R27, PT, PT, R20, R19, RZ, P2, !PT ;  /* 0x00000013141b8210 */ /* 0x000fe400017fe4ff */
[----:B-1----:R-:W-:Y:S01]  /*1470*/  @!P0 IADD3 R24, P3, PT, R21, R24, RZ ;  /* 0x0000001815188210 */ /* 0x002fe20007f7e0ff */
[----:B------:R-:W-:Y:S01]  /*1480*/  @!P0 IMAD R18, R18, UR10, RZ ;  /* 0x0000000a12128c24 */ /* 0x000fe2000f8e02ff */
[----:B------:R-:W-:Y:S01]  /*1490*/  @!P0 MOV R21, R13 ;  /* 0x0000000d00158202 */ /* 0x000fe20000000f00 */
[----:B------:R-:W2:Y:S02]  /*14a0*/  @!P0 LDG.E R26, desc[UR6][R26.64] ;  /* 0x000000061a1a8981 */ /* 0x000ea4000c1e1900 */
[----:B------:R-:W-:Y:S01]  /*14b0*/  @!P0 IMAD.X R25, R20, 0x1, R25, P3 ;  /* 0x0000000114198824 */ /* 0x000fe200018e0619 */
[----:B------:R-:W-:Y:S01]  /*14c0*/  @!P0 MOV R20, R6 ;  /* 0x0000000600148202 */ /* 0x000fe20000000f00 */
[----:B------:R-:W-:-:S02]  /*14d0*/  @!P0 IMAD R29, R23, UR11, R18 ;  /* 0x0000000b171d8c24 */ /* 0x000fc4000f8e0212 */
[----:B------:R-:W0:Y:S01]  /*14e0*/  @!P0 LDC.64 R18, c[0x0][0x3a0] ;  /* 0x0000e800ff128b82 */ /* 0x000e220000000a00 */
[----:B------:R-:W3:Y:S01]  /*14f0*/  @!P0 LDG.E R24, desc[UR6][R24.64] ;  /* 0x0000000618188981 */ /* 0x000ee2000c1e1900 */
[----:B------:R-:W-:-:S06]  /*1500*/  @!P0 IMAD.WIDE.U32 R22, R23, UR10, R20 ;  /* 0x0000000a17168c25 */ /* 0x000fcc000f8e0014 */
[----:B------:R-:W1:Y:S01]  /*1510*/  @!P0 LDC.64 R20, c[0x0][0x398] ;  /* 0x0000e600ff148b82 */ /* 0x000e620000000a00 */
[----:B------:R-:W-:-:S05]  /*1520*/  @!P0 IMAD.IADD R23, R23, 0x1, R29 ;  /* 0x0000000117178824 */ /* 0x000fca00078e021d */
[C---:B------:R-:W-:Y:S02]  /*1530*/  @!P0 SHF.L.U64.HI R28, R22.reuse, 0x1, R23 ;  /* 0x00000001161c8819 */ /* 0x040fe40000010217 */
[----:B------:R-:W-:-:S04]  /*1540*/  @!P0 SHF.L.U32 R23, R22, 0x1, RZ ;  /* 0x0000000116178819 */ /* 0x000fc800000006ff */
[----:B0-----:R-:W-:-:S04]  /*1550*/  @!P0 IADD3 R18, P2, PT, R23, R18, RZ ;  /* 0x0000001217128210 */ /* 0x001fc80007f5e0ff */
[----:B------:R-:W-:Y:S02]  /*1560*/  @!P0 IADD3.X R19, PT, PT, R28, R19, RZ, P2, !PT ;  /* 0x000000131c138210 */ /* 0x000fe400017fe4ff */
[----:B-1----:R-:W-:-:S03]  /*1570*/  @!P0 IADD3 R20, P3, PT, R23, R20, RZ ;  /* 0x0000001417148210 */ /* 0x002fc60007f7e0ff */
[----:B------:R0:W4:Y:S02]  /*1580*/  @!P0 LDG.E R18, desc[UR6][R18.64] ;  /* 0x0000000612128981 */ /* 0x000124000c1e1900 */
[----:B------:R-:W-:-:S05]  /*1590*/  @!P0 IMAD.X R21, R28, 0x1, R21, P3 ;  /* 0x000000011c158824 */ /* 0x000fca00018e0615 */
[----:B------:R1:W4:Y:S01]  /*15a0*/  @!P0 LDG.E R20, desc[UR6][R20.64] ;  /* 0x0000000614148981 */ /* 0x000322000c1e1900 */
[----:B0-----:R-:W-:Y:S02]  /*15b0*/  PRMT R19, R19, 0x5410, RZ ;  /* 0x0000541013137816 */ /* 0x001fe400000000ff */
[----:B-1----:R-:W-:Y:S02]  /*15c0*/  PRMT R21, RZ, 0x7610, R21 ;  /* 0x00007610ff157816 */ /* 0x002fe40000000015 */
[----:B------:R-:W-:Y:S02]  /*15d0*/  IADD3 R17, PT, PT, R17, 0x2, RZ ;  /* 0x0000000211117810 */ /* 0x000fe40007ffe0ff */
[----:B--2---:R-:W-:-:S04]  /*15e0*/  @!P0 PRMT R19, R19, 0x5410, R26 ;  /* 0x0000541013138816 */ /* 0x004fc8000000001a */
[----:B------:R-:W-:Y:S02]  /*15f0*/  PRMT R19, RZ, 0x7610, R19 ;  /* 0x00007610ff137816 */ /* 0x000fe40000000013 */
[----:B---3--:R-:W-:-:S03]  /*1600*/  @!P0 PRMT R21, R24, 0x7610, R21 ;  /* 0x0000761018158816 */ /* 0x008fc60000000015 */
[----:B------:R-:W-:Y:S01]  /*1610*/  HADD2.F32 R23, -RZ, R19.H1_H1 ;  /* 0x30000013ff177230 */ /* 0x000fe20000004100 */
[----:B------:R-:W-:Y:S01]  /*1620*/  @!P0 PRMT R19, R26, 0x7632, R19 ;  /* 0x000076321a138816 */ /* 0x000fe20000000013 */
[----:B------:R-:W-:-:S03]  /*1630*/  HADD2.F32 R22, -RZ, R21.H0_H0 ;  /* 0x20000015ff167230 */ /* 0x000fc60000004100 */
[----:B------:R-:W-:Y:S01]  /*1640*/  FADD.FTZ R23, -R2, R23 ;  /* 0x0000001702177221 */ /* 0x000fe20000010100 */
[----:B------:R-:W-:-:S03]  /*1650*/  PRMT R19, R19, 0x5410, RZ ;  /* 0x0000541013137816 */ /* 0x000fc600000000ff */
[----:B------:R-:W-:Y:S01]  /*1660*/  FMUL.FTZ R23, R23, R10 ;  /* 0x0000000a17177220 */ /* 0x000fe20000410000 */
[----:B------:R-:W-:Y:S01]  /*1670*/  @!P0 PRMT R19, R19, 0x7610, R24 ;  /* 0x0000761013138816 */ /* 0x000fe20000000018 */
[C---:B------:R-:W-:Y:S01]  /*1680*/  FMUL.FTZ R21, R22.reuse, R4 ;  /* 0x0000000416157220 */ /* 0x040fe20000410000 */
[----:B------:R-:W-:Y:S01]  /*1690*/  FADD.FTZ R3, R3, R22 ;  /* 0x0000001603037221 */ /* 0x000fe20000010000 */
[----:B------:R-:W-:Y:S01]  /*16a0*/  FFMA.FTZ R15, R22, R23, R15 ;  /* 0x00000017160f7223 */ /* 0x000fe2000001000f */
[----:B------:R-:W-:Y:S01]  /*16b0*/  PRMT R22, RZ, 0x5410, RZ ;  /* 0x00005410ff167816 */ /* 0x000fe200000000ff */
[----:B------:R-:W-:Y:S01]  /*16c0*/  FADD.FTZ R14, R14, R21 ;  /* 0x000000150e0e7221 */ /* 0x000fe20000010000 */
[----:B------:R-:W-:Y:S01]  /*16d0*/  FFMA.FTZ R12, R23, R21, R12 ;  /* 0x00000015170c7223 */ /* 0x000fe2000001000c */
[--C-:B------:R-:W-:Y:S01]  /*16e0*/  HADD2.F32 R21, -RZ, R19.reuse.H0_H0 ;  /* 0x20000013ff157230 */ /* 0x100fe20000004100 */
[----:B------:R-:W-:Y:S01]  /*16f0*/  PRMT R23, RZ, 0x5410, RZ ;  /* 0x00005410ff177816 */ /* 0x000fe200000000ff */
[----:B------:R-:W-:-:S03]  /*1700*/  HADD2.F32 R19, -RZ, R19.H1_H1 ;  /* 0x30000013ff137230 */ /* 0x000fc60000004100 */
[----:B------:R-:W-:Y:S01]  /*1710*/  FADD.FTZ R21, -R2, R21 ;  /* 0x0000001502157221 */ /* 0x000fe20000010100 */
[----:B----4-:R-:W-:-:S03]  /*1720*/  @!P0 PRMT R22, R22, 0x5410, R18 ;  /* 0x0000541016168816 */ /* 0x010fc60000000012 */
[----:B------:R-:W-:Y:S01]  /*1730*/  FMUL.FTZ R21, R21, R10 ;  /* 0x0000000a15157220 */ /* 0x000fe20000410000 */
[----:B------:R-:W-:Y:S02]  /*1740*/  @!P0 PRMT R22, R18, 0x7632, R22 ;  /* 0x0000763212168816 */ /* 0x000fe40000000016 */
[----:B------:R-:W-:-:S03]  /*1750*/  @!P0 PRMT R23, R23, 0x5410, R20 ;  /* 0x0000541017178816 */ /* 0x000fc60000000014 */
        /* <DEDUP_REMOVED lines=8> */
[----:B------:R-:W-:Y:S01]  /*17e0*/  FADD.FTZ R29, R19, R14 ;  /* 0x0000000e131d7221 */ /* 0x000fe20000010000 */
[----:B------:R-:W-:Y:S01]  /*17f0*/  FFMA.FTZ R14, R21, R19, R12 ;  /* 0x00000013150e7223 */ /* 0x000fe2000001000c */
[----:B------:R-:W-:-:S02]  /*1800*/  HADD2.F32 R23, -RZ, R23.H0_H0 ;  /* 0x20000017ff177230 */ /* 0x000fc40000004100 */
[----:B------:R-:W-:Y:S01]  /*1810*/  FMUL.FTZ R25, R25, R10 ;  /* 0x0000000a19197220 */ /* 0x000fe20000410000 */
[----:B------:R-:W-:Y:S01]  /*1820*/  FMUL.FTZ R12, R18, R4 ;  /* 0x00000004120c7220 */ /* 0x000fe20000410000 */
[----:B------:R-:W-:Y:S01]  /*1830*/  FADD.FTZ R27, -R2, R27 ;  /* 0x0000001b021b7221 */ /* 0x000fe20000010100 */
[----:B------:R-:W-:Y:S01]  /*1840*/  FADD.FTZ R3, R3, R18 ;  /* 0x0000001203037221 */ /* 0x000fe20000010000 */
[----:B------:R-:W-:Y:S01]  /*1850*/  FFMA.FTZ R15, R18, R25, R15 ;  /* 0x00000019120f7223 */ /* 0x000fe2000001000f */
[----:B------:R-:W-:Y:S01]  /*1860*/  FADD.FTZ R19, R29, R12 ;  /* 0x0000000c1d137221 */ /* 0x000fe20000010000 */
[----:B------:R-:W-:Y:S01]  /*1870*/  FMUL.FTZ R18, R23, R5 ;  /* 0x0000000517127220 */ /* 0x000fe20000410000 */
[----:B------:R-:W-:Y:S01]  /*1880*/  FMUL.FTZ R27, R27, R10 ;  /* 0x0000000a1b1b7220 */ /* 0x000fe20000410000 */
[----:B------:R-:W-:Y:S01]  /*1890*/  FFMA.FTZ R12, R25, R12, R14 ;  /* 0x0000000c190c7223 */ /* 0x000fe2000001000e */
[----:B------:R-:W-:Y:S01]  /*18a0*/  FADD.FTZ R0, R0, R23 ;  /* 0x0000001700007221 */ /* 0x000fe20000010000 */
[----:B------:R-:W-:Y:S01]  /*18b0*/  FADD.FTZ R14, R18, R19 ;  /* 0x00000013120e7221 */ /* 0x000fe20000010000 */
[----:B------:R-:W-:Y:S01]  /*18c0*/  FFMA.FTZ R16, R23, R27, R16 ;  /* 0x0000001b17107223 */ /* 0x000fe20000010010 */
[----:B------:R-:W-:-:S07]  /*18d0*/  FFMA.FTZ R12, R27, R18, R12 ;  /* 0x000000121b0c7223 */ /* 0x000fce000001000c */
.L_x_3666:
[----:B------:R-:W-:Y:S05]  /*18e0*/  @P1 BRA `(.L_x_3662) ;  /* 0x0000000c00cc1947 */ /* 0x000fea0003800000 */
[----:B------:R-:W0:Y:S01]  /*18f0*/  LDCU.64 UR10, c[0x0][0x3f8] ;  /* 0x00007f00ff0a77ac */ /* 0x000e220008000a00 */
[----:B------:R-:W-:Y:S01]  /*1900*/  SHF.R.S32.HI R7, RZ, 0x1f, R17 ;  /* 0x0000001fff077819 */ /* 0x000fe20000011411 */
[----:B------:R-:W-:Y:S01]  /*1910*/  BSSY.RECONVERGENT B0, `(.L_x_3667) ;  /* 0x0000017000007945 */ /* 0x000fe20003800200 */
[----:B0-----:R-:W-:-:S03]  /*1920*/  ISETP.GE.U32.AND P0, PT, R8, UR10, PT ;  /* 0x0000000a08007c0c */ /* 0x001fc6000bf06070 */
[----:B------:R-:W-:Y:S01]  /*1930*/  IMAD R8, R7, UR10, RZ ;  /* 0x0000000a07087c24 */ /* 0x000fe2000f8e02ff */
[----:B------:R-:W-:Y:S02]  /*1940*/  MOV R7, R13 ;  /* 0x0000000d00077202 */ /* 0x000fe40000000f00 */
[----:B------:R-:W-:Y:S02]  /*1950*/  ISETP.GE.AND.EX P0, PT, R9, UR11, PT, P0 ;  /* 0x0000000b09007c0c */ /* 0x000fe4000bf06300 */
[----:B------:R-:W-:Y:S01]  /*1960*/  PRMT R9, RZ, 0x5410, RZ ;  /* 0x00005410ff097816 */ /* 0x000fe200000000ff */
[----:B------:R-:W-:Y:S01]  /*1970*/  IMAD.WIDE.U32 R6, R17, UR10, R6 ;  /* 0x0000000a11067c25 */ /* 0x000fe2000f8e0006 */
[----:B------:R-:W-:-:S03]  /*1980*/  PRMT R13, RZ, 0x5410, RZ ;  /* 0x00005410ff0d7816 */ /* 0x000fc600000000ff */
[----:B------:R-:W-:-:S06]  /*1990*/  IMAD R17, R17, UR11, R8 ;  /* 0x0000000b11117c24 */ /* 0x000fcc000f8e0208 */
        /* <DEDUP_REMOVED lines=11> */
[----:B------:R2:W3:Y:S02]  /*1a50*/  LDG.E R8, desc[UR6][R8.64] ;  /* 0x0000000608087981 */ /* 0x0004e4000c1e1900 */
[----:B--2---:R-:W-:Y:S02]  /*1a60*/  PRMT R9, R6, 0x5432, R6 ;  /* 0x0000543206097816 */ /* 0x004fe40000000006 */
[----:B---3--:R-:W-:-:S07]  /*1a70*/  PRMT R13, R8, 0x5432, R8 ;  /* 0x00005432080d7816 */ /* 0x008fce0000000008 */
.L_x_3668:
[----:B------:R-:W-:Y:S05]  /*1a80*/  BSYNC.RECONVERGENT B0 ;  /* 0x0000000000007941 */ /* 0x000fea0003800200 */
.L_x_3667:
[--C-:B------:R-:W-:Y:S02]  /*1a90*/  HADD2.F32 R7, -RZ, R9.reuse.H1_H1 ;  /* 0x30000009ff077230 */ /* 0x100fe40000004100 */
[----:B------:R-:W-:Y:S02]  /*1aa0*/  HADD2.F32 R9, -RZ, R9.H0_H0 ;  /* 0x20000009ff097230 */ /* 0x000fe40000004100 */
[--C-:B------:R-:W-:Y:S02]  /*1ab0*/  HADD2.F32 R6, -RZ, R13.reuse.H1_H1 ;  /* 0x3000000dff067230 */ /* 0x100fe40000004100 */
[C---:B------:R-:W-:Y:S01]  /*1ac0*/  FADD.FTZ R7, -R2.reuse, R7 ;  /* 0x0000000702077221 */ /* 0x040fe20000010100 */
[----:B------:R-:W-:Y:S02]  /*1ad0*/  HADD2.F32 R13, -RZ, R13.H0_H0 ;  /* 0x2000000dff0d7230 */ /* 0x000fe40000004100 */
[----:B------:R-:W-:Y:S01]  /*1ae0*/  FADD.FTZ R9, -R2, R9 ;  /* 0x0000000902097221 */ /* 0x000fe20000010100 */
[----:B------:R-:W-:Y:S01]  /*1af0*/  FMUL.FTZ R7, R7, R10 ;  /* 0x0000000a07077220 */ /* 0x000fe20000410000 */
[----:B-----5:R-:W-:Y:S01]  /*1b00*/  FMUL.FTZ R17, R6, R4 ;  /* 0x0000000406117220 */ /* 0x020fe20000410000 */
        /* <DEDUP_REMOVED lines=11> */
.L_x_3663:
[C---:B------:R-:W-:Y:S01]  /*1bc0*/  IADD3 R0, PT, PT, -R17.reuse, R22, RZ ;  /* 0x0000001611007210 */ /* 0x040fe20007ffe1ff */
[----:B------:R-:W-:Y:S02]  /*1bd0*/  VIADD R8, R22, 0xffffffff ;  /* 0xffffffff16087836 */ /* 0x000fe40000000000 */
[----:B------:R-:W-:Y:S01]  /*1be0*/  HFMA2 R12, -RZ, RZ, 0, 0 ;  /* 0x00000000ff0c7431 */ /* 0x000fe200000001ff */
[----:B------:R-:W-:Y:S02]  /*1bf0*/  CS2R R14, SRZ ;  /* 0x00000000000e7805 */ /* 0x000fe4000001ff00 */
[----:B------:R-:W-:Y:S01]  /*1c00*/  LOP3.LUT R0, R0, 0x1, RZ, 0xc0, !PT ;  /* 0x0000000100007812 */ /* 0x000fe200078ec0ff */
[----:B------:R-:W-:Y:S01]  /*1c10*/  HFMA2 R16, -RZ, RZ, 0, 0 ;  /* 0x00000000ff107431 */ /* 0x000fe200000001ff */
[----:B------:R-:W-:Y:S02]  /*1c20*/  ISETP.NE.AND P2, PT, R17, R8, PT ;  /* 0x000000081100720c */ /* 0x000fe40003f45270 */
        /* <DEDUP_REMOVED lines=8> */
[----:B------:R-:W-:Y:S02]  /*1cb0*/  @!P0 IMAD.WIDE.U32 R14, R21, UR10, R12 ;  /* 0x0000000a150e8c25 */ /* 0x000fe4000f8e000c */
[----:B------:R-:W1:Y:S02]  /*1cc0*/  @!P0 LDC.64 R20, c[0x0][0x398] ;  /* 0x0000e600ff148b82 */ /* 0x000e640000000a00 */
[----:B------:R-:W-:Y:S01]  /*1cd0*/  @!P0 IMAD.IADD R3, R15, 0x1, R3 ;  /* 0x000000010f038824 */ /* 0x000fe200078e0203 */
[----:B------:R-:W-:-:S04]  /*1ce0*/  @!P0 SHF.L.U32 R15, R14, 0x1, RZ ;  /* 0x000000010e0f8819 */ /* 0x000fc800000006ff */
[----:B------:R-:W-:Y:S02]  /*1cf0*/  @!P0 SHF.L.U64.HI R0, R14, 0x1, R3 ;  /* 0x000000010e008819 */ /* 0x000fe40000010203 */
[----:B0-----:R-:W-:-:S04]  /*1d00*/  @!P0 IADD3 R8, P1, PT, R15, R8, RZ ;  /* 0x000000080f088210 */ /* 0x001fc80007f3e0ff */
[----:B------:R-:W-:-:S05]  /*1d10*/  @!P0 IADD3.X R9, PT, PT, R0, R9, RZ, P1, !PT ;  /* 0x0000000900098210 */ /* 0x000fca0000ffe4ff */
[----:B------:R-:W2:Y:S01]  /*1d20*/  @!P0 LDG.E R8, desc[UR6][R8.64] ;  /* 0x0000000608088981 */ /* 0x000ea2000c1e1900 */
[----:B-1----:R-:W-:-:S05]  /*1d30*/  @!P0 IADD3 R14, P1, PT, R15, R20, RZ ;  /* 0x000000140f0e8210 */ /* 0x002fca0007f3e0ff */
[----:B------:R-:W-:-:S05]  /*1d40*/  @!P0 IMAD.X R15, R0, 0x1, R21, P1 ;  /* 0x00000001000f8824 */ /* 0x000fca00008e0615 */
[----:B------:R-:W3:Y:S01]  /*1d50*/  @!P0 LDG.E R14, desc[UR6][R14.64] ;  /* 0x000000060e0e8981 */ /* 0x000ee2000c1e1900 */
[----:B------:R-:W-:Y:S02]  /*1d60*/  PRMT R0, RZ, 0x5410, RZ ;  /* 0x00005410ff007816 */ /* 0x000fe400000000ff */
[----:B------:R-:W-:Y:S02]  /*1d70*/  IADD3 R17, PT, PT, R17, 0x1, RZ ;  /* 0x0000000111117810 */ /* 0x000fe40007ffe0ff */
[----:B--2---:R-:W-:-:S04]  /*1d80*/  @!P0 PRMT R0, R0, 0x5410, R8 ;  /* 0x0000541000008816 */ /* 0x004fc80000000008 */
[----:B------:R-:W-:Y:S02]  /*1d90*/  @!P0 PRMT R0, R8, 0x7632, R0 ;  /* 0x0000763208008816 */ /* 0x000fe40000000000 */
[----:B------:R-:W-:-:S03]  /*1da0*/  PRMT R8, RZ, 0x5410, RZ ;  /* 0x00005410ff087816 */ /* 0x000fc600000000ff */
[--C-:B------:R-:W-:Y:S02]  /*1db0*/  HADD2.F32 R3, -RZ, R0.reuse.H1_H1 ;  /* 0x30000000ff037230 */ /* 0x100fe40000004100 */
[----:B------:R-:W-:Y:S01]  /*1dc0*/  HADD2.F32 R21, -RZ, R0.H0_H0 ;  /* 0x20000000ff157230 */ /* 0x000fe20000004100 */
[----:B---3--:R-:W-:Y:S02]  /*1dd0*/  @!P0 PRMT R8, R8, 0x5410, R14 ;  /* 0x0000541008088816 */ /* 0x008fe4000000000e */
[C---:B------:R-:W-:Y:S02]  /*1de0*/  FADD.FTZ R3, -R2.reuse, R3 ;  /* 0x0000000302037221 */ /* 0x040fe40000010100 */
[----:B------:R-:W-:Y:S01]  /*1df0*/  FADD.FTZ R21, -R2, R21 ;  /* 0x0000001502157221 */ /* 0x000fe20000010100 */
[----:B------:R-:W-:Y:S01]  /*1e00*/  @!P0 PRMT R8, R14, 0x7632, R8 ;  /* 0x000076320e088816 */ /* 0x000fe20000000008 */
[-C--:B------:R-:W-:Y:S02]  /*1e10*/  FMUL.FTZ R3, R3, R10.reuse ;  /* 0x0000000a03037220 */ /* 0x080fe40000410000 */
[----:B------:R-:W-:-:S02]  /*1e20*/  FMUL.FTZ R0, R21, R10 ;  /* 0x0000000a15007220 */ /* 0x000fc40000410000 */
[----:B-----5:R-:W-:Y:S02]  /*1e30*/  FFMA.FTZ R12, R3, R4, R18 ;  /* 0x00000004030c7223 */ /* 0x020fe40000010012 */
[----:B------:R-:W-:Y:S02]  /*1e40*/  FFMA.FTZ R15, R0, R5, R19 ;  /* 0x00000005000f7223 */ /* 0x000fe40000010013 */
        /* <DEDUP_REMOVED lines=23> */
[----:B------:R-:W-:Y:S01]  /*1fc0*/  FFMA.FTZ R12, R0, R15, R21 ;  /* 0x0000000f000c7223 */ /* 0x000fe20000010015 */
[----:B------:R-:W-:Y:S01]  /*1fd0*/  FADD.FTZ R14, R15, R14 ;  /* 0x0000000e0f0e7221 */ /* 0x000fe20000010000 */
[----:B------:R-:W-:Y:S01]  /*1fe0*/  FFMA.FTZ R15, R3, R9, RZ ;  /* 0x00000009030f7223 */ /* 0x000fe200000100ff */
[----:B------:R-:W-:Y:S01]  /*1ff0*/  FADD.FTZ R3, RZ, R9 ;  /* 0x00000009ff037221 */ /* 0x000fe20000010000 */
[----:B------:R-:W-:-:S07]  /*2000*/  FADD.FTZ R0, RZ, R8 ;  /* 0x00000008ff007221 */ /* 0x000fce0000010000 */
.L_x_3669:
[----:B------:R-:W-:Y:S05]  /*2010*/  @!P2 BRA `(.L_x_3662) ;  /* 0x000000080000a947 */ /* 0x000fea0003800000 */
[----:B------:R-:W-:-:S07]  /*2020*/  IADD3 R26, PT, PT, R17, -R22, RZ ;  /* 0x80000016111a7210 */ /* 0x000fce0007ffe0ff */
.L_x_3670:
[----:B------:R-:W0:Y:S01]  /*2030*/  @!P0 LDC.64 R22, c[0x0][0x3f8] ;  /* 0x0000fe00ff168b82 */ /* 0x000e220000000a00 */
[----:B------:R-:W-:-:S07]  /*2040*/  @!P0 SHF.R.S32.HI R25, RZ, 0x1f, R17 ;  /* 0x0000001fff198819 */ /* 0x000fce0000011411 */
[----:B------:R-:W1:Y:S08]  /*2050*/  @!P0 LDC.64 R20, c[0x0][0x3a0] ;  /* 0x0000e800ff148b82 */ /* 0x000e700000000a00 */
[----:B------:R-:W2:Y:S01]  /*2060*/  @!P0 LDC.64 R8, c[0x0][0x398] ;  /* 0x0000e600ff088b82 */ /* 0x000ea20000000a00 */
[----:B0-----:R-:W-:Y:S01]  /*2070*/  @!P0 IMAD R24, R25, R22, RZ ;  /* 0x0000001619188224 */ /* 0x001fe200078e02ff */
[----:B------:R-:W-:-:S03]  /*2080*/  @!P0 MOV R25, R13 ;  /* 0x0000000d00198202 */ /* 0x000fc60000000f00 */
        /* <DEDUP_REMOVED lines=11> */
[----:B------:R-:W2:Y:S04]  /*2140*/  @!P0 LDG.E R20, desc[UR6][R20.64] ;  /* 0x0000000614148981 */ /* 0x000ea8000c1e1900 */
[----:B------:R1:W3:Y:S01]  /*2150*/  @!P0 LDG.E R8, desc[UR6][R8.64] ;  /* 0x0000000608088981 */ /* 0x0002e2000c1e1900 */
[----:B------:R-:W-:Y:S01]  /*2160*/  @!P0 VIADD R27, R17, 0x1 ;  /* 0x00000001111b8836 */ /* 0x000fe20000000000 */
[----:B------:R-:W-:-:S02]  /*2170*/  PRMT R25, RZ, 0x5410, RZ ;  /* 0x00005410ff197816 */ /* 0x000fc400000000ff */
[----:B------:R-:W-:Y:S02]  /*2180*/  PRMT R24, RZ, 0x5410, RZ ;  /* 0x00005410ff187816 */ /* 0x000fe400000000ff */
[----:B------:R-:W-:Y:S02]  /*2190*/  @!P0 SHF.R.S32.HI R29, RZ, 0x1f, R27 ;  /* 0x0000001fff1d8819 */ /* 0x000fe4000001141b */
[----:B-1----:R-:W-:Y:S02]  /*21a0*/  @!P0 MOV R9, R13 ;  /* 0x0000000d00098202 */ /* 0x002fe40000000f00 */
[----:B--2---:R-:W-:Y:S02]  /*21b0*/  @!P0 PRMT R25, R20, 0x7610, R25 ;  /* 0x0000761014198816 */ /* 0x004fe40000000019 */
[----:B---3--:R-:W-:Y:S02]  /*21c0*/  @!P0 PRMT R24, R8, 0x7610, R24 ;  /* 0x0000761008188816 */ /* 0x008fe40000000018 */
[----:B------:R-:W-:Y:S01]  /*21d0*/  @!P0 PRMT R25, R25, 0x7610, R20 ;  /* 0x0000761019198816 */ /* 0x000fe20000000014 */
[----:B0-----:R-:W-:Y:S01]  /*21e0*/  @!P0 IMAD R20, R29, R22, RZ ;  /* 0x000000161d148224 */ /* 0x001fe200078e02ff */
[----:B------:R-:W-:-:S02]  /*21f0*/  @!P0 PRMT R24, R24, 0x7610, R8 ;  /* 0x0000761018188816 */ /* 0x000fc40000000008 */
[----:B------:R-:W-:Y:S01]  /*2200*/  @!P0 MOV R8, R6 ;  /* 0x0000000600088202 */ /* 0x000fe20000000f00 */
[----:B------:R-:W-:-:S04]  /*2210*/  @!P0 IMAD R21, R27, R23, R20 ;  /* 0x000000171b158224 */ /* 0x000fc800078e0214 */
        /* <DEDUP_REMOVED lines=12> */
[--C-:B------:R-:W-:Y:S01]  /*22e0*/  HADD2.F32 R23, -RZ, R25.reuse.H1_H1 ;  /* 0x30000019ff177230 */ /* 0x100fe20000004100 */
[----:B------:R-:W-:Y:S01]  /*22f0*/  IADD3 R26, PT, PT, R26, 0x2, RZ ;  /* 0x000000021a1a7810 */ /* 0x000fe20007ffe0ff */
[----:B------:R-:W-:Y:S01]  /*2300*/  HADD2.F32 R25, -RZ, R25.H0_H0 ;  /* 0x20000019ff197230 */ /* 0x000fe20000004100 */
[----:B------:R-:W-:Y:S01]  /*2310*/  IADD3 R17, PT, PT, R17, 0x2, RZ ;  /* 0x0000000211117810 */ /* 0x000fe20007ffe0ff */
[--C-:B0-----:R-:W-:Y:S02]  /*2320*/  HADD2.F32 R9, -RZ, R24.reuse.H1_H1 ;  /* 0x30000018ff097230 */ /* 0x101fe40000004100 */
[----:B------:R-:W-:Y:S01]  /*2330*/  FADD.FTZ R23, -R2, R23 ;  /* 0x0000001702177221 */ /* 0x000fe20000010100 */
[----:B------:R-:W-:Y:S01]  /*2340*/  HADD2.F32 R24, -RZ, R24.H0_H0 ;  /* 0x20000018ff187230 */ /* 0x000fe20000004100 */
[----:B------:R-:W-:Y:S02]  /*2350*/  ISETP.NE.AND P1, PT, R26, RZ, PT ;  /* 0x000000ff1a00720c */ /* 0x000fe40003f25270 */
[----:B------:R-:W-:Y:S01]  /*2360*/  FMUL.FTZ R22, R23, R10 ;  /* 0x0000000a17167220 */ /* 0x000fe20000410000 */
[----:B-1----:R-:W-:-:S03]  /*2370*/  FADD.FTZ R21, -R2, R25 ;  /* 0x0000001902157221 */ /* 0x002fc60000010100 */
[----:B-----5:R-:W-:Y:S01]  /*2380*/  FFMA.FTZ R23, R22, R5, R19 ;  /* 0x0000000516177223 */ /* 0x020fe20000010013 */
[----:B------:R-:W-:-:S03]  /*2390*/  FMUL.FTZ R21, R21, R10 ;  /* 0x0000000a15157220 */ /* 0x000fc60000410000 */
[----:B------:R-:W-:-:S06]  /*23a0*/  FMUL.FTZ R27, R23, -1.4426950216293334961 ;  /* 0xbfb8aa3b171b7820 */ /* 0x000fcc0000410000 */
[----:B------:R-:W0:Y:S02]  /*23b0*/  MUFU.EX2 R27, R27 ;  /* 0x0000001b001b7308 */ /* 0x000e240000000800 */
[----:B0-----:R-:W-:-:S06]  /*23c0*/  FADD.FTZ R28, R27, 1 ;  /* 0x3f8000001b1c7421 */ /* 0x001fcc0000010000 */
[----:B------:R-:W0:Y:S02]  /*23d0*/  MUFU.RCP R28, R28 ;  /* 0x0000001c001c7308 */ /* 0x000e240000001000 */
[----:B0-----:R-:W-:Y:S01]  /*23e0*/  FADD.FTZ R30, -R28, 1 ;  /* 0x3f8000001c1e7421 */ /* 0x001fe20000010100 */
[----:B------:R-:W-:-:S03]  /*23f0*/  FMUL.FTZ R9, R9, R28 ;  /* 0x0000001c09097220 */ /* 0x000fc60000410000 */
[----:B------:R-:W-:Y:S01]  /*2400*/  FFMA.FTZ R30, R23, R30, 1 ;  /* 0x3f800000171e7423 */ /* 0x000fe2000001001e */
[----:B------:R-:W-:-:S03]  /*2410*/  FFMA.FTZ R23, R21, R4, R18 ;  /* 0x0000000415177223 */ /* 0x000fc60000010012 */
[----:B------:R-:W-:Y:S01]  /*2420*/  FMUL.FTZ R9, R9, R30 ;  /* 0x0000001e09097220 */ /* 0x000fe20000410000 */
[----:B------:R-:W-:-:S03]  /*2430*/  FMUL.FTZ R25, R23, -1.4426950216293334961 ;  /* 0xbfb8aa3b17197820 */ /* 0x000fc60000410000 */
[----:B------:R-:W-:-:S03]  /*2440*/  FADD.FTZ R0, R9, R0 ;  /* 0x0000000009007221 */ /* 0x000fc60000010000 */
[----:B------:R-:W0:Y:S02]  /*2450*/  MUFU.EX2 R25, R25 ;  /* 0x0000001900197308 */ /* 0x000e240000000800 */
        /* <DEDUP_REMOVED lines=8> */
[----:B------:R-:W-:Y:S01]  /*24e0*/  FFMA.FTZ R15, R21, R24, R15 ;  /* 0x00000018150f7223 */ /* 0x000fe2000001000f */
[C---:B--2---:R-:W-:Y:S02]  /*24f0*/  @!P0 PRMT R23, R8.reuse, 0x7632, R23 ;  /* 0x0000763208178816 */ /* 0x044fe40000000017 */
[----:B------:R-:W-:-:S03]  /*2500*/  PRMT R8, R8, 0x5410, RZ ;  /* 0x0000541008087816 */ /* 0x000fc600000000ff */
[----:B------:R-:W-:Y:S01]  /*2510*/  HADD2.F32 R23, -RZ, R23.H0_H0 ;  /* 0x20000017ff177230 */ /* 0x000fe20000004100 */
[----:B------:R-:W-:-:S04]  /*2520*/  @!P0 PRMT R8, R8, 0x5410, R8 ;  /* 0x0000541008088816 */ /* 0x000fc80000000008 */
[----:B------:R-:W-:Y:S01]  /*2530*/  FADD.FTZ R25, -R2, R23 ;  /* 0x0000001702197221 */ /* 0x000fe20000010100 */
[----:B------:R-:W-:Y:S01]  /*2540*/  FMUL.FTZ R23, R24, R4 ;  /* 0x0000000418177220 */ /* 0x000fe20000410000 */
[----:B------:R-:W-:Y:S02]  /*2550*/  PRMT R8, RZ, 0x7610, R8 ;  /* 0x00007610ff087816 */ /* 0x000fe40000000008 */
[----:B------:R-:W-:Y:S01]  /*2560*/  FMUL.FTZ R24, R25, R10 ;  /* 0x0000000a19187220 */ /* 0x000fe20000410000 */
[----:B------:R-:W-:Y:S01]  /*2570*/  FFMA.FTZ R27, R21, R23, R12 ;  /* 0x00000017151b7223 */ /* 0x000fe2000001000c */
[----:B------:R-:W-:Y:S01]  /*2580*/  FADD.FTZ R14, R23, R14 ;  /* 0x0000000e170e7221 */ /* 0x000fe20000010000 */
[----:B------:R-:W-:Y:S02]  /*2590*/  HADD2.F32 R23, -RZ, R8.H1_H1 ;  /* 0x30000008ff177230 */ /* 0x000fe40000004100 */
[----:B------:R-:W-:Y:S01]  /*25a0*/  FFMA.FTZ R12, R24, R5, R19 ;  /* 0x00000005180c7223 */ /* 0x000fe20000010013 */
[----:B------:R-:W-:Y:S01]  /*25b0*/  FFMA.FTZ R21, R22, R9, R16 ;  /* 0x0000000916157223 */ /* 0x000fe20000010010 */
[----:B------:R-:W-:Y:S01]  /*25c0*/  FMUL.FTZ R9, R9, R5 ;  /* 0x0000000509097220 */ /* 0x000fe20000410000 */
[----:B---3--:R-:W-:Y:S01]  /*25d0*/  @!P0 PRMT R8, R20, 0x7632, R8 ;  /* 0x0000763214088816 */ /* 0x008fe20000000008 */
[----:B------:R-:W-:Y:S01]  /*25e0*/  FMUL.FTZ R28, R12, -1.4426950216293334961 ;  /* 0xbfb8aa3b0c1c7820 */ /* 0x000fe20000410000 */
[----:B------:R-:W-:Y:S01]  /*25f0*/  FADD.FTZ R23, -R2, R23 ;  /* 0x0000001702177221 */ /* 0x000fe20000010100 */
[----:B------:R-:W-:Y:S01]  /*2600*/  FFMA.FTZ R22, R22, R9, R27 ;  /* 0x0000000916167223 */ /* 0x000fe2000001001b */
[----:B------:R-:W-:Y:S01]  /*2610*/  PRMT R16, RZ, 0x7610, R16 ;  /* 0x00007610ff107816 */ /* 0x000fe20000000010 */
[----:B------:R-:W-:-:S02]  /*2620*/  HADD2.F32 R8, -RZ, R8.H0_H0 ;  /* 0x20000008ff087230 */ /* 0x000fc40000004100 */
[----:B------:R-:W-:Y:S01]  /*2630*/  FMUL.FTZ R23, R23, R10 ;  /* 0x0000000a17177220 */ /* 0x000fe20000410000 */
[----:B------:R-:W0:Y:S01]  /*2640*/  MUFU.EX2 R28, R28 ;  /* 0x0000001c001c7308 */ /* 0x000e220000000800 */
[----:B------:R-:W-:Y:S01]  /*2650*/  @!P0 PRMT R16, R20, 0x7610, R16 ;  /* 0x0000761014108816 */ /* 0x000fe20000000010 */
[----:B------:R-:W-:-:S04]  /*2660*/  FADD.FTZ R14, R9, R14 ;  /* 0x0000000e090e7221 */ /* 0x000fc80000010000 */
[----:B------:R-:W-:Y:S02]  /*2670*/  HADD2.F32 R16, -RZ, R16.H0_H0 ;  /* 0x20000010ff107230 */ /* 0x000fe40000004100 */
[----:B0-----:R-:W-:-:S06]  /*2680*/  FADD.FTZ R25, R28, 1 ;  /* 0x3f8000001c197421 */ /* 0x001fcc0000010000 */
[----:B------:R-:W0:Y:S02]  /*2690*/  MUFU.RCP R25, R25 ;  /* 0x0000001900197308 */ /* 0x000e240000001000 */
[----:B0-----:R-:W-:-:S04]  /*26a0*/  FADD.FTZ R27, -R25, 1 ;  /* 0x3f800000191b7421 */ /* 0x001fc80000010100 */
[----:B------:R-:W-:Y:S01]  /*26b0*/  FFMA.FTZ R28, R12, R27, 1 ;  /* 0x3f8000000c1c7423 */ /* 0x000fe2000001001b */
[----:B------:R-:W-:Y:S01]  /*26c0*/  FMUL.FTZ R27, R8, R25 ;  /* 0x00000019081b7220 */ /* 0x000fe20000410000 */
[----:B------:R-:W-:-:S03]  /*26d0*/  FFMA.FTZ R8, R23, R4, R18 ;  /* 0x0000000417087223 */ /* 0x000fc60000010012 */
[----:B------:R-:W-:Y:S01]  /*26e0*/  FMUL.FTZ R27, R27, R28 ;  /* 0x0000001c1b1b7220 */ /* 0x000fe20000410000 */
[----:B------:R-:W-:-:S03]  /*26f0*/  FMUL.FTZ R12, R8, -1.4426950216293334961 ;  /* 0xbfb8aa3b080c7820 */ /* 0x000fc60000410000 */
[----:B------:R-:W-:-:S03]  /*2700*/  FADD.FTZ R0, R0, R27 ;  /* 0x0000001b00007221 */ /* 0x000fc60000010000 */
[----:B------:R-:W0:Y:S02]  /*2710*/  MUFU.EX2 R12, R12 ;  /* 0x0000000c000c7308 */ /* 0x000e240000000800 */
[----:B0-----:R-:W-:-:S06]  /*2720*/  FADD.FTZ R20, R12, 1 ;  /* 0x3f8000000c147421 */ /* 0x001fcc0000010000 */
[----:B------:R-:W0:Y:S02]  /*2730*/  MUFU.RCP R25, R20 ;  /* 0x0000001400197308 */ /* 0x000e240000001000 */
[----:B0-----:R-:W-:Y:S01]  /*2740*/  FMUL.FTZ R16, R16, R25 ;  /* 0x0000001910107220 */ /* 0x001fe20000410000 */
[----:B------:R-:W-:-:S04]  /*2750*/  FADD.FTZ R25, -R25, 1 ;  /* 0x3f80000019197421 */ /* 0x000fc80000010100 */
[----:B------:R-:W-:-:S04]  /*2760*/  FFMA.FTZ R25, R8, R25, 1 ;  /* 0x3f80000008197423 */ /* 0x000fc80000010019 */
[----:B------:R-:W-:Y:S01]  /*2770*/  FMUL.FTZ R8, R16, R25 ;  /* 0x0000001910087220 */ /* 0x000fe20000410000 */
[----:B------:R-:W-:Y:S01]  /*2780*/  FFMA.FTZ R16, R24, R27, R21 ;  /* 0x0000001b18107223 */ /* 0x000fe20000010015 */
[----:B------:R-:W-:Y:S02]  /*2790*/  FMUL.FTZ R27, R27, R5 ;  /* 0x000000051b1b7220 */ /* 0x000fe40000410000 */
        /* <DEDUP_REMOVED lines=8> */
.L_x_3662:
        /* <DEDUP_REMOVED lines=38> */
[----:B---3--:R-:W-:-:S04]  /*2a80*/  FADD.FTZ R27, R10, R23 ;  /* 0x000000170a1b7221 */ /* 0x008fc80000010000 */
[----:B------:R-:W-:Y:S01]  /*2a90*/  FSEL R25, R28, R9, !P1 ;  /* 0x000000091c197208 */ /* 0x000fe20004800000 */
[----:B------:R-:W2:Y:S01]  /*2aa0*/  S2R R23, SR_LANEID ;  /* 0x0000000000177919 */ /* 0x000ea20000000000 */
        /* <DEDUP_REMOVED lines=10> */
[----:B-1----:R-:W-:Y:S02]  /*2b50*/  IADD3 R24, PT, PT, R13, R4, R22 ;  /* 0x000000040d187210 */ /* 0x002fe40007ffe016 */
[C---:B0-----:R-:W-:Y:S02]  /*2b60*/  ISETP.NE.AND P4, PT, R21.reuse, RZ, PT ;  /* 0x000000ff1500720c */ /* 0x041fe40003f85270 */
[----:B------:R-:W-:Y:S01]  /*2b70*/  IADD3 R28, PT, PT, R21, R24, R14 ;  /* 0x00000018151c7210 */ /* 0x000fe20007ffe00e */
[----:B------:R-:W-:Y:S01]  /*2b80*/  FADD.FTZ R27, R20, R27 ;  /* 0x0000001b141b7221 */ /* 0x000fe20000010000 */
[----:B------:R-:W-:-:S04]  /*2b90*/  FSEL R24, R25, R18, !P4 ;  /* 0x0000001219187208 */ /* 0x000fc80006000000 */
[----:B------:R-:W-:Y:S01]  /*2ba0*/  FSEL R25, R27, R20, !P4 ;  /* 0x000000141b197208 */ /* 0x000fe20006000000 */
[----:B--2---:R-:W-:Y:S06]  /*2bb0*/  BRA.DIV UR4, `(.L_x_3672) ;  /* 0x0000000a04887947 */ /* 0x004fec000b800000 */
        /* <DEDUP_REMOVED lines=44> */
[----:B------:R-:W-:Y:S02]  /*2e80*/  @P6 FSEL R25, R28, R25, !P5 ;  /* 0x000000191c196208 */ /* 0x000fe40006800000 */
[----:B------:R-:W-:-:S04]  /*2e90*/  IADD3 R27, PT, PT, R26, R27, RZ ;  /* 0x0000001b1a1b7210 */ /* 0x000fc80007ffe0ff */
[----:B------:R-:W-:Y:S01]  /*2ea0*/  ISETP.NE.AND P5, PT, R27, RZ, PT ;  /* 0x000000ff1b00720c */ /* 0x000fe20003fa5270 */
[----:B0-----:R-:W-:-:S05]  /*2eb0*/  FADD.FTZ R23, R24, R23 ;  /* 0x0000001718177221 */ /* 0x001fca0000010000 */
[----:B------:R-:W-:Y:S02]  /*2ec0*/  @P0 FSEL R24, R23, R24, !P5 ;  /* 0x0000001817180208 */ /* 0x000fe40006800000 */
[----:B------:R-:W0:Y:S02]  /*2ed0*/  SHFL.UP PT, R23, R27, 0x10, RZ ;  /* 0x060000001b177989 */ /* 0x000e2400000e00ff */
[----:B0-----:R-:W-:Y:S02]  /*2ee0*/  SEL R26, R23, RZ, P0 ;  /* 0x000000ff171a7207 */ /* 0x001fe40000000000 */
[----:B------:R-:W-:Y:S03]  /*2ef0*/  SHFL.UP PT, R23, R24, 0x1, RZ ;  /* 0x0420000018177989 */ /* 0x000fe600000e00ff */
[----:B------:R-:W-:Y:S02]  /*2f00*/  IMAD.IADD R28, R27, 0x1, R26 ;  /* 0x000000011b1c7824 */ /* 0x000fe400078e021a */
[----:B------:R-:W0:Y:S04]  /*2f10*/  SHFL.UP PT, R26, R25, 0x10, RZ ;  /* 0x06000000191a7989 */ /* 0x000e2800000e00ff */
[----:B------:R-:W1:Y:S01]  /*2f20*/  SHFL.UP PT, R28, R28, 0x1, RZ ;  /* 0x042000001c1c7989 */ /* 0x000e6200000e00ff */
[----:B0-----:R-:W-:-:S05]  /*2f30*/  FADD.FTZ R26, R25, R26 ;  /* 0x0000001a191a7221 */ /* 0x001fca0000010000 */
[----:B------:R-:W-:-:S05]  /*2f40*/  @P0 FSEL R25, R26, R25, !P5 ;  /* 0x000000191a190208 */ /* 0x000fca0006800000 */
[----:B-1----:R0:W2:Y:S02]  /*2f50*/  SHFL.UP PT, R26, R25, 0x1, RZ ;  /* 0x04200000191a7989 */ /* 0x0020a400000e00ff */
.L_x_3693:
[----:B------:R-:W-:Y:S02]  /*2f60*/  ISETP.NE.AND P5, PT, R2, RZ, PT ;  /* 0x000000ff0200720c */ /* 0x000fe40003fa5270 */
[----:B------:R-:W1:Y:S01]  /*2f70*/  S2R R2, SR_TID.X ;  /* 0x0000000000027919 */ /* 0x000e620000002100 */
[----:B------:R-:W-:-:S10]  /*2f80*/  PLOP3.LUT P0, PT, PT, PT, PT, 0x80, 0x8 ;  /* 0x000000000008781c */ /* 0x000fd40003f0f070 */
[----:B------:R-:W-:Y:S02]  /*2f90*/  @P5 ISETP.NE.AND P6, PT, R22, RZ, PT ;  /* 0x000000ff1600520c */ /* 0x000fe40003fc5270 */
[----:B------:R-:W-:Y:S02]  /*2fa0*/  @P5 IADD3 R22, PT, PT, R28, R22, RZ ;  /* 0x000000161c165210 */ /* 0x000fe40007ffe0ff */
[----:B------:R-:W-:Y:S02]  /*2fb0*/  @P5 PLOP3.LUT P0, PT, P6, PT, PT, 0x80, 0x8 ;  /* 0x000000000008581c */ /* 0x000fe4000370f070 */
[----:B------:R-:W-:-:S05]  /*2fc0*/  IADD3 R4, PT, PT, R4, R22, RZ ;  /* 0x0000001604047210 */ /* 0x000fca0007ffe0ff */
[----:B------:R-:W-:-:S05]  /*2fd0*/  IMAD.IADD R13, R13, 0x1, R4 ;  /* 0x000000010d0d7824 */ /* 0x000fca00078e0204 */
[----:B------:R-:W-:Y:S01]  /*2fe0*/  IADD3 R14, PT, PT, R14, R13, RZ ;  /* 0x0000000d0e0e7210 */ /* 0x000fe20007ffe0ff */
[----:B------:R-:W-:Y:S01]  /*2ff0*/  @!P0 FADD.FTZ R6, R23, R6 ;  /* 0x0000000617068221 */ /* 0x000fe20000010000 */
[----:B--2---:R-:W-:Y:S02]  /*3000*/  @!P0 FADD.FTZ R8, R26, R8 ;  /* 0x000000081a088221 */ /* 0x004fe40000010000 */
[----:B------:R-:W-:Y:S01]  /*3010*/  IADD3 R21, PT, PT, R21, R14, RZ ;  /* 0x0000000e15157210 */ /* 0x000fe20007ffe0ff */
[----:B------:R-:W-:Y:S01]  /*3020*/  @!P1 FADD.FTZ R7, R7, R6 ;  /* 0x0000000607079221 */ /* 0x000fe20000010000 */
[----:B------:R-:W-:Y:S01]  /*3030*/  @!P1 FADD.FTZ R9, R9, R8 ;  /* 0x0000000809099221 */ /* 0x000fe20000010000 */
[----:B-1----:R-:W-:Y:S02]  /*3040*/  IMAD R23, R2, 0x30, R5 ;  /* 0x0000003002177824 */ /* 0x002fe400078e0205 */
        /* <DEDUP_REMOVED lines=21> */
.L_x_3671:
        /* <DEDUP_REMOVED lines=9> */
[----:B------:R-:W-:-:S04]  /*3230*/  IADD3 R2, PT, PT, R2, -0x2, RZ ;  /* 0xfffffffe02027810 */ /* 0x000fc80007ffe0ff */
[----:B------:R-:W-:-:S03]  /*3240*/  ISETP.NE.AND P2, PT, R7, R2, PT ;  /* 0x000000020700720c */ /* 0x000fc60003f45270 */
[----:B------:R-:W1:Y:S01]  /*3250*/  LDC R8, c[0x0][0x420] ;  /* 0x00010800ff087b82 */ /* 0x000e620000000800 */
        /* <DEDUP_REMOVED lines=32> */
.L_x_3674:
[----:B------:R-:W-:Y:S05]  /*3460*/  BSYNC.RECONVERGENT B0 ;  /* 0x0000000000007941 */ /* 0x000fea0003800200 */
.L_x_3673:
        /* <DEDUP_REMOVED lines=23> */
.L_x_3672:
[----:B------:R-:W-:Y:S01]  /*35e0*/  HFMA2 R33, -RZ, RZ, 0, 5.9604644775390625e-08 ;  /* 0x00000001ff217431 */ /* 0x000fe200000001ff */
[----:B------:R-:W-:Y:S01]  /*35f0*/  MOV R32, R28 ;  /* 0x0000001c00207202 */ /* 0x000fe20000000f00 */
[----:B------:R-:W-:Y:S01]  /*3600*/  IMAD.MOV.U32 R34, RZ, RZ, RZ ;  /* 0x000000ffff227224 */ /* 0x000fe200078e00ff */
[----:B------:R-:W-:Y:S02]  /*3610*/  MOV R31, 0xffffffff ;  /* 0xffffffff001f7802 */ /* 0x000fe40000000f00 */
[----:B------:R-:W-:Y:S02]  /*3620*/  ISETP.GE.AND P6, PT, R23, 0x1, PT ;  /* 0x000000011700780c */ /* 0x000fe40003fc6270 */
[----:B------:R-:W-:-:S13]  /*3630*/  ISETP.NE.AND P5, PT, R28, RZ, PT ;  /* 0x000000ff1c00720c */ /* 0x000fda0003fa5270 */
[----:B------:R-:W-:Y:S05]  /*3640*/  WARPSYNC.COLLECTIVE R31, `(.L_x_3675) ;  /* 0x000000001f087348 */ /* 0x000fea0003c00000 */
[----:B------:R0:W1:Y:S02]  /*3650*/  SHFL.UP P0, R29, R32, R33, R34 ;  /* 0x04000021201d7389 */ /* 0x0000640000000022 */
[----:B01----:R-:W-:Y:S05]  /*3660*/  ENDCOLLECTIVE ;  /* 0x000000000000791b */ /* 0x003fea0003800000 */
.L_x_3675:
[----:B------:R-:W-:Y:S02]  /*3670*/  MOV R32, R24 ;  /* 0x0000001800207202 */ /* 0x000fe40000000f00 */
[----:B------:R-:W-:-:S07]  /*3680*/  MOV R26, R29 ;  /* 0x0000001d001a7202 */ /* 0x000fce0000000f00 */
[----:B------:R-:W-:Y:S05]  /*3690*/  WARPSYNC.COLLECTIVE R31, `(.L_x_3676) ;  /* 0x000000001f087348 */ /* 0x000fea0003c00000 */
[----:B------:R0:W1:Y:S02]  /*36a0*/  SHFL.UP P0, R29, R32, R33, R34 ;  /* 0x04000021201d7389 */ /* 0x0000640000000022 */
[----:B01----:R-:W-:Y:S05]  /*36b0*/  ENDCOLLECTIVE ;  /* 0x000000000000791b */ /* 0x003fea0003800000 */
.L_x_3676:
[----:B------:R-:W-:-:S05]  /*36c0*/  SEL R27, R26, RZ, P6 ;  /* 0x000000ff1a1b7207 */ /* 0x000fca0003000000 */
[----:B------:R-:W-:Y:S02]  /*36d0*/  IMAD.IADD R26, R28, 0x1, R27 ;  /* 0x000000011c1a7824 */ /* 0x000fe400078e021b */
[----:B------:R-:W-:Y:S01]  /*36e0*/  IMAD.MOV.U32 R32, RZ, RZ, R25 ;  /* 0x000000ffff207224 */ /* 0x000fe200078e0019 */
[----:B------:R-:W-:-:S07]  /*36f0*/  MOV R27, R29 ;  /* 0x0000001d001b7202 */ /* 0x000fce0000000f00 */
[----:B------:R-:W-:Y:S05]  /*3700*/  WARPSYNC.COLLECTIVE R31, `(.L_x_3677) ;  /* 0x000000001f087348 */ /* 0x000fea0003c00000 */
[----:B------:R0:W1:Y:S02]  /*3710*/  SHFL.UP P0, R29, R32, R33, R34 ;  /* 0x04000021201d7389 */ /* 0x0000640000000022 */
[----:B01----:R-:W-:Y:S05]  /*3720*/  ENDCOLLECTIVE ;  /* 0x000000000000791b */ /* 0x003fea0003800000 */
.L_x_3677:
        /* <DEDUP_REMOVED lines=8> */
.L_x_3678:
        /* <DEDUP_REMOVED lines=9> */
.L_x_3679:
        /* <DEDUP_REMOVED lines=8> */
.L_x_3680:
[----:B------:R-:W-:Y:S01]  /*38c0*/  MOV R32, R27 ;  /* 0x0000001b00207202 */ /* 0x000fe20000000f00 */
[----:B------:R-:W-:Y:S01]  /*38d0*/  IMAD.MOV.U32 R33, RZ, RZ, 0x4 ;  /* 0x00000004ff217424 */ /* 0x000fe200078e00ff */
[----:B------:R-:W-:-:S07]  /*38e0*/  MOV R28, R29 ;  /* 0x0000001d001c7202 */ /* 0x000fce0000000f00 */
[----:B------:R-:W-:Y:S05]  /*38f0*/  WARPSYNC.COLLECTIVE R31, `(.L_x_3681) ;  /* 0x000000001f087348 */ /* 0x000fea0003c00000 */
[----:B------:R0:W1:Y:S02]  /*3900*/  SHFL.UP P0, R29, R32, R33, R34 ;  /* 0x04000021201d7389 */ /* 0x0000640000000022 */
[----:B01----:R-:W-:Y:S05]  /*3910*/  ENDCOLLECTIVE ;  /* 0x000000000000791b */ /* 0x003fea0003800000 */
.L_x_3681:
        /* <DEDUP_REMOVED lines=9> */
.L_x_3682:
        /* <DEDUP_REMOVED lines=8> */
.L_x_3683:
[----:B------:R-:W-:Y:S01]  /*3a30*/  HFMA2 R33, -RZ, RZ, 0, 4.76837158203125e-07 ;  /* 0x00000008ff217431 */ /* 0x000fe200000001ff */
[----:B------:R-:W-:Y:S02]  /*3a40*/  MOV R32, R26 ;  /* 0x0000001a00207202 */ /* 0x000fe40000000f00 */
[----:B------:R-:W-:-:S07]  /*3a50*/  MOV R28, R29 ;  /* 0x0000001d001c7202 */ /* 0x000fce0000000f00 */
[----:B------:R-:W-:Y:S05]  /*3a60*/  WARPSYNC.COLLECTIVE R31, `(.L_x_3684) ;  /* 0x000000001f087348 */ /* 0x000fea0003c00000 */
[----:B------:R0:W1:Y:S02]  /*3a70*/  SHFL.UP P0, R29, R32, R33, R34 ;  /* 0x04000021201d7389 */ /* 0x0000640000000022 */
[----:B01----:R-:W-:Y:S05]  /*3a80*/  ENDCOLLECTIVE ;  /* 0x000000000000791b */ /* 0x003fea0003800000 */
.L_x_3684:
[----:B------:R-:W-:-:S05]  /*3a90*/  FADD.FTZ R28, R25, R28 ;  /* 0x0000001c191c7221 */ /* 0x000fca0000010000 */
[----:B------:R-:W-:Y:S02]  /*3aa0*/  @P6 FSEL R25, R28, R25, !P5 ;  /* 0x000000191c196208 */ /* 0x000fe40006800000 */
[----:B------:R-:W-:Y:S02]  /*3ab0*/  ISETP.NE.AND P5, PT, R26, RZ, PT ;  /* 0x000000ff1a00720c */ /* 0x000fe40003fa5270 */
[----:B------:R-:W-:Y:S02]  /*3ac0*/  ISETP.GE.AND P6, PT, R23, 0x8, PT ;  /* 0x000000081700780c */ /* 0x000fe40003fc6270 */
[----:B------:R-:W-:Y:S01]  /*3ad0*/  MOV R32, R24 ;  /* 0x0000001800207202 */ /* 0x000fe20000000f00 */
[----:B------:R-:W-:-:S10]  /*3ae0*/  IMAD.MOV.U32 R27, RZ, RZ, R29 ;  /* 0x000000ffff1b7224 */ /* 0x000fd400078e001d */
[----:B------:R-:W-:Y:S05]  /*3af0*/  WARPSYNC.COLLECTIVE R31, `(.L_x_3685) ;  /* 0x000000001f087348 */ /* 0x000fea0003c00000 */
[----:B------:R0:W1:Y:S02]  /*3b00*/  SHFL.UP P0, R29, R32, R33, R34 ;  /* 0x04000021201d7389 */ /* 0x0000640000000022 */
[----:B01----:R-:W-:Y:S05]  /*3b10*/  ENDCOLLECTIVE ;  /* 0x000000000000791b */ /* 0x003fea0003800000 */
.L_x_3685:
        /* <DEDUP_REMOVED lines=10> */
.L_x_3686:
        /* <DEDUP_REMOVED lines=9> */
.L_x_3687:
[----:B------:R-:W-:Y:S02]  /*3c50*/  ISETP.NE.AND P5, PT, R27, RZ, PT ;  /* 0x000000ff1b00720c */ /* 0x000fe40003fa5270 */
[----:B------:R-:W-:Y:S02]  /*3c60*/  MOV R32, R24 ;  /* 0x0000001800207202 */ /* 0x000fe40000000f00 */
[----:B------:R-:W-:-:S09]  /*3c70*/  MOV R23, R29 ;  /* 0x0000001d00177202 */ /* 0x000fd20000000f00 */
[----:B------:R-:W-:Y:S05]  /*3c80*/  WARPSYNC.COLLECTIVE R31, `(.L_x_3688) ;  /* 0x000000001f087348 */ /* 0x000fea0003c00000 */
[----:B------:R0:W1:Y:S02]  /*3c90*/  SHFL.UP P0, R29, R32, R33, R34 ;  /* 0x04000021201d7389 */ /* 0x0000640000000022 */
[----:B01----:R-:W-:Y:S05]  /*3ca0*/  ENDCOLLECTIVE ;  /* 0x000000000000791b */ /* 0x003fea0003800000 */
.L_x_3688:
[----:B------:R-:W-:-:S05]  /*3cb0*/  SEL R28, R23, RZ, P6 ;  /* 0x000000ff171c7207 */ /* 0x000fca0003000000 */
[----:B------:R-:W-:Y:S01]  /*3cc0*/  IMAD.IADD R28, R27, 0x1, R28 ;  /* 0x000000011b1c7824 */ /* 0x000fe200078e021c */
[----:B------:R-:W-:Y:S02]  /*3cd0*/  MOV R32, R25 ;  /* 0x0000001900207202 */ /* 0x000fe40000000f00 */
[----:B------:R-:W-:-:S07]  /*3ce0*/  MOV R23, R29 ;  /* 0x0000001d00177202 */ /* 0x000fce0000000f00 */
[----:B------:R-:W-:Y:S05]  /*3cf0*/  WARPSYNC.COLLECTIVE R31, `(.L_x_3689) ;  /* 0x000000001f087348 */ /* 0x000fea0003c00000 */
[----:B------:R0:W1:Y:S02]  /*3d00*/  SHFL.UP P0, R29, R32, R33, R34 ;  /* 0x04000021201d7389 */ /* 0x0000640000000022 */
[----:B01----:R-:W-:Y:S05]  /*3d10*/  ENDCOLLECTIVE ;  /* 0x000000000000791b */ /* 0x003fea0003800000 */
.L_x_3689:
[----:B------:R-:W-:-:S05]  /*3d20*/  FADD.FTZ R23, R24, R23 ;  /* 0x0000001718177221 */ /* 0x000fca0000010000 */
[----:B------:R-:W-:Y:S01]  /*3d30*/  @P6 FSEL R24, R23, R24, !P5 ;  /* 0x0000001817186208 */ /* 0x000fe20006800000 */
[----:B------:R-:W-:Y:S01]  /*3d40*/  HFMA2 R33, -RZ, RZ, 0, 5.9604644775390625e-08 ;  /* 0x00000001ff217431 */ /* 0x000fe200000001ff */
[----:B------:R-:W-:Y:S01]  /*3d50*/  MOV R32, R28 ;  /* 0x0000001c00207202 */ /* 0x000fe20000000f00 */
[----:B------:R-:W-:-:S07]  /*3d60*/  IMAD.MOV.U32 R26, RZ, RZ, R29 ;  /* 0x000000ffff1a7224 */ /* 0x000fce00078e001d */
[----:B------:R-:W-:Y:S05]  /*3d70*/  WARPSYNC.COLLECTIVE R31, `(.L_x_3690) ;  /* 0x000000001f087348 */ /* 0x000fea0003c00000 */
[----:B------:R0:W1:Y:S02]  /*3d80*/  SHFL.UP P0, R29, R32, R33, R34 ;  /* 0x04000021201d7389 */ /* 0x0000640000000022 */
[----:B01----:R-:W-:Y:S05]  /*3d90*/  ENDCOLLECTIVE ;  /* 0x000000000000791b */ /* 0x003fea0003800000 */
.L_x_3690:
[----:B------:R-:W-:-:S05]  /*3da0*/  FADD.FTZ R26, R25, R26 ;  /* 0x0000001a191a7221 */ /* 0x000fca0000010000 */
[----:B------:R-:W-:Y:S01]  /*3db0*/  @P6 FSEL R25, R26, R25, !P5 ;  /* 0x000000191a196208 */ /* 0x000fe20006800000 */
[----:B------:R-:W-:Y:S01]  /*3dc0*/  IMAD.MOV.U32 R32, RZ, RZ, R24 ;  /* 0x000000ffff207224 */ /* 0x000fe200078e0018 */
[----:B------:R-:W-:-:S07]  /*3dd0*/  MOV R28, R29 ;  /* 0x0000001d001c7202 */ /* 0x000fce0000000f00 */
[----:B------:R-:W-:Y:S05]  /*3de0*/  WARPSYNC.COLLECTIVE R31, `(.L_x_3691) ;  /* 0x000000001f087348 */ /* 0x000fea0003c00000 */
[----:B------:R0:W1:Y:S02]  /*3df0*/  SHFL.UP P0, R29, R32, R33, R34 ;  /* 0x04000021201d7389 */ /* 0x0000640000000022 */
[----:B01----:R-:W-:Y:S05]  /*3e00*/  ENDCOLLECTIVE ;  /* 0x000000000000791b */ /* 0x003fea0003800000 */
.L_x_3691:
[----:B------:R-:W-:Y:S02]  /*3e10*/  MOV R32, R25 ;  /* 0x0000001900207202 */ /* 0x000fe40000000f00 */
[----:B------:R-:W-:-:S07]  /*3e20*/  MOV R23, R29 ;  /* 0x0000001d00177202 */ /* 0x000fce0000000f00 */
[----:B------:R-:W-:Y:S05]  /*3e30*/  WARPSYNC.COLLECTIVE R31, `(.L_x_3692) ;  /* 0x000000001f087348 */ /* 0x000fea0003c00000 */
[----:B------:R0:W1:Y:S02]  /*3e40*/  SHFL.UP P0, R29, R32, R33, R34 ;  /* 0x04000021201d7389 */ /* 0x0000640000000022 */
[----:B01----:R-:W-:Y:S05]  /*3e50*/  ENDCOLLECTIVE ;  /* 0x000000000000791b */ /* 0x003fea0003800000 */
.L_x_3692:
[----:B------:R-:W-:Y:S01]  /*3e60*/  MOV R26, R29 ;  /* 0x0000001d001a7202 */ /* 0x000fe20000000f00 */
[----:B------:R-:W-:Y:S06]  /*3e70*/  BRA `(.L_x_3693) ;  /* 0xfffffff000387947 */ /* 0x000fec000383ffff */
.L_x_3694:
        /* <DEDUP_REMOVED lines=16> */
.L_x_4499:


//--------------------- .text._Z30group_norm_nhwc_bwd_sum_kernelI11Fp16IOBf16WLi196EEv26Group_norm_nhwc_bwd_params --------------------------
	.section	.text._Z30group_norm_nhwc_bwd_sum_kernelI11Fp16IOBf16WLi196EEv26Group_norm_nhwc_bwd_params,"ax",@progbits
	.align	128
        .global         _Z30group_norm_nhwc_bwd_sum_kernelI11Fp16IOBf16WLi196EEv26Group_norm_nhwc_bwd_params
        .type           _Z30group_norm_nhwc_bwd_sum_kernelI11Fp16IOBf16WLi196EEv26Group_norm_nhwc_bwd_params,@function
        .size           _Z30group_norm_nhwc_bwd_sum_kernelI11Fp16IOBf16WLi196EEv26Group_norm_nhwc_bwd_params,(.L_x_4500 - _Z30group_norm_nhwc_bwd_sum_kernelI11Fp16IOBf16WLi196EEv26Group_norm_nhwc_bwd_params)
        .other          _Z30group_norm_nhwc_bwd_sum_kernelI11Fp16IOBf16WLi196EEv26Group_norm_nhwc_bwd_params,@"STO_CUDA_ENTRY STV_DEFAULT"
_Z30group_norm_nhwc_bwd_sum_kernelI11Fp16IOBf16WLi196EEv26Group_norm_nhwc_bwd_params:
.text._Z30group_norm_nhwc_bwd_sum_kernelI11Fp16IOBf16WLi196EEv26Group_norm_nhwc_bwd_params:
        /* <DEDUP_REMOVED lines=46> */
[----:B------:R-:W-:Y:S02]  /*02e0*/  ISETP.GE.AND.EX P0, PT, R25, UR9, PT, P0 ;  /* 0x0000000919007c0c */ /* 0x000fe4000bf06300 */
[----:B0-----:R-:W-:-:S04]  /*02f0*/  IADD3 R2, PT, PT, R10, 0xffffffe, RZ ;  /* 0x0ffffffe0a027810 */ /* 0x001fc80007ffe0ff */
        /* <DEDUP_REMOVED lines=26> */
.L_x_3696:
[----:B------:R-:W-:Y:S05]  /*04a0*/  BSYNC.RECONVERGENT B0 ;  /* 0x0000000000007941 */ /* 0x000fea0003800200 */
.L_x_3695:
[----:B------:R-:W-:Y:S01]  /*04b0*/  IMAD.HI.U32 R11, R15, R8, RZ ;  /* 0x000000080f0b7227 */ /* 0x000fe200078e00ff */
[----:B------:R-:W0:Y:S01]  /*04c0*/  S2UR UR7, SR_CTAID.Y ;  /* 0x00000000000779c3 */ /* 0x000e220000002600 */
[----:B------:R-:W-:Y:S02]  /*04d0*/  FSETP.GTU.FTZ.AND P3, PT, R5, RZ, PT ;  /* 0x000000ff0500720b */ /* 0x000fe40003f7c000 */
[----:B------:R-:W-:Y:S01]  /*04e0*/  HFMA2 R13, -RZ, RZ, 1.875, 0 ;  /* 0x3f800000ff0d7431 */ /* 0x000fe200000001ff */
[----:B------:R-:W-:Y:S02]  /*04f0*/  MOV R12, RZ ;  /* 0x000000ff000c7202 */ /* 0x000fe40000000f00 */
[----:B------:R-:W-:Y:S02]  /*0500*/  IADD3 R10, PT, PT, -R11, RZ, RZ ;  /* 0x000000ff0b0a7210 */ /* 0x000fe40007ffe1ff */
[----:B------:R-:W1:Y:S03]  /*0510*/  LDC.64 R22, c[0x0][0x400] ;  /* 0x00010000ff167b82 */ /* 0x000e660000000a00 */
[----:B------:R-:W-:-:S05]  /*0520*/  IMAD R8, R7, R10, R8 ;  /* 0x0000000a07087224 */ /* 0x000fca00078e0208 */
[----:B------:R-:W-:Y:S01]  /*0530*/  ISETP.GE.U32.AND P4, PT, R8, R7, PT ;  /* 0x000000070800720c */ /* 0x000fe20003f86070 */
[----:B------:R-:W2:Y:S01]  /*0540*/  @P3 LDC R10, c[0x0][0x3c0] ;  /* 0x0000f000ff0a3b82 */ /* 0x000ea20000000800 */
[----:B0-----:R-:W-:-:S11]  /*0550*/  IMAD R15, R9, UR7, RZ ;  /* 0x00000007090f7c24 */ /* 0x001fd6000f8e02ff */
[----:B------:R-:W-:Y:S01]  /*0560*/  @P4 IMAD.IADD R8, R8, 0x1, -R7 ;  /* 0x0000000108084824 */ /* 0x000fe200078e0a07 */
[----:B------:R-:W-:Y:S02]  /*0570*/  SHF.R.S32.HI R14, RZ, 0x1f, R15 ;  /* 0x0000001fff0e7819 */ /* 0x000fe4000001140f */
[----:B------:R-:W-:Y:S02]  /*0580*/  IADD3 R17, P1, PT, R15, R9, RZ ;  /* 0x000000090f117210 */ /* 0x000fe40007f3e0ff */
[----:B------:R-:W-:Y:S02]  /*0590*/  ISETP.GE.U32.AND P2, PT, R8, R7, PT ;  /* 0x000000070800720c */ /* 0x000fe40003f46070 */
[----:B------:R-:W-:Y:S02]  /*05a0*/  LEA.HI.X.SX32 R8, R9, R14, 0x1, P1 ;  /* 0x0000000e09087211 */ /* 0x000fe400008f0eff */
[-C--:B-1----:R-:W-:Y:S02]  /*05b0*/  ISETP.LT.U32.AND P1, PT, R17, R22.reuse, PT ;  /* 0x000000161100720c */ /* 0x082fe40003f21070 */
[----:B------:R-:W-:Y:S01]  /*05c0*/  @P4 IADD3 R11, PT, PT, R11, 0x1, RZ ;  /* 0x000000010b0b4810 */ /* 0x000fe20007ffe0ff */
[----:B--2---:R-:W-:Y:S01]  /*05d0*/  @P3 FADD.FTZ R9, R5, R10 ;  /* 0x0000000a05093221 */ /* 0x004fe20000010000 */
[----:B------:R-:W-:Y:S01]  /*05e0*/  ISETP.LT.AND.EX P1, PT, R8, R23, PT, P1 ;  /* 0x000000170800720c */ /* 0x000fe20003f21310 */
[----:B------:R-:W-:Y:S01]  /*05f0*/  IMAD.MOV.U32 R8, RZ, RZ, RZ ;  /* 0x000000ffff087224 */ /* 0x000fe200078e00ff */
[----:B------:R-:W-:Y:S01]  /*0600*/  ISETP.NE.U32.AND P4, PT, R7, RZ, PT ;  /* 0x000000ff0700720c */ /* 0x000fe20003f85070 */
[----:B------:R0:W1:Y:S01]  /*0610*/  @P3 MUFU.RSQ R13, R9 ;  /* 0x00000009000d3308 */ /* 0x0000620000001400 */
[----:B------:R-:W-:-:S02]  /*0620*/  SEL R22, R17, R22, P1 ;  /* 0x0000001611167207 */ /* 0x000fc40000800000 */
[----:B------:R-:W-:Y:S02]  /*0630*/  @P2 IADD3 R11, PT, PT, R11, 0x1, RZ ;  /* 0x000000010b0b2810 */ /* 0x000fe40007ffe0ff */
[----:B------:R-:W-:Y:S02]  /*0640*/  ISETP.GT.AND P1, PT, R22, R15, PT ;  /* 0x0000000f1600720c */ /* 0x000fe40003f24270 */
[----:B------:R-:W-:Y:S02]  /*0650*/  SEL R5, R6, R11, !P4 ;  /* 0x0000000b06057207 */ /* 0x000fe40006000000 */
[----:B------:R-:W-:Y:S02]  /*0660*/  CS2R R6, SRZ ;  /* 0x0000000000067805 */ /* 0x000fe4000001ff00 */
[----:B------:R-:W-:-:S07]  /*0670*/  CS2R R10, SRZ ;  /* 0x00000000000a7805 */ /* 0x000fce000001ff00 */
        /* <DEDUP_REMOVED lines=11> */
[----:B------:R-:W-:Y:S02]  /*0730*/  MOV R8, RZ ;  /* 0x000000ff00087202 */ /* 0x000fe40000000f00 */
[----:B------:R-:W-:Y:S02]  /*0740*/  CS2R R10, SRZ ;  /* 0x00000000000a7805 */ /* 0x000fe4000001ff00 */
[----:B------:R-:W-:Y:S02]  /*0750*/  ISETP.GT.U32.AND P1, PT, R6, -0x4, PT ;  /* 0xfffffffc0600780c */ /* 0x000fe40003f24070 */
[----:B------:R-:W-:-:S11]  /*0760*/  CS2R R6, SRZ ;  /* 0x0000000000067805 */ /* 0x000fd6000001ff00 */
[----:B------:R-:W-:Y:S05]  /*0770*/  @P1 BRA `(.L_x_3699) ;  /* 0x0000000800f01947 */ /* 0x000fea0003800000 */
[----:B------:R-:W-:Y:S01]  /*0780*/  LOP3.LUT R22, R20, 0xfffffffc, RZ, 0xc0, !PT ;  /* 0xfffffffc14167812 */ /* 0x000fe200078ec0ff */
[----:B------:R-:W-:Y:S01]  /*0790*/  IMAD.MOV.U32 R12, RZ, RZ, RZ ;  /* 0x000000ffff0c7224 */ /* 0x000fe200078e00ff */
[----:B------:R-:W-:Y:S02]  /*07a0*/  IADD3 R21, PT, PT, R23, 0x1, RZ ;  /* 0x0000000117157810 */ /* 0x000fe40007ffe0ff */
[----:B------:R-:W-:-:S07]  /*07b0*/  IADD3 R22, PT, PT, -R22, RZ, RZ ;  /* 0x000000ff16167210 */ /* 0x000fce0007ffe1ff */
.L_x_3700:
[----:B------:R-:W0:Y:S01]  /*07c0*/  @!P0 LDC.64 R14, c[0x0][0x3f8] ;  /* 0x0000fe00ff0e8b82 */ /* 0x000e220000000a00 */
[----:B------:R-:W-:-:S04]  /*07d0*/  @!P0 IADD3 R23, PT, PT, R21, -0x1, RZ ;  /* 0xffffffff15178810 */ /* 0x000fc80007ffe0ff */
[----:B------:R-:W-:-:S05]  /*07e0*/  @!P0 SHF.R.S32.HI R17, RZ, 0x1f, R23 ;  /* 0x0000001fff118819 */ /* 0x000fca0000011417 */
[----:B0-----:R-:W-:Y:S02]  /*07f0*/  @!P0 IMAD R16, R17, R14, RZ ;  /* 0x0000000e11108224 */ /* 0x001fe400078e02ff */
[----:B------:R-:W-:Y:S02]  /*0800*/  @!P0 IMAD.MOV.U32 R17, RZ, RZ, R9 ;  /* 0x000000ffff118224 */ /* 0x000fe400078e0009 */
[----:B------:R-:W-:Y:S01]  /*0810*/  @!P0 IMAD R27, R23, R15, R16 ;  /* 0x0000000f171b8224 */ /* 0x000fe200078e0210 */
[----:B------:R-:W-:-:S05]  /*0820*/  @!P0 MOV R16, R18 ;  /* 0x0000001200108202 */ /* 0x000fca0000000f00 */
[----:B------:R-:W-:Y:S02]  /*0830*/  @!P0 IMAD.WIDE.U32 R16, R23, R14, R16 ;  /* 0x0000000e17108225 */ /* 0x000fe400078e0010 */
[----:B------:R-:W0:Y:S03]  /*0840*/  @!P0 LDC.64 R14, c[0x0][0x3a0] ;  /* 0x0000e800ff0e8b82 */ /* 0x000e260000000a00 */
[----:B------:R-:W-:Y:S02]  /*0850*/  @!P0 IADD3 R17, PT, PT, R17, R27, RZ ;  /* 0x0000001b11118210 */ /* 0x000fe40007ffe0ff */
[C---:B------:R-:W-:Y:S02]  /*0860*/  @!P0 SHF.L.U32 R23, R16.reuse, 0x1, RZ ;  /* 0x0000000110178819 */ /* 0x040fe400000006ff */
[----:B------:R-:W-:Y:S02]  /*0870*/  @!P0 SHF.L.U64.HI R28, R16, 0x1, R17 ;  /* 0x00000001101c8819 */ /* 0x000fe40000010211 */
[----:B------:R-:W1:Y:S01]  /*0880*/  @!P0 LDC.64 R16, c[0x0][0x398] ;  /* 0x0000e600ff108b82 */ /* 0x000e620000000a00 */
[----:B0-----:R-:W-:-:S04]  /*0890*/  @!P0 IADD3 R26, P1, PT, R23, R14, RZ ;  /* 0x0000000e171a8210 */ /* 0x001fc80007f3e0ff */
[----:B------:R-:W-:-:S03]  /*08a0*/  @!P0 IADD3.X R27, PT, PT, R28, R15, RZ, P1, !PT ;  /* 0x0000000f1c1b8210 */ /* 0x000fc60000ffe4ff */
[----:B------:R-:W0:Y:S01]  /*08b0*/  @!P0 LDC.64 R14, c[0x0][0x3f8] ;  /* 0x0000fe00ff0e8b82 */ /* 0x000e220000000a00 */
[----:B-1----:R-:W-:Y:S01]  /*08c0*/  @!P0 IADD3 R16, P1, PT, R23, R16, RZ ;  /* 0x0000001017108210 */ /* 0x002fe20007f3e0ff */
[----:B------:R-:W2:Y:S04]  /*08d0*/  @!P0 LDG.E R26, desc[UR4][R26.64] ;  /* 0x000000041a1a8981 */ /* 0x000ea8000c1e1900 */
[----:B------:R-:W-:-:S05]  /*08e0*/  @!P0 IMAD.X R17, R28, 0x1, R17, P1 ;  /* 0x000000011c118824 */ /* 0x000fca00008e0611 */
[----:B------:R1:W3:Y:S01]  /*08f0*/  @!P0 LDG.E R16, desc[UR4][R16.64] ;  /* 0x0000000410108981 */ /* 0x0002e2000c1e1900 */
[----:B------:R-:W-:Y:S02]  /*0900*/  PRMT R23, RZ, 0x7610, R23 ;  /* 0x00007610ff177816 */ /* 0x000fe40000000017 */
[----:B-1----:R-:W-:-:S04]  /*0910*/  PRMT R17, RZ, 0x7610, R17 ;  /* 0x00007610ff117816 */ /* 0x002fc80000000011 */
[C---:B--2---:R-:W-:Y:S02]  /*0920*/  @!P0 PRMT R17, R26.reuse, 0x7610, R17 ;  /* 0x000076101a118816 */ /* 0x044fe40000000011 */
[----:B------:R-:W-:Y:S02]  /*0930*/  @!P0 PRMT R23, R26, 0x7632, R23 ;  /* 0x000076321a178816 */ /* 0x000fe40000000017 */
[----:B------:R-:W-:Y:S02]  /*0940*/  PRMT R17, R17, 0x5410, RZ ;  /* 0x0000541011117816 */ /* 0x000fe400000000ff */
[----:B------:R-:W-:-:S03]  /*0950*/  PRMT R23, R23, 0x5410, RZ ;  /* 0x0000541017177816 */ /* 0x000fc600000000ff */
[----:B------:R-:W-:Y:S01]  /*0960*/  HADD2.F32 R29, -RZ, R17.H0_H0 ;  /* 0x20000011ff1d7230 */ /* 0x000fe20000004100 */
[--C-:B---3--:R-:W-:Y:S02]  /*0970*/  @!P0 PRMT R17, R17, 0x5410, R16.reuse ;  /* 0x0000541011118816 */ /* 0x108fe40000000010 */
[----:B------:R-:W-:Y:S02]  /*0980*/  @!P0 PRMT R23, R23, 0x7610, R16 ;  /* 0x0000761017178816 */ /* 0x000fe40000000010 */
[----:B------:R-:W-:Y:S01]  /*0990*/  FADD.FTZ R16, -R4, R29 ;  /* 0x0000001d04107221 */ /* 0x000fe20000010100 */
[----:B------:R-:W-:Y:S01]  /*09a0*/  HADD2.F32 R26, -RZ, R17.H1_H1 ;  /* 0x30000011ff1a7230 */ /* 0x000fe20000004100 */
[----:B------:R-:W-:Y:S02]  /*09b0*/  @!P0 SHF.R.S32.HI R29, RZ, 0x1f, R21 ;  /* 0x0000001fff1d8819 */ /* 0x000fe40000011415 */
[----:B------:R-:W-:Y:S02]  /*09c0*/  FMUL.FTZ R17, R16, R13 ;  /* 0x0000000d10117220 */ /* 0x000fe40000410000 */
[C---:B------:R-:W-:Y:S01]  /*09d0*/  FMUL.FTZ R27, R26.reuse, R3 ;  /* 0x000000031a1b7220 */ /* 0x040fe20000410000 */
[C---:B------:R-:W-:Y:S01]  /*09e0*/  FADD.FTZ R11, R26.reuse, R11 ;  /* 0x0000000b1a0b7221 */ /* 0x040fe20000010000 */
[----:B------:R-:W-:Y:S01]  /*09f0*/  FFMA.FTZ R16, R26, R17, R6 ;  /* 0x000000111a107223 */ /* 0x000fe20000010006 */
[----:B------:R-:W-:Y:S01]  /*0a00*/  @!P0 MOV R26, R18 ;  /* 0x00000012001a8202 */ /* 0x000fe20000000f00 */
[----:B------:R-:W-:Y:S01]  /*0a10*/  FFMA.FTZ R8, R17, R27, R8 ;  /* 0x0000001b11087223 */ /* 0x000fe20000010008 */
[----:B------:R-:W-:Y:S01]  /*0a20*/  FADD.FTZ R12, R27, R12 ;  /* 0x0000000c1b0c7221 */ /* 0x000fe20000010000 */
[----:B------:R-:W-:Y:S01]  /*0a30*/  @!P0 MOV R27, R9 ;  /* 0x00000009001b8202 */ /* 0x000fe20000000f00 */
[----:B0-----:R-:W-:-:S04]  /*0a40*/  @!P0 IMAD R6, R29, R14, RZ ;  /* 0x0000000e1d068224 */ /* 0x001fc800078e02ff */
[C---:B------:R-:W-:Y:S02]  /*0a50*/  @!P0 IMAD R17, R21.reuse, R15, R6 ;  /* 0x0000000f15118224 */ /* 0x040fe400078e0206 */
[----:B------:R-:W-:Y:S02]  /*0a60*/  @!P0 IMAD.WIDE.U32 R28, R21, R14, R26 ;  /* 0x0000000e151c8225 */ /* 0x000fe400078e001a */
[----:B------:R-:W0:Y:S02]  /*0a70*/  @!P0 LDC.64 R14, c[0x0][0x3a0] ;  /* 0x0000e800ff0e8b82 */ /* 0x000e240000000a00 */
[--C-:B------:R-:W-:Y:S01]  /*0a80*/  HADD2.F32 R27, -RZ, R23.reuse.H0_H0 ;  /* 0x20000017ff1b7230 */ /* 0x100fe20000004100 */
[----:B------:R-:W-:Y:S01]  /*0a90*/  @!P0 IADD3 R17, PT, PT, R29, R17, RZ ;  /* 0x000000111d118210 */ /* 0x000fe20007ffe0ff */
[----:B------:R-:W-:-:S03]  /*0aa0*/  HADD2.F32 R6, -RZ, R23.H1_H1 ;  /* 0x30000017ff067230 */ /* 0x000fc60000004100 */
[C---:B------:R-:W-:Y:S01]  /*0ab0*/  @!P0 SHF.L.U64.HI R26, R28.reuse, 0x1, R17 ;  /* 0x000000011c1a8819 */ /* 0x040fe20000010211 */
[----:B------:R-:W-:Y:S02]  /*0ac0*/  @!P0 IMAD.SHL.U32 R17, R28, 0x2, RZ ;  /* 0x000000021c118824 */ /* 0x000fe400078e00ff */
[----:B------:R-:W-:Y:S01]  /*0ad0*/  FADD.FTZ R28, -R4, R27 ;  /* 0x0000001b041c7221 */ /* 0x000fe20000010100 */
[C---:B------:R-:W-:Y:S01]  /*0ae0*/  FADD.FTZ R10, R6.reuse, R10 ;  /* 0x0000000a060a7221 */ /* 0x040fe20000010000 */
[----:B------:R-:W-:Y:S02]  /*0af0*/  FMUL.FTZ R27, R6, R2 ;  /* 0x00000002061b7220 */ /* 0x000fe40000410000 */
[----:B------:R-:W-:-:S04]  /*0b00*/  FMUL.FTZ R29, R28, R13 ;  /* 0x0000000d1c1d7220 */ /* 0x000fc80000410000 */
[----:B------:R-:W-:Y:S01]  /*0b10*/  FFMA.FTZ R23, R6, R29, R7 ;  /* 0x0000001d06177223 */ /* 0x000fe20000010007 */
[----:B------:R-:W-:Y:S01]  /*0b20*/  FFMA.FTZ R8, R29, R27, R8 ;  /* 0x0000001b1d087223 */ /* 0x000fe20000010008 */
[----:B------:R-:W1:Y:S01]  /*0b30*/  @!P0 LDC.64 R6, c[0x0][0x398] ;  /* 0x0000e600ff068b82 */ /* 0x000e620000000a00 */
[----:B0-----:R-:W-:-:S04]  /*0b40*/  @!P0 IADD3 R14, P1, PT, R17, R14, RZ ;  /* 0x0000000e110e8210 */ /* 0x001fc80007f3e0ff */
[----:B------:R-:W-:-:S05]  /*0b50*/  @!P0 IADD3.X R15, PT, PT, R26, R15, RZ, P1, !PT ;  /* 0x0000000f1a0f8210 */ /* 0x000fca0000ffe4ff */
[----:B------:R0:W2:Y:S01]  /*0b60*/  @!P0 LDG.E R14, desc[UR4][R14.64] ;  /* 0x000000040e0e8981 */ /* 0x0000a2000c1e1900 */
[----:B-1----:R-:W-:-:S04]  /*0b70*/  @!P0 IADD3 R6, P1, PT, R17, R6, RZ ;  /* 0x0000000611068210 */ /* 0x002fc80007f3e0ff */
[----:B------:R-:W-:-:S05]  /*0b80*/  @!P0 IADD3.X R7, PT, PT, R26, R7, RZ, P1, !PT ;  /* 0x000000071a078210 */ /* 0x000fca0000ffe4ff */
[----:B------:R1:W3:Y:S01]  /*0b90*/  @!P0 LDG.E R6, desc[UR4][R6.64] ;  /* 0x0000000406068981 */ /* 0x0002e2000c1e1900 */
[----:B------:R-:W-:Y:S01]  /*0ba0*/  FADD.FTZ R27, R27, R12 ;  /* 0x0000000c1b1b7221 */ /* 0x000fe20000010000 */
[----:B0-----:R-:W-:Y:S02]  /*0bb0*/  PRMT R15, RZ, 0x7610, R15 ;  /* 0x00007610ff0f7816 */ /* 0x001fe4000000000f */
[----:B-1----:R-:W-:-:S04]  /*0bc0*/  PRMT R7, RZ, 0x7610, R7 ;  /* 0x00007610ff077816 */ /* 0x002fc80000000007 */
[C---:B--2---:R-:W-:Y:S02]  /*0bd0*/  @!P0 PRMT R7, R14.reuse, 0x7610, R7 ;  /* 0x000076100e078816 */ /* 0x044fe40000000007 */
[----:B------:R-:W-:Y:S02]  /*0be0*/  @!P0 PRMT R15, R14, 0x7632, R15 ;  /* 0x000076320e0f8816 */ /* 0x000fe4000000000f */
[----:B------:R-:W-:Y:S02]  /*0bf0*/  PRMT R7, R7, 0x5410, RZ ;  /* 0x0000541007077816 */ /* 0x000fe400000000ff */
[----:B------:R-:W-:Y:S01]  /*0c00*/  PRMT R14, RZ, 0x7610, R14 ;  /* 0x00007610ff0e7816 */ /* 0x000fe2000000000e */
[----:B------:R-:W-:Y:S02]  /*0c10*/  HADD2.F32 R15, -RZ, R15.H0_H0 ;  /* 0x2000000fff0f7230 */ /* 0x000fe40000004100 */
[----:B------:R-:W-:-:S05]  /*0c20*/  HADD2.F32 R17, -RZ, R7.H0_H0 ;  /* 0x20000007ff117230 */ /* 0x000fca0000004100 */
[----:B------:R-:W-:-:S04]  /*0c30*/  FADD.FTZ R12, -R4, R17 ;  /* 0x00000011040c7221 */ /* 0x000fc80000010100 */
[----:B------:R-:W-:Y:S01]  /*0c40*/  FMUL.FTZ R17, R12, R13 ;  /* 0x0000000d0c117220 */ /* 0x000fe20000410000 */
[----:B---3--:R-:W-:Y:S02]  /*0c50*/  @!P0 PRMT R7, R7, 0x5410, R6 ;  /* 0x0000541007078816 */ /* 0x008fe40000000006 */
[----:B------:R-:W-:-:S03]  /*0c60*/  @!P0 PRMT R14, R6, 0x7632, R14 ;  /* 0x00007632060e8816 */ /* 0x000fc6000000000e */
[----:B------:R-:W-:Y:S02]  /*0c70*/  HADD2.F32 R7, -RZ, R7.H1_H1 ;  /* 0x30000007ff077230 */ /* 0x000fe40000004100 */
[----:B------:R-:W-:-:S03]  /*0c80*/  HADD2.F32 R14, -RZ, R14.H0_H0 ;  /* 0x2000000eff0e7230 */ /* 0x000fc60000004100 */
[----:B------:R-:W-:Y:S01]  /*0c90*/  FADD.FTZ R12, R11, R7 ;  /* 0x000000070b0c7221 */ /* 0x000fe20000010000 */
[C---:B------:R-:W-:Y:S01]  /*0ca0*/  FFMA.FTZ R16, R7.reuse, R17, R16 ;  /* 0x0000001107107223 */ /* 0x040fe20000010010 */
[----:B------:R-:W-:Y:S02]  /*0cb0*/  FMUL.FTZ R26, R7, R3 ;  /* 0x00000003071a7220 */ /* 0x000fe40000410000 */
[----:B------:R-:W0:Y:S02]  /*0cc0*/  @!P0 LDC.64 R6, c[0x0][0x3f8] ;  /* 0x0000fe00ff068b82 */ /* 0x000e240000000a00 */
[----:B------:R-:W-:Y:S01]  /*0cd0*/  FFMA.FTZ R11, R17, R26, R8 ;  /* 0x0000001a110b7223 */ /* 0x000fe20000010008 */
[----:B------:R-:W-:Y:S01]  /*0ce0*/  FADD.FTZ R8, -R4, R15 ;  /* 0x0000000f04087221 */ /* 0x000fe20000010100 */
[----:B------:R-:W-:Y:S01]  /*0cf0*/  @!P0 IADD3 R17, PT, PT, R21, 0x1, RZ ;  /* 0x0000000115118810 */ /* 0x000fe20007ffe0ff */
[----:B------:R-:W-:Y:S02]  /*0d00*/  FADD.FTZ R27, R27, R26 ;  /* 0x0000001a1b1b7221 */ /* 0x000fe40000010000 */
[----:B------:R-:W-:Y:S01]  /*0d10*/  FMUL.FTZ R26, R8, R13 ;  /* 0x0000000d081a7220 */ /* 0x000fe20000410000 */
[----:B------:R-:W-:Y:S01]  /*0d20*/  @!P0 SHF.R.S32.HI R29, RZ, 0x1f, R17 ;  /* 0x0000001fff1d8819 */ /* 0x000fe20000011411 */
[----:B------:R-:W-:-:S02]  /*0d30*/  FADD.FTZ R8, R10, R14 ;  /* 0x0000000e0a087221 */ /* 0x000fc40000010000 */
[C---:B------:R-:W-:Y:S01]  /*0d40*/  FFMA.FTZ R23, R14.reuse, R26, R23 ;  /* 0x0000001a0e177223 */ /* 0x040fe20000010017 */
        /* <DEDUP_REMOVED lines=20> */
[----:B-1----:R-:W-:Y:S02]  /*0e90*/  PRMT R11, RZ, 0x7610, R11 ;  /* 0x00007610ff0b7816 */ /* 0x002fe4000000000b */
        /* <DEDUP_REMOVED lines=8> */
[----:B------:R-:W-:Y:S02]  /*0f20*/  HADD2.F32 R7, -RZ, R7.H1_H1 ;  /* 0x30000007ff077230 */ /* 0x000fe40000004100 */
[----:B------:R-:W-:Y:S02]  /*0f30*/  HADD2.F32 R17, -RZ, R11.H0_H0 ;  /* 0x2000000bff117230 */ /* 0x000fe40000004100 */
[----:B------:R-:W-:Y:S01]  /*0f40*/  FMUL.FTZ R26, R26, R13 ;  /* 0x0000000d1a1a7220 */ /* 0x000fe20000410000 */
[----:B------:R-:W-:Y:S01]  /*0f50*/  FADD.FTZ R12, R12, R7 ;  /* 0x000000070c0c7221 */ /* 0x000fe20000010000 */
[----:B------:R-:W-:-:S02]  /*0f60*/  FMUL.FTZ R27, R7, R3 ;  /* 0x00000003071b7220 */ /* 0x000fc40000410000 */
[----:B------:R-:W-:Y:S02]  /*0f70*/  FFMA.FTZ R16, R7, R26, R16 ;  /* 0x0000001a07107223 */ /* 0x000fe40000010010 */
[----:B------:R-:W0:Y:S01]  /*0f80*/  @!P0 LDC.64 R6, c[0x0][0x3f8] ;  /* 0x0000fe00ff068b82 */ /* 0x000e220000000a00 */
[----:B------:R-:W-:Y:S01]  /*0f90*/  FFMA.FTZ R15, R26, R27, R15 ;  /* 0x0000001b1a0f7223 */ /* 0x000fe2000001000f */
[----:B------:R-:W-:Y:S01]  /*0fa0*/  FADD.FTZ R10, R14, R27 ;  /* 0x0000001b0e0a7221 */ /* 0x000fe20000010000 */
[----:B------:R-:W-:Y:S01]  /*0fb0*/  FADD.FTZ R26, -R4, R17 ;  /* 0x00000011041a7221 */ /* 0x000fe20000010100 */
[----:B------:R-:W-:Y:S01]  /*0fc0*/  HADD2.F32 R14, -RZ, R11.H1_H1 ;  /* 0x3000000bff0e7230 */ /* 0x000fe20000004100 */
[----:B------:R-:W-:Y:S02]  /*0fd0*/  @!P0 IADD3 R17, PT, PT, R21, 0x2, RZ ;  /* 0x0000000215118810 */ /* 0x000fe40007ffe0ff */
[----:B------:R-:W-:Y:S02]  /*0fe0*/  FMUL.FTZ R26, R26, R13 ;  /* 0x0000000d1a1a7220 */ /* 0x000fe40000410000 */
[----:B------:R-:W-:Y:S01]  /*0ff0*/  FMUL.FTZ R11, R14, R2 ;  /* 0x000000020e0b7220 */ /* 0x000fe20000410000 */
[----:B------:R-:W-:Y:S01]  /*1000*/  @!P0 SHF.R.S32.HI R27, RZ, 0x1f, R17 ;  /* 0x0000001fff1b8819 */ /* 0x000fe20000011411 */
[----:B------:R-:W-:Y:S01]  /*1010*/  FADD.FTZ R8, R8, R14 ;  /* 0x0000000e08087221 */ /* 0x000fe20000010000 */
[----:B------:R-:W-:Y:S01]  /*1020*/  FFMA.FTZ R23, R14, R26, R23 ;  /* 0x0000001a0e177223 */ /* 0x000fe20000010017 */
[----:B------:R-:W-:Y:S01]  /*1030*/  FFMA.FTZ R14, R26, R11, R15 ;  /* 0x0000000b1a0e7223 */ /* 0x000fe2000001000f */
[----:B------:R-:W-:Y:S01]  /*1040*/  FADD.FTZ R15, R11, R10 ;  /* 0x0000000a0b0f7221 */ /* 0x000fe20000010000 */
        /* <DEDUP_REMOVED lines=12> */
[----:B-1----:R-:W-:-:S03]  /*1110*/  @!P0 IADD3 R6, P2, PT, R17, R6, RZ ;  /* 0x0000000611068210 */ /* 0x002fc60007f5e0ff */
[----:B------:R-:W2:Y:S02]  /*1120*/  @!P0 LDG.E R10, desc[UR4][R10.64] ;  /* 0x000000040a0a8981 */ /* 0x000ea4000c1e1900 */
[----:B------:R-:W-:-:S05]  /*1130*/  @!P0 IMAD.X R7, R26, 0x1, R7, P2 ;  /* 0x000000011a078824 */ /* 0x000fca00010e0607 */
[----:B------:R0:W3:Y:S01]  /*1140*/  @!P0 LDG.E R6, desc[UR4][R6.64] ;  /* 0x0000000406068981 */ /* 0x0000e2000c1e1900 */
[----:B------:R-:W-:Y:S02]  /*1150*/  PRMT R17, RZ, 0x7610, R17 ;  /* 0x00007610ff117816 */ /* 0x000fe40000000011 */
[----:B0-----:R-:W-:Y:S02]  /*1160*/  PRMT R7, R7, 0x5410, RZ ;  /* 0x0000541007077816 */ /* 0x001fe400000000ff */
        /* <DEDUP_REMOVED lines=18> */
[----:B------:R-:W-:Y:S01]  /*1290*/  FADD.FTZ R27, R15, R28 ;  /* 0x0000001c0f1b7221 */ /* 0x000fe20000010000 */
[----:B------:R-:W-:Y:S01]  /*12a0*/  FFMA.FTZ R14, R11, R28, R14 ;  /* 0x0000001c0b0e7223 */ /* 0x000fe2000001000e */
        /* <DEDUP_REMOVED lines=9> */
.L_x_3699:
        /* <DEDUP_REMOVED lines=11> */
[----:B------:R-:W-:-:S03]  /*13f0*/  @!P0 MOV R21, R9 ;  /* 0x0000000900158202 */ /* 0x000fc60000000f00 */
[----:B------:R-:W-:Y:S02]  /*1400*/  @!P0 IMAD R22, R20, UR6, RZ ;  /* 0x0000000614168c24 */ /* 0x000fe4000f8e02ff */
[----:B------:R-:W-:Y:S02]  /*1410*/  @!P0 IMAD.MOV.U32 R20, RZ, RZ, R18 ;  /* 0x000000ffff148224 */ /* 0x000fe400078e0012 */
[----:B------:R-:W1:Y:S02]  /*1420*/  @!P0 LDC.64 R14, c[0x0][0x3a0] ;  /* 0x0000e800ff0e8b82 */ /* 0x000e640000000a00 */
[----:B------:R-:W-:-:S04]  /*1430*/  @!P0 IMAD.WIDE.U32 R26, R23, UR6, R20 ;  /* 0x00000006171a8c25 */ /* 0x000fc8000f8e0014 */
[----:B------:R-:W-:-:S05]  /*1440*/  @!P0 IMAD R21, R23, UR7, R22 ;  /* 0x0000000717158c24 */ /* 0x000fca000f8e0216 */
[----:B------:R-:W-:Y:S02]  /*1450*/  @!P0 IADD3 R21, PT, PT, R27, R21, RZ ;  /* 0x000000151b158210 */ /* 0x000fe40007ffe0ff */
[C---:B------:R-:W-:Y:S02]  /*1460*/  @!P0 SHF.L.U32 R27, R26.reuse, 0x1, RZ ;  /* 0x000000011a1b8819 */ /* 0x040fe400000006ff */
[----:B------:R-:W-:Y:S01]  /*1470*/  @!P0 SHF.L.U64.HI R20, R26, 0x1, R21 ;  /* 0x000000011a148819 */ /* 0x000fe20000010215 */
[----:B------:R-:W-:Y:S01]  /*1480*/  @!P0 VIADD R21, R23, 0x1 ;  /* 0x0000000117158836 */ /* 0x000fe20000000000 */
[----:B0-----:R-:W-:Y:S02]  /*1490*/  @!P0 IADD3 R28, P3, PT, R27, R16, RZ ;  /* 0x000000101b1c8210 */ /* 0x001fe40007f7e0ff */
[----:B------:R-:W-:Y:S02]  /*14a0*/  @!P0 MOV R16, R18 ;  /* 0x0000001200108202 */ /* 0x000fe40000000f00 */
[----:B------:R-:W-:-:S02]  /*14b0*/  @!P0 SHF.R.S32.HI R22, RZ, 0x1f, R21 ;  /* 0x0000001fff168819 */ /* 0x000fc40000011415 */
[----:B------:R-:W-:Y:S01]  /*14c0*/  @!P0 IADD3.X R29, PT, PT, R20, R17, RZ, P3, !PT ;  /* 0x00000011141d8210 */ /* 0x000fe20001ffe4ff */
[----:B------:R-:W-:Y:S01]  /*14d0*/  @!P0 IMAD.MOV.U32 R17, RZ, RZ, R9 ;  /* 0x000000ffff118224 */ /* 0x000fe200078e0009 */
[----:B-1----:R-:W-:Y:S01]  /*14e0*/  @!P0 IADD3 R14, P2, PT, R27, R14, RZ ;  /* 0x0000000e1b0e8210 */ /* 0x002fe20007f5e0ff */
[----:B------:R-:W-:Y:S02]  /*14f0*/  @!P0 IMAD R22, R22, UR6, RZ ;  /* 0x0000000616168c24 */ /* 0x000fe4000f8e02ff */
[----:B------:R-:W-:Y:S01]  /*1500*/  @!P0 IMAD.WIDE.U32 R16, R21, UR6, R16 ;  /* 0x0000000615108c25 */ /* 0x000fe2000f8e0010 */
[----:B------:R-:W-:-:S03]  /*1510*/  @!P0 IADD3.X R15, PT, PT, R20, R15, RZ, P2, !PT ;  /* 0x0000000f140f8210 */ /* 0x000fc600017fe4ff */
[----:B------:R-:W-:Y:S02]  /*1520*/  @!P0 IMAD R27, R21, UR7, R22 ;  /* 0x00000007151b8c24 */ /* 0x000fe4000f8e0216 */
[----:B------:R0:W2:Y:S03]  /*1530*/  @!P0 LDG.E R21, desc[UR4][R14.64] ;  /* 0x000000040e158981 */ /* 0x0000a6000c1e1900 */
[----:B------:R-:W-:Y:S01]  /*1540*/  @!P0 IADD3 R17, PT, PT, R17, R27, RZ ;  /* 0x0000001b11118210 */ /* 0x000fe20007ffe0ff */
[----:B------:R-:W3:Y:S01]  /*1550*/  @!P0 LDG.E R22, desc[UR4][R28.64] ;  /* 0x000000041c168981 */ /* 0x000ee2000c1e1900 */
[C---:B------:R-:W-:Y:S02]  /*1560*/  @!P0 SHF.L.U32 R27, R16.reuse, 0x1, RZ ;  /* 0x00000001101b8819 */ /* 0x040fe400000006ff */
[----:B------:R-:W-:Y:S02]  /*1570*/  @!P0 SHF.L.U64.HI R20, R16, 0x1, R17 ;  /* 0x0000000110148819 */ /* 0x000fe40000010211 */
[----:B------:R-:W1:Y:S08]  /*1580*/  @!P0 LDC.64 R16, c[0x0][0x398] ;  /* 0x0000e600ff108b82 */ /* 0x000e700000000a00 */
[----:B0-----:R-:W0:Y:S01]  /*1590*/  @!P0 LDC.64 R14, c[0x0][0x3a0] ;  /* 0x0000e800ff0e8b82 */ /* 0x001e220000000a00 */
[----:B-1----:R-:W-:-:S02]  /*15a0*/  @!P0 IADD3 R16, P3, PT, R27, R16, RZ ;  /* 0x000000101b108210 */ /* 0x002fc40007f7e0ff */
[----:B0-----:R-:W-:-:S04]  /*15b0*/  @!P0 IADD3 R14, P2, PT, R27, R14, RZ ;  /* 0x0000000e1b0e8210 */ /* 0x001fc80007f5e0ff */
[C---:B------:R-:W-:Y:S01]  /*15c0*/  @!P0 IADD3.X R15, PT, PT, R20.reuse, R15, RZ, P2, !PT ;  /* 0x0000000f140f8210 */ /* 0x040fe200017fe4ff */
[----:B------:R-:W-:-:S04]  /*15d0*/  @!P0 IMAD.X R17, R20, 0x1, R17, P3 ;  /* 0x0000000114118824 */ /* 0x000fc800018e0611 */
        /* <DEDUP_REMOVED lines=9> */
[--C-:B------:R-:W-:Y:S02]  /*1670*/  HADD2.F32 R21, -RZ, R17.reuse.H0_H0 ;  /* 0x20000011ff157230 */ /* 0x100fe40000004100 */
[----:B------:R-:W-:-:S03]  /*1680*/  HADD2.F32 R17, -RZ, R17.H1_H1 ;  /* 0x30000011ff117230 */ /* 0x000fc60000004100 */
[----:B------:R-:W-:-:S04]  /*1690*/  FADD.FTZ R14, -R4, R21 ;  /* 0x00000015040e7221 */ /* 0x000fc80000010100 */
[----:B------:R-:W-:Y:S01]  /*16a0*/  FMUL.FTZ R21, R14, R13 ;  /* 0x0000000d0e157220 */ /* 0x000fe20000410000 */
[----:B------:R-:W-:-:S03]  /*16b0*/  FADD.FTZ R11, R11, R17 ;  /* 0x000000110b0b7221 */ /* 0x000fc60000010000 */
[C---:B------:R-:W-:Y:S01]  /*16c0*/  FFMA.FTZ R6, R17.reuse, R21, R6 ;  /* 0x0000001511067223 */ /* 0x040fe20000010006 */
[----:B------:R-:W-:Y:S01]  /*16d0*/  FMUL.FTZ R17, R17, R3 ;  /* 0x0000000311117220 */ /* 0x000fe20000410000 */
[----:B------:R-:W-:-:S03]  /*16e0*/  PRMT R15, RZ, 0x7610, R15 ;  /* 0x00007610ff0f7816 */ /* 0x000fc6000000000f */
[----:B------:R-:W-:Y:S01]  /*16f0*/  FADD.FTZ R12, R12, R17 ;  /* 0x000000110c0c7221 */ /* 0x000fe20000010000 */
[----:B------:R-:W-:Y:S01]  /*1700*/  FFMA.FTZ R8, R21, R17, R8 ;  /* 0x0000001115087223 */ /* 0x000fe20000010008 */
[----:B------:R-:W-:Y:S02]  /*1710*/  PRMT R17, RZ, 0x5410, RZ ;  /* 0x00005410ff117816 */ /* 0x000fe400000000ff */
[----:B------:R-:W-:Y:S02]  /*1720*/  @!P0 PRMT R15, R22, 0x7632, R15 ;  /* 0x00007632160f8816 */ /* 0x000fe4000000000f */
[----:B------:R-:W-:-:S03]  /*1730*/  PRMT R14, RZ, 0x5410, RZ ;  /* 0x00005410ff0e7816 */ /* 0x000fc600000000ff */
[--C-:B------:R-:W-:Y:S02]  /*1740*/  HADD2.F32 R21, -RZ, R15.reuse.H1_H1 ;  /* 0x3000000fff157230 */ /* 0x100fe40000004100 */
[----:B------:R-:W-:Y:S01]  /*1750*/  HADD2.F32 R22, -RZ, R15.H0_H0 ;  /* 0x2000000fff167230 */ /* 0x000fe20000004100 */
[----:B----4-:R-:W-:-:S04]  /*1760*/  @!P0 PRMT R17, R17, 0x5410, R20 ;  /* 0x0000541011118816 */ /* 0x010fc80000000014 */
[----:B------:R-:W-:Y:S02]  /*1770*/  @!P0 PRMT R17, R20, 0x7632, R17 ;  /* 0x0000763214118816 */ /* 0x000fe40000000011 */
[----:B-----5:R-:W-:Y:S01]  /*1780*/  @!P0 PRMT R14, R14, 0x5410, R16 ;  /* 0x000054100e0e8816 */ /* 0x020fe20000000010 */
[----:B------:R-:W-:Y:S02]  /*1790*/  FADD.FTZ R26, -R4, R21 ;  /* 0x00000015041a7221 */ /* 0x000fe40000010100 */
[--C-:B------:R-:W-:Y:S01]  /*17a0*/  HADD2.F32 R29, -RZ, R17.reuse.H1_H1 ;  /* 0x30000011ff1d7230 */ /* 0x100fe20000004100 */
[----:B------:R-:W-:Y:S01]  /*17b0*/  @!P0 PRMT R14, R16, 0x7632, R14 ;  /* 0x00007632100e8816 */ /* 0x000fe2000000000e */
[----:B------:R-:W-:Y:S01]  /*17c0*/  FMUL.FTZ R15, R26, R13 ;  /* 0x0000000d1a0f7220 */ /* 0x000fe20000410000 */
[----:B------:R-:W-:Y:S01]  /*17d0*/  FMUL.FTZ R27, R22, R2 ;  /* 0x00000002161b7220 */ /* 0x000fe20000410000 */
[----:B------:R-:W-:Y:S02]  /*17e0*/  HADD2.F32 R21, -RZ, R17.H0_H0 ;  /* 0x20000011ff157230 */ /* 0x000fe40000004100 */
[----:B------:R-:W-:Y:S01]  /*17f0*/  FADD.FTZ R16, -R4, R29 ;  /* 0x0000001d04107221 */ /* 0x000fe20000010100 */
[----:B------:R-:W-:-:S02]  /*1800*/  HADD2.F32 R17, -RZ, R14.H1_H1 ;  /* 0x3000000eff117230 */ /* 0x000fc40000004100 */
[----:B------:R-:W-:Y:S01]  /*1810*/  FFMA.FTZ R7, R22, R15, R7 ;  /* 0x0000000f16077223 */ /* 0x000fe20000010007 */
[----:B------:R-:W-:Y:S01]  /*1820*/  FFMA.FTZ R8, R15, R27, R8 ;  /* 0x0000001b0f087223 */ /* 0x000fe20000010008 */
[----:B------:R-:W-:Y:S01]  /*1830*/  FMUL.FTZ R15, R16, R13 ;  /* 0x0000000d100f7220 */ /* 0x000fe20000410000 */
[----:B------:R-:W-:Y:S02]  /*1840*/  HADD2.F32 R14, -RZ, R14.H0_H0 ;  /* 0x2000000eff0e7230 */ /* 0x000fe40000004100 */
[----:B------:R-:W-:Y:S01]  /*1850*/  FADD.FTZ R16, -R4, R21 ;  /* 0x0000001504107221 */ /* 0x000fe20000010100 */
[----:B------:R-:W-:Y:S01]  /*1860*/  FADD.FTZ R12, R27, R12 ;  /* 0x0000000c1b0c7221 */ /* 0x000fe20000010000 */
[----:B------:R-:W-:Y:S01]  /*1870*/  FMUL.FTZ R21, R17, R3 ;  /* 0x0000000311157220 */ /* 0x000fe20000410000 */
[----:B------:R-:W-:Y:S01]  /*1880*/  FADD.FTZ R11, R11, R17 ;  /* 0x000000110b0b7221 */ /* 0x000fe20000010000 */
[----:B------:R-:W-:Y:S01]  /*1890*/  FFMA.FTZ R6, R17, R15, R6 ;  /* 0x0000000f11067223 */ /* 0x000fe20000010006 */
[----:B------:R-:W-:Y:S01]  /*18a0*/  FADD.FTZ R10, R10, R22 ;  /* 0x000000160a0a7221 */ /* 0x000fe20000010000 */
        /* <DEDUP_REMOVED lines=8> */
.L_x_3701:
[----:B------:R-:W-:Y:S05]  /*1930*/  @P1 BRA `(.L_x_3697) ;  /* 0x0000000c00d41947 */ /* 0x000fea0003800000 */
[----:B------:R-:W0:Y:S01]  /*1940*/  LDCU.64 UR6, c[0x0][0x3f8] ;  /* 0x00007f00ff0677ac */ /* 0x000e220008000a00 */
[----:B------:R-:W-:Y:S01]  /*1950*/  SHF.R.S32.HI R14, RZ, 0x1f, R23 ;  /* 0x0000001fff0e7819 */ /* 0x000fe20000011417 */
[----:B------:R-:W-:Y:S01]  /*1960*/  BSSY.RECONVERGENT B0, `(.L_x_3702) ;  /* 0x0000018000007945 */ /* 0x000fe20003800200 */
[----:B------:R-:W-:Y:S02]  /*1970*/  MOV R15, R9 ;  /* 0x00000009000f7202 */ /* 0x000fe40000000f00 */
[----:B------:R-:W-:Y:S02]  /*1980*/  PRMT R9, RZ, 0x5410, RZ ;  /* 0x00005410ff097816 */ /* 0x000fe400000000ff */
[----:B------:R-:W-:Y:S02]  /*1990*/  PRMT R17, RZ, 0x5410, RZ ;  /* 0x00005410ff117816 */ /* 0x000fe400000000ff */
[----:B0-----:R-:W-:Y:S01]  /*19a0*/  ISETP.GE.U32.AND P0, PT, R24, UR6, PT ;  /* 0x0000000618007c0c */ /* 0x001fe2000bf06070 */
[----:B------:R-:W-:Y:S01]  /*19b0*/  IMAD R16, R14, UR6, RZ ;  /* 0x000000060e107c24 */ /* 0x000fe2000f8e02ff */
[----:B------:R-:W-:-:S02]  /*19c0*/  MOV R14, R18 ;  /* 0x00000012000e7202 */ /* 0x000fc40000000f00 */
[----:B------:R-:W-:-:S03]  /*19d0*/  ISETP.GE.AND.EX P0, PT, R25, UR7, PT, P0 ;  /* 0x0000000719007c0c */ /* 0x000fc6000bf06300 */
[----:B------:R-:W-:-:S04]  /*19e0*/  IMAD.WIDE.U32 R14, R23, UR6, R14 ;  /* 0x00000006170e7c25 */ /* 0x000fc8000f8e000e */
        /* <DEDUP_REMOVED lines=15> */
.L_x_3703:
[----:B------:R-:W-:Y:S05]  /*1ae0*/  BSYNC.RECONVERGENT B0 ;  /* 0x0000000000007941 */ /* 0x000fea0003800200 */
.L_x_3702:
[--C-:B------:R-:W-:Y:S02]  /*1af0*/  HADD2.F32 R15, -RZ, R9.reuse.H1_H1 ;  /* 0x30000009ff0f7230 */ /* 0x100fe40000004100 */
[----:B------:R-:W-:Y:S02]  /*1b00*/  HADD2.F32 R9, -RZ, R9.H0_H0 ;  /* 0x20000009ff097230 */ /* 0x000fe40000004100 */
[--C-:B------:R-:W-:Y:S02]  /*1b10*/  HADD2.F32 R19, -RZ, R17.reuse.H1_H1 ;  /* 0x30000011ff137230 */ /* 0x100fe40000004100 */
[C---:B------:R-:W-:Y:S01]  /*1b20*/  FADD.FTZ R14, -R4.reuse, R15 ;  /* 0x0000000f040e7221 */ /* 0x040fe20000010100 */
[----:B------:R-:W-:Y:S01]  /*1b30*/  FADD.FTZ R16, -R4, R9 ;  /* 0x0000000904107221 */ /* 0x000fe20000010100 */
[----:B------:R-:W-:Y:S02]  /*1b40*/  HADD2.F32 R4, -RZ, R17.H0_H0 ;  /* 0x20000011ff047230 */ /* 0x000fe40000004100 */
[----:B------:R-:W-:Y:S01]  /*1b50*/  FMUL.FTZ R3, R19, R3 ;  /* 0x0000000313037220 */ /* 0x000fe20000410000 */
[-C--:B------:R-:W-:Y:S01]  /*1b60*/  FMUL.FTZ R9, R14, R13.reuse ;  /* 0x0000000d0e097220 */ /* 0x080fe20000410000 */
[----:B------:R-:W-:Y:S01]  /*1b70*/  FMUL.FTZ R16, R16, R13 ;  /* 0x0000000d10107220 */ /* 0x000fe20000410000 */
[----:B------:R-:W-:Y:S01]  /*1b80*/  FADD.FTZ R11, R11, R19 ;  /* 0x000000130b0b7221 */ /* 0x000fe20000010000 */
[----:B------:R-:W-:Y:S01]  /*1b90*/  FADD.FTZ R12, R12, R3 ;  /* 0x000000030c0c7221 */ /* 0x000fe20000010000 */
[----:B------:R-:W-:Y:S01]  /*1ba0*/  FMUL.FTZ R13, R4, R2 ;  /* 0x00000002040d7220 */ /* 0x000fe20000410000 */
[----:B------:R-:W-:Y:S01]  /*1bb0*/  FFMA.FTZ R3, R9, R3, R8 ;  /* 0x0000000309037223 */ /* 0x000fe20000010008 */
[----:B------:R-:W-:Y:S01]  /*1bc0*/  FFMA.FTZ R6, R19, R9, R6 ;  /* 0x0000000913067223 */ /* 0x000fe20000010006 */
[----:B------:R-:W-:Y:S01]  /*1bd0*/  FADD.FTZ R10, R10, R4 ;  /* 0x000000040a0a7221 */ /* 0x000fe20000010000 */
[----:B------:R-:W-:Y:S01]  /*1be0*/  FFMA.FTZ R7, R4, R16, R7 ;  /* 0x0000001004077223 */ /* 0x000fe20000010007 */
[----:B------:R-:W-:Y:S01]  /*1bf0*/  FADD.FTZ R12, R13, R12 ;  /* 0x0000000c0d0c7221 */ /* 0x000fe20000010000 */
[----:B------:R-:W-:Y:S01]  /*1c00*/  FFMA.FTZ R8, R16, R13, R3 ;  /* 0x0000000d10087223 */ /* 0x000fe20000010003 */
[----:B------:R-:W-:Y:S06]  /*1c10*/  BRA `(.L_x_3697) ;  /* 0x0000000c001c7947 */ /* 0x000fec0003800000 */
.L_x_3698:
[C---:B------:R-:W-:Y:S01]  /*1c20*/  IADD3 R6, PT, PT, -R23.reuse, R22, RZ ;  /* 0x0000001617067210 */ /* 0x040fe20007ffe1ff */
[----:B------:R-:W-:Y:S01]  /*1c30*/  IMAD.MOV.U32 R12, RZ, RZ, RZ ;  /* 0x000000ffff0c7224 */ /* 0x000fe200078e00ff */
[----:B------:R-:W-:Y:S02]  /*1c40*/  IADD3 R8, PT, PT, R22, -0x1, RZ ;  /* 0xffffffff16087810 */ /* 0x000fe40007ffe0ff */
[----:B------:R-:W-:Y:S02]  /*1c50*/  CS2R R10, SRZ ;  /* 0x00000000000a7805 */ /* 0x000fe4000001ff00 */
[----:B------:R-:W-:Y:S02]  /*1c60*/  LOP3.LUT R6, R6, 0x1, RZ, 0xc0, !PT ;  /* 0x0000000106067812 */ /* 0x000fe400078ec0ff */
[----:B------:R-:W-:Y:S01]  /*1c70*/  ISETP.NE.AND P2, PT, R23, R8, PT ;  /* 0x000000081700720c */ /* 0x000fe20003f45270 */
[----:B------:R-:W-:Y:S01]  /*1c80*/  HFMA2 R8, -RZ, RZ, 0, 0 ;  /* 0x00000000ff087431 */ /* 0x000fe200000001ff */
[----:B------:R-:W-:-:S02]  /*1c90*/  ISETP.NE.U32.AND P1, PT, R6, 0x1, PT ;  /* 0x000000010600780c */ /* 0x000fc40003f25070 */
[----:B------:R-:W-:-:S11]  /*1ca0*/  CS2R R6, SRZ ;  /* 0x0000000000067805 */ /* 0x000fd6000001ff00 */
[----:B------:R-:W-:Y:S05]  /*1cb0*/  @P1 BRA `(.L_x_3704) ;  /* 0x0000000000e81947 */ /* 0x000fea0003800000 */
[----:B------:R-:W0:Y:S01]  /*1cc0*/  @!P0 LDC.64 R6, c[0x0][0x3a0] ;  /* 0x0000e800ff068b82 */ /* 0x000e220000000a00 */
[----:B------:R-:W-:Y:S01]  /*1cd0*/  @!P0 MOV R8, R18 ;  /* 0x0000001200088202 */ /* 0x000fe20000000f00 */
[----:B------:R-:W-:-:S04]  /*1ce0*/  @!P0 IMAD R14, R14, UR8, RZ ;  /* 0x000000080e0e8c24 */ /* 0x000fc8000f8e02ff */
        /* <DEDUP_REMOVED lines=9> */
[----:B0-----:R-:W-:-:S04]  /*1d80*/  @!P0 IADD3 R10, P1, PT, R11, R6, RZ ;  /* 0x000000060b0a8210 */ /* 0x001fc80007f3e0ff */
[----:B------:R-:W-:-:S06]  /*1d90*/  @!P0 IADD3.X R11, PT, PT, R8, R7, RZ, P1, !PT ;  /* 0x00000007080b8210 */ /* 0x000fcc0000ffe4ff */
[----:B------:R0:W3:Y:S01]  /*1da0*/  @!P0 LDG.E R11, desc[UR4][R10.64] ;  /* 0x000000040a0b8981 */ /* 0x0000e2000c1e1900 */
[----:B------:R-:W-:Y:S02]  /*1db0*/  PRMT R6, RZ, 0x5410, RZ ;  /* 0x00005410ff067816 */ /* 0x000fe400000000ff */
[----:B------:R-:W-:Y:S02]  /*1dc0*/  PRMT R12, RZ, 0x5410, RZ ;  /* 0x00005410ff0c7816 */ /* 0x000fe400000000ff */
[----:B------:R-:W-:Y:S02]  /*1dd0*/  IADD3 R23, PT, PT, R23, 0x1, RZ ;  /* 0x0000000117177810 */ /* 0x000fe40007ffe0ff */
[----:B--2---:R-:W-:-:S04]  /*1de0*/  @!P0 PRMT R6, R6, 0x5410, R14 ;  /* 0x0000541006068816 */ /* 0x004fc8000000000e */
[----:B------:R-:W-:-:S05]  /*1df0*/  @!P0 PRMT R6, R14, 0x7632, R6 ;  /* 0x000076320e068816 */ /* 0x000fca0000000006 */
[--C-:B------:R-:W-:Y:S02]  /*1e00*/  HADD2.F32 R7, -RZ, R6.reuse.H1_H1 ;  /* 0x30000006ff077230 */ /* 0x100fe40000004100 */
[----:B------:R-:W-:-:S03]  /*1e10*/  HADD2.F32 R17, -RZ, R6.H0_H0 ;  /* 0x20000006ff117230 */ /* 0x000fc60000004100 */
[C---:B------:R-:W-:Y:S02]  /*1e20*/  FADD.FTZ R6, -R4.reuse, R7 ;  /* 0x0000000704067221 */ /* 0x040fe40000010100 */
[----:B------:R-:W-:Y:S02]  /*1e30*/  FADD.FTZ R8, -R4, R17 ;  /* 0x0000001104087221 */ /* 0x000fe40000010100 */
[-C--:B------:R-:W-:Y:S02]  /*1e40*/  FMUL.FTZ R7, R6, R13.reuse ;  /* 0x0000000d06077220 */ /* 0x080fe40000410000 */
[----:B0-----:R-:W-:Y:S02]  /*1e50*/  FMUL.FTZ R10, R8, R13 ;  /* 0x0000000d080a7220 */ /* 0x001fe40000410000 */
[----:B------:R-:W-:Y:S02]  /*1e60*/  FFMA.FTZ R6, R7, R3, R20 ;  /* 0x0000000307067223 */ /* 0x000fe40000010014 */
[----:B------:R-:W-:-:S02]  /*1e70*/  FFMA.FTZ R8, R10, R2, R21 ;  /* 0x000000020a087223 */ /* 0x000fc40000010015 */
[----:B------:R-:W-:Y:S02]  /*1e80*/  FMUL.FTZ R14, R6, -1.4426950216293334961 ;  /* 0xbfb8aa3b060e7820 */ /* 0x000fe40000410000 */
[----:B------:R-:W-:Y:S01]  /*1e90*/  FMUL.FTZ R17, R8, -1.4426950216293334961 ;  /* 0xbfb8aa3b08117820 */ /* 0x000fe20000410000 */
[----:B---3--:R-:W-:-:S03]  /*1ea0*/  @!P0 PRMT R12, R12, 0x5410, R11 ;  /* 0x000054100c0c8816 */ /* 0x008fc6000000000b */
[----:B------:R-:W0:Y:S01]  /*1eb0*/  MUFU.EX2 R14, R14 ;  /* 0x0000000e000e7308 */ /* 0x000e220000000800 */
[----:B------:R-:W-:-:S07]  /*1ec0*/  @!P0 PRMT R12, R11, 0x7632, R12 ;  /* 0x000076320b0c8816 */ /* 0x000fce000000000c */
[----:B------:R-:W1:Y:S01]  /*1ed0*/  MUFU.EX2 R17, R17 ;  /* 0x0000001100117308 */ /* 0x000e620000000800 */
[--C-:B------:R-:W-:Y:S02]  /*1ee0*/  HADD2.F32 R11, -RZ, R12.reuse.H1_H1 ;  /* 0x3000000cff0b7230 */ /* 0x100fe40000004100 */
[----:B------:R-:W-:Y:S02]  /*1ef0*/  HADD2.F32 R12, -RZ, R12.H0_H0 ;  /* 0x2000000cff0c7230 */ /* 0x000fe40000004100 */
[----:B0-----:R-:W-:-:S04]  /*1f00*/  FADD.FTZ R15, R14, 1 ;  /* 0x3f8000000e0f7421 */ /* 0x001fc80000010000 */
        /* <DEDUP_REMOVED lines=12> */
[----:B------:R-:W-:Y:S01]  /*1fd0*/  FFMA.FTZ R15, R7, R6, RZ ;  /* 0x00000006070f7223 */ /* 0x000fe200000100ff */
[----:B------:R-:W-:Y:S01]  /*1fe0*/  FADD.FTZ R6, RZ, R6 ;  /* 0x00000006ff067221 */ /* 0x000fe20000010000 */
[----:B------:R-:W-:-:S04]  /*1ff0*/  FMUL.FTZ R11, R17, R2 ;  /* 0x00000002110b7220 */ /* 0x000fc80000410000 */
[----:B------:R-:W-:Y:S01]  /*2000*/  FADD.FTZ R12, R11, R6 ;  /* 0x000000060b0c7221 */ /* 0x000fe20000010000 */
[----:B------:R-:W-:Y:S01]  /*2010*/  FFMA.FTZ R6, R7, R14, RZ ;  /* 0x0000000e07067223 */ /* 0x000fe200000100ff */
[C---:B------:R-:W-:Y:S01]  /*2020*/  FFMA.FTZ R8, R10.reuse, R11, R15 ;  /* 0x0000000b0a087223 */ /* 0x040fe2000001000f */
[----:B------:R-:W-:Y:S01]  /*2030*/  FFMA.FTZ R7, R10, R17, RZ ;  /* 0x000000110a077223 */ /* 0x000fe200000100ff */
[----:B------:R-:W-:Y:S01]  /*2040*/  FADD.FTZ R11, RZ, R14 ;  /* 0x0000000eff0b7221 */ /* 0x000fe20000010000 */
[----:B------:R-:W-:-:S07]  /*2050*/  FADD.FTZ R10, RZ, R17 ;  /* 0x00000011ff0a7221 */ /* 0x000fce0000010000 */
.L_x_3704:
[----:B------:R-:W-:Y:S05]  /*2060*/  @!P2 BRA `(.L_x_3697) ;  /* 0x000000080008a947 */ /* 0x000fea0003800000 */
[----:B------:R-:W-:-:S07]  /*2070*/  IMAD.IADD R22, R23, 0x1, -R22 ;  /* 0x0000000117167824 */ /* 0x000fce00078e0a16 */
.L_x_3705:
[----:B------:R-:W0:Y:S01]  /*2080*/  @!P0 LDC.64 R16, c[0x0][0x3f8] ;  /* 0x0000fe00ff108b82 */ /* 0x000e220000000a00 */
[----:B------:R-:W-:-:S07]  /*2090*/  @!P0 SHF.R.S32.HI R25, RZ, 0x1f, R23 ;  /* 0x0000001fff198819 */ /* 0x000fce0000011417 */
[----:B------:R-:W1:Y:S01]  /*20a0*/  @!P0 LDC.64 R14, c[0x0][0x3a0] ;  /* 0x0000e800ff0e8b82 */ /* 0x000e620000000a00 */
[----:B0-----:R-:W-:Y:S01]  /*20b0*/  @!P0 IMAD R24, R25, R16, RZ ;  /* 0x0000001019188224 */ /* 0x001fe200078e02ff */
[----:B------:R-:W-:-:S03]  /*20c0*/  @!P0 MOV R25, R9 ;  /* 0x0000000900198202 */ /* 0x000fc60000000f00 */
[----:B------:R-:W-:Y:S01]  /*20d0*/  @!P0 IMAD R27, R23, R17, R24 ;  /* 0x00000011171b8224 */ /* 0x000fe200078e0218 */
[----:B------:R-:W-:-:S05]  /*20e0*/  @!P0 MOV R24, R18 ;  /* 0x0000001200188202 */ /* 0x000fca0000000f00 */
[----:B------:R-:W-:Y:S02]  /*20f0*/  @!P0 IMAD.WIDE.U32 R24, R23, R16, R24 ;  /* 0x0000001017188225 */ /* 0x000fe400078e0018 */
[----:B------:R-:W0:Y:S03]  /*2100*/  @!P0 LDC.64 R16, c[0x0][0x398] ;  /* 0x0000e600ff108b82 */ /* 0x000e260000000a00 */
[----:B------:R-:W-:Y:S01]  /*2110*/  @!P0 IADD3 R25, PT, PT, R25, R27, RZ ;  /* 0x0000001b19198210 */ /* 0x000fe20007ffe0ff */
[----:B------:R-:W-:-:S03]  /*2120*/  @!P0 IMAD.SHL.U32 R27, R24, 0x2, RZ ;  /* 0x00000002181b8824 */ /* 0x000fc600078e00ff */
[----:B------:R-:W-:Y:S02]  /*2130*/  @!P0 SHF.L.U64.HI R26, R24, 0x1, R25 ;  /* 0x00000001181a8819 */ /* 0x000fe40000010219 */
[----:B-1----:R-:W-:-:S04]  /*2140*/  @!P0 IADD3 R24, P1, PT, R27, R14, RZ ;  /* 0x0000000e1b188210 */ /* 0x002fc80007f3e0ff */
[----:B------:R-:W-:Y:S02]  /*2150*/  @!P0 IADD3.X R25, PT, PT, R26, R15, RZ, P1, !PT ;  /* 0x0000000f1a198210 */ /* 0x000fe40000ffe4ff */
[----:B------:R-:W1:Y:S03]  /*2160*/  @!P0 LDC.64 R14, c[0x0][0x3f8] ;  /* 0x0000fe00ff0e8b82 */ /* 0x000e660000000a00 */
[----:B------:R2:W3:Y:S01]  /*2170*/  @!P0 LDG.E R24, desc[UR4][R24.64] ;  /* 0x0000000418188981 */ /* 0x0004e2000c1e1900 */
[----:B0-----:R-:W-:-:S04]  /*2180*/  @!P0 IADD3 R16, P1, PT, R27, R16, RZ ;  /* 0x000000101b108210 */ /* 0x001fc80007f3e0ff */
[----:B------:R-:W-:-:S05]  /*2190*/  @!P0 IADD3.X R17, PT, PT, R26, R17, RZ, P1, !PT ;  /* 0x000000111a118210 */ /* 0x000fca0000ffe4ff */
[----:B------:R0:W4:Y:S01]  /*21a0*/  @!P0 LDG.E R16, desc[UR4][R16.64] ;  /* 0x0000000410108981 */ /* 0x000122000c1e1900 */
[----:B--2---:R-:W-:Y:S02]  /*21b0*/  PRMT R25, R25, 0x5410, RZ ;  /* 0x0000541019197816 */ /* 0x004fe400000000ff */
[----:B------:R-:W-:Y:S02]  /*21c0*/  PRMT R26, RZ, 0x7610, R26 ;  /* 0x00007610ff1a7816 */ /* 0x000fe4000000001a */
[----:B------:R-:W-:-:S04]  /*21d0*/  @!P0 IADD3 R29, PT, PT, R23, 0x1, RZ ;  /* 0x00000001171d8810 */ /* 0x000fc80007ffe0ff */
[----:B------:R-:W-:Y:S02]  /*21e0*/  @!P0 SHF.R.S32.HI R27, RZ, 0x1f, R29 ;  /* 0x0000001fff1b8819 */ /* 0x000fe4000001141d */
[----:B0-----:R-:W-:Y:S02]  /*21f0*/  @!P0 MOV R17, R9 ;  /* 0x0000000900118202 */ /* 0x001fe40000000f00 */
[----:B---3--:R-:W-:Y:S02]  /*2200*/  @!P0 PRMT R25, R25, 0x5410, R24 ;  /* 0x0000541019198816 */ /* 0x008fe40000000018 */
[----:B------:R-:W-:Y:S02]  /*2210*/  @!P0 PRMT R26, R24, 0x7632, R26 ;  /* 0x00007632181a8816 */ /* 0x000fe4000000001a */
[----:B------:R-:W-:Y:S02]  /*2220*/  PRMT R25, RZ, 0x7610, R25 ;  /* 0x00007610ff197816 */ /* 0x000fe40000000019 */
[----:B------:R-:W-:Y:S01]  /*2230*/  PRMT R26, R26, 0x5410, RZ ;  /* 0x000054101a1a7816 */ /* 0x000fe200000000ff */
[----:B-1----:R-:W-:Y:S01]  /*2240*/  @!P0 IMAD R24, R27, R14, RZ ;  /* 0x0000000e1b188224 */ /* 0x002fe200078e02ff */
[----:B----4-:R-:W-:-:S02]  /*2250*/  @!P0 PRMT R25, R16, 0x7610, R25 ;  /* 0x0000761010198816 */ /* 0x010fc40000000019 */
[----:B------:R-:W-:Y:S01]  /*2260*/  @!P0 PRMT R26, R26, 0x7610, R16 ;  /* 0x000076101a1a8816 */ /* 0x000fe20000000010 */
[----:B------:R-:W-:Y:S02]  /*2270*/  @!P0 IMAD.MOV.U32 R16, RZ, RZ, R18 ;  /* 0x000000ffff108224 */ /* 0x000fe400078e0012 */
[C---:B------:R-:W-:Y:S02]  /*2280*/  @!P0 IMAD R27, R29.reuse, R15, R24 ;  /* 0x0000000f1d1b8224 */ /* 0x040fe400078e0218 */
        /* <DEDUP_REMOVED lines=8> */
[----:B------:R1:W2:Y:S01]  /*2310*/  @!P0 LDG.E R16, desc[UR4][R16.64] ;  /* 0x0000000410108981 */ /* 0x0002a2000c1e1900 */
[----:B0-----:R-:W-:-:S04]  /*2320*/  @!P0 IADD3 R14, P1, PT, R27, R14, RZ ;  /* 0x0000000e1b0e8210 */ /* 0x001fc80007f3e0ff */
[----:B------:R-:W-:-:S05]  /*2330*/  @!P0 IADD3.X R15, PT, PT, R24, R15, RZ, P1, !PT ;  /* 0x0000000f180f8210 */ /* 0x000fca0000ffe4ff */
[----:B------:R0:W3:Y:S01]  /*2340*/  @!P0 LDG.E R14, desc[UR4][R14.64] ;  /* 0x000000040e0e8981 */ /* 0x0000e2000c1e1900 */
[----:B------:R-:W-:-:S05]  /*2350*/  HADD2.F32 R27, -RZ, R26.H0_H0 ;  /* 0x2000001aff1b7230 */ /* 0x000fca0000004100 */
[----:B------:R-:W-:-:S04]  /*2360*/  FADD.FTZ R24, -R4, R27 ;  /* 0x0000001b04187221 */ /* 0x000fc80000010100 */
[----:B------:R-:W-:-:S04]  /*2370*/  FMUL.FTZ R24, R24, R13 ;  /* 0x0000000d18187220 */ /* 0x000fc80000410000 */
[----:B------:R-:W-:-:S04]  /*2380*/  FFMA.FTZ R27, R24, R2, R21 ;  /* 0x00000002181b7223 */ /* 0x000fc80000010015 */
[----:B------:R-:W-:-:S06]  /*2390*/  FMUL.FTZ R28, R27, -1.4426950216293334961 ;  /* 0xbfb8aa3b1b1c7820 */ /* 0x000fcc0000410000 */
[----:B------:R-:W4:Y:S02]  /*23a0*/  MUFU.EX2 R28, R28 ;  /* 0x0000001c001c7308 */ /* 0x000f240000000800 */
[----:B----4-:R-:W-:-:S06]  /*23b0*/  FADD.FTZ R29, R28, 1 ;  /* 0x3f8000001c1d7421 */ /* 0x010fcc0000010000 */
[----:B------:R-:W4:Y:S01]  /*23c0*/  MUFU.RCP R29, R29 ;  /* 0x0000001d001d7308 */ /* 0x000f220000001000 */
[----:B-1----:R-:W-:Y:S02]  /*23d0*/  HADD2.F32 R17, -RZ, R26.H1_H1 ;  /* 0x3000001aff117230 */ /* 0x002fe40000004100 */
[----:B0-----:R-:W-:Y:S02]  /*23e0*/  HADD2.F32 R15, -RZ, R25.H1_H1 ;  /* 0x30000019ff0f7230 */ /* 0x001fe40000004100 */
[----:B----4-:R-:W-:-:S04]  /*23f0*/  FADD.FTZ R26, -R29, 1 ;  /* 0x3f8000001d1a7421 */ /* 0x010fc80000010100 */
        /* <DEDUP_REMOVED lines=15> */
[----:B------:R-:W-:Y:S01]  /*24f0*/  FMUL.FTZ R17, R25, R3 ;  /* 0x0000000319117220 */ /* 0x000fe20000410000 */
[----:B------:R-:W-:-:S03]  /*2500*/  FFMA.FTZ R6, R27, R25, R6 ;  /* 0x000000191b067223 */ /* 0x000fc60000010006 */
[--C-:B------:R-:W-:Y:S01]  /*2510*/  FFMA.FTZ R27, R27, R17, R8.reuse ;  /* 0x000000111b1b7223 */ /* 0x100fe20000010008 */
[----:B------:R-:W-:Y:S01]  /*2520*/  PRMT R8, RZ, 0x7610, R8 ;  /* 0x00007610ff087816 */ /* 0x000fe20000000008 */
[----:B------:R-:W-:Y:S01]  /*2530*/  FADD.FTZ R11, R25, R11 ;  /* 0x0000000b190b7221 */ /* 0x000fe20000010000 */
[----:B------:R-:W-:Y:S01]  /*2540*/  FADD.FTZ R17, R17, R12 ;  /* 0x0000000c11117221 */ /* 0x000fe20000010000 */
[C---:B------:R-:W-:Y:S01]  /*2550*/  FADD.FTZ R10, R15.reuse, R10 ;  /* 0x0000000a0f0a7221 */ /* 0x040fe20000010000 */
[----:B------:R-:W-:Y:S01]  /*2560*/  FFMA.FTZ R7, R24, R15, R7 ;  /* 0x0000000f18077223 */ /* 0x000fe20000010007 */
[C---:B------:R-:W-:Y:S01]  /*2570*/  FMUL.FTZ R26, R15.reuse, R2 ;  /* 0x000000020f1a7220 */ /* 0x040fe20000410000 */
[----:B------:R-:W-:-:S03]  /*2580*/  PRMT R15, R15, 0x5410, RZ ;  /* 0x000054100f0f7816 */ /* 0x000fc600000000ff */
[----:B------:R-:W-:Y:S01]  /*2590*/  FFMA.FTZ R27, R24, R26, R27 ;  /* 0x0000001a181b7223 */ /* 0x000fe2000001001b */
[----:B--2---:R-:W-:-:S05]  /*25a0*/  @!P0 PRMT R8, R16, 0x7632, R8 ;  /* 0x0000763210088816 */ /* 0x004fca0000000008 */
[----:B------:R-:W-:-:S05]  /*25b0*/  HADD2.F32 R25, -RZ, R8.H0_H0 ;  /* 0x20000008ff197230 */ /* 0x000fca0000004100 */
[----:B------:R-:W-:-:S04]  /*25c0*/  FADD.FTZ R8, -R4, R25 ;  /* 0x0000001904087221 */ /* 0x000fc80000010100 */
[----:B------:R-:W-:-:S04]  /*25d0*/  FMUL.FTZ R8, R8, R13 ;  /* 0x0000000d08087220 */ /* 0x000fc80000410000 */
[----:B------:R-:W-:-:S04]  /*25e0*/  FFMA.FTZ R12, R8, R2, R21 ;  /* 0x00000002080c7223 */ /* 0x000fc80000010015 */
[----:B------:R-:W-:-:S06]  /*25f0*/  FMUL.FTZ R28, R12, -1.4426950216293334961 ;  /* 0xbfb8aa3b0c1c7820 */ /* 0x000fcc0000410000 */
[----:B------:R-:W0:Y:S01]  /*2600*/  MUFU.EX2 R28, R28 ;  /* 0x0000001c001c7308 */ /* 0x000e220000000800 */
[----:B------:R-:W-:Y:S01]  /*2610*/  @!P0 PRMT R15, R15, 0x5410, R16 ;  /* 0x000054100f0f8816 */ /* 0x000fe20000000010 */
[----:B0-----:R-:W-:-:S06]  /*2620*/  FADD.FTZ R25, R28, 1 ;  /* 0x3f8000001c197421 */ /* 0x001fcc0000010000 */
[----:B------:R-:W0:Y:S01]  /*2630*/  MUFU.RCP R25, R25 ;  /* 0x0000001900197308 */ /* 0x000e220000001000 */
[----:B------:R-:W-:Y:S02]  /*2640*/  PRMT R15, RZ, 0x7610, R15 ;  /* 0x00007610ff0f7816 */ /* 0x000fe4000000000f */
[----:B------:R-:W-:Y:S02]  /*2650*/  PRMT R16, RZ, 0x7610, R16 ;  /* 0x00007610ff107816 */ /* 0x000fe40000000010 */
[C---:B---3--:R-:W-:Y:S02]  /*2660*/  @!P0 PRMT R15, R14.reuse, 0x7610, R15 ;  /* 0x000076100e0f8816 */ /* 0x048fe4000000000f */
[----:B------:R-:W-:-:S03]  /*2670*/  @!P0 PRMT R16, R14, 0x7632, R16 ;  /* 0x000076320e108816 */ /* 0x000fc60000000010 */
[----:B------:R-:W-:Y:S02]  /*2680*/  HADD2.F32 R29, -RZ, R15.H1_H1 ;  /* 0x3000000fff1d7230 */ /* 0x000fe40000004100 */
[----:B------:R-:W-:Y:S02]  /*2690*/  HADD2.F32 R16, -RZ, R16.H0_H0 ;  /* 0x20000010ff107230 */ /* 0x000fe40000004100 */
[----:B0-----:R-:W-:-:S04]  /*26a0*/  FADD.FTZ R14, -R25, 1 ;  /* 0x3f800000190e7421 */ /* 0x001fc80000010100 */
        /* <DEDUP_REMOVED lines=19> */
[----:B------:R-:W-:Y:S01]  /*27e0*/  FADD.FTZ R10, R10, R25 ;  /* 0x000000190a0a7221 */ /* 0x000fe20000010000 */
[----:B------:R-:W-:Y:S01]  /*27f0*/  FFMA.FTZ R7, R8, R25, R7 ;  /* 0x0000001908077223 */ /* 0x000fe20000010007 */
[----:B------:R-:W-:Y:S01]  /*2800*/  FMUL.FTZ R25, R25, R2 ;  /* 0x0000000219197220 */ /* 0x000fe20000410000 */
[C---:B------:R-:W-:Y:S01]  /*2810*/  FFMA.FTZ R27, R12.reuse, R14, R27 ;  /* 0x0000000e0c1b7223 */ /* 0x040fe2000001001b */
[----:B------:R-:W-:Y:S01]  /*2820*/  FADD.FTZ R14, R17, R14 ;  /* 0x0000000e110e7221 */ /* 0x000fe20000010000 */
[----:B------:R-:W-:Y:S01]  /*2830*/  FFMA.FTZ R6, R12, R15, R6 ;  /* 0x0000000f0c067223 */ /* 0x000fe20000010006 */
[----:B------:R-:W-:Y:S01]  /*2840*/  FADD.FTZ R11, R11, R15 ;  /* 0x0000000f0b0b7221 */ /* 0x000fe20000010000 */
[----:B------:R-:W-:Y:S01]  /*2850*/  FFMA.FTZ R8, R8, R25, R27 ;  /* 0x0000001908087223 */ /* 0x000fe2000001001b */
[----:B------:R-:W-:Y:S01]  /*2860*/  FADD.FTZ R12, R25, R14 ;  /* 0x0000000e190c7221 */ /* 0x000fe20000010000 */
[----:B------:R-:W-:Y:S01]  /*2870*/  IADD3 R23, PT, PT, R23, 0x2, RZ ;  /* 0x0000000217177810 */ /* 0x000fe20007ffe0ff */
[----:B------:R-:W-:Y:S06]  /*2880*/  @P1 BRA `(.L_x_3705) ;  /* 0xfffffff400fc1947 */ /* 0x000fec000383ffff */
.L_x_3697:
[----:B------:R-:W0:Y:S01]  /*2890*/  LDCU UR6, c[0x0][0x424] ;  /* 0x00008480ff0677ac */ /* 0x000e220008000800 */
[----:B------:R-:W1:Y:S01]  /*28a0*/  S2R R14, SR_CgaCtaId ;  /* 0x00000000000e7919 */ /* 0x000e620000008800 */
[----:B------:R-:W-:Y:S01]  /*28b0*/  MOV R9, 0x400 ;  /* 0x0000040000097802 */ /* 0x000fe20000000f00 */
[----:B0-----:R-:W-:-:S04]  /*28c0*/  IMAD R3, R5, UR6, RZ ;  /* 0x0000000605037c24 */ /* 0x001fc8000f8e02ff */
[----:B------:R-:W-:-:S05]  /*28d0*/  IMAD R3, R0, 0x2, -R3 ;  /* 0x0000000200037824 */ /* 0x000fca00078e0a03 */
[----:B------:R-:W-:-:S04]  /*28e0*/  ISETP.NE.AND P0, PT, R3, RZ, PT ;  /* 0x000000ff0300720c */ /* 0x000fc80003f05270 */
[----:B------:R-:W-:Y:S02]  /*28f0*/  SEL R2, RZ, 0x1, P0 ;  /* 0x00000001ff027807 */ /* 0x000fe40000000000 */
[----:B------:R-:W-:Y:S02]  /*2900*/  ISETP.GT.U32.AND P0, PT, R0, 0x1b, PT ;  /* 0x0000001b0000780c */ /* 0x000fe40003f04070 */
[----:B-1----:R-:W-:-:S05]  /*2910*/  LEA R9, R14, R9, 0x18 ;  /* 0x000000090e097211 */ /* 0x002fca00078ec0ff */
        /* <DEDUP_REMOVED lines=32> */
[----:B-1----:R-:W-:-:S03]  /*2b20*/  ISETP.NE.AND P0, PT, R18, RZ, PT ;  /* 0x000000ff1200720c */ /* 0x002fc60003f05270 */
[----:B------:R-:W1:Y:S01]  /*2b30*/  LDS R8, [R2+0x254] ;  /* 0x0002540002087984 */ /* 0x000e620000000800 */
[----:B------:R-:W-:-:S03]  /*2b40*/  @!P1 FADD.FTZ R17, R17, R24 ;  /* 0x0000001811119221 */ /* 0x000fc60000010000 */
        /* <DEDUP_REMOVED lines=109> */
.L_x_3721:
[----:B------:R-:W1:Y:S01]  /*3220*/  LDS R25, [R2+0x210] ;  /* 0x0002100002197984 */ /* 0x000e620000000800 */
[----:B------:R-:W-:Y:S02]  /*3230*/  ISETP.NE.AND P1, PT, R0, RZ, PT ;  /* 0x000000ff0000720c */ /* 0x000fe40003f25270 */
[----:B------:R-:W-:Y:S01]  /*3240*/  PLOP3.LUT P0, PT, PT, PT, PT, 0x80, 0x8 ;  /* 0x000000000008781c */ /* 0x000fe20003f0f070 */
[----:B------:R-:W2:Y:S04]  /*3250*/  LDS R17, [R12+0xb4] ;  /* 0x0000b4000c117984 */ /* 0x000ea80000000800 */
[----:B------:R-:W-:Y:S04]  /*3260*/  LDS R18, [R12+0xb8] ;  /* 0x0000b8000c127984 */ /* 0x000fe80000000800 */
[----:B0-----:R-:W0:Y:S04]  /*3270*/  LDS R13, [R2+0x214] ;  /* 0x00021400020d7984 */ /* 0x001e280000000800 */
        /* <DEDUP_REMOVED lines=70> */
.L_x_3706:
[----:B------:R-:W1:Y:S01]  /*36e0*/  S2R R15, SR_TID.X ;  /* 0x00000000000f7919 */ /* 0x000e620000002100 */
[----:B---3--:R-:W0:Y:S01]  /*36f0*/  LDC R0, c[0x0][0x424] ;  /* 0x00010900ff007b82 */ /* 0x008e220000000800 */
[----:B------:R-:W-:Y:S05]  /*3700*/  WARPSYNC.ALL ;  /* 0x0000000000007948 */ /* 0x000fea0003800000 */
[----:B------:R-:W2:Y:S01]  /*3710*/  S2R R17, SR_CgaCtaId ;  /* 0x0000000000117919 */ /* 0x000ea20000008800 */
[----:B------:R-:W-:Y:S01]  /*3720*/  MOV R16, 0x400 ;  /* 0x0000040000107802 */ /* 0x000fe20000000f00 */
[----:B0-----:R-:W-:-:S04]  /*3730*/  IMAD R2, R5, R0, RZ ;  /* 0x0000000005027224 */ /* 0x001fc800078e02ff */
[----:B-1----:R-:W-:Y:S01]  /*3740*/  IMAD R9, R15, 0x2, -R2 ;  /* 0x000000020f097824 */ /* 0x002fe200078e0a02 */
        /* <DEDUP_REMOVED lines=38> */
.L_x_3709:
[----:B------:R-:W-:Y:S05]  /*39b0*/  BSYNC.RECONVERGENT B0 ;  /* 0x0000000000007941 */ /* 0x000fea0003800200 */
.L_x_3708:
        /* <DEDUP_REMOVED lines=23> */
.L_x_3707:
[----:B------:R-:W-:Y:S05]  /*3b30*/  WARPSYNC.COLLECTIVE R4, `(.L_x_3710) ;  /* 0x0000000004087348 */ /* 0x000fea0003c00000 */
[----:B------:R-:W-:Y:S01]  /*3b40*/  NOP ;  /* 0x0000000000007918 */ /* 0x000fe20000000000 */
[----:B------:R-:W-:Y:S05]  /*3b50*/  ENDCOLLECTIVE ;  /* 0x000000000000791b */ /* 0x000fea0003800000 */
.L_x_3710:
        /* <DEDUP_REMOVED lines=13> */
.L_x_3711:
        /* <DEDUP_REMOVED lines=9> */
.L_x_3712:
        /* <DEDUP_REMOVED lines=11> */
.L_x_3713:
        /* <DEDUP_REMOVED lines=9> */
.L_x_3714:
        /* <DEDUP_REMOVED lines=11> */
.L_x_3715:
        /* <DEDUP_REMOVED lines=9> */
.L_x_3716:
        /* <DEDUP_REMOVED lines=12> */
.L_x_3717:
        /* <DEDUP_REMOVED lines=10> */
.L_x_3718:
        /* <DEDUP_REMOVED lines=9> */
.L_x_3719:
[----:B------:R-:W-:Y:S01]  /*4130*/  @!P0 FADD.FTZ R9, R9, R16 ;  /* 0x0000001009098221 */ /* 0x000fe20000010000 */
[----:B------:R0:W-:Y:S04]  /*4140*/  STS [R12+0xc0], R15 ;  /* 0x0000c00f0c007388 */ /* 0x0001e80000000800 */
[----:B------:R0:W-:Y:S04]  /*4150*/  STS [R12+0xc4], R13 ;  /* 0x0000c40d0c007388 */ /* 0x0001e80000000800 */
[----:B------:R0:W-:Y:S02]  /*4160*/  STS [R12+0xc8], R9 ;  /* 0x0000c8090c007388 */ /* 0x0001e40000000800 */
[----:B0-----:R-:W-:Y:S05]  /*4170*/  WARPSYNC.COLLECTIVE R4, `(.L_x_3720) ;  /* 0x0000000004087348 */ /* 0x001fea0003c00000 */
[----:B------:R-:W-:Y:S01]  /*4180*/  NOP ;  /* 0x0000000000007918 */ /* 0x000fe20000000000 */
[----:B0-----:R-:W-:Y:S05]  /*4190*/  ENDCOLLECTIVE ;  /* 0x000000000000791b */ /* 0x001fea0003800000 */
.L_x_3720:
[----:B------:R-:W-:Y:S05]  /*41a0*/  BRA `(.L_x_3721) ;  /* 0xfffffff0001c7947 */ /* 0x000fea000383ffff */
.L_x_3722:
        /* <DEDUP_REMOVED lines=13> */
.L_x_4500:


//--------------------- .text._Z30group_norm_nhwc_bwd_sum_kernelI11Fp16IOBf16WLi168EEv26Group_norm_nhwc_bwd_params --------------------------
	.section	.text._Z30group_norm_nhwc_bwd_sum_kernelI11Fp16IOBf16WLi168EEv26Group_norm_nhwc_bwd_params,"ax",@progbits
	.align	128
        .global         _Z30group_norm_nhwc_bwd_sum_kernelI11Fp16IOBf16WLi168EEv26Group_norm_nhwc_bwd_params
        .type           _Z30group_norm_nhwc_bwd_sum_kernelI11Fp16IOBf16WLi168EEv26Group_norm_nhwc_bwd_params,@function
        .size           _Z30group_norm_nhwc_bwd_sum_kernelI11Fp16IOBf16WLi168EEv26Group_norm_nhwc_bwd_params,(.L_x_4501 - _Z30group_norm_nhwc_bwd_sum_kernelI11Fp16IOBf16WLi168EEv26Group_norm_nhwc_bwd_params)
        .other          _Z30group_norm_nhwc_bwd_sum_kernelI11Fp16IOBf16WLi168EEv26Group_norm_nhwc_bwd_params,@"STO_CUDA_ENTRY STV_DEFAULT"
_Z30group_norm_nhwc_bwd_sum_kernelI11Fp16IOBf16WLi168EEv26Group_norm_nhwc_bwd_params:
.text._Z30group_norm_nhwc_bwd_sum_kernelI11Fp16IOBf16WLi168EEv26Group_norm_nhwc_bwd_params:
        /* <DEDUP_REMOVED lines=73> */
[----:B--2---:R-:W-:-:S02]  /*0490*/  SHF.L.U32 R3, R3, 0x10, RZ ;  /* 0x0000001003037819 */ /* 0x004fc400000006ff */
[----:B---3--:R-:W-:Y:S02]  /*04a0*/  SHF.L.U32 R0, R0, 0x10, RZ ;  /* 0x0000001000007819 */ /* 0x008fe400000006ff */
[----:B----4-:R-:W-:Y:S02]  /*04b0*/  @P2 SHF.L.U32 R19, R14, 0x10, RZ ;  /* 0x000000100e132819 */ /* 0x010fe400000006ff */
[----:B-----5:R-:W-:-:S07]  /*04c0*/  @P2 SHF.L.U32 R22, R12, 0x10, RZ ;  /* 0x000000100c162819 */ /* 0x020fce00000006ff */
.L_x_3724:
[----:B------:R-:W-:Y:S05]  /*04d0*/  BSYNC.RECONVERGENT B0 ;  /* 0x0000000000007941 */ /* 0x000fea0003800200 */
.L_x_3723:
[----:B------:R-:W0:Y:S01]  /*04e0*/  S2UR UR4, SR_CTAID.Y ;  /* 0x00000000000479c3 */ /* 0x000e220000002600 */
[----:B------:R-:W0:Y:S01]  /*04f0*/  LDCU UR5, c[0x0][0x41c] ;  /* 0x00008380ff0577ac */ /* 0x000e220008000800 */
[----:B------:R-:W-:Y:S02]  /*0500*/  IADD3 R8, PT, PT, -R13, RZ, RZ ;  /* 0x000000ff0d087210 */ /* 0x000fe40007ffe1ff */
[----:B------:R-:W-:Y:S01]  /*0510*/  MOV R18, 0x3f800000 ;  /* 0x3f80000000127802 */ /* 0x000fe20000000f00 */
[----:B------:R-:W1:Y:S01]  /*0520*/  LDCU.64 UR12, c[0x0][0x400] ;  /* 0x00008000ff0c77ac */ /* 0x000e620008000a00 */
[----:B------:R-:W-:Y:S01]  /*0530*/  MOV R10, RZ ;  /* 0x000000ff000a7202 */ /* 0x000fe20000000f00 */
        /* <DEDUP_REMOVED lines=10> */
[----:B------:R-:W-:Y:S02]  /*05e0*/  HFMA2 R5, -RZ, RZ, 0, 0 ;  /* 0x00000000ff057431 */ /* 0x000fe400000001ff */
[----:B--2---:R-:W-:Y:S01]  /*05f0*/  @P1 FADD.FTZ R11, R7, R8 ;  /* 0x00000008070b1221 */ /* 0x004fe20000010000 */
[----:B------:R-:W-:Y:S01]  /*0600*/  ULEA.HI.X.SX32 UR5, UR5, UR7, 0x1, UP0 ;  /* 0x0000000705057291 */ /* 0x000fe200080f0eff */
[----:B------:R-:W-:Y:S01]  /*0610*/  CS2R R8, SRZ ;  /* 0x0000000000087805 */ /* 0x000fe2000001ff00 */
        /* <DEDUP_REMOVED lines=16> */
[----:B------:R-:W-:Y:S02]  /*0720*/  HFMA2 R5, -RZ, RZ, 0, 0 ;  /* 0x00000000ff057431 */ /* 0x000fe400000001ff */
[----:B------:R-:W-:Y:S01]  /*0730*/  IMAD.MOV.U32 R10, RZ, RZ, RZ ;  /* 0x000000ffff0a7224 */ /* 0x000fe200078e00ff */
[----:B------:R-:W-:Y:S01]  /*0740*/  CS2R R8, SRZ ;  /* 0x0000000000087805 */ /* 0x000fe2000001ff00 */
        /* <DEDUP_REMOVED lines=8> */
.L_x_3728:
[----:B------:R-:W0:Y:S01]  /*07d0*/  @!P0 LDC.64 R16, c[0x0][0x3f8] ;  /* 0x0000fe00ff108b82 */ /* 0x000e220000000a00 */
[----:B------:R-:W-:-:S04]  /*07e0*/  MOV R19, UR4 ;  /* 0x0000000400137c02 */ /* 0x000fc80008000f00 */
[----:B------:R-:W-:-:S03]  /*07f0*/  @!P0 IADD3 R19, PT, PT, R19, -0x1, RZ ;  /* 0xffffffff13138810 */ /* 0x000fc60007ffe0ff */
[----:B------:R-:W1:Y:S01]  /*0800*/  @!P0 LDC.64 R12, c[0x0][0x3a0] ;  /* 0x0000e800ff0c8b82 */ /* 0x000e620000000a00 */
        /* <DEDUP_REMOVED lines=10> */
[C---:B-1----:R-:W-:Y:S01]  /*08b0*/  @!P0 IADD3 R26, P1, PT, R23.reuse, R12, RZ ;  /* 0x0000000c171a8210 */ /* 0x042fe20007f3e0ff */
[----:B------:R-:W0:Y:S01]  /*08c0*/  @!P0 LDC.64 R16, c[0x0][0x3f8] ;  /* 0x0000fe00ff108b82 */ /* 0x000e220000000a00 */
[----:B--2---:R-:W-:Y:S02]  /*08d0*/  @!P0 IADD3 R22, P2, PT, R23, R14, RZ ;  /* 0x0000000e17168210 */ /* 0x004fe40007f5e0ff */
[----:B------:R-:W-:-:S02]  /*08e0*/  @!P0 IADD3.X R27, PT, PT, R28, R13, RZ, P1, !PT ;  /* 0x0000000d1c1b8210 */ /* 0x000fc40000ffe4ff */
[----:B------:R-:W-:-:S03]  /*08f0*/  @!P0 IADD3.X R23, PT, PT, R28, R15, RZ, P2, !PT ;  /* 0x0000000f1c178210 */ /* 0x000fc600017fe4ff */
[----:B------:R-:W2:Y:S01]  /*0900*/  @!P0 LDG.E R26, desc[UR14][R26.64] ;  /* 0x0000000e1a1a8981 */ /* 0x000ea2000c1e1900 */
[----:B------:R-:W-:Y:S01]  /*0910*/  MOV R29, UR4 ;  /* 0x00000004001d7c02 */ /* 0x000fe20008000f00 */
[----:B------:R-:W1:Y:S02]  /*0920*/  @!P0 LDC.64 R12, c[0x0][0x3a0] ;  /* 0x0000e800ff0c8b82 */ /* 0x000e640000000a00 */
[----:B------:R3:W4:Y:S01]  /*0930*/  @!P0 LDG.E R19, desc[UR14][R22.64] ;  /* 0x0000000e16138981 */ /* 0x000722000c1e1900 */
[----:B------:R-:W-:-:S05]  /*0940*/  @!P0 SHF.R.S32.HI R29, RZ, 0x1f, R29 ;  /* 0x0000001fff1d8819 */ /* 0x000fca000001141d */
[----:B------:R-:W5:Y:S01]  /*0950*/  @!P0 LDC.64 R14, c[0x0][0x398] ;  /* 0x0000e600ff0e8b82 */ /* 0x000f620000000a00 */
[----:B---3--:R-:W-:Y:S01]  /*0960*/  @!P0 MOV R23, R11 ;  /* 0x0000000b00178202 */ /* 0x008fe20000000f00 */
[----:B------:R-:W-:Y:S02]  /*0970*/  @!P0 IMAD.MOV.U32 R22, RZ, RZ, R20 ;  /* 0x000000ffff168224 */ /* 0x000fe400078e0014 */
[----:B0-----:R-:W-:-:S04]  /*0980*/  @!P0 IMAD R28, R29, R16, RZ ;  /* 0x000000101d1c8224 */ /* 0x001fc800078e02ff */
[----:B------:R-:W-:Y:S02]  /*0990*/  @!P0 IMAD R29, R17, UR4, R28 ;  /* 0x00000004111d8c24 */ /* 0x000fe4000f8e021c */
[----:B------:R-:W-:-:S05]  /*09a0*/  @!P0 IMAD.WIDE.U32 R16, R16, UR4, R22 ;  /* 0x0000000410108c25 */ /* 0x000fca000f8e0016 */
[----:B------:R-:W-:Y:S02]  /*09b0*/  @!P0 IADD3 R29, PT, PT, R17, R29, RZ ;  /* 0x0000001d111d8210 */ /* 0x000fe40007ffe0ff */
[C---:B------:R-:W-:Y:S02]  /*09c0*/  @!P0 SHF.L.U32 R17, R16.reuse, 0x1, RZ ;  /* 0x0000000110118819 */ /* 0x040fe400000006ff */
[----:B------:R-:W-:Y:S02]  /*09d0*/  @!P0 SHF.L.U64.HI R16, R16, 0x1, R29 ;  /* 0x0000000110108819 */ /* 0x000fe4000001021d */
[C---:B-1----:R-:W-:Y:S02]  /*09e0*/  @!P0 IADD3 R12, P1, PT, R17.reuse, R12, RZ ;  /* 0x0000000c110c8210 */ /* 0x042fe40007f3e0ff */
[----:B-----5:R-:W-:Y:S02]  /*09f0*/  @!P0 IADD3 R14, P2, PT, R17, R14, RZ ;  /* 0x0000000e110e8210 */ /* 0x020fe40007f5e0ff */
[----:B------:R-:W-:-:S02]  /*0a00*/  @!P0 IADD3.X R13, PT, PT, R16, R13, RZ, P1, !PT ;  /* 0x0000000d100d8210 */ /* 0x000fc40000ffe4ff */
[----:B------:R-:W-:-:S03]  /*0a10*/  @!P0 IADD3.X R15, PT, PT, R16, R15, RZ, P2, !PT ;  /* 0x0000000f100f8210 */ /* 0x000fc600017fe4ff */
[----:B------:R0:W3:Y:S04]  /*0a20*/  @!P0 LDG.E R23, desc[UR14][R12.64] ;  /* 0x0000000e0c178981 */ /* 0x0000e8000c1e1900 */
[----:B------:R1:W5:Y:S01]  /*0a30*/  @!P0 LDG.E R14, desc[UR14][R14.64] ;  /* 0x0000000e0e0e8981 */ /* 0x000362000c1e1900 */
        /* <DEDUP_REMOVED lines=10> */
[----:B------:R-:W-:Y:S02]  /*0ae0*/  HADD2.F32 R27, -RZ, R15.H1_H1 ;  /* 0x3000000fff1b7230 */ /* 0x000fe40000004100 */
[----:B------:R-:W-:Y:S01]  /*0af0*/  FMUL.FTZ R22, R29, R18 ;  /* 0x000000121d167220 */ /* 0x000fe20000410000 */
[----:B------:R-:W-:Y:S01]  /*0b00*/  @!P0 PRMT R15, R19, 0x7632, R15 ;  /* 0x00007632130f8816 */ /* 0x000fe2000000000f */
[----:B------:R-:W0:Y:S01]  /*0b10*/  @!P0 LDC.64 R12, c[0x0][0x3f8] ;  /* 0x0000fe00ff0c8b82 */ /* 0x000e220000000a00 */
[----:B------:R-:W-:Y:S01]  /*0b20*/  FADD.FTZ R19, -R2, R17 ;  /* 0x0000001102137221 */ /* 0x000fe20000010100 */
[C---:B------:R-:W-:Y:S01]  /*0b30*/  FADD.FTZ R16, R27.reuse, R8 ;  /* 0x000000081b107221 */ /* 0x040fe20000010000 */
[C---:B------:R-:W-:Y:S01]  /*0b40*/  FFMA.FTZ R17, R27.reuse, R22, R6 ;  /* 0x000000161b117223 */ /* 0x040fe20000010006 */
[----:B------:R-:W-:Y:S01]  /*0b50*/  FMUL.FTZ R27, R27, R0 ;  /* 0x000000001b1b7220 */ /* 0x000fe20000410000 */
[----:B------:R-:W-:-:S02]  /*0b60*/  HADD2.F32 R6, -RZ, R15.H0_H0 ;  /* 0x2000000fff067230 */ /* 0x000fc40000004100 */
[----:B------:R-:W-:Y:S01]  /*0b70*/  FMUL.FTZ R8, R19, R18 ;  /* 0x0000001213087220 */ /* 0x000fe20000410000 */
[----:B------:R-:W-:Y:S01]  /*0b80*/  MOV R15, UR4 ;  /* 0x00000004000f7c02 */ /* 0x000fe20008000f00 */
[----:B------:R-:W-:Y:S01]  /*0b90*/  FADD.FTZ R10, R27, R10 ;  /* 0x0000000a1b0a7221 */ /* 0x000fe20000010000 */
[----:B------:R-:W-:Y:S01]  /*0ba0*/  FFMA.FTZ R27, R22, R27, R9 ;  /* 0x0000001b161b7223 */ /* 0x000fe20000010009 */
[C---:B------:R-:W-:Y:S01]  /*0bb0*/  FMUL.FTZ R9, R6.reuse, R3 ;  /* 0x0000000306097220 */ /* 0x040fe20000410000 */
[C---:B------:R-:W-:Y:S01]  /*0bc0*/  FADD.FTZ R7, R6.reuse, R7 ;  /* 0x0000000706077221 */ /* 0x040fe20000010000 */
[----:B------:R-:W-:Y:S01]  /*0bd0*/  FFMA.FTZ R5, R6, R8, R5 ;  /* 0x0000000806057223 */ /* 0x000fe20000010005 */
[----:B------:R-:W-:Y:S01]  /*0be0*/  PRMT R19, RZ, 0x7610, R19 ;  /* 0x00007610ff137816 */ /* 0x000fe20000000013 */
[----:B------:R-:W-:Y:S01]  /*0bf0*/  FADD.FTZ R6, R9, R10 ;  /* 0x0000000a09067221 */ /* 0x000fe20000010000 */
[----:B------:R-:W-:Y:S01]  /*0c00*/  FFMA.FTZ R22, R8, R9, R27 ;  /* 0x0000000908167223 */ /* 0x000fe2000001001b */
[----:B------:R-:W-:Y:S01]  /*0c10*/  @!P0 VIADD R9, R15, 0x1 ;  /* 0x000000010f098836 */ /* 0x000fe20000000000 */
[----:B------:R-:W-:-:S02]  /*0c20*/  PRMT R29, RZ, 0x5410, RZ ;  /* 0x00005410ff1d7816 */ /* 0x000fc400000000ff */
[----:B------:R-:W-:Y:S02]  /*0c30*/  PRMT R8, RZ, 0x7610, R8 ;  /* 0x00007610ff087816 */ /* 0x000fe40000000008 */
[----:B------:R-:W-:Y:S02]  /*0c40*/  @!P0 SHF.R.S32.HI R15, RZ, 0x1f, R9 ;  /* 0x0000001fff0f8819 */ /* 0x000fe40000011409 */
[C---:B---3--:R-:W-:Y:S02]  /*0c50*/  @!P0 PRMT R19, R23.reuse, 0x7610, R19 ;  /* 0x0000761017138816 */ /* 0x048fe40000000013 */
[----:B------:R-:W-:Y:S01]  /*0c60*/  @!P0 PRMT R29, R23, 0x7632, R29 ;  /* 0x00007632171d8816 */ /* 0x000fe2000000001d */
[----:B0-----:R-:W-:Y:S01]  /*0c70*/  @!P0 IMAD R26, R15, R12, RZ ;  /* 0x0000000c0f1a8224 */ /* 0x001fe200078e02ff */
[----:B-----5:R-:W-:Y:S01]  /*0c80*/  @!P0 PRMT R8, R14, 0x7610, R8 ;  /* 0x000076100e088816 */ /* 0x020fe20000000008 */
[----:B------:R-:W-:Y:S01]  /*0c90*/  HADD2.F32 R19, -RZ, R19.H0_H0 ;  /* 0x20000013ff137230 */ /* 0x000fe20000004100 */
[----:B------:R-:W-:Y:S01]  /*0ca0*/  @!P0 MOV R10, R20 ;  /* 0x00000014000a8202 */ /* 0x000fe20000000f00 */
[----:B------:R-:W-:Y:S01]  /*0cb0*/  @!P0 IMAD R23, R9, R13, R26 ;  /* 0x0000000d09178224 */ /* 0x000fe200078e021a */
[----:B------:R-:W-:Y:S01]  /*0cc0*/  @!P0 PRMT R29, R29, 0x7610, R14 ;  /* 0x000076101d1d8816 */ /* 0x000fe2000000000e */
[----:B------:R-:W-:-:S02]  /*0cd0*/  HADD2.F32 R26, -RZ, R8.H0_H0 ;  /* 0x20000008ff1a7230 */ /* 0x000fc40000004100 */
[----:B------:R-:W-:Y:S01]  /*0ce0*/  FADD.FTZ R19, -R2, R19 ;  /* 0x0000001302137221 */ /* 0x000fe20000010100 */
[----:B------:R-:W-:Y:S02]  /*0cf0*/  @!P0 IMAD.WIDE.U32 R14, R9, R12, R10 ;  /* 0x0000000c090e8225 */ /* 0x000fe400078e000a */
[----:B------:R-:W0:Y:S02]  /*0d00*/  @!P0 LDC.64 R8, c[0x0][0x398] ;  /* 0x0000e600ff088b82 */ /* 0x000e240000000a00 */
[----:B------:R-:W-:Y:S01]  /*0d10*/  FMUL.FTZ R27, R19, R18 ;  /* 0x00000012131b7220 */ /* 0x000fe20000410000 */
[----:B------:R-:W-:Y:S01]  /*0d20*/  FMUL.FTZ R19, R26, R0 ;  /* 0x000000001a137220 */ /* 0x000fe20000410000 */
[----:B------:R-:W-:Y:S01]  /*0d30*/  @!P0 IADD3 R23, PT, PT, R15, R23, RZ ;  /* 0x000000170f178210 */ /* 0x000fe20007ffe0ff */
[----:B------:R-:W-:Y:S01]  /*0d40*/  FADD.FTZ R10, R16, R26 ;  /* 0x0000001a100a7221 */ /* 0x000fe20000010000 */
[----:B------:R-:W-:Y:S01]  /*0d50*/  FFMA.FTZ R17, R26, R27, R17 ;  /* 0x0000001b1a117223 */ /* 0x000fe20000010011 */
[----:B------:R-:W-:Y:S01]  /*0d60*/  FFMA.FTZ R16, R27, R19, R22 ;  /* 0x000000131b107223 */ /* 0x000fe20000010016 */
[C---:B------:R-:W-:Y:S01]  /*0d70*/  @!P0 SHF.L.U64.HI R28, R14.reuse, 0x1, R23 ;  /* 0x000000010e1c8819 */ /* 0x040fe20000010217 */
[----:B------:R-:W1:Y:S01]  /*0d80*/  @!P0 LDC.64 R12, c[0x0][0x3a0] ;  /* 0x0000e800ff0c8b82 */ /* 0x000e620000000a00 */
[----:B------:R-:W-:-:S07]  /*0d90*/  @!P0 SHF.L.U32 R27, R14, 0x1, RZ ;  /* 0x000000010e1b8819 */ /* 0x000fce00000006ff */
[----:B------:R-:W2:Y:S01]  /*0da0*/  @!P0 LDC.64 R14, c[0x0][0x3f8] ;  /* 0x0000fe00ff0e8b82 */ /* 0x000ea20000000a00 */
[----:B0-----:R-:W-:Y:S02]  /*0db0*/  @!P0 IADD3 R26, P2, PT, R27, R8, RZ ;  /* 0x000000081b1a8210 */ /* 0x001fe40007f5e0ff */
[----:B------:R-:W-:-:S04]  /*0dc0*/  MOV R8, UR4 ;  /* 0x0000000400087c02 */ /* 0x000fc80008000f00 */
[----:B------:R-:W-:Y:S02]  /*0dd0*/  @!P0 IADD3 R8, PT, PT, R8, 0x2, RZ ;  /* 0x0000000208088810 */ /* 0x000fe40007ffe0ff */
[----:B-1----:R-:W-:Y:S01]  /*0de0*/  @!P0 IADD3 R22, P1, PT, R27, R12, RZ ;  /* 0x0000000c1b168210 */ /* 0x002fe20007f3e0ff */
[C---:B------:R-:W-:Y:S01]  /*0df0*/  @!P0 IMAD.X R27, R28.reuse, 0x1, R9, P2 ;  /* 0x000000011c1b8824 */ /* 0x040fe200010e0609 */
[----:B------:R-:W-:Y:S02]  /*0e00*/  @!P0 SHF.R.S32.HI R9, RZ, 0x1f, R8 ;  /* 0x0000001fff098819 */ /* 0x000fe40000011408 */
[----:B------:R-:W-:Y:S02]  /*0e10*/  @!P0 IADD3.X R23, PT, PT, R28, R13, RZ, P1, !PT ;  /* 0x0000000d1c178210 */ /* 0x000fe40000ffe4ff */
[----:B------:R-:W-:Y:S01]  /*0e20*/  @!P0 MOV R12, R20 ;  /* 0x00000014000c8202 */ /* 0x000fe20000000f00 */
[----:B------:R-:W3:Y:S01]  /*0e30*/  @!P0 LDG.E R26, desc[UR14][R26.64] ;  /* 0x0000000e1a1a8981 */ /* 0x000ee2000c1e1900 */
[----:B------:R-:W-:Y:S01]  /*0e40*/  @!P0 MOV R13, R11 ;  /* 0x0000000b000d8202 */ /* 0x000fe20000000f00 */
[----:B--2---:R-:W-:-:S02]  /*0e50*/  @!P0 IMAD R9, R9, R14, RZ ;  /* 0x0000000e09098224 */ /* 0x004fc400078e02ff */
[----:B------:R-:W2:Y:S02]  /*0e60*/  @!P0 LDG.E R22, desc[UR14][R22.64] ;  /* 0x0000000e16168981 */ /* 0x000ea4000c1e1900 */
[C---:B------:R-:W-:Y:S02]  /*0e70*/  @!P0 IMAD R9, R8.reuse, R15, R9 ;  /* 0x0000000f08098224 */ /* 0x040fe400078e0209 */
[----:B------:R-:W-:-:S05]  /*0e80*/  @!P0 IMAD.WIDE.U32 R12, R8, R14, R12 ;  /* 0x0000000e080c8225 */ /* 0x000fca00078e000c */
[----:B------:R-:W-:Y:S02]  /*0e90*/  @!P0 IADD3 R13, PT, PT, R13, R9, RZ ;  /* 0x000000090d0d8210 */ /* 0x000fe40007ffe0ff */
[----:B------:R-:W0:Y:S01]  /*0ea0*/  @!P0 LDC.64 R8, c[0x0][0x3a0] ;  /* 0x0000e800ff088b82 */ /* 0x000e220000000a00 */
[C---:B------:R-:W-:Y:S02]  /*0eb0*/  @!P0 SHF.L.U32 R15, R12.reuse, 0x1, RZ ;  /* 0x000000010c0f8819 */ /* 0x040fe400000006ff */
[----:B------:R-:W-:-:S05]  /*0ec0*/  @!P0 SHF.L.U64.HI R14, R12, 0x1, R13 ;  /* 0x000000010c0e8819 */ /* 0x000fca000001020d */
[----:B------:R-:W1:Y:S01]  /*0ed0*/  @!P0 LDC.64 R12, c[0x0][0x398] ;  /* 0x0000e600ff0c8b82 */ /* 0x000e620000000a00 */
[----:B0-----:R-:W-:-:S04]  /*0ee0*/  @!P0 IADD3 R8, P1, PT, R15, R8, RZ ;  /* 0x000000080f088210 */ /* 0x001fc80007f3e0ff */
[----:B------:R-:W-:Y:S02]  /*0ef0*/  @!P0 IADD3.X R9, PT, PT, R14, R9, RZ, P1, !PT ;  /* 0x000000090e098210 */ /* 0x000fe40000ffe4ff */
[----:B-1----:R-:W-:-:S03]  /*0f00*/  @!P0 IADD3 R12, P2, PT, R15, R12, RZ ;  /* 0x0000000c0f0c8210 */ /* 0x002fc60007f5e0ff */
[----:B------:R-:W4:Y:S01]  /*0f10*/  @!P0 LDG.E R8, desc[UR14][R8.64] ;  /* 0x0000000e08088981 */ /* 0x000f22000c1e1900 */
[----:B------:R-:W-:-:S05]  /*0f20*/  @!P0 IADD3.X R13, PT, PT, R14, R13, RZ, P2, !PT ;  /* 0x0000000d0e0d8210 */ /* 0x000fca00017fe4ff */
[----:B------:R0:W5:Y:S01]  /*0f30*/  @!P0 LDG.E R12, desc[UR14][R12.64] ;  /* 0x0000000e0c0c8981 */ /* 0x000162000c1e1900 */
[--C-:B------:R-:W-:Y:S02]  /*0f40*/  HADD2.F32 R15, -RZ, R29.reuse.H0_H0 ;  /* 0x2000001dff0f7230 */ /* 0x100fe40000004100 */
[----:B------:R-:W-:-:S03]  /*0f50*/  HADD2.F32 R14, -RZ, R29.H1_H1 ;  /* 0x3000001dff0e7230 */ /* 0x000fc60000004100 */
[----:B------:R-:W-:Y:S01]  /*0f60*/  FADD.FTZ R15, -R2, R15 ;  /* 0x0000000f020f7221 */ /* 0x000fe20000010100 */
[----:B0-----:R-:W-:Y:S01]  /*0f70*/  PRMT R13, RZ, 0x7610, R13 ;  /* 0x00007610ff0d7816 */ /* 0x001fe2000000000d */
[----:B------:R-:W-:Y:S02]  /*0f80*/  FADD.FTZ R6, R6, R19 ;  /* 0x0000001306067221 */ /* 0x000fe40000010000 */
[----:B------:R-:W-:Y:S01]  /*0f90*/  FMUL.FTZ R15, R15, R18 ;  /* 0x000000120f0f7220 */ /* 0x000fe20000410000 */
[----:B------:R-:W-:-:S03]  /*0fa0*/  FMUL.FTZ R19, R14, R3 ;  /* 0x000000030e137220 */ /* 0x000fc60000410000 */
[----:B------:R-:W-:Y:S01]  /*0fb0*/  FFMA.FTZ R5, R14, R15, R5 ;  /* 0x0000000f0e057223 */ /* 0x000fe20000010005 */
[----:B------:R-:W-:Y:S01]  /*0fc0*/  FFMA.FTZ R16, R15, R19, R16 ;  /* 0x000000130f107223 */ /* 0x000fe20000010010 */
[----:B------:R-:W-:Y:S01]  /*0fd0*/  FADD.FTZ R7, R7, R14 ;  /* 0x0000000e07077221 */ /* 0x000fe20000010000 */
[----:B------:R-:W-:Y:S01]  /*0fe0*/  FADD.FTZ R9, R19, R6 ;  /* 0x0000000613097221 */ /* 0x000fe20000010000 */
[----:B------:R-:W-:Y:S01]  /*0ff0*/  PRMT R6, R6, 0x5410, RZ ;  /* 0x0000541006067816 */ /* 0x000fe200000000ff */
[----:B------:R-:W-:-:S04]  /*1000*/  UIADD3 UR5, UPT, UPT, UR5, 0x4, URZ ;  /* 0x0000000405057890 */ /* 0x000fc8000fffe0ff */
[----:B------:R-:W-:Y:S02]  /*1010*/  UISETP.NE.AND UP0, UPT, UR5, URZ, UPT ;  /* 0x000000ff0500728c */ /* 0x000fe4000bf05270 */
[----:B------:R-:W-:Y:S01]  /*1020*/  UIADD3 UR4, UPT, UPT, UR4, 0x4, URZ ;  /* 0x0000000404047890 */ /* 0x000fe2000fffe0ff */
[----:B--2---:R-:W-:-:S04]  /*1030*/  @!P0 PRMT R13, R22, 0x7610, R13 ;  /* 0x00007610160d8816 */ /* 0x004fc8000000000d */
[----:B------:R-:W-:-:S05]  /*1040*/  PRMT R13, R13, 0x5410, RZ ;  /* 0x000054100d0d7816 */ /* 0x000fca00000000ff */
[----:B------:R-:W-:Y:S01]  /*1050*/  HADD2.F32 R15, -RZ, R13.H0_H0 ;  /* 0x2000000dff0f7230 */ /* 0x000fe20000004100 */
[----:B---3--:R-:W-:-:S04]  /*1060*/  @!P0 PRMT R13, R13, 0x5410, R26 ;  /* 0x000054100d0d8816 */ /* 0x008fc8000000001a */
[----:B------:R-:W-:Y:S01]  /*1070*/  FADD.FTZ R15, -R2, R15 ;  /* 0x0000000f020f7221 */ /* 0x000fe20000010100 */
[----:B------:R-:W-:Y:S01]  /*1080*/  HADD2.F32 R14, -RZ, R13.H1_H1 ;  /* 0x3000000dff0e7230 */ /* 0x000fe20000004100 */
[----:B------:R-:W-:Y:S02]  /*1090*/  @!P0 PRMT R6, R6, 0x7610, R22 ;  /* 0x0000761006068816 */ /* 0x000fe40000000016 */
[----:B------:R-:W-:Y:S02]  /*10a0*/  FMUL.FTZ R13, R15, R18 ;  /* 0x000000120f0d7220 */ /* 0x000fe40000410000 */
[C---:B------:R-:W-:Y:S01]  /*10b0*/  FMUL.FTZ R22, R14.reuse, R0 ;  /* 0x000000000e167220 */ /* 0x040fe20000410000 */
[----:B------:R-:W-:Y:S01]  /*10c0*/  PRMT R6, RZ, 0x7610, R6 ;  /* 0x00007610ff067816 */ /* 0x000fe20000000006 */
[----:B------:R-:W-:Y:S02]  /*10d0*/  FFMA.FTZ R17, R14, R13, R17 ;  /* 0x0000000d0e117223 */ /* 0x000fe40000010011 */
[----:B------:R-:W-:Y:S01]  /*10e0*/  FFMA.FTZ R16, R13, R22, R16 ;  /* 0x000000160d107223 */ /* 0x000fe20000010010 */
[----:B------:R-:W-:-:S02]  /*10f0*/  PRMT R13, RZ, 0x5410, RZ ;  /* 0x00005410ff0d7816 */ /* 0x000fc400000000ff */
[----:B------:R-:W-:-:S05]  /*1100*/  @!P0 PRMT R6, R26, 0x7632, R6 ;  /* 0x000076321a068816 */ /* 0x000fca0000000006 */
[----:B------:R-:W-:Y:S01]  /*1110*/  HADD2.F32 R15, -RZ, R6.H1_H1 ;  /* 0x30000006ff0f7230 */ /* 0x000fe20000004100 */
[----:B------:R-:W-:Y:S02]  /*1120*/  PRMT R6, R6, 0x5410, RZ ;  /* 0x0000541006067816 */ /* 0x000fe400000000ff */
[----:B----4-:R-:W-:Y:S02]  /*1130*/  @!P0 PRMT R13, R13, 0x5410, R8 ;  /* 0x000054100d0d8816 */ /* 0x010fe40000000008 */
[----:B------:R-:W-:Y:S02]  /*1140*/  FADD.FTZ R15, -R2, R15 ;  /* 0x0000000f020f7221 */ /* 0x000fe40000010100 */
[----:B-----5:R-:W-:Y:S01]  /*1150*/  @!P0 PRMT R13, R12, 0x7610, R13 ;  /* 0x000076100c0d8816 */ /* 0x020fe2000000000d */
[----:B------:R-:W-:-:S04]  /*1160*/  FADD.FTZ R10, R10, R14 ;  /* 0x0000000e0a0a7221 */ /* 0x000fc80000010000 */
[--C-:B------:R-:W-:Y:S01]  /*1170*/  HADD2.F32 R19, -RZ, R13.reuse.H1_H1 ;  /* 0x3000000dff137230 */ /* 0x100fe20000004100 */
[----:B------:R-:W-:Y:S01]  /*1180*/  PRMT R12, RZ, 0x7610, R12 ;  /* 0x00007610ff0c7816 */ /* 0x000fe2000000000c */
[----:B------:R-:W-:Y:S01]  /*1190*/  HADD2.F32 R14, -RZ, R6.H0_H0 ;  /* 0x20000006ff0e7230 */ /* 0x000fe20000004100 */
[----:B------:R-:W-:Y:S01]  /*11a0*/  @!P0 PRMT R6, R6, 0x7610, R8 ;  /* 0x0000761006068816 */ /* 0x000fe20000000008 */
[-C--:B------:R-:W-:Y:S01]  /*11b0*/  FMUL.FTZ R15, R15, R18.reuse ;  /* 0x000000120f0f7220 */ /* 0x080fe20000410000 */
[----:B------:R-:W-:Y:S01]  /*11c0*/  FADD.FTZ R19, -R2, R19 ;  /* 0x0000001302137221 */ /* 0x000fe20000010100 */
[----:B------:R-:W-:Y:S01]  /*11d0*/  FADD.FTZ R9, R9, R22 ;  /* 0x0000001609097221 */ /* 0x000fe20000010000 */
[----:B------:R-:W-:Y:S01]  /*11e0*/  HADD2.F32 R22, -RZ, R13.H0_H0 ;  /* 0x2000000dff167230 */ /* 0x000fe20000004100 */
[----:B------:R-:W-:Y:S01]  /*11f0*/  @!P0 PRMT R12, R12, 0x7632, R12 ;  /* 0x000076320c0c8816 */ /* 0x000fe2000000000c */
[----:B------:R-:W-:Y:S01]  /*1200*/  FADD.FTZ R7, R7, R14 ;  /* 0x0000000e07077221 */ /* 0x000fe20000010000 */
[C---:B------:R-:W-:Y:S01]  /*1210*/  FFMA.FTZ R5, R14.reuse, R15, R5 ;  /* 0x0000000f0e057223 */ /* 0x040fe20000010005 */
[----:B------:R-:W-:Y:S01]  /*1220*/  FMUL.FTZ R19, R19, R18 ;  /* 0x0000001213137220 */ /* 0x000fe20000410000 */
[----:B------:R-:W-:Y:S01]  /*1230*/  FMUL.FTZ R14, R14, R3 ;  /* 0x000000030e0e7220 */ /* 0x000fe20000410000 */
[----:B------:R-:W-:-:S02]  /*1240*/  HADD2.F32 R13, -RZ, R6.H1_H1 ;  /* 0x30000006ff0d7230 */ /* 0x000fc40000004100 */
[----:B------:R-:W-:Y:S01]  /*1250*/  FADD.FTZ R8, R10, R22 ;  /* 0x000000160a087221 */ /* 0x000fe20000010000 */
[----:B------:R-:W-:Y:S01]  /*1260*/  FFMA.FTZ R6, R22, R19, R17 ;  /* 0x0000001316067223 */ /* 0x000fe20000010011 */
[----:B------:R-:W-:Y:S02]  /*1270*/  HADD2.F32 R12, -RZ, R12.H0_H0 ;  /* 0x2000000cff0c7230 */ /* 0x000fe40000004100 */
        /* <DEDUP_REMOVED lines=11> */
[----:B------:R-:W-:Y:S01]  /*1330*/  FFMA.FTZ R9, R13, R14, R22 ;  /* 0x0000000e0d097223 */ /* 0x000fe20000010016 */
[----:B------:R-:W-:Y:S06]  /*1340*/  BRA.U UP0, `(.L_x_3728) ;  /* 0xfffffff500207547 */ /* 0x000fec000b83ffff */
[----:B------:R-:W-:-:S12]  /*1350*/  UIADD3 UR4, UPT, UPT, UR4, -0x1, URZ ;  /* 0xffffffff04047890 */ /* 0x000fd8000fffe0ff */
.L_x_3727:
        /* <DEDUP_REMOVED lines=11> */
[----:B------:R-:W-:Y:S01]  /*1410*/  VOTEU.ALL UP1, P0 ;  /* 0x0000000000ff7886 */ /* 0x000fe20000020000 */
[----:B------:R-:W0:Y:S01]  /*1420*/  @!P0 LDC.64 R14, c[0x0][0x3a0] ;  /* 0x0000e800ff0e8b82 */ /* 0x000e220000000a00 */
[----:B------:R-:W-:Y:S02]  /*1430*/  @!P0 MOV R16, R20 ;  /* 0x0000001400108202 */ /* 0x000fe40000000f00 */
[----:B------:R-:W-:Y:S01]  /*1440*/  @!P0 MOV R17, R11 ;  /* 0x0000000b00118202 */ /* 0x000fe20000000f00 */
[----:B------:R-:W-:Y:S01]  /*1450*/  @!UP1 USHF.R.S32.HI UR5, URZ, 0x1f, UR4 ;  /* 0x0000001fff059899 */ /* 0x000fe20008011404 */
[----:B------:R-:W-:-:S03]  /*1460*/  @!P0 IADD3 R27, PT, PT, R27, 0x1, RZ ;  /* 0x000000011b1b8810 */ /* 0x000fc60007ffe0ff */
        /* <DEDUP_REMOVED lines=16> */
[----:B------:R-:W2:Y:S01]  /*1570*/  @!P0 LDG.E R22, desc[UR14][R22.64] ;  /* 0x0000000e16168981 */ /* 0x000ea2000c1e1900 */
[----:B------:R-:W-:Y:S01]  /*1580*/  @!P0 MOV R13, R11 ;  /* 0x0000000b000d8202 */ /* 0x000fe20000000f00 */
[C---:B------:R-:W-:Y:S02]  /*1590*/  @!P0 IMAD R19, R27.reuse, UR7, R28 ;  /* 0x000000071b138c24 */ /* 0x040fe4000f8e021c */
[----:B------:R-:W3:Y:S01]  /*15a0*/  @!P0 LDG.E R16, desc[UR14][R16.64] ;  /* 0x0000000e10108981 */ /* 0x000ee2000c1e1900 */
[----:B------:R-:W-:-:S02]  /*15b0*/  @!P0 IMAD.WIDE.U32 R26, R27, UR6, R12 ;  /* 0x000000061b1a8c25 */ /* 0x000fc4000f8e000c */
        /* <DEDUP_REMOVED lines=9> */
[----:B------:R0:W5:Y:S02]  /*1650*/  @!P0 LDG.E R12, desc[UR14][R12.64] ;  /* 0x0000000e0c0c8981 */ /* 0x000164000c1e1900 */
        /* <DEDUP_REMOVED lines=17> */
[----:B------:R-:W-:Y:S01]  /*1770*/  PRMT R13, R13, 0x5410, RZ ;  /* 0x000054100d0d7816 */ /* 0x000fe200000000ff */
[----:B------:R-:W-:Y:S01]  /*1780*/  HADD2.F32 R17, -RZ, R15.H0_H0 ;  /* 0x2000000fff117230 */ /* 0x000fe20000004100 */
[----:B----4-:R-:W-:-:S02]  /*1790*/  @!P0 PRMT R15, R15, 0x5410, R14 ;  /* 0x000054100f0f8816 */ /* 0x010fc4000000000e */
[----:B------:R-:W-:Y:S02]  /*17a0*/  @!P0 PRMT R13, R13, 0x7610, R14 ;  /* 0x000076100d0d8816 */ /* 0x000fe4000000000e */
[----:B------:R-:W-:Y:S01]  /*17b0*/  FADD.FTZ R17, -R2, R17 ;  /* 0x0000001102117221 */ /* 0x000fe20000010100 */
[----:B------:R-:W-:-:S03]  /*17c0*/  PRMT R14, RZ, 0x5410, RZ ;  /* 0x00005410ff0e7816 */ /* 0x000fc600000000ff */
[----:B------:R-:W-:Y:S01]  /*17d0*/  FMUL.FTZ R16, R17, R18 ;  /* 0x0000001211107220 */ /* 0x000fe20000410000 */
[----:B------:R-:W-:Y:S01]  /*17e0*/  HADD2.F32 R17, -RZ, R15.H1_H1 ;  /* 0x3000000fff117230 */ /* 0x000fe20000004100 */
[----:B-----5:R-:W-:Y:S01]  /*17f0*/  @!P0 PRMT R14, R12, 0x7610, R14 ;  /* 0x000076100c0e8816 */ /* 0x020fe2000000000e */
[----:B------:R-:W-:Y:S01]  /*1800*/  FADD.FTZ R10, R10, R19 ;  /* 0x000000130a0a7221 */ /* 0x000fe20000010000 */
[----:B------:R-:W-:Y:S02]  /*1810*/  FFMA.FTZ R9, R26, R19, R9 ;  /* 0x000000131a097223 */ /* 0x000fe40000010009 */
[----:B------:R-:W-:Y:S01]  /*1820*/  @!P0 PRMT R14, R14, 0x7610, R12 ;  /* 0x000076100e0e8816 */ /* 0x000fe2000000000c */
[--C-:B------:R-:W-:Y:S02]  /*1830*/  HADD2.F32 R22, -RZ, R13.reuse.H0_H0 ;  /* 0x2000000dff167230 */ /* 0x100fe40000004100 */
[----:B------:R-:W-:Y:S01]  /*1840*/  FADD.FTZ R19, -R2, R17 ;  /* 0x0000001102137221 */ /* 0x000fe20000010100 */
[----:B------:R-:W-:-:S02]  /*1850*/  HADD2.F32 R13, -RZ, R13.H1_H1 ;  /* 0x3000000dff0d7230 */ /* 0x000fc40000004100 */
[--C-:B------:R-:W-:Y:S02]  /*1860*/  HADD2.F32 R17, -RZ, R14.reuse.H0_H0 ;  /* 0x2000000eff117230 */ /* 0x100fe40000004100 */
[----:B------:R-:W-:Y:S01]  /*1870*/  FMUL.FTZ R19, R19, R18 ;  /* 0x0000001213137220 */ /* 0x000fe20000410000 */
[C---:B------:R-:W-:Y:S01]  /*1880*/  FMUL.FTZ R15, R22.reuse, R3 ;  /* 0x00000003160f7220 */ /* 0x040fe20000410000 */
[----:B------:R-:W-:Y:S02]  /*1890*/  HADD2.F32 R14, -RZ, R14.H1_H1 ;  /* 0x3000000eff0e7230 */ /* 0x000fe40000004100 */
[----:B------:R-:W-:Y:S01]  /*18a0*/  FFMA.FTZ R5, R22, R16, R5 ;  /* 0x0000001016057223 */ /* 0x000fe20000010005 */
[----:B------:R-:W-:Y:S01]  /*18b0*/  FADD.FTZ R8, R8, R17 ;  /* 0x0000001108087221 */ /* 0x000fe20000010000 */
[----:B------:R-:W-:Y:S01]  /*18c0*/  FFMA.FTZ R6, R17, R19, R6 ;  /* 0x0000001311067223 */ /* 0x000fe20000010006 */
[----:B------:R-:W-:Y:S01]  /*18d0*/  FADD.FTZ R10, R15, R10 ;  /* 0x0000000a0f0a7221 */ /* 0x000fe20000010000 */
[----:B------:R-:W-:Y:S01]  /*18e0*/  FMUL.FTZ R17, R17, R0 ;  /* 0x0000000011117220 */ /* 0x000fe20000410000 */
[----:B------:R-:W-:Y:S01]  /*18f0*/  FFMA.FTZ R16, R16, R15, R9 ;  /* 0x0000000f10107223 */ /* 0x000fe20000010009 */
        /* <DEDUP_REMOVED lines=9> */
[----:B------:R-:W-:-:S07]  /*1990*/  FFMA.FTZ R9, R13, R12, R16 ;  /* 0x0000000c0d097223 */ /* 0x000fce0000010010 */
.L_x_3729:
[----:B------:R-:W-:Y:S05]  /*19a0*/  BRA.U UP0, `(.L_x_3725) ;  /* 0x0000000d00e07547 */ /* 0x000fea000b800000 */
[----:B------:R-:W0:Y:S01]  /*19b0*/  LDCU.64 UR6, c[0x0][0x3f8] ;  /* 0x00007f00ff0677ac */ /* 0x000e220008000a00 */
[----:B------:R-:W-:Y:S01]  /*19c0*/  MOV R12, R20 ;  /* 0x00000014000c7202 */ /* 0x000fe20000000f00 */
        /* <DEDUP_REMOVED lines=25> */
.L_x_3731:
[----:B------:R-:W-:Y:S05]  /*1b60*/  BSYNC.RECONVERGENT B0 ;  /* 0x0000000000007941 */ /* 0x000fea0003800200 */
.L_x_3730:
[--C-:B------:R-:W-:Y:S02]  /*1b70*/  HADD2.F32 R13, -RZ, R11.reuse.H1_H1 ;  /* 0x3000000bff0d7230 */ /* 0x100fe40000004100 */
[----:B------:R-:W-:Y:S02]  /*1b80*/  HADD2.F32 R11, -RZ, R11.H0_H0 ;  /* 0x2000000bff0b7230 */ /* 0x000fe40000004100 */
[--C-:B------:R-:W-:Y:S02]  /*1b90*/  HADD2.F32 R17, -RZ, R15.reuse.H1_H1 ;  /* 0x3000000fff117230 */ /* 0x100fe40000004100 */
[C---:B------:R-:W-:Y:S01]  /*1ba0*/  FADD.FTZ R13, -R2.reuse, R13 ;  /* 0x0000000d020d7221 */ /* 0x040fe20000010100 */
[----:B------:R-:W-:Y:S01]  /*1bb0*/  FADD.FTZ R11, -R2, R11 ;  /* 0x0000000b020b7221 */ /* 0x000fe20000010100 */
[----:B------:R-:W-:Y:S02]  /*1bc0*/  HADD2.F32 R2, -RZ, R15.H0_H0 ;  /* 0x2000000fff027230 */ /* 0x000fe40000004100 */
[----:B------:R-:W-:Y:S01]  /*1bd0*/  FMUL.FTZ R12, R13, R18 ;  /* 0x000000120d0c7220 */ /* 0x000fe20000410000 */
[----:B------:R-:W-:Y:S01]  /*1be0*/  FMUL.FTZ R13, R17, R0 ;  /* 0x00000000110d7220 */ /* 0x000fe20000410000 */
[----:B------:R-:W-:Y:S01]  /*1bf0*/  FMUL.FTZ R11, R11, R18 ;  /* 0x000000120b0b7220 */ /* 0x000fe20000410000 */
        /* <DEDUP_REMOVED lines=9> */
[----:B------:R-:W-:Y:S06]  /*1c90*/  BRA `(.L_x_3725) ;  /* 0x0000000c00247947 */ /* 0x000fec0003800000 */
.L_x_3726:
        /* <DEDUP_REMOVED lines=17> */
[----:B------:R-:W-:Y:S02]  /*1db0*/  @!UP1 UIMAD UR7, UR4, UR11, UR7 ;  /* 0x0000000b040792a4 */ /* 0x000fe4000f8e0207 */
[----:B------:R-:W-:-:S04]  /*1dc0*/  @!P0 SHF.L.U32 R5, R12, 0x1, RZ ;  /* 0x000000010c058819 */ /* 0x000fc800000006ff */
[----:B------:R-:W-:Y:S02]  /*1dd0*/  @!P0 IADD3 R9, PT, PT, R13, UR7, RZ ;  /* 0x000000070d098c10 */ /* 0x000fe4000fffe0ff */
[----:B0-----:R-:W-:Y:S02]  /*1de0*/  @!P0 IADD3 R8, P1, PT, R5, R6, RZ ;  /* 0x0000000605088210 */ /* 0x001fe40007f3e0ff */
[----:B------:R-:W-:Y:S02]  /*1df0*/  @!P0 SHF.L.U64.HI R6, R12, 0x1, R9 ;  /* 0x000000010c068819 */ /* 0x000fe40000010209 */
[----:B------:R-:W0:Y:S02]  /*1e00*/  @!P0 LDC.64 R12, c[0x0][0x398] ;  /* 0x0000e600ff0c8b82 */ /* 0x000e240000000a00 */
[----:B------:R-:W-:-:S05]  /*1e10*/  @!P0 IADD3.X R9, PT, PT, R6, R7, RZ, P1, !PT ;  /* 0x0000000706098210 */ /* 0x000fca0000ffe4ff */
[----:B------:R-:W2:Y:S01]  /*1e20*/  @!P0 LDG.E R8, desc[UR14][R8.64] ;  /* 0x0000000e08088981 */ /* 0x000ea2000c1e1900 */
[----:B0-----:R-:W-:-:S04]  /*1e30*/  @!P0 IADD3 R12, P1, PT, R5, R12, RZ ;  /* 0x0000000c050c8210 */ /* 0x001fc80007f3e0ff */
[----:B------:R-:W-:-:S05]  /*1e40*/  @!P0 IADD3.X R13, PT, PT, R6, R13, RZ, P1, !PT ;  /* 0x0000000d060d8210 */ /* 0x000fca0000ffe4ff */
[----:B------:R0:W3:Y:S01]  /*1e50*/  @!P0 LDG.E R7, desc[UR14][R12.64] ;  /* 0x0000000e0c078981 */ /* 0x0000e2000c1e1900 */
[----:B------:R-:W-:Y:S01]  /*1e60*/  PRMT R5, RZ, 0x5410, RZ ;  /* 0x00005410ff057816 */ /* 0x000fe200000000ff */
[----:B------:R-:W-:Y:S01]  /*1e70*/  UIADD3 UR6, UPT, UPT, UR4, 0x1, URZ ;  /* 0x0000000104067890 */ /* 0x000fe2000fffe0ff */
[----:B------:R-:W-:Y:S02]  /*1e80*/  PRMT R10, RZ, 0x5410, RZ ;  /* 0x00005410ff0a7816 */ /* 0x000fe400000000ff */
        /* <DEDUP_REMOVED lines=8> */
[----:B------:R-:W-:Y:S02]  /*1f10*/  FFMA.FTZ R9, R6, R0, R19 ;  /* 0x0000000006097223 */ /* 0x000fe40000010013 */
[----:B------:R-:W-:-:S02]  /*1f20*/  FFMA.FTZ R8, R5, R3, R22 ;  /* 0x0000000305087223 */ /* 0x000fc40000010016 */
[----:B0-----:R-:W-:Y:S01]  /*1f30*/  FMUL.FTZ R12, R9, -1.4426950216293334961 ;  /* 0xbfb8aa3b090c7820 */ /* 0x001fe20000410000 */
[----:B---3--:R-:W-:Y:S01]  /*1f40*/  @!P0 PRMT R10, R10, 0x5410, R7 ;  /* 0x000054100a0a8816 */ /* 0x008fe20000000007 */
[----:B------:R-:W-:-:S03]  /*1f50*/  FMUL.FTZ R15, R8, -1.4426950216293334961 ;  /* 0xbfb8aa3b080f7820 */ /* 0x000fc60000410000 */
[----:B------:R-:W-:Y:S01]  /*1f60*/  @!P0 PRMT R10, R7, 0x7632, R10 ;  /* 0x00007632070a8816 */ /* 0x000fe2000000000a */
[----:B------:R-:W0:Y:S04]  /*1f70*/  MUFU.EX2 R12, R12 ;  /* 0x0000000c000c7308 */ /* 0x000e280000000800 */
[--C-:B------:R-:W-:Y:S02]  /*1f80*/  HADD2.F32 R7, -RZ, R10.reuse.H1_H1 ;  /* 0x3000000aff077230 */ /* 0x100fe40000004100 */
[----:B------:R-:W-:Y:S02]  /*1f90*/  HADD2.F32 R10, -RZ, R10.H0_H0 ;  /* 0x2000000aff0a7230 */ /* 0x000fe40000004100 */
        /* <DEDUP_REMOVED lines=19> */
[----:B------:R-:W-:Y:S01]  /*20d0*/  FADD.FTZ R8, RZ, R7 ;  /* 0x00000007ff087221 */ /* 0x000fe20000010000 */
[----:B------:R-:W-:Y:S01]  /*20e0*/  FADD.FTZ R10, R10, R13 ;  /* 0x0000000d0a0a7221 */ /* 0x000fe20000010000 */
[----:B------:R-:W-:Y:S01]  /*20f0*/  FFMA.FTZ R5, R5, R12, RZ ;  /* 0x0000000c05057223 */ /* 0x000fe200000100ff */
[----:B------:R-:W-:-:S07]  /*2100*/  FADD.FTZ R7, RZ, R12 ;  /* 0x0000000cff077221 */ /* 0x000fce0000010000 */
.L_x_3732:
[----:B------:R-:W-:Y:S05]  /*2110*/  BRA.U !UP0, `(.L_x_3725) ;  /* 0x0000000908047547 */ /* 0x000fea000b800000 */
[----:B------:R-:W-:-:S12]  /*2120*/  UIADD3 UR4, UPT, UPT, UR6, -UR8, URZ ;  /* 0x8000000806047290 */ /* 0x000fd8000fffe0ff */
.L_x_3733:
        /* <DEDUP_REMOVED lines=13> */
[----:B------:R-:W0:Y:S02]  /*2200*/  @!P0 LDC.64 R12, c[0x0][0x398] ;  /* 0x0000e600ff0c8b82 */ /* 0x000e240000000a00 */
[----:B------:R-:W-:-:S05]  /*2210*/  @!P0 IADD3.X R27, PT, PT, R28, R15, RZ, P1, !PT ;  /* 0x0000000f1c1b8210 */ /* 0x000fca0000ffe4ff */
[----:B------:R1:W2:Y:S01]  /*2220*/  @!P0 LDG.E R23, desc[UR14][R26.64] ;  /* 0x0000000e1a178981 */ /* 0x0002a2000c1e1900 */
[----:B------:R-:W3:Y:S01]  /*2230*/  @!P0 LDC.64 R14, c[0x0][0x3f8] ;  /* 0x0000fe00ff0e8b82 */ /* 0x000ee20000000a00 */
[----:B------:R-:W-:-:S05]  /*2240*/  MOV R29, UR6 ;  /* 0x00000006001d7c02 */ /* 0x000fca0008000f00 */
[----:B------:R-:W-:Y:S02]  /*2250*/  @!P0 VIADD R29, R29, 0x1 ;  /* 0x000000011d1d8836 */ /* 0x000fe40000000000 */
[----:B------:R-:W4:Y:S01]  /*2260*/  @!P0 LDC.64 R16, c[0x0][0x3a0] ;  /* 0x0000e800ff108b82 */ /* 0x000f220000000a00 */
[----:B0-----:R-:W-:-:S04]  /*2270*/  @!P0 IADD3 R24, P1, PT, R25, R12, RZ ;  /* 0x0000000c19188210 */ /* 0x001fc80007f3e0ff */
[----:B------:R-:W-:Y:S02]  /*2280*/  @!P0 IADD3.X R25, PT, PT, R28, R13, RZ, P1, !PT ;  /* 0x0000000d1c198210 */ /* 0x000fe40000ffe4ff */
[----:B------:R-:W-:-:S03]  /*2290*/  @!P0 SHF.R.S32.HI R13, RZ, 0x1f, R29 ;  /* 0x0000001fff0d8819 */ /* 0x000fc6000001141d */
[----:B------:R-:W5:Y:S02]  /*22a0*/  @!P0 LDG.E R24, desc[UR14][R24.64] ;  /* 0x0000000e18188981 */ /* 0x000f64000c1e1900 */
[----:B---3--:R-:W-:Y:S01]  /*22b0*/  @!P0 IMAD R12, R13, R14, RZ ;  /* 0x0000000e0d0c8224 */ /* 0x008fe200078e02ff */
[----:B------:R-:W-:-:S03]  /*22c0*/  @!P0 MOV R13, R11 ;  /* 0x0000000b000d8202 */ /* 0x000fc60000000f00 */
[----:B-1----:R-:W-:Y:S01]  /*22d0*/  @!P0 IMAD R27, R29, R15, R12 ;  /* 0x0000000f1d1b8224 */ /* 0x002fe200078e020c */
[----:B------:R-:W-:-:S05]  /*22e0*/  @!P0 MOV R12, R20 ;  /* 0x00000014000c8202 */ /* 0x000fca0000000f00 */
[----:B------:R-:W-:-:S05]  /*22f0*/  @!P0 IMAD.WIDE.U32 R14, R29, R14, R12 ;  /* 0x0000000e1d0e8225 */ /* 0x000fca00078e000c */
[----:B------:R-:W-:Y:S02]  /*2300*/  @!P0 IADD3 R13, PT, PT, R15, R27, RZ ;  /* 0x0000001b0f0d8210 */ /* 0x000fe40007ffe0ff */
[C---:B------:R-:W-:Y:S02]  /*2310*/  @!P0 SHF.L.U32 R15, R14.reuse, 0x1, RZ ;  /* 0x000000010e0f8819 */ /* 0x040fe400000006ff */
[----:B------:R-:W-:Y:S02]  /*2320*/  @!P0 SHF.L.U64.HI R14, R14, 0x1, R13 ;  /* 0x000000010e0e8819 */ /* 0x000fe4000001020d */
[----:B----4-:R-:W-:Y:S01]  /*2330*/  @!P0 IADD3 R16, P1, PT, R15, R16, RZ ;  /* 0x000000100f108210 */ /* 0x010fe20007f3e0ff */
[----:B------:R-:W0:Y:S03]  /*2340*/  @!P0 LDC.64 R12, c[0x0][0x398] ;  /* 0x0000e600ff0c8b82 */ /* 0x000e260000000a00 */
[----:B------:R-:W-:-:S05]  /*2350*/  @!P0 IADD3.X R17, PT, PT, R14, R17, RZ, P1, !PT ;  /* 0x000000110e118210 */ /* 0x000fca0000ffe4ff */
[----:B------:R-:W3:Y:S01]  /*2360*/  @!P0 LDG.E R16, desc[UR14][R16.64] ;  /* 0x0000000e10108981 */ /* 0x000ee2000c1e1900 */
        /* <DEDUP_REMOVED lines=8> */
[----:B--2---:R-:W-:-:S05]  /*23f0*/  @!P0 PRMT R13, R23, 0x7632, R13 ;  /* 0x00007632170d8816 */ /* 0x004fca000000000d */
[----:B------:R-:W-:Y:S01]  /*2400*/  HADD2.F32 R15, -RZ, R13.H0_H0 ;  /* 0x2000000dff0f7230 */ /* 0x000fe20000004100 */
[----:B------:R-:W-:-:S04]  /*2410*/  PRMT R13, RZ, 0x7610, R13 ;  /* 0x00007610ff0d7816 */ /* 0x000fc8000000000d */
[----:B------:R-:W-:Y:S01]  /*2420*/  FADD.FTZ R15, -R2, R15 ;  /* 0x0000000f020f7221 */ /* 0x000fe20000010100 */
[----:B------:R-:W-:-:S03]  /*2430*/  @!P0 PRMT R13, R23, 0x7610, R13 ;  /* 0x00007610170d8816 */ /* 0x000fc6000000000d */
[----:B------:R-:W-:Y:S02]  /*2440*/  FMUL.FTZ R14, R15, R18 ;  /* 0x000000120f0e7220 */ /* 0x000fe40000410000 */
[----:B------:R-:W-:Y:S02]  /*2450*/  HADD2.F32 R15, -RZ, R13.H0_H0 ;  /* 0x2000000dff0f7230 */ /* 0x000fe40000004100 */
[----:B------:R-:W-:-:S03]  /*2460*/  FFMA.FTZ R17, R14, R3, R22 ;  /* 0x000000030e117223 */ /* 0x000fc60000010016 */
[----:B------:R-:W-:Y:S01]  /*2470*/  FADD.FTZ R15, -R2, R15 ;  /* 0x0000000f020f7221 */ /* 0x000fe20000010100 */
[----:B------:R-:W-:-:S03]  /*2480*/  FMUL.FTZ R28, R17, -1.4426950216293334961 ;  /* 0xbfb8aa3b111c7820 */ /* 0x000fc60000410000 */
[----:B------:R-:W-:-:S03]  /*2490*/  FMUL.FTZ R26, R15, R18 ;  /* 0x000000120f1a7220 */ /* 0x000fc60000410000 */
[----:B------:R-:W0:Y:S01]  /*24a0*/  MUFU.EX2 R28, R28 ;  /* 0x0000001c001c7308 */ /* 0x000e220000000800 */
[----:B------:R-:W-:-:S04]  /*24b0*/  FFMA.FTZ R15, R26, R0, R19 ;  /* 0x000000001a0f7223 */ /* 0x000fc80000010013 */
[----:B------:R-:W-:-:S06]  /*24c0*/  FMUL.FTZ R27, R15, -1.4426950216293334961 ;  /* 0xbfb8aa3b0f1b7820 */ /* 0x000fcc0000410000 */
[----:B------:R-:W1:Y:S01]  /*24d0*/  MUFU.EX2 R27, R27 ;  /* 0x0000001b001b7308 */ /* 0x000e620000000800 */
[----:B0-----:R-:W-:-:S07]  /*24e0*/  FADD.FTZ R23, R28, 1 ;  /* 0x3f8000001c177421 */ /* 0x001fce0000010000 */
[----:B------:R-:W0:Y:S01]  /*24f0*/  MUFU.RCP R23, R23 ;  /* 0x0000001700177308 */ /* 0x000e220000001000 */
[----:B-1----:R-:W-:Y:S01]  /*2500*/  FADD.FTZ R13, R27, 1 ;  /* 0x3f8000001b0d7421 */ /* 0x002fe20000010000 */
[----:B-----5:R-:W-:-:S06]  /*2510*/  @!P0 PRMT R25, R24, 0x7610, R25 ;  /* 0x0000761018198816 */ /* 0x020fcc0000000019 */
[----:B------:R-:W1:Y:S01]  /*2520*/  MUFU.RCP R13, R13 ;  /* 0x0000000d000d7308 */ /* 0x000e620000001000 */
[----:B------:R-:W-:Y:S01]  /*2530*/  @!P0 PRMT R25, R25, 0x7610, R24 ;  /* 0x0000761019198816 */ /* 0x000fe20000000018 */
[----:B0-----:R-:W-:-:S04]  /*2540*/  FADD.FTZ R24, -R23, 1 ;  /* 0x3f80000017187421 */ /* 0x001fc80000010100 */
[----:B------:R-:W-:Y:S01]  /*2550*/  FFMA.FTZ R17, R17, R24, 1 ;  /* 0x3f80000011117423 */ /* 0x000fe20000010018 */
[--C-:B------:R-:W-:Y:S02]  /*2560*/  HADD2.F32 R24, -RZ, R25.reuse.H1_H1 ;  /* 0x30000019ff187230 */ /* 0x100fe40000004100 */
[----:B------:R-:W-:-:S03]  /*2570*/  HADD2.F32 R28, -RZ, R25.H0_H0 ;  /* 0x20000019ff1c7230 */ /* 0x000fc60000004100 */
[----:B------:R-:W-:Y:S01]  /*2580*/  FMUL.FTZ R24, R24, R23 ;  /* 0x0000001718187220 */ /* 0x000fe20000410000 */
[----:B-1----:R-:W-:-:S04]  /*2590*/  FADD.FTZ R23, -R13, 1 ;  /* 0x3f8000000d177421 */ /* 0x002fc80000010100 */
[----:B------:R-:W-:Y:S01]  /*25a0*/  FFMA.FTZ R23, R15, R23, 1 ;  /* 0x3f8000000f177423 */ /* 0x000fe20000010017 */
[----:B------:R-:W-:Y:S01]  /*25b0*/  FMUL.FTZ R15, R28, R13 ;  /* 0x0000000d1c0f7220 */ /* 0x000fe20000410000 */
[----:B------:R-:W-:-:S04]  /*25c0*/  PRMT R13, RZ, 0x5410, RZ ;  /* 0x00005410ff0d7816 */ /* 0x000fc800000000ff */
[----:B---3--:R-:W-:-:S04]  /*25d0*/  @!P0 PRMT R13, R16, 0x7632, R13 ;  /* 0x00007632100d8816 */ /* 0x008fc8000000000d */
[----:B------:R-:W-:Y:S01]  /*25e0*/  @!P0 PRMT R13, R13, 0x5410, R16 ;  /* 0x000054100d0d8816 */ /* 0x000fe20000000010 */
[----:B------:R-:W-:-:S04]  /*25f0*/  FMUL.FTZ R16, R24, R17 ;  /* 0x0000001118107220 */ /* 0x000fc80000410000 */
[--C-:B------:R-:W-:Y:S02]  /*2600*/  HADD2.F32 R17, -RZ, R13.reuse.H1_H1 ;  /* 0x3000000dff117230 */ /* 0x100fe40000004100 */
[----:B------:R-:W-:-:S03]  /*2610*/  HADD2.F32 R25, -RZ, R13.H0_H0 ;  /* 0x2000000dff197230 */ /* 0x000fc60000004100 */
[----:B------:R-:W-:-:S04]  /*2620*/  FADD.FTZ R17, -R2, R17 ;  /* 0x0000001102117221 */ /* 0x000fc80000010100 */
[----:B------:R-:W-:Y:S01]  /*2630*/  FMUL.FTZ R17, R17, R18 ;  /* 0x0000001211117220 */ /* 0x000fe20000410000 */
[----:B------:R-:W-:Y:S01]  /*2640*/  FADD.FTZ R25, -R2, R25 ;  /* 0x0000001902197221 */ /* 0x000fe20000010100 */
[----:B------:R-:W-:Y:S02]  /*2650*/  FMUL.FTZ R15, R15, R23 ;  /* 0x000000170f0f7220 */ /* 0x000fe40000410000 */
[----:B------:R-:W-:Y:S01]  /*2660*/  FFMA.FTZ R24, R17, R0, R19 ;  /* 0x0000000011187223 */ /* 0x000fe20000010013 */
[----:B------:R-:W-:Y:S01]  /*2670*/  FMUL.FTZ R13, R25, R18 ;  /* 0x00000012190d7220 */ /* 0x000fe20000410000 */
[C---:B------:R-:W-:Y:S02]  /*2680*/  FADD.FTZ R8, R15.reuse, R8 ;  /* 0x000000080f087221 */ /* 0x040fe40000010000 */
[----:B------:R-:W-:Y:S01]  /*2690*/  FMUL.FTZ R27, R24, -1.4426950216293334961 ;  /* 0xbfb8aa3b181b7820 */ /* 0x000fe20000410000 */
[----:B------:R-:W-:Y:S01]  /*26a0*/  FFMA.FTZ R6, R26, R15, R6 ;  /* 0x0000000f1a067223 */ /* 0x000fe20000010006 */
[----:B------:R-:W-:Y:S01]  /*26b0*/  FMUL.FTZ R25, R15, R0 ;  /* 0x000000000f197220 */ /* 0x000fe20000410000 */
[----:B------:R-:W-:-:S03]  /*26c0*/  FFMA.FTZ R15, R13, R3, R22 ;  /* 0x000000030d0f7223 */ /* 0x000fc60000010016 */
[----:B------:R-:W0:Y:S01]  /*26d0*/  MUFU.EX2 R27, R27 ;  /* 0x0000001b001b7308 */ /* 0x000e220000000800 */
[----:B------:R-:W-:-:S07]  /*26e0*/  FMUL.FTZ R28, R15, -1.4426950216293334961 ;  /* 0xbfb8aa3b0f1c7820 */ /* 0x000fce0000410000 */
[----:B------:R-:W1:Y:S01]  /*26f0*/  MUFU.EX2 R28, R28 ;  /* 0x0000001c001c7308 */ /* 0x000e620000000800 */
[----:B------:R-:W-:Y:S01]  /*2700*/  FFMA.FTZ R23, R26, R25, R9 ;  /* 0x000000191a177223 */ /* 0x000fe20000010009 */
[----:B0-----:R-:W-:Y:S01]  /*2710*/  FADD.FTZ R26, R27, 1 ;  /* 0x3f8000001b1a7421 */ /* 0x001fe20000010000 */
[----:B------:R-:W-:Y:S01]  /*2720*/  FADD.FTZ R10, R25, R10 ;  /* 0x0000000a190a7221 */ /* 0x000fe20000010000 */
[----:B------:R-:W-:-:S04]  /*2730*/  PRMT R25, RZ, 0x5410, RZ ;  /* 0x00005410ff197816 */ /* 0x000fc800000000ff */
[----:B------:R-:W0:Y:S01]  /*2740*/  MUFU.RCP R26, R26 ;  /* 0x0000001a001a7308 */ /* 0x000e220000001000 */
[----:B-1----:R-:W-:Y:S01]  /*2750*/  FADD.FTZ R9, R28, 1 ;  /* 0x3f8000001c097421 */ /* 0x002fe20000010000 */
[----:B----4-:R-:W-:-:S06]  /*2760*/  @!P0 PRMT R25, R25, 0x5410, R12 ;  /* 0x0000541019198816 */ /* 0x010fcc000000000c */
[----:B------:R-:W1:Y:S01]  /*2770*/  MUFU.RCP R9, R9 ;  /* 0x0000000900097308 */ /* 0x000e620000001000 */
[----:B------:R-:W-:-:S05]  /*2780*/  @!P0 PRMT R25, R12, 0x7632, R25 ;  /* 0x000076320c198816 */ /* 0x000fca0000000019 */
[----:B------:R-:W-:Y:S02]  /*2790*/  HADD2.F32 R27, -RZ, R25.H1_H1 ;  /* 0x30000019ff1b7230 */ /* 0x000fe40000004100 */
[----:B0-----:R-:W-:-:S03]  /*27a0*/  FADD.FTZ R29, -R26, 1 ;  /* 0x3f8000001a1d7421 */ /* 0x001fc60000010100 */
[----:B------:R-:W-:Y:S01]  /*27b0*/  FMUL.FTZ R27, R27, R26 ;  /* 0x0000001a1b1b7220 */ /* 0x000fe20000410000 */
[----:B------:R-:W-:Y:S01]  /*27c0*/  FFMA.FTZ R24, R24, R29, 1 ;  /* 0x3f80000018187423 */ /* 0x000fe2000001001d */
[----:B-1----:R-:W-:-:S03]  /*27d0*/  FADD.FTZ R12, -R9, 1 ;  /* 0x3f800000090c7421 */ /* 0x002fc60000010100 */
[----:B------:R-:W-:Y:S01]  /*27e0*/  FMUL.FTZ R27, R27, R24 ;  /* 0x000000181b1b7220 */ /* 0x000fe20000410000 */
[----:B------:R-:W-:Y:S02]  /*27f0*/  HADD2.F32 R24, -RZ, R25.H0_H0 ;  /* 0x20000019ff187230 */ /* 0x000fe40000004100 */
[----:B------:R-:W-:Y:S01]  /*2800*/  FADD.FTZ R7, R16, R7 ;  /* 0x0000000710077221 */ /* 0x000fe20000010000 */
[----:B------:R-:W-:Y:S01]  /*2810*/  FFMA.FTZ R15, R15, R12, 1 ;  /* 0x3f8000000f0f7423 */ /* 0x000fe2000001000c */
[----:B------:R-:W-:Y:S01]  /*2820*/  FFMA.FTZ R12, R14, R16, R5 ;  /* 0x000000100e0c7223 */ /* 0x000fe20000010005 */
[----:B------:R-:W-:Y:S01]  /*2830*/  FMUL.FTZ R16, R16, R3 ;  /* 0x0000000310107220 */ /* 0x000fe20000410000 */
[----:B------:R-:W-:-:S03]  /*2840*/  FMUL.FTZ R24, R24, R9 ;  /* 0x0000000918187220 */ /* 0x000fc60000410000 */
[----:B------:R-:W-:Y:S01]  /*2850*/  FFMA.FTZ R26, R14, R16, R23 ;  /* 0x000000100e1a7223 */ /* 0x000fe20000010017 */
[----:B------:R-:W-:Y:S01]  /*2860*/  FMUL.FTZ R14, R27, R0 ;  /* 0x000000001b0e7220 */ /* 0x000fe20000410000 */
[----:B------:R-:W-:Y:S01]  /*2870*/  FMUL.FTZ R24, R24, R15 ;  /* 0x0000000f18187220 */ /* 0x000fe20000410000 */
[----:B------:R-:W-:Y:S02]  /*2880*/  FADD.FTZ R5, R16, R10 ;  /* 0x0000000a10057221 */ /* 0x000fe40000010000 */
[----:B------:R-:W-:Y:S01]  /*2890*/  FFMA.FTZ R16, R17, R14, R26 ;  /* 0x0000000e11107223 */ /* 0x000fe2000001001a */
[----:B------:R-:W-:Y:S01]  /*28a0*/  FMUL.FTZ R10, R24, R3 ;  /* 0x00000003180a7220 */ /* 0x000fe20000410000 */
[----:B------:R-:W-:Y:S01]  /*28b0*/  FADD.FTZ R15, R5, R14 ;  /* 0x0000000e050f7221 */ /* 0x000fe20000010000 */
[----:B------:R-:W-:Y:S01]  /*28c0*/  FADD.FTZ R7, R7, R24 ;  /* 0x0000001807077221 */ /* 0x000fe20000010000 */
[C---:B------:R-:W-:Y:S01]  /*28d0*/  FFMA.FTZ R5, R13.reuse, R24, R12 ;  /* 0x000000180d057223 */ /* 0x040fe2000001000c */
[----:B------:R-:W-:Y:S01]  /*28e0*/  FFMA.FTZ R9, R13, R10, R16 ;  /* 0x0000000a0d097223 */ /* 0x000fe20000010010 */
[----:B------:R-:W-:Y:S01]  /*28f0*/  FFMA.FTZ R6, R17, R27, R6 ;  /* 0x0000001b11067223 */ /* 0x000fe20000010006 */
[----:B------:R-:W-:Y:S01]  /*2900*/  FADD.FTZ R8, R8, R27 ;  /* 0x0000001b08087221 */ /* 0x000fe20000010000 */
[----:B------:R-:W-:Y:S01]  /*2910*/  FADD.FTZ R10, R10, R15 ;  /* 0x0000000f0a0a7221 */ /* 0x000fe20000010000 */
[----:B------:R-:W-:Y:S06]  /*2920*/  BRA.U UP0, `(.L_x_3733) ;  /* 0xfffffff900007547 */ /* 0x000fec000b83ffff */
.L_x_3725:
        /* <DEDUP_REMOVED lines=53> */
[----:B------:R-:W-:Y:S01]  /*2c80*/  @!P1 FADD.FTZ R18, R18, R21 ;  /* 0x0000001512129221 */ /* 0x000fe20000010000 */
[----:B-1----:R-:W-:-:S02]  /*2c90*/  IADD3 R26, PT, PT, R28, R27, R26 ;  /* 0x0000001b1c1a7210 */ /* 0x002fc40007ffe01a */
[----:B--2---:R-:W-:Y:S02]  /*2ca0*/  @!P2 FADD.FTZ R14, R14, R17 ;  /* 0x000000110e0ea221 */ /* 0x004fe40000010000 */
[----:B------:R-:W-:Y:S02]  /*2cb0*/  IADD3 R26, PT, PT, R19, R26, R20 ;  /* 0x0000001a131a7210 */ /* 0x000fe40007ffe014 */
[----:B------:R-:W-:Y:S01]  /*2cc0*/  MOV R17, 0xc ;  /* 0x0000000c00117802 */ /* 0x000fe20000000f00 */
[----:B---3--:R-:W-:Y:S01]  /*2cd0*/  @!P2 FADD.FTZ R15, R15, R18 ;  /* 0x000000120f0fa221 */ /* 0x008fe20000010000 */
[----:B----4-:R-:W-:Y:S01]  /*2ce0*/  @!P3 FADD.FTZ R11, R11, R14 ;  /* 0x0000000e0b0bb221 */ /* 0x010fe20000010000 */
[----:B------:R-:W-:Y:S02]  /*2cf0*/  IADD3 R14, PT, PT, R13, R26, RZ ;  /* 0x0000001a0d0e7210 */ /* 0x000fe40007ffe0ff */
[----:B------:R-:W-:Y:S02]  /*2d00*/  IMAD R13, R16, R17, UR7 ;  /* 0x00000007100d7e24 */ /* 0x000fe4000f8e0211 */
[----:B------:R-:W-:-:S03]  /*2d10*/  @!P3 FADD.FTZ R12, R12, R15 ;  /* 0x0000000f0c0cb221 */ /* 0x000fc60000010000 */
[----:B------:R1:W-:Y:S01]  /*2d20*/  STS [R13+0xc0], R14 ;  /* 0x0000c00e0d007388 */ /* 0x0003e20000000800 */
[----:B0-----:R-:W-:Y:S01]  /*2d30*/  @!P0 FADD.FTZ R10, R10, R11 ;  /* 0x0000000b0a0a8221 */ /* 0x001fe20000010000 */
[----:B------:R-:W-:Y:S02]  /*2d40*/  IMAD.MOV.U32 R11, RZ, RZ, 0xfffffff ;  /* 0x0fffffffff0b7424 */ /* 0x000fe400078e00ff */
[----:B-----5:R-:W-:Y:S02]  /*2d50*/  @!P0 FADD.FTZ R9, R9, R12 ;  /* 0x0000000c09098221 */ /* 0x020fe40000010000 */
[----:B------:R1:W-:Y:S01]  /*2d60*/  STS [R13+0xc4], R10 ;  /* 0x0000c40a0d007388 */ /* 0x0003e20000000800 */
[----:B------:R-:W-:-:S03]  /*2d70*/  R2UR UR7, R11 ;  /* 0x000000000b0772ca */ /* 0x000fc600000e0000 */
[----:B------:R1:W-:Y:S10]  /*2d80*/  STS [R13+0xc8], R9 ;  /* 0x0000c8090d007388 */ /* 0x0003f40000000800 */
        /* <DEDUP_REMOVED lines=82> */
.L_x_3749:
        /* <DEDUP_REMOVED lines=66> */
.L_x_3734:
        /* <DEDUP_REMOVED lines=49> */
.L_x_3737:
[----:B------:R-:W-:Y:S05]  /*39e0*/  BSYNC.RECONVERGENT B0 ;  /* 0x0000000000007941 */ /* 0x000fea0003800200 */
.L_x_3736:
        /* <DEDUP_REMOVED lines=23> */
.L_x_3735:
[----:B------:R-:W-:Y:S05]  /*3b60*/  WARPSYNC.COLLECTIVE R11, `(.L_x_3738) ;  /* 0x000000000b087348 */ /* 0x000fea0003c00000 */
[----:B------:R-:W-:Y:S01]  /*3b70*/  NOP ;  /* 0x0000000000007918 */ /* 0x000fe20000000000 */
[----:B------:R-:W-:Y:S05]  /*3b80*/  ENDCOLLECTIVE ;  /* 0x000000000000791b */ /* 0x000fea0003800000 */
.L_x_3738:
        /* <DEDUP_REMOVED lines=13> */
.L_x_3739:
        /* <DEDUP_REMOVED lines=9> */
.L_x_3740:
        /* <DEDUP_REMOVED lines=11> */
.L_x_3741:
        /* <DEDUP_REMOVED lines=9> */
.L_x_3742:
        /* <DEDUP_REMOVED lines=11> */
.L_x_3743:
        /* <DEDUP_REMOVED lines=9> */
.L_x_3744:
        /* <DEDUP_REMOVED lines=12> */
.L_x_3745:
        /* <DEDUP_REMOVED lines=10> */
.L_x_3746:
        /* <DEDUP_REMOVED lines=9> */
.L_x_3747:
[----:B------:R-:W-:Y:S01]  /*4160*/  @!P0 FADD.FTZ R9, R9, R12 ;  /* 0x0000000c09098221 */ /* 0x000fe20000010000 */
[----:B------:R0:W-:Y:S04]  /*4170*/  STS [R13+0xc0], R14 ;  /* 0x0000c00e0d007388 */ /* 0x0001e80000000800 */
[----:B------:R0:W-:Y:S04]  /*4180*/  STS [R13+0xc4], R10 ;  /* 0x0000c40a0d007388 */ /* 0x0001e80000000800 */
[----:B------:R0:W-:Y:S02]  /*4190*/  STS [R13+0xc8], R9 ;  /* 0x0000c8090d007388 */ /* 0x0001e40000000800 */
[----:B0-----:R-:W-:Y:S05]  /*41a0*/  WARPSYNC.COLLECTIVE R11, `(.L_x_3748) ;  /* 0x000000000b087348 */ /* 0x001fea0003c00000 */
[----:B------:R-:W-:Y:S01]  /*41b0*/  NOP ;  /* 0x0000000000007918 */ /* 0x000fe20000000000 */
[----:B0-----:R-:W-:Y:S05]  /*41c0*/  ENDCOLLECTIVE ;  /* 0x000000000000791b */ /* 0x001fea0003800000 */
.L_x_3748:
[----:B------:R-:W-:Y:S05]  /*41d0*/  BRA `(.L_x_3749) ;  /* 0xfffffff000347947 */ /* 0x000fea000383ffff */
.L_x_3750:
        /* <DEDUP_REMOVED lines=10> */
.L_x_4501:


//--------------------- .text._Z30group_norm_nhwc_bwd_sum_kernelI11Fp16IOBf16WLi64EEv26Group_norm_nhwc_bwd_params --------------------------
	.section	.text._Z30group_norm_nhwc_bwd_sum_kernelI11Fp16IOBf16WLi64EEv26Group_norm_nhwc_bwd_params,"ax",@progbits
	.align	128
        .global         _Z30group_norm_nhwc_bwd_sum_kernelI11Fp16IOBf16WLi64EEv26Group_norm_nhwc_bwd_params
        .type           _Z30group_norm_nhwc_bwd_sum_kernelI11Fp16IOBf16WLi64EEv26Group_norm_nhwc_bwd_params,@function
        .size           _Z30group_norm_nhwc_bwd_sum_kernelI11Fp16IOBf16WLi64EEv26Group_norm_nhwc_bwd_params,(.L_x_4502 - _Z30group_norm_nhwc_bwd_sum_kernelI11Fp16IOBf16WLi64EEv26Group_norm_nhwc_bwd_params)
        .other          _Z30group_norm_nhwc_bwd_sum_kernelI11Fp16IOBf16WLi64EEv26Group_norm_nhwc_bwd_params,@"STO_CUDA_ENTRY STV_DEFAULT"
_Z30group_norm_nhwc_bwd_sum_kernelI11Fp16IOBf16WLi64EEv26Group_norm_nhwc_bwd_params:
.text._Z30group_norm_nhwc_bwd_sum_kernelI11Fp16IOBf16WLi64EEv26Group_norm_nhwc_bwd_params:
        /* <DEDUP_REMOVED lines=10> */
[----:B-1----:R-:W-:-:S05]  /*00a0*/  SHF.L.U32 R6, R6, 0x1, RZ ;  /* 0x0000000106067819 */ /* 0x002fca00000006ff */
[----:B----4-:R-:W-:Y:S01]  /*00b0*/  IMAD R22, R23, UR4, R6 ;  /* 0x0000000417167c24 */ /* 0x010fe2000f8e0206 */
[----:B------:R-:W1:Y:S01]  /*00c0*/  S2UR UR4, SR_CTAID.Z ;  /* 0x00000000000479c3 */ /* 0x000e620000002700 */
[----:B0-----:R-:W0:Y:S02]  /*00d0*/  MUFU.RCP R0, R0 ;  /* 0x0000000000007308 */ /* 0x001e240000001000 */
[----:B0-----:R-:W-:Y:S02]  /*00e0*/  IADD3 R2, PT, PT, R0, 0xffffffe, RZ ;  /* 0x0ffffffe00027810 */ /* 0x001fe40007ffe0ff */
[----:B------:R-:W-:-:S04]  /*00f0*/  IABS R0, R22 ;  /* 0x0000001600007213 */ /* 0x000fc80000000000 */
[----:B------:R0:W4:Y:S02]  /*0100*/  F2I.FTZ.U32.TRUNC.NTZ R3, R2 ;  /* 0x0000000200037305 */ /* 0x000124000021f000 */
[----:B0-----:R-:W-:Y:S02]  /*0110*/  HFMA2 R2, -RZ, RZ, 0, 0 ;  /* 0x00000000ff027431 */ /* 0x001fe400000001ff */
[----:B----4-:R-:W-:-:S04]  /*0120*/  IMAD.MOV R4, RZ, RZ, -R3 ;  /* 0x000000ffff047224 */ /* 0x010fc800078e0a03 */
        /* <DEDUP_REMOVED lines=15> */
[----:B------:R-:W-:-:S02]  /*0220*/  @P0 IADD3 R3, PT, PT, R3, 0x1, RZ ;  /* 0x0000000103030810 */ /* 0x000fc40007ffe0ff */
[----:B------:R-:W-:-:S03]  /*0230*/  ISETP.NE.AND P0, PT, R7, RZ, PT ;  /* 0x000000ff0700720c */ /* 0x000fc60003f05270 */
[----:B------:R-:W-:-:S05]  /*0240*/  @!P2 IMAD.MOV R3, RZ, RZ, -R3 ;  /* 0x000000ffff03a224 */ /* 0x000fca00078e0a03 */
        /* <DEDUP_REMOVED lines=9> */
[----:B-1----:R-:W-:Y:S02]  /*02e0*/  IADD3 R2, PT, PT, R0, 0xffffffe, RZ ;  /* 0x0ffffffe00027810 */ /* 0x002fe40007ffe0ff */
[----:B------:R-:W-:-:S04]  /*02f0*/  MOV R0, RZ ;  /* 0x000000ff00007202 */ /* 0x000fc80000000f00 */
[----:B------:R1:W3:Y:S02]  /*0300*/  F2I.FTZ.U32.TRUNC.NTZ R3, R2 ;  /* 0x0000000200037305 */ /* 0x0002e4000021f000 */
[----:B-1----:R-:W-:Y:S01]  /*0310*/  IMAD.MOV.U32 R2, RZ, RZ, RZ ;  /* 0x000000ffff027224 */ /* 0x002fe200078e00ff */
[----:B---3--:R-:W-:-:S05]  /*0320*/  IADD3 R10, PT, PT, RZ, -R3, RZ ;  /* 0x80000003ff0a7210 */ /* 0x008fca0007ffe0ff */
[----:B------:R-:W-:-:S04]  /*0330*/  IMAD R15, R10, R7, RZ ;  /* 0x000000070a0f7224 */ /* 0x000fc800078e02ff */
[----:B------:R-:W-:-:S04]  /*0340*/  IMAD.HI.U32 R15, R3, R15, R2 ;  /* 0x0000000f030f7227 */ /* 0x000fc800078e0002 */
[----:B------:R-:W-:Y:S02]  /*0350*/  HFMA2 R3, -RZ, RZ, 0, 0 ;  /* 0x00000000ff037431 */ /* 0x000fe400000001ff */
[----:B------:R-:W-:Y:S02]  /*0360*/  IMAD.MOV.U32 R2, RZ, RZ, RZ ;  /* 0x000000ffff027224 */ /* 0x000fe400078e00ff */
[----:B--2---:R-:W-:Y:S01]  /*0370*/  FFMA.FTZ R16, -R4, R4, R5 ;  /* 0x0000000404107223 */ /* 0x004fe20000010105 */
[----:B------:R-:W-:Y:S01]  /*0380*/  MOV R5, RZ ;  /* 0x000000ff00057202 */ /* 0x000fe20000000f00 */
        /* <DEDUP_REMOVED lines=19> */
.L_x_3752:
[----:B------:R-:W-:Y:S05]  /*04c0*/  BSYNC.RECONVERGENT B0 ;  /* 0x0000000000007941 */ /* 0x000fea0003800200 */
.L_x_3751:
[----:B------:R-:W0:Y:S01]  /*04d0*/  S2UR UR5, SR_CTAID.Y ;  /* 0x00000000000579c3 */ /* 0x000e220000002600 */
[----:B------:R-:W-:Y:S01]  /*04e0*/  IMAD.HI.U32 R11, R15, R6, RZ ;  /* 0x000000060f0b7227 */ /* 0x000fe200078e00ff */
[----:B------:R-:W-:-:S03]  /*04f0*/  FSETP.GTU.FTZ.AND P2, PT, R16, RZ, PT ;  /* 0x000000ff1000720b */ /* 0x000fc60003f5c000 */
[----:B------:R-:W-:Y:S01]  /*0500*/  HFMA2 R20, -RZ, RZ, 0, 0 ;  /* 0x00000000ff147431 */ /* 0x000fe200000001ff */
        /* <DEDUP_REMOVED lines=8> */
[----:B------:R-:W-:Y:S02]  /*0590*/  IADD3 R17, P1, PT, R13, R9, RZ ;  /* 0x000000090d117210 */ /* 0x000fe40007f3e0ff */
[----:B------:R-:W-:Y:S02]  /*05a0*/  @P4 IADD3 R11, PT, PT, R11, 0x1, RZ ;  /* 0x000000010b0b4810 */ /* 0x000fe40007ffe0ff */
[----:B------:R-:W-:Y:S02]  /*05b0*/  LEA.HI.X.SX32 R10, R9, R12, 0x1, P1 ;  /* 0x0000000c090a7211 */ /* 0x000fe400008f0eff */
[----:B-1----:R-:W-:Y:S02]  /*05c0*/  ISETP.LT.U32.AND P1, PT, R17, R14, PT ;  /* 0x0000000e1100720c */ /* 0x002fe40003f21070 */
[----:B------:R-:W-:Y:S01]  /*05d0*/  ISETP.GE.U32.AND P3, PT, R6, R7, PT ;  /* 0x000000070600720c */ /* 0x000fe20003f66070 */
[----:B------:R-:W-:Y:S01]  /*05e0*/  HFMA2 R6, -RZ, RZ, 1.875, 0 ;  /* 0x3f800000ff067431 */ /* 0x000fe200000001ff */
[----:B------:R-:W-:Y:S01]  /*05f0*/  ISETP.LT.AND.EX P1, PT, R10, R15, PT, P1 ;  /* 0x0000000f0a00720c */ /* 0x000fe20003f21310 */
[----:B--2---:R-:W-:Y:S01]  /*0600*/  @P2 FADD.FTZ R16, R16, R19 ;  /* 0x0000001310102221 */ /* 0x004fe20000010000 */
[----:B------:R-:W-:-:S02]  /*0610*/  ISETP.NE.U32.AND P4, PT, R7, RZ, PT ;  /* 0x000000ff0700720c */ /* 0x000fc40003f85070 */
[----:B------:R-:W-:Y:S02]  /*0620*/  CS2R R18, SRZ ;  /* 0x0000000000127805 */ /* 0x000fe4000001ff00 */
[----:B------:R-:W-:Y:S02]  /*0630*/  SEL R14, R17, R14, P1 ;  /* 0x0000000e110e7207 */ /* 0x000fe40000800000 */
[----:B------:R-:W-:Y:S02]  /*0640*/  MOV R10, RZ ;  /* 0x000000ff000a7202 */ /* 0x000fe40000000f00 */
[----:B------:R-:W-:Y:S01]  /*0650*/  ISETP.GT.AND P1, PT, R14, R13, PT ;  /* 0x0000000d0e00720c */ /* 0x000fe20003f24270 */
[----:B------:R0:W1:Y:S01]  /*0660*/  @P2 MUFU.RSQ R6, R16 ;  /* 0x0000001000062308 */ /* 0x0000620000001400 */
[----:B------:R-:W-:-:S05]  /*0670*/  @P3 VIADD R11, R11, 0x1 ;  /* 0x000000010b0b3836 */ /* 0x000fca0000000000 */
        /* <DEDUP_REMOVED lines=11> */
[----:B------:R-:W-:Y:S01]  /*0730*/  IMAD.MOV.U32 R20, RZ, RZ, RZ ;  /* 0x000000ffff147224 */ /* 0x000fe200078e00ff */
[----:B------:R-:W-:Y:S02]  /*0740*/  IADD3 R14, PT, PT, -R21, R14, RZ ;  /* 0x0000000e150e7210 */ /* 0x000fe40007ffe1ff */
[----:B------:R-:W-:Y:S02]  /*0750*/  CS2R R8, SRZ ;  /* 0x0000000000087805 */ /* 0x000fe4000001ff00 */
[----:B------:R-:W-:Y:S02]  /*0760*/  ISETP.GT.U32.AND P1, PT, R2, -0x4, PT ;  /* 0xfffffffc0200780c */ /* 0x000fe40003f24070 */
[----:B------:R-:W-:Y:S02]  /*0770*/  CS2R R18, SRZ ;  /* 0x0000000000127805 */ /* 0x000fe4000001ff00 */
[----:B------:R-:W-:-:S09]  /*0780*/  MOV R10, RZ ;  /* 0x000000ff000a7202 */ /* 0x000fd20000000f00 */
[----:B------:R-:W-:Y:S05]  /*0790*/  @P1 BRA `(.L_x_3755) ;  /* 0x0000000800f01947 */ /* 0x000fea0003800000 */
[----:B------:R-:W-:Y:S01]  /*07a0*/  LOP3.LUT R16, R14, 0xfffffffc, RZ, 0xc0, !PT ;  /* 0xfffffffc0e107812 */ /* 0x000fe200078ec0ff */
[----:B------:R-:W-:Y:S01]  /*07b0*/  IMAD.MOV.U32 R20, RZ, RZ, RZ ;  /* 0x000000ffff147224 */ /* 0x000fe200078e00ff */
[----:B------:R-:W-:Y:S02]  /*07c0*/  IADD3 R15, PT, PT, R21, 0x1, RZ ;  /* 0x00000001150f7810 */ /* 0x000fe40007ffe0ff */
[----:B------:R-:W-:-:S07]  /*07d0*/  IADD3 R16, PT, PT, -R16, RZ, RZ ;  /* 0x000000ff10107210 */ /* 0x000fce0007ffe1ff */
.L_x_3756:
[----:B------:R-:W0:Y:S01]  /*07e0*/  @!P0 LDC.64 R2, c[0x0][0x3f8] ;  /* 0x0000fe00ff028b82 */ /* 0x000e220000000a00 */
[----:B------:R-:W-:Y:S01]  /*07f0*/  @!P0 IADD3 R17, PT, PT, R15, -0x1, RZ ;  /* 0xffffffff0f118810 */ /* 0x000fe20007ffe0ff */
[----:B------:R-:W-:-:S03]  /*0800*/  @!P0 IMAD.MOV.U32 R12, RZ, RZ, R24 ;  /* 0x000000ffff0c8224 */ /* 0x000fc600078e0018 */
[----:B------:R-:W-:-:S05]  /*0810*/  @!P0 SHF.R.S32.HI R13, RZ, 0x1f, R17 ;  /* 0x0000001fff0d8819 */ /* 0x000fca0000011411 */
[----:B0-----:R-:W-:Y:S01]  /*0820*/  @!P0 IMAD R28, R13, R2, RZ ;  /* 0x000000020d1c8224 */ /* 0x001fe200078e02ff */
[----:B------:R-:W-:-:S03]  /*0830*/  @!P0 MOV R13, R11 ;  /* 0x0000000b000d8202 */ /* 0x000fc60000000f00 */
[----:B------:R-:W-:-:S03]  /*0840*/  @!P0 IMAD.WIDE.U32 R26, R17, R2, R12 ;  /* 0x00000002111a8225 */ /* 0x000fc600078e000c */
[----:B------:R-:W0:Y:S01]  /*0850*/  @!P0 LDC.64 R12, c[0x0][0x398] ;  /* 0x0000e600ff0c8b82 */ /* 0x000e220000000a00 */
[----:B------:R-:W-:-:S05]  /*0860*/  @!P0 IMAD R17, R17, R3, R28 ;  /* 0x0000000311118224 */ /* 0x000fca00078e021c */
[----:B------:R-:W-:Y:S02]  /*0870*/  @!P0 IADD3 R17, PT, PT, R27, R17, RZ ;  /* 0x000000111b118210 */ /* 0x000fe40007ffe0ff */
[----:B------:R-:W2:Y:S01]  /*0880*/  @!P0 LDC.64 R2, c[0x0][0x3a0] ;  /* 0x0000e800ff028b82 */ /* 0x000ea20000000a00 */
[C---:B------:R-:W-:Y:S01]  /*0890*/  @!P0 IMAD.SHL.U32 R27, R26.reuse, 0x2, RZ ;  /* 0x000000021a1b8824 */ /* 0x040fe200078e00ff */
[----:B------:R-:W-:-:S04]  /*08a0*/  @!P0 SHF.L.U64.HI R28, R26, 0x1, R17 ;  /* 0x000000011a1c8819 */ /* 0x000fc80000010211 */
[----:B0-----:R-:W-:-:S04]  /*08b0*/  @!P0 IADD3 R12, P2, PT, R27, R12, RZ ;  /* 0x0000000c1b0c8210 */ /* 0x001fc80007f5e0ff */
[----:B------:R-:W-:Y:S02]  /*08c0*/  @!P0 IADD3.X R13, PT, PT, R28, R13, RZ, P2, !PT ;  /* 0x0000000d1c0d8210 */ /* 0x000fe400017fe4ff */
[----:B--2---:R-:W-:-:S03]  /*08d0*/  @!P0 IADD3 R26, P1, PT, R27, R2, RZ ;  /* 0x000000021b1a8210 */ /* 0x004fc60007f3e0ff */
[----:B------:R-:W2:Y:S01]  /*08e0*/  @!P0 LDG.E R12, desc[UR6][R12.64] ;  /* 0x000000060c0c8981 */ /* 0x000ea2000c1e1900 */
[----:B------:R-:W-:Y:S02]  /*08f0*/  @!P0 IADD3.X R27, PT, PT, R28, R3, RZ, P1, !PT ;  /* 0x000000031c1b8210 */ /* 0x000fe40000ffe4ff */
[----:B------:R-:W0:Y:S03]  /*0900*/  @!P0 LDC.64 R2, c[0x0][0x3f8] ;  /* 0x0000fe00ff028b82 */ /* 0x000e260000000a00 */
[----:B------:R3:W4:Y:S01]  /*0910*/  @!P0 LDG.E R26, desc[UR6][R26.64] ;  /* 0x000000061a1a8981 */ /* 0x000722000c1e1900 */
[----:B------:R-:W-:Y:S02]  /*0920*/  PRMT R17, RZ, 0x7610, R17 ;  /* 0x00007610ff117816 */ /* 0x000fe40000000011 */
[----:B---3--:R-:W-:Y:S02]  /*0930*/  PRMT R27, RZ, 0x7610, R27 ;  /* 0x00007610ff1b7816 */ /* 0x008fe4000000001b */
[----:B------:R-:W-:-:S02]  /*0940*/  @!P0 SHF.R.S32.HI R21, RZ, 0x1f, R15 ;  /* 0x0000001fff158819 */ /* 0x000fc4000001140f */
[----:B------:R-:W-:-:S03]  /*0950*/  @!P0 MOV R13, R11 ;  /* 0x0000000b000d8202 */ /* 0x000fc60000000f00 */
[----:B0-----:R-:W-:-:S04]  /*0960*/  @!P0 IMAD R28, R21, R2, RZ ;  /* 0x00000002151c8224 */ /* 0x001fc800078e02ff */
[----:B------:R-:W-:Y:S01]  /*0970*/  @!P0 IMAD R21, R15, R3, R28 ;  /* 0x000000030f158224 */ /* 0x000fe200078e021c */
[C---:B----4-:R-:W-:Y:S02]  /*0980*/  @!P0 PRMT R17, R26.reuse, 0x7610, R17 ;  /* 0x000076101a118816 */ /* 0x050fe40000000011 */
[----:B------:R-:W-:Y:S02]  /*0990*/  @!P0 PRMT R27, R26, 0x7632, R27 ;  /* 0x000076321a1b8816 */ /* 0x000fe4000000001b */
[----:B------:R-:W-:Y:S02]  /*09a0*/  PRMT R17, R17, 0x5410, RZ ;  /* 0x0000541011117816 */ /* 0x000fe400000000ff */
[----:B------:R-:W-:Y:S02]  /*09b0*/  PRMT R27, R27, 0x5410, RZ ;  /* 0x000054101b1b7816 */ /* 0x000fe400000000ff */
[--C-:B--2---:R-:W-:Y:S02]  /*09c0*/  @!P0 PRMT R17, R17, 0x5410, R12.reuse ;  /* 0x0000541011118816 */ /* 0x104fe4000000000c */
[----:B------:R-:W-:Y:S01]  /*09d0*/  @!P0 PRMT R27, R27, 0x7610, R12 ;  /* 0x000076101b1b8816 */ /* 0x000fe2000000000c */
[----:B------:R-:W-:-:S04]  /*09e0*/  @!P0 IMAD.MOV.U32 R12, RZ, RZ, R24 ;  /* 0x000000ffff0c8224 */ /* 0x000fc800078e0018 */
[----:B------:R-:W-:Y:S02]  /*09f0*/  @!P0 IMAD.WIDE.U32 R12, R15, R2, R12 ;  /* 0x000000020f0c8225 */ /* 0x000fe400078e000c */
[----:B------:R-:W0:Y:S03]  /*0a00*/  @!P0 LDC.64 R2, c[0x0][0x3a0] ;  /* 0x0000e800ff028b82 */ /* 0x000e260000000a00 */
[----:B------:R-:W-:Y:S01]  /*0a10*/  @!P0 IADD3 R21, PT, PT, R13, R21, RZ ;  /* 0x000000150d158210 */ /* 0x000fe20007ffe0ff */
[----:B------:R-:W-:-:S03]  /*0a20*/  HADD2.F32 R29, -RZ, R17.H0_H0 ;  /* 0x20000011ff1d7230 */ /* 0x000fc60000004100 */
[C---:B------:R-:W-:Y:S01]  /*0a30*/  @!P0 SHF.L.U64.HI R26, R12.reuse, 0x1, R21 ;  /* 0x000000010c1a8819 */ /* 0x040fe20000010215 */
[----:B------:R-:W-:Y:S02]  /*0a40*/  @!P0 IMAD.SHL.U32 R21, R12, 0x2, RZ ;  /* 0x000000020c158824 */ /* 0x000fe400078e00ff */
[----:B------:R-:W-:-:S04]  /*0a50*/  FADD.FTZ R29, -R4, R29 ;  /* 0x0000001d041d7221 */ /* 0x000fc80000010100 */
[----:B-1----:R-:W-:Y:S01]  /*0a60*/  FMUL.FTZ R29, R29, R6 ;  /* 0x000000061d1d7220 */ /* 0x002fe20000410000 */
[----:B0-----:R-:W-:Y:S01]  /*0a70*/  @!P0 IADD3 R12, P1, PT, R21, R2, RZ ;  /* 0x00000002150c8210 */ /* 0x001fe20007f3e0ff */
[----:B------:R-:W-:-:S03]  /*0a80*/  HADD2.F32 R2, -RZ, R17.H1_H1 ;  /* 0x30000011ff027230 */ /* 0x000fc60000004100 */
[----:B------:R-:W-:Y:S02]  /*0a90*/  @!P0 IADD3.X R13, PT, PT, R26, R3, RZ, P1, !PT ;  /* 0x000000031a0d8210 */ /* 0x000fe40000ffe4ff */
[C---:B------:R-:W-:Y:S01]  /*0aa0*/  FADD.FTZ R17, R2.reuse, R9 ;  /* 0x0000000902117221 */ /* 0x040fe20000010000 */
[C---:B------:R-:W-:Y:S01]  /*0ab0*/  FFMA.FTZ R10, R2.reuse, R29, R10 ;  /* 0x0000001d020a7223 */ /* 0x040fe2000001000a */
[----:B------:R-:W-:Y:S01]  /*0ac0*/  FMUL.FTZ R9, R2, R5 ;  /* 0x0000000502097220 */ /* 0x000fe20000410000 */
[----:B------:R-:W2:Y:S01]  /*0ad0*/  @!P0 LDG.E R12, desc[UR6][R12.64] ;  /* 0x000000060c0c8981 */ /* 0x000ea2000c1e1900 */
[----:B------:R-:W0:Y:S02]  /*0ae0*/  @!P0 LDC.64 R2, c[0x0][0x398] ;  /* 0x0000e600ff028b82 */ /* 0x000e240000000a00 */
[----:B0-----:R-:W-:-:S04]  /*0af0*/  @!P0 IADD3 R2, P1, PT, R21, R2, RZ ;  /* 0x0000000215028210 */ /* 0x001fc80007f3e0ff */
[----:B------:R-:W-:-:S05]  /*0b00*/  @!P0 IADD3.X R3, PT, PT, R26, R3, RZ, P1, !PT ;  /* 0x000000031a038210 */ /* 0x000fca0000ffe4ff */
[----:B------:R0:W3:Y:S01]  /*0b10*/  @!P0 LDG.E R21, desc[UR6][R2.64] ;  /* 0x0000000602158981 */ /* 0x0000e2000c1e1900 */
[----:B------:R-:W-:Y:S01]  /*0b20*/  FFMA.FTZ R8, R29, R9, R8 ;  /* 0x000000091d087223 */ /* 0x000fe20000010008 */
[----:B------:R-:W-:Y:S01]  /*0b30*/  FADD.FTZ R20, R9, R20 ;  /* 0x0000001409147221 */ /* 0x000fe20000010000 */
[--C-:B------:R-:W-:Y:S02]  /*0b40*/  HADD2.F32 R9, -RZ, R27.reuse.H0_H0 ;  /* 0x2000001bff097230 */ /* 0x100fe40000004100 */
[----:B------:R-:W-:-:S03]  /*0b50*/  HADD2.F32 R27, -RZ, R27.H1_H1 ;  /* 0x3000001bff1b7230 */ /* 0x000fc60000004100 */
[----:B------:R-:W-:Y:S01]  /*0b60*/  FADD.FTZ R9, -R4, R9 ;  /* 0x0000000904097221 */ /* 0x000fe20000010100 */
[----:B0-----:R-:W-:Y:S01]  /*0b70*/  PRMT R3, RZ, 0x7610, R3 ;  /* 0x00007610ff037816 */ /* 0x001fe20000000003 */
[----:B------:R-:W-:Y:S02]  /*0b80*/  FMUL.FTZ R13, R27, R0 ;  /* 0x000000001b0d7220 */ /* 0x000fe40000410000 */
[----:B------:R-:W-:-:S04]  /*0b90*/  FMUL.FTZ R9, R9, R6 ;  /* 0x0000000609097220 */ /* 0x000fc80000410000 */
[----:B------:R-:W-:Y:S01]  /*0ba0*/  FFMA.FTZ R18, R27, R9, R18 ;  /* 0x000000091b127223 */ /* 0x000fe20000010012 */
[----:B------:R-:W-:Y:S01]  /*0bb0*/  FFMA.FTZ R9, R9, R13, R8 ;  /* 0x0000000d09097223 */ /* 0x000fe20000010008 */
[----:B------:R-:W-:Y:S01]  /*0bc0*/  PRMT R8, R8, 0x5410, RZ ;  /* 0x0000541008087816 */ /* 0x000fe200000000ff */
[----:B------:R-:W-:Y:S01]  /*0bd0*/  FADD.FTZ R19, R27, R19 ;  /* 0x000000131b137221 */ /* 0x000fe20000010000 */
[----:B------:R-:W-:Y:S01]  /*0be0*/  FADD.FTZ R13, R13, R20 ;  /* 0x000000140d0d7221 */ /* 0x000fe20000010000 */
[----:B--2---:R-:W-:Y:S02]  /*0bf0*/  @!P0 PRMT R3, R12, 0x7610, R3 ;  /* 0x000076100c038816 */ /* 0x004fe40000000003 */
[----:B------:R-:W-:-:S03]  /*0c00*/  PRMT R12, RZ, 0x7610, R12 ;  /* 0x00007610ff0c7816 */ /* 0x000fc6000000000c */
[----:B------:R-:W-:-:S05]  /*0c10*/  HADD2.F32 R3, -RZ, R3.H0_H0 ;  /* 0x20000003ff037230 */ /* 0x000fca0000004100 */
[----:B------:R-:W-:Y:S02]  /*0c20*/  FADD.FTZ R29, -R4, R3 ;  /* 0x00000003041d7221 */ /* 0x000fe40000010100 */
[----:B------:R-:W0:Y:S01]  /*0c30*/  @!P0 LDC.64 R2, c[0x0][0x3f8] ;  /* 0x0000fe00ff028b82 */ /* 0x000e220000000a00 */
[----:B---3--:R-:W-:-:S04]  /*0c40*/  @!P0 PRMT R12, R21, 0x7610, R12 ;  /* 0x00007610150c8816 */ /* 0x008fc8000000000c */
[----:B------:R-:W-:-:S04]  /*0c50*/  @!P0 PRMT R8, R8, 0x7610, R12 ;  /* 0x0000761008088816 */ /* 0x000fc8000000000c */
[----:B------:R-:W-:-:S04]  /*0c60*/  PRMT R8, RZ, 0x7610, R8 ;  /* 0x00007610ff087816 */ /* 0x000fc80000000008 */
[----:B------:R-:W-:Y:S01]  /*0c70*/  @!P0 PRMT R8, R21, 0x7632, R8 ;  /* 0x0000763215088816 */ /* 0x000fe20000000008 */
[----:B------:R-:W-:-:S04]  /*0c80*/  HADD2.F32 R27, -RZ, R12.H0_H0 ;  /* 0x2000000cff1b7230 */ /* 0x000fc80000004100 */
[--C-:B------:R-:W-:Y:S02]  /*0c90*/  HADD2.F32 R21, -RZ, R8.reuse.H1_H1 ;  /* 0x30000008ff157230 */ /* 0x100fe40000004100 */
[----:B------:R-:W-:Y:S01]  /*0ca0*/  FMUL.FTZ R12, R29, R6 ;  /* 0x000000061d0c7220 */ /* 0x000fe20000410000 */
[----:B------:R-:W-:Y:S02]  /*0cb0*/  FMUL.FTZ R20, R27, R5 ;  /* 0x000000051b147220 */ /* 0x000fe40000410000 */
[----:B------:R-:W-:Y:S01]  /*0cc0*/  FADD.FTZ R29, -R4, R21 ;  /* 0x00000015041d7221 */ /* 0x000fe20000010100 */
[----:B------:R-:W-:Y:S02]  /*0cd0*/  @!P0 VIADD R21, R15, 0x1 ;  /* 0x000000010f158836 */ /* 0x000fe40000000000 */
[----:B------:R-:W-:Y:S01]  /*0ce0*/  FFMA.FTZ R10, R27, R12, R10 ;  /* 0x0000000c1b0a7223 */ /* 0x000fe2000001000a */
[----:B------:R-:W-:Y:S01]  /*0cf0*/  FFMA.FTZ R9, R12, R20, R9 ;  /* 0x000000140c097223 */ /* 0x000fe20000010009 */
[----:B------:R-:W-:Y:S01]  /*0d00*/  FADD.FTZ R17, R17, R27 ;  /* 0x0000001b11117221 */ /* 0x000fe20000010000 */
[----:B------:R-:W-:Y:S01]  /*0d10*/  FMUL.FTZ R12, R29, R6 ;  /* 0x000000061d0c7220 */ /* 0x000fe20000410000 */
[----:B------:R-:W-:Y:S01]  /*0d20*/  HADD2.F32 R27, -RZ, R8.H0_H0 ;  /* 0x20000008ff1b7230 */ /* 0x000fe20000004100 */
[----:B------:R-:W-:Y:S01]  /*0d30*/  @!P0 SHF.R.S32.HI R29, RZ, 0x1f, R21 ;  /* 0x0000001fff1d8819 */ /* 0x000fe20000011415 */
[----:B------:R-:W-:-:S03]  /*0d40*/  FADD.FTZ R13, R13, R20 ;  /* 0x000000140d0d7221 */ /* 0x000fc60000010000 */
[----:B------:R-:W-:Y:S01]  /*0d50*/  FMUL.FTZ R20, R27, R0 ;  /* 0x000000001b147220 */ /* 0x000fe20000410000 */
[----:B0-----:R-:W-:Y:S02]  /*0d60*/  @!P0 IMAD R8, R29, R2, RZ ;  /* 0x000000021d088224 */ /* 0x001fe400078e02ff */
[----:B------:R-:W-:Y:S01]  /*0d70*/  FADD.FTZ R19, R19, R27 ;  /* 0x0000001b13137221 */ /* 0x000fe20000010000 */
[----:B------:R-:W-:Y:S01]  /*0d80*/  FFMA.FTZ R18, R27, R12, R18 ;  /* 0x0000000c1b127223 */ /* 0x000fe20000010012 */
[----:B------:R-:W-:Y:S01]  /*0d90*/  FFMA.FTZ R12, R12, R20, R9 ;  /* 0x000000140c0c7223 */ /* 0x000fe20000010009 */
[----:B------:R-:W-:Y:S01]  /*0da0*/  @!P0 IMAD R27, R21, R3, R8 ;  /* 0x00000003151b8224 */ /* 0x000fe200078e0208 */
[----:B------:R-:W-:Y:S02]  /*0db0*/  @!P0 MOV R8, R24 ;  /* 0x0000001800088202 */ /* 0x000fe40000000f00 */
[----:B------:R-:W-:-:S03]  /*0dc0*/  @!P0 MOV R9, R11 ;  /* 0x0000000b00098202 */ /* 0x000fc60000000f00 */
        /* <DEDUP_REMOVED lines=9> */
[----:B------:R0:W2:Y:S02]  /*0e60*/  @!P0 LDG.E R2, desc[UR6][R2.64] ;  /* 0x0000000602028981 */ /* 0x0000a4000c1e1900 */
[----:B------:R-:W-:-:S05]  /*0e70*/  @!P0 IMAD.X R9, R26, 0x1, R9, P1 ;  /* 0x000000011a098824 */ /* 0x000fca00008e0609 */
[----:B------:R1:W3:Y:S01]  /*0e80*/  @!P0 LDG.E R8, desc[UR6][R8.64] ;  /* 0x0000000608088981 */ /* 0x0002e2000c1e1900 */
[----:B0-----:R-:W-:Y:S02]  /*0e90*/  PRMT R3, RZ, 0x7610, R3 ;  /* 0x00007610ff037816 */ /* 0x001fe40000000003 */
[----:B------:R-:W-:Y:S02]  /*0ea0*/  PRMT R21, RZ, 0x7610, R21 ;  /* 0x00007610ff157816 */ /* 0x000fe40000000015 */
[----:B-1----:R-:W-:Y:S01]  /*0eb0*/  PRMT R9, R9, 0x5410, RZ ;  /* 0x0000541009097816 */ /* 0x002fe200000000ff */
[----:B------:R-:W-:Y:S01]  /*0ec0*/  FADD.FTZ R13, R20, R13 ;  /* 0x0000000d140d7221 */ /* 0x000fe20000010000 */
[----:B--2---:R-:W-:Y:S02]  /*0ed0*/  @!P0 PRMT R3, R2, 0x7610, R3 ;  /* 0x0000761002038816 */ /* 0x004fe40000000003 */
[----:B------:R-:W-:-:S03]  /*0ee0*/  @!P0 PRMT R9, R9, 0x7610, R2 ;  /* 0x0000761009098816 */ /* 0x000fc60000000002 */
[----:B------:R-:W-:Y:S01]  /*0ef0*/  HADD2.F32 R27, -RZ, R3.H0_H0 ;  /* 0x20000003ff1b7230 */ /* 0x000fe20000004100 */
[----:B------:R-:W-:Y:S01]  /*0f00*/  PRMT R9, RZ, 0x7610, R9 ;  /* 0x00007610ff097816 */ /* 0x000fe20000000009 */
[----:B------:R-:W0:Y:S01]  /*0f10*/  @!P0 LDC.64 R2, c[0x0][0x3f8] ;  /* 0x0000fe00ff028b82 */ /* 0x000e220000000a00 */
[----:B---3--:R-:W-:Y:S02]  /*0f20*/  @!P0 PRMT R21, R8, 0x7610, R21 ;  /* 0x0000761008158816 */ /* 0x008fe40000000015 */
[----:B------:R-:W-:Y:S01]  /*0f30*/  FADD.FTZ R27, -R4, R27 ;  /* 0x0000001b041b7221 */ /* 0x000fe20000010100 */
[----:B------:R-:W-:Y:S02]  /*0f40*/  @!P0 PRMT R9, R8, 0x7632, R9 ;  /* 0x0000763208098816 */ /* 0x000fe40000000009 */
[----:B------:R-:W-:Y:S02]  /*0f50*/  HADD2.F32 R21, -RZ, R21.H0_H0 ;  /* 0x20000015ff157230 */ /* 0x000fe40000004100 */
[----:B------:R-:W-:-:S03]  /*0f60*/  FMUL.FTZ R27, R27, R6 ;  /* 0x000000061b1b7220 */ /* 0x000fc60000410000 */
[----:B------:R-:W-:Y:S01]  /*0f70*/  FADD.FTZ R17, R17, R21 ;  /* 0x0000001511117221 */ /* 0x000fe20000010000 */
[C---:B------:R-:W-:Y:S01]  /*0f80*/  FFMA.FTZ R10, R21.reuse, R27, R10 ;  /* 0x0000001b150a7223 */ /* 0x040fe2000001000a */
[----:B------:R-:W-:Y:S01]  /*0f90*/  FMUL.FTZ R8, R21, R5 ;  /* 0x0000000515087220 */ /* 0x000fe20000410000 */
[----:B------:R-:W-:-:S05]  /*0fa0*/  HADD2.F32 R21, -RZ, R9.H1_H1 ;  /* 0x30000009ff157230 */ /* 0x000fca0000004100 */
[----:B------:R-:W-:Y:S01]  /*0fb0*/  FADD.FTZ R29, -R4, R21 ;  /* 0x00000015041d7221 */ /* 0x000fe20000010100 */
[----:B------:R-:W-:Y:S01]  /*0fc0*/  @!P0 IADD3 R21, PT, PT, R15, 0x2, RZ ;  /* 0x000000020f158810 */ /* 0x000fe20007ffe0ff */
[----:B------:R-:W-:Y:S01]  /*0fd0*/  FFMA.FTZ R27, R27, R8, R12 ;  /* 0x000000081b1b7223 */ /* 0x000fe2000001000c */
[----:B------:R-:W-:Y:S02]  /*0fe0*/  HADD2.F32 R9, -RZ, R9.H0_H0 ;  /* 0x20000009ff097230 */ /* 0x000fe40000004100 */
[----:B------:R-:W-:Y:S01]  /*0ff0*/  FMUL.FTZ R12, R29, R6 ;  /* 0x000000061d0c7220 */ /* 0x000fe20000410000 */
[----:B------:R-:W-:Y:S01]  /*1000*/  @!P0 SHF.R.S32.HI R29, RZ, 0x1f, R21 ;  /* 0x0000001fff1d8819 */ /* 0x000fe20000011415 */
[----:B------:R-:W-:Y:S01]  /*1010*/  FADD.FTZ R13, R13, R8 ;  /* 0x000000080d0d7221 */ /* 0x000fe20000010000 */
        /* <DEDUP_REMOVED lines=15> */
[----:B------:R-:W-:-:S05]  /*1110*/  @!P0 IMAD.X R3, R26, 0x1, R3, P1 ;  /* 0x000000011a038824 */ /* 0x000fca00008e0603 */
[----:B------:R0:W2:Y:S01]  /*1120*/  @!P0 LDG.E R2, desc[UR6][R2.64] ;  /* 0x0000000602028981 */ /* 0x0000a2000c1e1900 */
[----:B-1----:R-:W-:-:S04]  /*1130*/  @!P0 IADD3 R8, P1, PT, R21, R8, RZ ;  /* 0x0000000815088210 */ /* 0x002fc80007f3e0ff */
[----:B------:R-:W-:-:S05]  /*1140*/  @!P0 IADD3.X R9, PT, PT, R26, R9, RZ, P1, !PT ;  /* 0x000000091a098210 */ /* 0x000fca0000ffe4ff */
[----:B------:R1:W3:Y:S01]  /*1150*/  @!P0 LDG.E R8, desc[UR6][R8.64] ;  /* 0x0000000608088981 */ /* 0x0002e2000c1e1900 */
[----:B0-----:R-:W-:Y:S02]  /*1160*/  PRMT R3, R3, 0x5410, RZ ;  /* 0x0000541003037816 */ /* 0x001fe400000000ff */
[----:B-1----:R-:W-:Y:S02]  /*1170*/  PRMT R9, RZ, 0x7610, R9 ;  /* 0x00007610ff097816 */ /* 0x002fe40000000009 */
[----:B------:R-:W-:-:S04]  /*1180*/  IADD3 R16, PT, PT, R16, 0x4, RZ ;  /* 0x0000000410107810 */ /* 0x000fc80007ffe0ff */
[----:B------:R-:W-:Y:S01]  /*1190*/  ISETP.NE.AND P1, PT, R16, RZ, PT ;  /* 0x000000ff1000720c */ /* 0x000fe20003f25270 */
[----:B------:R-:W-:Y:S01]  /*11a0*/  FADD.FTZ R13, R20, R13 ;  /* 0x0000000d140d7221 */ /* 0x000fe20000010000 */
[----:B------:R-:W-:Y:S01]  /*11b0*/  VIADD R15, R15, 0x4 ;  /* 0x000000040f0f7836 */ /* 0x000fe20000000000 */
        /* <DEDUP_REMOVED lines=11> */
[----:B------:R-:W-:-:S02]  /*1270*/  HADD2.F32 R3, -RZ, R3.H0_H0 ;  /* 0x20000003ff037230 */ /* 0x000fc40000004100 */
[----:B------:R-:W-:Y:S01]  /*1280*/  FADD.FTZ R9, R17, R2 ;  /* 0x0000000211097221 */ /* 0x000fe20000010000 */
[C---:B------:R-:W-:Y:S01]  /*1290*/  FFMA.FTZ R10, R2.reuse, R21, R10 ;  /* 0x00000015020a7223 */ /* 0x040fe2000001000a */
[----:B------:R-:W-:Y:S01]  /*12a0*/  FMUL.FTZ R2, R2, R5 ;  /* 0x0000000502027220 */ /* 0x000fe20000410000 */
[----:B------:R-:W-:Y:S01]  /*12b0*/  FADD.FTZ R27, -R4, R27 ;  /* 0x0000001b041b7221 */ /* 0x000fe20000010100 */
[----:B------:R-:W-:Y:S02]  /*12c0*/  FMUL.FTZ R8, R3, R0 ;  /* 0x0000000003087220 */ /* 0x000fe40000410000 */
        /* <DEDUP_REMOVED lines=9> */
.L_x_3755:
        /* <DEDUP_REMOVED lines=11> */
[----:B------:R-:W-:Y:S02]  /*1410*/  @!P0 IMAD.MOV.U32 R15, RZ, RZ, R11 ;  /* 0x000000ffff0f8224 */ /* 0x000fe400078e000b */
[C---:B------:R-:W-:Y:S02]  /*1420*/  @!P0 VIADD R27, R21.reuse, 0x1 ;  /* 0x00000001151b8836 */ /* 0x040fe40000000000 */
[----:B------:R-:W-:Y:S01]  /*1430*/  @!P0 IMAD R16, R14, UR4, RZ ;  /* 0x000000040e108c24 */ /* 0x000fe2000f8e02ff */
[----:B------:R-:W-:Y:S01]  /*1440*/  @!P0 MOV R14, R24 ;  /* 0x00000018000e8202 */ /* 0x000fe20000000f00 */
[----:B------:R-:W2:Y:S02]  /*1450*/  @!P0 LDC.64 R12, c[0x0][0x398] ;  /* 0x0000e600ff0c8b82 */ /* 0x000ea40000000a00 */
[----:B------:R-:W-:-:S02]  /*1460*/  @!P0 IMAD R17, R21, UR5, R16 ;  /* 0x0000000515118c24 */ /* 0x000fc4000f8e0210 */
[----:B------:R-:W-:-:S05]  /*1470*/  @!P0 IMAD.WIDE.U32 R14, R21, UR4, R14 ;  /* 0x00000004150e8c25 */ /* 0x000fca000f8e000e */
[----:B------:R-:W-:Y:S02]  /*1480*/  @!P0 IADD3 R15, PT, PT, R15, R17, RZ ;  /* 0x000000110f0f8210 */ /* 0x000fe40007ffe0ff */
[C---:B------:R-:W-:Y:S02]  /*1490*/  @!P0 SHF.L.U32 R29, R14.reuse, 0x1, RZ ;  /* 0x000000010e1d8819 */ /* 0x040fe400000006ff */
[----:B------:R-:W-:Y:S02]  /*14a0*/  @!P0 SHF.L.U64.HI R16, R14, 0x1, R15 ;  /* 0x000000010e108819 */ /* 0x000fe4000001020f */
[----:B0-----:R-:W-:Y:S02]  /*14b0*/  @!P0 IADD3 R14, P2, PT, R29, R2, RZ ;  /* 0x000000021d0e8210 */ /* 0x001fe40007f5e0ff */
[----:B------:R-:W-:Y:S02]  /*14c0*/  @!P0 SHF.R.S32.HI R2, RZ, 0x1f, R27 ;  /* 0x0000001fff028819 */ /* 0x000fe4000001141b */
[----:B------:R-:W-:-:S03]  /*14d0*/  @!P0 IADD3.X R15, PT, PT, R16, R3, RZ, P2, !PT ;  /* 0x00000003100f8210 */ /* 0x000fc600017fe4ff */
[----:B------:R-:W-:Y:S01]  /*14e0*/  @!P0 IMAD R2, R2, UR4, RZ ;  /* 0x0000000402028c24 */ /* 0x000fe2000f8e02ff */
[----:B--2---:R-:W-:Y:S01]  /*14f0*/  @!P0 IADD3 R28, P3, PT, R29, R12, RZ ;  /* 0x0000000c1d1c8210 */ /* 0x004fe20007f7e0ff */
[----:B------:R-:W-:Y:S01]  /*1500*/  @!P0 IMAD.MOV.U32 R12, RZ, RZ, R24 ;  /* 0x000000ffff0c8224 */ /* 0x000fe200078e0018 */
[----:B------:R-:W2:Y:S02]  /*1510*/  @!P0 LDG.E R15, desc[UR6][R14.64] ;  /* 0x000000060e0f8981 */ /* 0x000ea4000c1e1900 */
[----:B------:R-:W-:Y:S01]  /*1520*/  @!P0 IADD3.X R29, PT, PT, R16, R13, RZ, P3, !PT ;  /* 0x0000000d101d8210 */ /* 0x000fe20001ffe4ff */
[C---:B------:R-:W-:Y:S01]  /*1530*/  @!P0 IMAD R17, R27.reuse, UR5, R2 ;  /* 0x000000051b118c24 */ /* 0x040fe2000f8e0202 */
[----:B------:R-:W-:Y:S01]  /*1540*/  @!P0 MOV R13, R11 ;  /* 0x0000000b000d8202 */ /* 0x000fe20000000f00 */
[----:B------:R-:W0:Y:S02]  /*1550*/  @!P0 LDC.64 R2, c[0x0][0x3a0] ;  /* 0x0000e800ff028b82 */ /* 0x000e240000000a00 */
[----:B------:R-:W-:Y:S01]  /*1560*/  @!P0 IMAD.WIDE.U32 R26, R27, UR4, R12 ;  /* 0x000000041b1a8c25 */ /* 0x000fe2000f8e000c */
[----:B------:R-:W3:Y:S05]  /*1570*/  @!P0 LDG.E R14, desc[UR6][R28.64] ;  /* 0x000000061c0e8981 */ /* 0x000eea000c1e1900 */
[----:B------:R-:W4:Y:S01]  /*1580*/  @!P0 LDC.64 R12, c[0x0][0x398] ;  /* 0x0000e600ff0c8b82 */ /* 0x000f220000000a00 */
[----:B------:R-:W-:Y:S01]  /*1590*/  @!P0 IADD3 R17, PT, PT, R27, R17, RZ ;  /* 0x000000111b118210 */ /* 0x000fe20007ffe0ff */
[----:B------:R-:W-:-:S03]  /*15a0*/  @!P0 IMAD.SHL.U32 R27, R26, 0x2, RZ ;  /* 0x000000021a1b8824 */ /* 0x000fc600078e00ff */
[----:B------:R-:W-:Y:S02]  /*15b0*/  @!P0 SHF.L.U64.HI R16, R26, 0x1, R17 ;  /* 0x000000011a108819 */ /* 0x000fe40000010211 */
[----:B0-----:R-:W-:-:S04]  /*15c0*/  @!P0 IADD3 R2, P2, PT, R27, R2, RZ ;  /* 0x000000021b028210 */ /* 0x001fc80007f5e0ff */
[----:B------:R-:W-:Y:S02]  /*15d0*/  @!P0 IADD3.X R3, PT, PT, R16, R3, RZ, P2, !PT ;  /* 0x0000000310038210 */ /* 0x000fe400017fe4ff */
[----:B----4-:R-:W-:-:S03]  /*15e0*/  @!P0 IADD3 R12, P3, PT, R27, R12, RZ ;  /* 0x0000000c1b0c8210 */ /* 0x010fc60007f7e0ff */
[----:B------:R0:W4:Y:S01]  /*15f0*/  @!P0 LDG.E R2, desc[UR6][R2.64] ;  /* 0x0000000602028981 */ /* 0x000122000c1e1900 */
[----:B------:R-:W-:-:S05]  /*1600*/  @!P0 IADD3.X R13, PT, PT, R16, R13, RZ, P3, !PT ;  /* 0x0000000d100d8210 */ /* 0x000fca0001ffe4ff */
[----:B------:R5:W4:Y:S01]  /*1610*/  @!P0 LDG.E R12, desc[UR6][R12.64] ;  /* 0x000000060c0c8981 */ /* 0x000b22000c1e1900 */
[----:B0-----:R-:W-:Y:S02]  /*1620*/  PRMT R3, RZ, 0x7610, R3 ;  /* 0x00007610ff037816 */ /* 0x001fe40000000003 */
[----:B-----5:R-:W-:Y:S01]  /*1630*/  PRMT R13, RZ, 0x7610, R13 ;  /* 0x00007610ff0d7816 */ /* 0x020fe2000000000d */
[----:B------:R-:W-:Y:S01]  /*1640*/  VIADD R21, R21, 0x2 ;  /* 0x0000000215157836 */ /* 0x000fe20000000000 */
        /* <DEDUP_REMOVED lines=8> */
[----:B-1----:R-:W-:Y:S02]  /*16d0*/  FMUL.FTZ R17, R17, R6 ;  /* 0x0000000611117220 */ /* 0x002fe40000410000 */
        /* <DEDUP_REMOVED lines=10> */
[----:B------:R-:W-:Y:S01]  /*1780*/  FADD.FTZ R9, R9, R15 ;  /* 0x0000000f09097221 */ /* 0x000fe20000010000 */
[C---:B----4-:R-:W-:Y:S02]  /*1790*/  @!P0 PRMT R14, R2.reuse, 0x7610, R14 ;  /* 0x00007610020e8816 */ /* 0x050fe4000000000e */
[----:B------:R-:W-:Y:S01]  /*17a0*/  @!P0 PRMT R13, R2, 0x7632, R13 ;  /* 0x00007632020d8816 */ /* 0x000fe2000000000d */
[----:B------:R-:W-:-:S02]  /*17b0*/  HADD2.F32 R15, -RZ, R3.H0_H0 ;  /* 0x20000003ff0f7230 */ /* 0x000fc40000004100 */
[----:B------:R-:W-:Y:S01]  /*17c0*/  FMUL.FTZ R17, R17, R6 ;  /* 0x0000000611117220 */ /* 0x000fe20000410000 */
[----:B------:R-:W-:Y:S01]  /*17d0*/  HADD2.F32 R27, -RZ, R14.H0_H0 ;  /* 0x2000000eff1b7230 */ /* 0x000fe20000004100 */
[--C-:B------:R-:W-:Y:S01]  /*17e0*/  @!P0 PRMT R13, R13, 0x5410, R12.reuse ;  /* 0x000054100d0d8816 */ /* 0x100fe2000000000c */
[----:B------:R-:W-:Y:S01]  /*17f0*/  FADD.FTZ R19, R19, R15 ;  /* 0x0000000f13137221 */ /* 0x000fe20000010000 */
[----:B------:R-:W-:Y:S01]  /*1800*/  @!P0 PRMT R3, R3, 0x7610, R12 ;  /* 0x0000761003038816 */ /* 0x000fe2000000000c */
[C---:B------:R-:W-:Y:S01]  /*1810*/  FFMA.FTZ R18, R15.reuse, R17, R18 ;  /* 0x000000110f127223 */ /* 0x040fe20000010012 */
[----:B------:R-:W-:Y:S01]  /*1820*/  FMUL.FTZ R15, R15, R0 ;  /* 0x000000000f0f7220 */ /* 0x000fe20000410000 */
[--C-:B------:R-:W-:Y:S02]  /*1830*/  HADD2.F32 R29, -RZ, R13.reuse.H0_H0 ;  /* 0x2000000dff1d7230 */ /* 0x100fe40000004100 */
[----:B------:R-:W-:Y:S01]  /*1840*/  FADD.FTZ R27, -R4, R27 ;  /* 0x0000001b041b7221 */ /* 0x000fe20000010100 */
[----:B------:R-:W-:-:S02]  /*1850*/  HADD2.F32 R13, -RZ, R13.H1_H1 ;  /* 0x3000000dff0d7230 */ /* 0x000fc40000004100 */
[----:B------:R-:W-:Y:S01]  /*1860*/  FADD.FTZ R20, R15, R20 ;  /* 0x000000140f147221 */ /* 0x000fe20000010000 */
[----:B------:R-:W-:Y:S01]  /*1870*/  FFMA.FTZ R8, R17, R15, R8 ;  /* 0x0000000f11087223 */ /* 0x000fe20000010008 */
[----:B------:R-:W-:Y:S02]  /*1880*/  HADD2.F32 R3, -RZ, R3.H1_H1 ;  /* 0x30000003ff037230 */ /* 0x000fe40000004100 */
[----:B------:R-:W-:Y:S01]  /*1890*/  FMUL.FTZ R27, R27, R6 ;  /* 0x000000061b1b7220 */ /* 0x000fe20000410000 */
        /* <DEDUP_REMOVED lines=12> */
.L_x_3757:
        /* <DEDUP_REMOVED lines=25> */
[----:B--2---:R-:W-:Y:S02]  /*1af0*/  PRMT R11, R2, 0x5432, R2 ;  /* 0x00005432020b7816 */ /* 0x004fe40000000002 */
[----:B---3--:R-:W-:-:S07]  /*1b00*/  PRMT R13, R12, 0x5432, R12 ;  /* 0x000054320c0d7816 */ /* 0x008fce000000000c */
.L_x_3759:
[----:B------:R-:W-:Y:S05]  /*1b10*/  BSYNC.RECONVERGENT B0 ;  /* 0x0000000000007941 */ /* 0x000fea0003800200 */
.L_x_3758:
[--C-:B------:R-:W-:Y:S02]  /*1b20*/  HADD2.F32 R3, -RZ, R11.reuse.H1_H1 ;  /* 0x3000000bff037230 */ /* 0x100fe40000004100 */
[----:B------:R-:W-:Y:S02]  /*1b30*/  HADD2.F32 R11, -RZ, R11.H0_H0 ;  /* 0x2000000bff0b7230 */ /* 0x000fe40000004100 */
[--C-:B------:R-:W-:Y:S02]  /*1b40*/  HADD2.F32 R15, -RZ, R13.reuse.H1_H1 ;  /* 0x3000000dff0f7230 */ /* 0x100fe40000004100 */
[C---:B------:R-:W-:Y:S01]  /*1b50*/  FADD.FTZ R3, -R4.reuse, R3 ;  /* 0x0000000304037221 */ /* 0x040fe20000010100 */
[----:B------:R-:W-:Y:S02]  /*1b60*/  HADD2.F32 R13, -RZ, R13.H0_H0 ;  /* 0x2000000dff0d7230 */ /* 0x000fe40000004100 */
[----:B------:R-:W-:Y:S01]  /*1b70*/  FADD.FTZ R11, -R4, R11 ;  /* 0x0000000b040b7221 */ /* 0x000fe20000010100 */
[-C--:B-1----:R-:W-:Y:S01]  /*1b80*/  FMUL.FTZ R3, R3, R6.reuse ;  /* 0x0000000603037220 */ /* 0x082fe20000410000 */
[----:B------:R-:W-:Y:S01]  /*1b90*/  FMUL.FTZ R5, R15, R5 ;  /* 0x000000050f057220 */ /* 0x000fe20000410000 */
[----:B------:R-:W-:Y:S01]  /*1ba0*/  FADD.FTZ R9, R9, R15 ;  /* 0x0000000f09097221 */ /* 0x000fe20000010000 */
[----:B------:R-:W-:Y:S01]  /*1bb0*/  FMUL.FTZ R11, R11, R6 ;  /* 0x000000060b0b7220 */ /* 0x000fe20000410000 */
        /* <DEDUP_REMOVED lines=9> */
.L_x_3754:
        /* <DEDUP_REMOVED lines=21> */
[----:B------:R2:W3:Y:S01]  /*1da0*/  @!P0 LDG.E R12, desc[UR6][R12.64] ;  /* 0x000000060c0c8981 */ /* 0x0004e2000c1e1900 */
[----:B0-----:R-:W-:-:S04]  /*1db0*/  @!P0 IADD3 R16, P1, PT, R17, R8, RZ ;  /* 0x0000000811108210 */ /* 0x001fc80007f3e0ff */
[----:B------:R-:W-:-:S05]  /*1dc0*/  @!P0 IADD3.X R17, PT, PT, R10, R9, RZ, P1, !PT ;  /* 0x000000090a118210 */ /* 0x000fca0000ffe4ff */
[----:B------:R-:W4:Y:S01]  /*1dd0*/  @!P0 LDG.E R8, desc[UR6][R16.64] ;  /* 0x0000000610088981 */ /* 0x000f22000c1e1900 */
[----:B------:R-:W-:Y:S02]  /*1de0*/  PRMT R9, RZ, 0x5410, RZ ;  /* 0x00005410ff097816 */ /* 0x000fe400000000ff */
[----:B--2---:R-:W-:Y:S02]  /*1df0*/  PRMT R13, RZ, 0x5410, RZ ;  /* 0x00005410ff0d7816 */ /* 0x004fe400000000ff */
[----:B------:R-:W-:Y:S02]  /*1e00*/  IADD3 R21, PT, PT, R21, 0x1, RZ ;  /* 0x0000000115157810 */ /* 0x000fe40007ffe0ff */
[----:B---3--:R-:W-:-:S04]  /*1e10*/  @!P0 PRMT R9, R9, 0x5410, R12 ;  /* 0x0000541009098816 */ /* 0x008fc8000000000c */
[----:B------:R-:W-:-:S05]  /*1e20*/  @!P0 PRMT R9, R12, 0x7632, R9 ;  /* 0x000076320c098816 */ /* 0x000fca0000000009 */
[--C-:B------:R-:W-:Y:S02]  /*1e30*/  HADD2.F32 R15, -RZ, R9.reuse.H1_H1 ;  /* 0x30000009ff0f7230 */ /* 0x100fe40000004100 */
[----:B------:R-:W-:-:S03]  /*1e40*/  HADD2.F32 R19, -RZ, R9.H0_H0 ;  /* 0x20000009ff137230 */ /* 0x000fc60000004100 */
[C---:B------:R-:W-:Y:S02]  /*1e50*/  FADD.FTZ R9, -R4.reuse, R15 ;  /* 0x0000000f04097221 */ /* 0x040fe40000010100 */
[----:B------:R-:W-:Y:S02]  /*1e60*/  FADD.FTZ R19, -R4, R19 ;  /* 0x0000001304137221 */ /* 0x000fe40000010100 */
[-C--:B-1----:R-:W-:Y:S02]  /*1e70*/  FMUL.FTZ R9, R9, R6.reuse ;  /* 0x0000000609097220 */ /* 0x082fe40000410000 */
[----:B------:R-:W-:Y:S02]  /*1e80*/  FMUL.FTZ R18, R19, R6 ;  /* 0x0000000613127220 */ /* 0x000fe40000410000 */
[----:B------:R-:W-:Y:S02]  /*1e90*/  FFMA.FTZ R10, R9, R5, R2 ;  /* 0x00000005090a7223 */ /* 0x000fe40000010002 */
[----:B------:R-:W-:-:S02]  /*1ea0*/  FFMA.FTZ R12, R18, R0, R3 ;  /* 0x00000000120c7223 */ /* 0x000fc40000010003 */
[----:B------:R-:W-:Y:S02]  /*1eb0*/  FMUL.FTZ R15, R10, -1.4426950216293334961 ;  /* 0xbfb8aa3b0a0f7820 */ /* 0x000fe40000410000 */
[----:B------:R-:W-:Y:S01]  /*1ec0*/  FMUL.FTZ R19, R12, -1.4426950216293334961 ;  /* 0xbfb8aa3b0c137820 */ /* 0x000fe20000410000 */
[----:B----4-:R-:W-:-:S03]  /*1ed0*/  @!P0 PRMT R13, R13, 0x5410, R8 ;  /* 0x000054100d0d8816 */ /* 0x010fc60000000008 */
[----:B------:R-:W0:Y:S01]  /*1ee0*/  MUFU.EX2 R15, R15 ;  /* 0x0000000f000f7308 */ /* 0x000e220000000800 */
[----:B------:R-:W-:-:S05]  /*1ef0*/  @!P0 PRMT R13, R8, 0x7632, R13 ;  /* 0x00007632080d8816 */ /* 0x000fca000000000d */
[--C-:B------:R-:W-:Y:S02]  /*1f00*/  HADD2.F32 R8, -RZ, R13.reuse.H1_H1 ;  /* 0x3000000dff087230 */ /* 0x100fe40000004100 */
[----:B------:R-:W1:Y:S01]  /*1f10*/  MUFU.EX2 R19, R19 ;  /* 0x0000001300137308 */ /* 0x000e620000000800 */
[----:B------:R-:W-:Y:S02]  /*1f20*/  HADD2.F32 R13, -RZ, R13.H0_H0 ;  /* 0x2000000dff0d7230 */ /* 0x000fe40000004100 */
        /* <DEDUP_REMOVED lines=17> */
[----:B------:R-:W-:Y:S01]  /*2040*/  FADD.FTZ R9, RZ, R12 ;  /* 0x0000000cff097221 */ /* 0x000fe20000010000 */
[----:B------:R-:W-:Y:S01]  /*2050*/  FADD.FTZ R19, RZ, R13 ;  /* 0x0000000dff137221 */ /* 0x000fe20000010000 */
[C---:B------:R-:W-:Y:S01]  /*2060*/  FFMA.FTZ R8, R18.reuse, R15, R17 ;  /* 0x0000000f12087223 */ /* 0x040fe20000010011 */
[----:B------:R-:W-:Y:S01]  /*2070*/  FADD.FTZ R20, R15, R20 ;  /* 0x000000140f147221 */ /* 0x000fe20000010000 */
[----:B------:R-:W-:-:S07]  /*2080*/  FFMA.FTZ R18, R18, R13, RZ ;  /* 0x0000000d12127223 */ /* 0x000fce00000100ff */
.L_x_3760:
[----:B------:R-:W-:Y:S05]  /*2090*/  @!P2 BRA `(.L_x_3753) ;  /* 0x000000080008a947 */ /* 0x000fea0003800000 */
[----:B------:R-:W-:-:S07]  /*20a0*/  IMAD.IADD R22, R21, 0x1, -R14 ;  /* 0x0000000115167824 */ /* 0x000fce00078e0a0e */
.L_x_3761:
[----:B------:R-:W0:Y:S01]  /*20b0*/  @!P0 LDC.64 R12, c[0x0][0x3f8] ;  /* 0x0000fe00ff0c8b82 */ /* 0x000e220000000a00 */
[----:B------:R-:W-:Y:S02]  /*20c0*/  @!P0 SHF.R.S32.HI R23, RZ, 0x1f, R21 ;  /* 0x0000001fff178819 */ /* 0x000fe40000011415 */
[----:B------:R-:W-:-:S05]  /*20d0*/  @!P0 MOV R27, R11 ;  /* 0x0000000b001b8202 */ /* 0x000fca0000000f00 */
[----:B------:R-:W2:Y:S08]  /*20e0*/  @!P0 LDC.64 R14, c[0x0][0x3a0] ;  /* 0x0000e800ff0e8b82 */ /* 0x000eb00000000a00 */
[----:B------:R-:W3:Y:S01]  /*20f0*/  @!P0 LDC.64 R16, c[0x0][0x398] ;  /* 0x0000e600ff108b82 */ /* 0x000ee20000000a00 */
[----:B0-----:R-:W-:-:S04]  /*2100*/  @!P0 IMAD R26, R23, R12, RZ ;  /* 0x0000000c171a8224 */ /* 0x001fc800078e02ff */
[----:B------:R-:W-:Y:S01]  /*2110*/  @!P0 IMAD R23, R21, R13, R26 ;  /* 0x0000000d15178224 */ /* 0x000fe200078e021a */
[----:B------:R-:W-:-:S05]  /*2120*/  @!P0 MOV R26, R24 ;  /* 0x00000018001a8202 */ /* 0x000fca0000000f00 */
[----:B------:R-:W-:-:S04]  /*2130*/  @!P0 IMAD.WIDE.U32 R12, R21, R12, R26 ;  /* 0x0000000c150c8225 */ /* 0x000fc800078e001a */
[----:B------:R-:W-:Y:S01]  /*2140*/  @!P0 IMAD.IADD R23, R13, 0x1, R23 ;  /* 0x000000010d178824 */ /* 0x000fe200078e0217 */
[----:B------:R-:W-:-:S04]  /*2150*/  @!P0 SHF.L.U32 R13, R12, 0x1, RZ ;  /* 0x000000010c0d8819 */ /* 0x000fc800000006ff */
[----:B------:R-:W-:Y:S02]  /*2160*/  @!P0 SHF.L.U64.HI R12, R12, 0x1, R23 ;  /* 0x000000010c0c8819 */ /* 0x000fe40000010217 */
[C---:B--2---:R-:W-:Y:S02]  /*2170*/  @!P0 IADD3 R14, P1, PT, R13.reuse, R14, RZ ;  /* 0x0000000e0d0e8210 */ /* 0x044fe40007f3e0ff */
[----:B---3--:R-:W-:Y:S02]  /*2180*/  @!P0 IADD3 R16, P2, PT, R13, R16, RZ ;  /* 0x000000100d108210 */ /* 0x008fe40007f5e0ff */
[----:B------:R-:W-:-:S03]  /*2190*/  @!P0 IADD3.X R15, PT, PT, R12, R15, RZ, P1, !PT ;  /* 0x0000000f0c0f8210 */ /* 0x000fc60000ffe4ff */
[----:B------:R-:W-:Y:S02]  /*21a0*/  @!P0 IMAD.X R17, R12, 0x1, R17, P2 ;  /* 0x000000010c118824 */ /* 0x000fe400010e0611 */
[----:B------:R0:W2:Y:S01]  /*21b0*/  @!P0 LDG.E R14, desc[UR6][R14.64] ;  /* 0x000000060e0e8981 */ /* 0x0000a2000c1e1900 */
[----:B------:R-:W3:Y:S03]  /*21c0*/  @!P0 LDC.64 R12, c[0x0][0x3f8] ;  /* 0x0000fe00ff0c8b82 */ /* 0x000ee60000000a00 */
[----:B------:R4:W5:Y:S01]  /*21d0*/  @!P0 LDG.E R16, desc[UR6][R16.64] ;  /* 0x0000000610108981 */ /* 0x000962000c1e1900 */
[----:B------:R-:W-:Y:S02]  /*21e0*/  @!P0 IADD3 R27, PT, PT, R21, 0x1, RZ ;  /* 0x00000001151b8810 */ /* 0x000fe40007ffe0ff */
[----:B------:R-:W-:Y:S02]  /*21f0*/  PRMT R26, RZ, 0x7610, R26 ;  /* 0x00007610ff1a7816 */ /* 0x000fe4000000001a */
[----:B------:R-:W-:Y:S01]  /*2200*/  @!P0 SHF.R.S32.HI R23, RZ, 0x1f, R27 ;  /* 0x0000001fff178819 */ /* 0x000fe2000001141b */
[----:B0-----:R-:W-:Y:S01]  /*2210*/  @!P0 IMAD.MOV.U32 R15, RZ, RZ, R11 ;  /* 0x000000ffff0f8224 */ /* 0x001fe200078e000b */
[----:B----4-:R-:W-:-:S02]  /*2220*/  PRMT R17, R17, 0x5410, RZ ;  /* 0x0000541011117816 */ /* 0x010fc400000000ff */
[----:B--2---:R-:W-:Y:S02]  /*2230*/  @!P0 PRMT R26, R14, 0x7610, R26 ;  /* 0x000076100e1a8816 */ /* 0x004fe4000000001a */
[----:B------:R-:W-:Y:S01]  /*2240*/  @!P0 PRMT R17, R17, 0x7610, R14 ;  /* 0x0000761011118816 */ /* 0x000fe2000000000e */
[----:B---3--:R-:W-:Y:S01]  /*2250*/  @!P0 IMAD R14, R23, R12, RZ ;  /* 0x0000000c170e8224 */ /* 0x008fe200078e02ff */
[----:B------:R-:W-:Y:S02]  /*2260*/  PRMT R26, R26, 0x5410, RZ ;  /* 0x000054101a1a7816 */ /* 0x000fe400000000ff */
[----:B------:R-:W-:Y:S01]  /*2270*/  PRMT R17, RZ, 0x7610, R17 ;  /* 0x00007610ff117816 */ /* 0x000fe20000000011 */
[----:B------:R-:W-:Y:S01]  /*2280*/  @!P0 IMAD R23, R27, R13, R14 ;  /* 0x0000000d1b178224 */ /* 0x000fe200078e020e */
[----:B------:R-:W-:Y:S02]  /*2290*/  @!P0 MOV R14, R24 ;  /* 0x00000018000e8202 */ /* 0x000fe40000000f00 */
[----:B-----5:R-:W-:-:S02]  /*22a0*/  @!P0 PRMT R17, R16, 0x7610, R17 ;  /* 0x0000761010118816 */ /* 0x020fc40000000011 */
        /* <DEDUP_REMOVED lines=9> */
[----:B------:R2:W3:Y:S01]  /*2340*/  @!P0 LDG.E R14, desc[UR6][R14.64] ;  /* 0x000000060e0e8981 */ /* 0x0004e2000c1e1900 */
[----:B0-----:R-:W-:-:S04]  /*2350*/  @!P0 IADD3 R12, P1, PT, R23, R12, RZ ;  /* 0x0000000c170c8210 */ /* 0x001fc80007f3e0ff */
[----:B------:R-:W-:-:S05]  /*2360*/  @!P0 IADD3.X R13, PT, PT, R16, R13, RZ, P1, !PT ;  /* 0x0000000d100d8210 */ /* 0x000fca0000ffe4ff */
[----:B------:R0:W4:Y:S01]  /*2370*/  @!P0 LDG.E R12, desc[UR6][R12.64] ;  /* 0x000000060c0c8981 */ /* 0x000122000c1e1900 */
        /* <DEDUP_REMOVED lines=8> */
[----:B-1----:R-:W-:Y:S01]  /*2400*/  FMUL.FTZ R23, R23, R6 ;  /* 0x0000000617177220 */ /* 0x002fe20000410000 */
[----:B------:R-:W-:-:S03]  /*2410*/  VIADD R21, R21, 0x2 ;  /* 0x0000000215157836 */ /* 0x000fc60000000000 */
[----:B------:R-:W-:-:S04]  /*2420*/  FFMA.FTZ R16, R23, R0, R3 ;  /* 0x0000000017107223 */ /* 0x000fc80000010003 */
[----:B------:R-:W-:-:S06]  /*2430*/  FMUL.FTZ R28, R16, -1.4426950216293334961 ;  /* 0xbfb8aa3b101c7820 */ /* 0x000fcc0000410000 */
[----:B------:R-:W1:Y:S02]  /*2440*/  MUFU.EX2 R28, R28 ;  /* 0x0000001c001c7308 */ /* 0x000e640000000800 */
[----:B-1----:R-:W-:-:S06]  /*2450*/  FADD.FTZ R29, R28, 1 ;  /* 0x3f8000001c1d7421 */ /* 0x002fcc0000010000 */
[----:B--2---:R-:W0:Y:S02]  /*2460*/  MUFU.RCP R15, R29 ;  /* 0x0000001d000f7308 */ /* 0x004e240000001000 */
[----:B0-----:R-:W-:Y:S01]  /*2470*/  FADD.FTZ R13, -R15, 1 ;  /* 0x3f8000000f0d7421 */ /* 0x001fe20000010100 */
[----:B------:R-:W-:Y:S01]  /*2480*/  FMUL.FTZ R26, R26, R15 ;  /* 0x0000000f1a1a7220 */ /* 0x000fe20000410000 */
[----:B------:R-:W-:Y:S02]  /*2490*/  FMUL.FTZ R15, R27, R6 ;  /* 0x000000061b0f7220 */ /* 0x000fe40000410000 */
[----:B------:R-:W-:Y:S02]  /*24a0*/  FFMA.FTZ R13, R16, R13, 1 ;  /* 0x3f800000100d7423 */ /* 0x000fe4000001000d */
[----:B------:R-:W-:Y:S02]  /*24b0*/  FFMA.FTZ R16, R15, R5, R2 ;  /* 0x000000050f107223 */ /* 0x000fe40000010002 */
[----:B------:R-:W-:-:S02]  /*24c0*/  FMUL.FTZ R13, R26, R13 ;  /* 0x0000000d1a0d7220 */ /* 0x000fc40000410000 */
[----:B------:R-:W-:Y:S02]  /*24d0*/  FMUL.FTZ R26, R16, -1.4426950216293334961 ;  /* 0xbfb8aa3b101a7820 */ /* 0x000fe40000410000 */
[----:B------:R-:W-:-:S04]  /*24e0*/  FADD.FTZ R19, R13, R19 ;  /* 0x000000130d137221 */ /* 0x000fc80000010000 */
        /* <DEDUP_REMOVED lines=10> */
[C---:B---3--:R-:W-:Y:S02]  /*2590*/  @!P0 PRMT R17, R14.reuse, 0x7632, R17 ;  /* 0x000076320e118816 */ /* 0x048fe40000000011 */
        /* <DEDUP_REMOVED lines=9> */
[--C-:B------:R-:W-:Y:S01]  /*2630*/  FFMA.FTZ R17, R23, R13, R18.reuse ;  /* 0x0000000d17117223 */ /* 0x100fe20000010012 */
[-C--:B------:R-:W-:Y:S01]  /*2640*/  FFMA.FTZ R8, R16, R0.reuse, R3 ;  /* 0x0000000010087223 */ /* 0x080fe20000010003 */
[----:B------:R-:W-:Y:S01]  /*2650*/  PRMT R18, RZ, 0x7610, R18 ;  /* 0x00007610ff127816 */ /* 0x000fe20000000012 */
[----:B------:R-:W-:-:S02]  /*2660*/  FMUL.FTZ R13, R13, R0 ;  /* 0x000000000d0d7220 */ /* 0x000fc40000410000 */
[----:B------:R-:W-:Y:S02]  /*2670*/  FMUL.FTZ R27, R8, -1.4426950216293334961 ;  /* 0xbfb8aa3b081b7820 */ /* 0x000fe40000410000 */
[----:B------:R-:W-:Y:S01]  /*2680*/  FFMA.FTZ R23, R23, R13, R26 ;  /* 0x0000000d17177223 */ /* 0x000fe2000001001a */
[----:B------:R-:W-:-:S03]  /*2690*/  FADD.FTZ R20, R13, R20 ;  /* 0x000000140d147221 */ /* 0x000fc60000010000 */
[----:B------:R-:W0:Y:S01]  /*26a0*/  MUFU.EX2 R27, R27 ;  /* 0x0000001b001b7308 */ /* 0x000e220000000800 */
[----:B----4-:R-:W-:-:S05]  /*26b0*/  @!P0 PRMT R18, R12, 0x7632, R18 ;  /* 0x000076320c128816 */ /* 0x010fca0000000012 */
[----:B------:R-:W-:Y:S02]  /*26c0*/  HADD2.F32 R18, -RZ, R18.H0_H0 ;  /* 0x20000012ff127230 */ /* 0x000fe40000004100 */
[----:B0-----:R-:W-:Y:S01]  /*26d0*/  FADD.FTZ R15, R27, 1 ;  /* 0x3f8000001b0f7421 */ /* 0x001fe20000010000 */
[----:B------:R-:W-:Y:S01]  /*26e0*/  HADD2.F32 R27, -RZ, R14.H1_H1 ;  /* 0x3000000eff1b7230 */ /* 0x000fe20000004100 */
[----:B------:R-:W-:-:S04]  /*26f0*/  @!P0 PRMT R14, R12, 0x7610, R14 ;  /* 0x000076100c0e8816 */ /* 0x000fc8000000000e */
[----:B------:R-:W0:Y:S01]  /*2700*/  MUFU.RCP R15, R15 ;  /* 0x0000000f000f7308 */ /* 0x000e220000001000 */
[----:B------:R-:W-:Y:S01]  /*2710*/  FADD.FTZ R27, -R4, R27 ;  /* 0x0000001b041b7221 */ /* 0x000fe20000010100 */
[----:B------:R-:W-:-:S03]  /*2720*/  HADD2.F32 R14, -RZ, R14.H0_H0 ;  /* 0x2000000eff0e7230 */ /* 0x000fc60000004100 */
[----:B------:R-:W-:Y:S01]  /*2730*/  FMUL.FTZ R12, R27, R6 ;  /* 0x000000061b0c7220 */ /* 0x000fe20000410000 */
[----:B0-----:R-:W-:Y:S01]  /*2740*/  FADD.FTZ R29, -R15, 1 ;  /* 0x3f8000000f1d7421 */ /* 0x001fe20000010100 */
[----:B------:R-:W-:Y:S02]  /*2750*/  FMUL.FTZ R15, R18, R15 ;  /* 0x0000000f120f7220 */ /* 0x000fe40000410000 */
[----:B------:R-:W-:Y:S01]  /*2760*/  FFMA.FTZ R18, R12, R5, R2 ;  /* 0x000000050c127223 */ /* 0x000fe20000010002 */
[----:B------:R-:W-:-:S03]  /*2770*/  FFMA.FTZ R8, R8, R29, 1 ;  /* 0x3f80000008087423 */ /* 0x000fc6000001001d */
[----:B------:R-:W-:Y:S01]  /*2780*/  FMUL.FTZ R26, R18, -1.4426950216293334961 ;  /* 0xbfb8aa3b121a7820 */ /* 0x000fe20000410000 */
[----:B------:R-:W-:-:S05]  /*2790*/  FMUL.FTZ R8, R15, R8 ;  /* 0x000000080f087220 */ /* 0x000fca0000410000 */
[----:B------:R-:W0:Y:S01]  /*27a0*/  MUFU.EX2 R26, R26 ;  /* 0x0000001a001a7308 */ /* 0x000e220000000800 */
[----:B------:R-:W-:Y:S01]  /*27b0*/  FMUL.FTZ R15, R8, R0 ;  /* 0x00000000080f7220 */ /* 0x000fe20000410000 */
[----:B------:R-:W-:Y:S01]  /*27c0*/  FADD.FTZ R19, R19, R8 ;  /* 0x0000000813137221 */ /* 0x000fe20000010000 */
[----:B0-----:R-:W-:-:S05]  /*27d0*/  FADD.FTZ R28, R26, 1 ;  /* 0x3f8000001a1c7421 */ /* 0x001fca0000010000 */
[----:B------:R-:W0:Y:S02]  /*27e0*/  MUFU.RCP R27, R28 ;  /* 0x0000001c001b7308 */ /* 0x000e240000001000 */
[----:B0-----:R-:W-:Y:S01]  /*27f0*/  FMUL.FTZ R14, R14, R27 ;  /* 0x0000001b0e0e7220 */ /* 0x001fe20000410000 */
[----:B------:R-:W-:-:S04]  /*2800*/  FADD.FTZ R27, -R27, 1 ;  /* 0x3f8000001b1b7421 */ /* 0x000fc80000010100 */
[----:B------:R-:W-:Y:S01]  /*2810*/  FFMA.FTZ R27, R18, R27, 1 ;  /* 0x3f800000121b7423 */ /* 0x000fe2000001001b */
[----:B------:R-:W-:-:S03]  /*2820*/  FFMA.FTZ R18, R16, R8, R17 ;  /* 0x0000000810127223 */ /* 0x000fc60000010011 */
[----:B------:R-:W-:-:S04]  /*2830*/  FMUL.FTZ R27, R14, R27 ;  /* 0x0000001b0e1b7220 */ /* 0x000fc80000410000 */
[----:B------:R-:W-:Y:S01]  /*2840*/  FMUL.FTZ R13, R27, R5 ;  /* 0x000000051b0d7220 */ /* 0x000fe20000410000 */
[C---:B------:R-:W-:Y:S01]  /*2850*/  FFMA.FTZ R10, R12.reuse, R27, R10 ;  /* 0x0000001b0c0a7223 */ /* 0x040fe2000001000a */
[----:B------:R-:W-:Y:S02]  /*2860*/  FADD.FTZ R9, R9, R27 ;  /* 0x0000001b09097221 */ /* 0x000fe40000010000 */
[----:B------:R-:W-:Y:S01]  /*2870*/  FFMA.FTZ R23, R12, R13, R23 ;  /* 0x0000000d0c177223 */ /* 0x000fe20000010017 */
[----:B------:R-:W-:-:S03]  /*2880*/  FADD.FTZ R20, R20, R13 ;  /* 0x0000000d14147221 */ /* 0x000fc60000010000 */
[----:B------:R-:W-:Y:S01]  /*2890*/  FFMA.FTZ R8, R16, R15, R23 ;  /* 0x0000000f10087223 */ /* 0x000fe20000010017 */
[----:B------:R-:W-:Y:S01]  /*28a0*/  FADD.FTZ R20, R15, R20 ;  /* 0x000000140f147221 */ /* 0x000fe20000010000 */
[----:B------:R-:W-:Y:S06]  /*28b0*/  @P1 BRA `(.L_x_3761) ;  /* 0xfffffff400fc1947 */ /* 0x000fec000383ffff */
.L_x_3753:
[----:B------:R-:W0:Y:S01]  /*28c0*/  S2R R14, SR_TID.X ;  /* 0x00000000000e7919 */ /* 0x000e220000002100 */
[----:B------:R-:W2:Y:S01]  /*28d0*/  LDCU UR4, c[0x0][0x424] ;  /* 0x00008480ff0477ac */ /* 0x000ea20008000800 */
[----:B-1----:R-:W-:Y:S01]  /*28e0*/  MOV R6, 0x400 ;  /* 0x0000040000067802 */ /* 0x002fe20000000f00 */
[----:B------:R-:W1:Y:S01]  /*28f0*/  S2R R15, SR_CgaCtaId ;  /* 0x00000000000f7919 */ /* 0x000e620000008800 */
[----:B--2---:R-:W-:-:S05]  /*2900*/  IMAD R3, R7, UR4, RZ ;  /* 0x0000000407037c24 */ /* 0x004fca000f8e02ff */
[----:B0-----:R-:W-:-:S04]  /*2910*/  LEA R0, R14, -R3, 0x1 ;  /* 0x800000030e007211 */ /* 0x001fc800078e08ff */
[----:B------:R-:W-:Y:S02]  /*2920*/  ISETP.NE.AND P0, PT, R0, RZ, PT ;  /* 0x000000ff0000720c */ /* 0x000fe40003f05270 */
[----:B-1----:R-:W-:Y:S02]  /*2930*/  LEA R11, R15, R6, 0x18 ;  /* 0x000000060f0b7211 */ /* 0x002fe400078ec0ff */
        /* <DEDUP_REMOVED lines=8> */
[C---:B0-----:R-:W-:Y:S01]  /*29c0*/  IMAD R20, R14.reuse, 0xc, R11 ;  /* 0x0000000c0e147824 */ /* 0x041fe200078e020b */
[----:B------:R-:W0:Y:S01]  /*29d0*/  S2R R24, SR_LANEID ;  /* 0x0000000000187919 */ /* 0x000e220000000000 */
[----:B------:R-:W-:Y:S01]  /*29e0*/  IADD3 R17, PT, PT, R11, 0x10, RZ ;  /* 0x000000100b117810 */ /* 0x000fe20007ffe0ff */
[----:B------:R-:W-:Y:S02]  /*29f0*/  UMOV UR5, 0xffffffff ;  /* 0xffffffff00057882 */ /* 0x000fe40000000000 */
[----:B------:R-:W-:Y:S02]  /*2a00*/  LDS.64 R12, [R20+0x10] ;  /* 0x00001000140c7984 */ /* 0x000fe40000000a00 */
[----:B------:R-:W-:Y:S02]  /*2a10*/  IMAD R8, R14, 0xc, R17 ;  /* 0x0000000c0e087824 */ /* 0x000fe400078e0211 */
[----:B------:R-:W1:Y:S04]  /*2a20*/  LDS.64 R2, [R20+0x20] ;  /* 0x0000200014027984 */ /* 0x000e680000000a00 */
[----:B------:R-:W2:Y:S01]  /*2a30*/  LDS.64 R4, [R20+0x18] ;  /* 0x0000180014047984 */ /* 0x000ea20000000a00 */
[----:B-1----:R-:W-:Y:S01]  /*2a40*/  FADD.FTZ R21, R13, R2 ;  /* 0x000000020d157221 */ /* 0x002fe20000010000 */
[----:B--2---:R-:W-:Y:S01]  /*2a50*/  ISETP.NE.AND P1, PT, R5, RZ, PT ;  /* 0x000000ff0500720c */ /* 0x004fe20003f25270 */
[----:B------:R-:W-:Y:S01]  /*2a60*/  FADD.FTZ R16, R4, R3 ;  /* 0x0000000304107221 */ /* 0x000fe20000010000 */
[----:B------:R-:W-:-:S02]  /*2a70*/  IMAD.IADD R23, R12, 0x1, R5 ;  /* 0x000000010c177824 */ /* 0x000fc400078e0205 */
[----:B------:R-:W-:Y:S02]  /*2a80*/  FSEL R22, R21, R2, !P1 ;  /* 0x0000000215167208 */ /* 0x000fe40004800000 */
[----:B------:R-:W-:Y:S01]  /*2a90*/  FSEL R21, R16, R3, !P1 ;  /* 0x0000000310157208 */ /* 0x000fe20004800000 */
[----:B0-----:R-:W-:Y:S06]  /*2aa0*/  BRA.DIV UR5, `(.L_x_3763) ;  /* 0x0000000a05187947 */ /* 0x001fec000b800000 */
        /* <DEDUP_REMOVED lines=57> */
[----:B------:R2:W3:Y:S02]  /*2e40*/  SHFL.UP PT, R25, R24, 0x1, RZ ;  /* 0x0420000018197989 */ /* 0x0004e400000e00ff */
.L_x_3784:
        /* <DEDUP_REMOVED lines=13> */
.L_x_3762:
[----:B------:R-:W-:Y:S05]  /*2f20*/  WARPSYNC.ALL ;  /* 0x0000000000007948 */ /* 0x000fea0003800000 */
[----:B------:R-:W-:Y:S01]  /*2f30*/  BAR.SYNC.DEFER_BLOCKING 0x0 ;  /* 0x0000000000007b1d */ /* 0x000fe20000010000 */
[----:B------:R-:W-:-:S07]  /*2f40*/  UIADD3 UR4, UPT, UPT, UR4, -0x2, URZ ;  /* 0xfffffffe04047890 */ /* 0x000fce000fffe0ff */
[----:B------:R-:W3:Y:S01]  /*2f50*/  LDC R17, c[0x0][0x420] ;  /* 0x00010800ff117b82 */ /* 0x000ee20000000800 */
[----:B------:R-:W-:Y:S01]  /*2f60*/  ISETP.NE.AND P2, PT, R0, UR4, PT ;  /* 0x0000000400007c0c */ /* 0x000fe2000bf45270 */
[----:B------:R-:W4:Y:S01]  /*2f70*/  LDCU.64 UR10, c[0x0][0x3f8] ;  /* 0x00007f00ff0a77ac */ /* 0x000f220008000a00 */
[----:B------:R-:W-:Y:S05]  /*2f80*/  BSSY.RECONVERGENT B0, `(.L_x_3764) ;  /* 0x0000021000007945 */ /* 0x000fea0003800200 */
[----:B------:R-:W3:Y:S06]  /*2f90*/  S2UR UR4, SR_CTAID.X ;  /* 0x00000000000479c3 */ /* 0x000eec0000002500 */
[----:B01----:R-:W-:-:S02]  /*2fa0*/  @!P2 IADD3 R8, PT, PT, R6, 0x320, RZ ;  /* 0x000003200608a810 */ /* 0x003fc40007ffe0ff */
[----:B------:R-:W0:Y:S01]  /*2fb0*/  LDC R0, c[0x0][0x410] ;  /* 0x00010400ff007b82 */ /* 0x000e220000000800 */
[----:B------:R-:W-:Y:S01]  /*2fc0*/  @!P2 LDS R3, [R11+0x18] ;  /* 0x000018000b03a984 */ /* 0x000fe20000000800 */
[----:B------:R-:W-:-:S03]  /*2fd0*/  @!P2 LEA R8, R15, R8, 0x18 ;  /* 0x000000080f08a211 */ /* 0x000fc600078ec0ff */
[----:B------:R-:W1:Y:S03]  /*2fe0*/  @!P2 LDS R2, [R11+0x14] ;  /* 0x000014000b02a984 */ /* 0x000e660000000800 */
[----:B------:R-:W5:Y:S01]  /*2ff0*/  LDC R5, c[0x0][0x428] ;  /* 0x00010a00ff057b82 */ /* 0x000f620000000800 */
[----:B------:R-:W-:Y:S02]  /*3000*/  @!P2 IMAD R8, R7, 0x8, R8 ;  /* 0x000000080708a824 */ /* 0x000fe400078e0208 */
[----:B---3--:R-:W-:-:S05]  /*3010*/  IMAD R13, R17, UR4, R14 ;  /* 0x00000004110d7c24 */ /* 0x008fca000f8e020e */
[----:B0-----:R-:W-:-:S04]  /*3020*/  ISETP.GE.AND P0, PT, R13, R0, PT ;  /* 0x000000000d00720c */ /* 0x001fc80003f06270 */
[----:B------:R-:W-:Y:S01]  /*3030*/  ISETP.GE.U32.OR P0, PT, R14, R17, P0 ;  /* 0x000000110e00720c */ /* 0x000fe20000706470 */
[----:B-----5:R-:W-:-:S05]  /*3040*/  IMAD R4, R5, UR4, R14 ;  /* 0x0000000405047c24 */ /* 0x020fca000f8e020e */
[----:B----4-:R-:W-:Y:S02]  /*3050*/  ISETP.GE.U32.AND P1, PT, R4, UR10, PT ;  /* 0x0000000a04007c0c */ /* 0x010fe4000bf26070 */
[----:B------:R-:W-:-:S04]  /*3060*/  SHF.R.S32.HI R5, RZ, 0x1f, R4 ;  /* 0x0000001fff057819 */ /* 0x000fc80000011404 */
[----:B------:R-:W-:Y:S01]  /*3070*/  ISETP.GE.AND.EX P1, PT, R5, UR11, PT, P1 ;  /* 0x0000000b05007c0c */ /* 0x000fe2000bf26310 */
[----:B-1----:R0:W-:Y:S01]  /*3080*/  @!P2 STS.64 [R8], R2 ;  /* 0x000000020800a388 */ /* 0x0021e20000000a00 */
[----:B------:R-:W-:Y:S06]  /*3090*/  BAR.SYNC.DEFER_BLOCKING 0x0 ;  /* 0x0000000000007b1d */ /* 0x000fec0000010000 */
[----:B------:R-:W-:Y:S05]  /*30a0*/  @P0 BRA `(.L_x_3765) ;  /* 0x0000000000380947 */ /* 0x000fea0003800000 */
[----:B------:R-:W-:Y:S01]  /*30b0*/  IADD3 R6, PT, PT, R6, 0x320, RZ ;  /* 0x0000032006067810 */ /* 0x000fe20007ffe0ff */
[----:B------:R-:W1:Y:S03]  /*30c0*/  S2R R11, SR_CTAID.Z ;  /* 0x00000000000b7919 */ /* 0x000e660000002700 */
[----:B------:R-:W-:Y:S02]  /*30d0*/  LEA R15, R15, R6, 0x18 ;  /* 0x000000060f0f7211 */ /* 0x000fe400078ec0ff */
[----:B------:R-:W3:Y:S02]  /*30e0*/  LDC.64 R6, c[0x0][0x3d8] ;  /* 0x0000f600ff067b82 */ /* 0x000ee40000000a00 */
[----:B0-----:R-:W-:-:S06]  /*30f0*/  LEA R2, R14, R15, 0x3 ;  /* 0x0000000f0e027211 */ /* 0x001fcc00078e18ff */
[----:B------:R-:W0:Y:S01]  /*3100*/  LDS.64 R2, [R2] ;  /* 0x0000000002027984 */ /* 0x000e220000000a00 */
[----:B-1----:R-:W-:-:S04]  /*3110*/  IMAD.SHL.U32 R11, R11, 0x2, RZ ;  /* 0x000000020b0b7824 */ /* 0x002fc800078e00ff */
[CC--:B------:R-:W-:Y:S02]  /*3120*/  IMAD R8, R11.reuse, R0.reuse, R0 ;  /* 0x000000000b087224 */ /* 0x0c0fe400078e0200 */
[----:B------:R-:W-:-:S03]  /*3130*/  IMAD R11, R11, R0, R13 ;  /* 0x000000000b0b7224 */ /* 0x000fc600078e020d */
[----:B------:R-:W-:Y:S01]  /*3140*/  IADD3 R15, PT, PT, R13, R8, RZ ;  /* 0x000000080d0f7210 */ /* 0x000fe20007ffe0ff */
[----:B---3--:R-:W-:-:S04]  /*3150*/  IMAD.WIDE R12, R11, 0x4, R6 ;  /* 0x000000040b0c7825 */ /* 0x008fc800078e0206 */
[----:B------:R-:W-:Y:S01]  /*3160*/  IMAD.WIDE R6, R15, 0x4, R6 ;  /* 0x000000040f067825 */ /* 0x000fe200078e0206 */
[----:B0-----:R1:W-:Y:S04]  /*3170*/  REDG.E.ADD.F32.FTZ.RN.STRONG.GPU desc[UR6][R12.64], R2 ;  /* 0x000000020c0079a6 */ /* 0x0013e8000c12f306 */
[----:B------:R1:W-:Y:S02]  /*3180*/  REDG.E.ADD.F32.FTZ.RN.STRONG.GPU desc[UR6][R6.64], R3 ;  /* 0x00000003060079a6 */ /* 0x0003e4000c12f306 */
.L_x_3765:
[----:B------:R-:W-:Y:S05]  /*3190*/  BSYNC.RECONVERGENT B0 ;  /* 0x0000000000007941 */ /* 0x000fea0003800200 */
.L_x_3764:
[----:B------:R-:W-:Y:S05]  /*31a0*/  @P1 EXIT ;  /* 0x000000000000194d */ /* 0x000fea0003800000 */
[----:B------:R-:W3:Y:S01]  /*31b0*/  LDCU UR4, c[0x0][0x3e0] ;  /* 0x00007c00ff0477ac */ /* 0x000ee20008000800 */
[----:B-1----:R-:W1:Y:S01]  /*31c0*/  LDC R7, c[0x0][0x360] ;  /* 0x0000d800ff077b82 */ /* 0x002e620000000800 */
[----:B------:R-:W0:Y:S01]  /*31d0*/  LDCU.64 UR8, c[0x0][0x3d8] ;  /* 0x00007b00ff0877ac */ /* 0x000e220008000a00 */
[----:B------:R-:W-:Y:S01]  /*31e0*/  USHF.L.U64.HI UR5, UR10, 0x2, UR11 ;  /* 0x000000020a057899 */ /* 0x000fe2000801020b */
[----:B---3--:R-:W-:Y:S01]  /*31f0*/  IMAD R0, R0, UR4, RZ ;  /* 0x0000000400007c24 */ /* 0x008fe2000f8e02ff */
        /* <DEDUP_REMOVED lines=17> */
.L_x_3763:
        /* <DEDUP_REMOVED lines=8> */
.L_x_3766:
[----:B------:R-:W-:Y:S02]  /*3390*/  ISETP.GE.AND P4, PT, R24, 0x8, PT ;  /* 0x000000081800780c */ /* 0x000fe40003f86270 */
[----:B------:R-:W-:-:S04]  /*33a0*/  MOV R25, R27 ;  /* 0x0000001b00197202 */ /* 0x000fc80000000f00 */
[----:B------:R-:W-:-:S04]  /*33b0*/  SEL R26, R25, RZ, P3 ;  /* 0x000000ff191a7207 */ /* 0x000fc80001800000 */
[----:B------:R-:W-:Y:S01]  /*33c0*/  IADD3 R25, PT, PT, R23, R26, RZ ;  /* 0x0000001a17197210 */ /* 0x000fe20007ffe0ff */
[----:B------:R-:W-:-:S07]  /*33d0*/  IMAD.MOV.U32 R23, RZ, RZ, R22 ;  /* 0x000000ffff177224 */ /* 0x000fce00078e0016 */
[----:B------:R-:W-:Y:S05]  /*33e0*/  WARPSYNC.COLLECTIVE R16, `(.L_x_3767) ;  /* 0x0000000010087348 */ /* 0x000fea0003c00000 */
[----:B------:R0:W1:Y:S02]  /*33f0*/  SHFL.UP P0, R27, R23, R20, R17 ;  /* 0x04000014171b7389 */ /* 0x0000640000000011 */
[----:B01----:R-:W-:Y:S05]  /*3400*/  ENDCOLLECTIVE ;  /* 0x000000000000791b */ /* 0x003fea0003800000 */
.L_x_3767:
[----:B------:R-:W-:Y:S01]  /*3410*/  MOV R23, R21 ;  /* 0x0000001500177202 */ /* 0x000fe20000000f00 */
[----:B------:R-:W-:-:S05]  /*3420*/  FADD.FTZ R27, R22, R27 ;  /* 0x0000001b161b7221 */ /* 0x000fca0000010000 */
[----:B------:R-:W-:-:S07]  /*3430*/  @P3 FSEL R22, R27, R22, !P2 ;  /* 0x000000161b163208 */ /* 0x000fce0005000000 */
[----:B------:R-:W-:Y:S05]  /*3440*/  WARPSYNC.COLLECTIVE R16, `(.L_x_3768) ;  /* 0x0000000010087348 */ /* 0x000fea0003c00000 */
[----:B------:R0:W1:Y:S02]  /*3450*/  SHFL.UP P0, R27, R23, R20, R17 ;  /* 0x04000014171b7389 */ /* 0x0000640000000011 */
[----:B01----:R-:W-:Y:S05]  /*3460*/  ENDCOLLECTIVE ;  /* 0x000000000000791b */ /* 0x003fea0003800000 */
.L_x_3768:
[----:B------:R-:W-:Y:S02]  /*3470*/  HFMA2 R20, -RZ, RZ, 0, 1.1920928955078125e-07 ;  /* 0x00000002ff147431 */ /* 0x000fe400000001ff */
[----:B------:R-:W-:Y:S01]  /*3480*/  IMAD.MOV.U32 R23, RZ, RZ, R25 ;  /* 0x000000ffff177224 */ /* 0x000fe200078e0019 */
[----:B------:R-:W-:-:S07]  /*3490*/  MOV R26, R27 ;  /* 0x0000001b001a7202 */ /* 0x000fce0000000f00 */
[----:B------:R-:W-:Y:S05]  /*34a0*/  WARPSYNC.COLLECTIVE R16, `(.L_x_3769) ;  /* 0x0000000010087348 */ /* 0x000fea0003c00000 */
[----:B------:R0:W1:Y:S02]  /*34b0*/  SHFL.UP P0, R27, R23, R20, R17 ;  /* 0x04000014171b7389 */ /* 0x0000640000000011 */
[----:B01----:R-:W-:Y:S05]  /*34c0*/  ENDCOLLECTIVE ;  /* 0x000000000000791b */ /* 0x003fea0003800000 */
.L_x_3769:
        /* <DEDUP_REMOVED lines=9> */
.L_x_3770:
        /* <DEDUP_REMOVED lines=8> */
.L_x_3771:
[----:B------:R-:W-:Y:S01]  /*35e0*/  HFMA2 R20, -RZ, RZ, 0, 2.384185791015625e-07 ;  /* 0x00000004ff147431 */ /* 0x000fe200000001ff */
[----:B------:R-:W-:Y:S01]  /*35f0*/  MOV R23, R26 ;  /* 0x0000001a00177202 */ /* 0x000fe20000000f00 */
[----:B------:R-:W-:-:S07]  /*3600*/  IMAD.MOV.U32 R28, RZ, RZ, R27 ;  /* 0x000000ffff1c7224 */ /* 0x000fce00078e001b */
[----:B------:R-:W-:Y:S05]  /*3610*/  WARPSYNC.COLLECTIVE R16, `(.L_x_3772) ;  /* 0x0000000010087348 */ /* 0x000fea0003c00000 */
[----:B------:R0:W1:Y:S02]  /*3620*/  SHFL.UP P0, R27, R23, R20, R17 ;  /* 0x04000014171b7389 */ /* 0x0000640000000011 */
[----:B01----:R-:W-:Y:S05]  /*3630*/  ENDCOLLECTIVE ;  /* 0x000000000000791b */ /* 0x003fea0003800000 */
.L_x_3772:
        /* <DEDUP_REMOVED lines=9> */
.L_x_3773:
        /* <DEDUP_REMOVED lines=8> */
.L_x_3774:
[----:B------:R-:W-:Y:S01]  /*3750*/  MOV R23, R25 ;  /* 0x0000001900177202 */ /* 0x000fe20000000f00 */
[----:B------:R-:W-:Y:S01]  /*3760*/  IMAD.MOV.U32 R20, RZ, RZ, 0x8 ;  /* 0x00000008ff147424 */ /* 0x000fe200078e00ff */
[----:B------:R-:W-:-:S07]  /*3770*/  MOV R28, R27 ;  /* 0x0000001b001c7202 */ /* 0x000fce0000000f00 */
[----:B------:R-:W-:Y:S05]  /*3780*/  WARPSYNC.COLLECTIVE R16, `(.L_x_3775) ;  /* 0x0000000010087348 */ /* 0x000fea0003c00000 */
[----:B------:R0:W1:Y:S02]  /*3790*/  SHFL.UP P0, R27, R23, R20, R17 ;  /* 0x04000014171b7389 */ /* 0x0000640000000011 */
[----:B01----:R-:W-:Y:S05]  /*37a0*/  ENDCOLLECTIVE ;  /* 0x000000000000791b */ /* 0x003fea0003800000 */
.L_x_3775:
        /* <DEDUP_REMOVED lines=9> */
.L_x_3776:
        /* <DEDUP_REMOVED lines=8> */
.L_x_3777:
[----:B------:R-:W-:Y:S01]  /*38c0*/  HFMA2 R20, -RZ, RZ, 0, 9.5367431640625e-07 ;  /* 0x00000010ff147431 */ /* 0x000fe200000001ff */
[----:B------:R-:W-:Y:S02]  /*38d0*/  MOV R23, R26 ;  /* 0x0000001a00177202 */ /* 0x000fe40000000f00 */
[----:B------:R-:W-:-:S07]  /*38e0*/  MOV R28, R27 ;  /* 0x0000001b001c7202 */ /* 0x000fce0000000f00 */
[----:B------:R-:W-:Y:S05]  /*38f0*/  WARPSYNC.COLLECTIVE R16, `(.L_x_3778) ;  /* 0x0000000010087348 */ /* 0x000fea0003c00000 */
[----:B------:R0:W1:Y:S02]  /*3900*/  SHFL.UP P0, R27, R23, R20, R17 ;  /* 0x04000014171b7389 */ /* 0x0000640000000011 */
[----:B01----:R-:W-:Y:S05]  /*3910*/  ENDCOLLECTIVE ;  /* 0x000000000000791b */ /* 0x003fea0003800000 */
.L_x_3778:
        /* <DEDUP_REMOVED lines=8> */
.L_x_3779:
        /* <DEDUP_REMOVED lines=8> */
.L_x_3780:
[----:B------:R-:W-:Y:S01]  /*3a20*/  HFMA2 R20, -RZ, RZ, 0, 5.9604644775390625e-08 ;  /* 0x00000001ff147431 */ /* 0x000fe200000001ff */
[----:B------:R-:W-:Y:S01]  /*3a30*/  MOV R23, R24 ;  /* 0x0000001800177202 */ /* 0x000fe20000000f00 */
[----:B------:R-:W-:-:S07]  /*3a40*/  IMAD.MOV.U32 R28, RZ, RZ, R27 ;  /* 0x000000ffff1c7224 */ /* 0x000fce00078e001b */
[----:B------:R-:W-:Y:S05]  /*3a50*/  WARPSYNC.COLLECTIVE R16, `(.L_x_3781) ;  /* 0x0000000010087348 */ /* 0x000fea0003c00000 */
[----:B------:R0:W1:Y:S02]  /*3a60*/  SHFL.UP P0, R27, R23, R20, R17 ;  /* 0x04000014171b7389 */ /* 0x0000640000000011 */
[----:B01----:R-:W-:Y:S05]  /*3a70*/  ENDCOLLECTIVE ;  /* 0x000000000000791b */ /* 0x003fea0003800000 */
.L_x_3781:
[----:B------:R-:W-:-:S05]  /*3a80*/  FADD.FTZ R28, R21, R28 ;  /* 0x0000001c151c7221 */ /* 0x000fca0000010000 */
[----:B------:R-:W-:Y:S01]  /*3a90*/  @P2 FSEL R21, R28, R21, !P3 ;  /* 0x000000151c152208 */ /* 0x000fe20005800000 */
[----:B------:R-:W-:Y:S01]  /*3aa0*/  IMAD.MOV.U32 R23, RZ, RZ, R22 ;  /* 0x000000ffff177224 */ /* 0x000fe200078e0016 */
[----:B------:R-:W-:-:S07]  /*3ab0*/  MOV R25, R27 ;  /* 0x0000001b00197202 */ /* 0x000fce0000000f00 */
[----:B------:R-:W-:Y:S05]  /*3ac0*/  WARPSYNC.COLLECTIVE R16, `(.L_x_3782) ;  /* 0x0000000010087348 */ /* 0x000fea0003c00000 */
[----:B------:R0:W1:Y:S02]  /*3ad0*/  SHFL.UP P0, R27, R23, R20, R17 ;  /* 0x04000014171b7389 */ /* 0x0000640000000011 */
[----:B01----:R-:W-:Y:S05]  /*3ae0*/  ENDCOLLECTIVE ;  /* 0x000000000000791b */ /* 0x003fea0003800000 */
.L_x_3782:
[----:B------:R-:W-:Y:S02]  /*3af0*/  MOV R23, R21 ;  /* 0x0000001500177202 */ /* 0x000fe40000000f00 */
[----:B------:R-:W-:-:S07]  /*3b00*/  MOV R22, R27 ;  /* 0x0000001b00167202 */ /* 0x000fce0000000f00 */
[----:B------:R-:W-:Y:S05]  /*3b10*/  WARPSYNC.COLLECTIVE R16, `(.L_x_3783) ;  /* 0x0000000010087348 */ /* 0x000fea0003c00000 */
[----:B------:R0:W1:Y:S02]  /*3b20*/  SHFL.UP P0, R27, R23, R20, R17 ;  /* 0x04000014171b7389 */ /* 0x0000640000000011 */
[----:B01----:R-:W-:Y:S05]  /*3b30*/  ENDCOLLECTIVE ;  /* 0x000000000000791b */ /* 0x003fea0003800000 */
.L_x_3783:
[----:B------:R-:W-:Y:S01]  /*3b40*/  MOV R21, R27 ;  /* 0x0000001b00157202 */ /* 0x000fe20000000f00 */
[----:B------:R-:W-:Y:S06]  /*3b50*/  BRA `(.L_x_3784) ;  /* 0xfffffff000bc7947 */ /* 0x000fec000383ffff */
.L_x_3785:
        /* <DEDUP_REMOVED lines=10> */
.L_x_4502:


//--------------------- .text._Z30group_norm_nhwc_bwd_sum_kernelI11Fp16IOBf16WLi128EEv26Group_norm_nhwc_bwd_params --------------------------
	.section	.text._Z30group_norm_nhwc_bwd_sum_kernelI11Fp16IOBf16WLi128EEv26Group_norm_nhwc_bwd_params,"ax",@progbits
	.align	128
        .global         _Z30group_norm_nhwc_bwd_sum_kernelI11Fp16IOBf16WLi128EEv26Group_norm_nhwc_bwd_params
        .type           _Z30group_norm_nhwc_bwd_sum_kernelI11Fp16IOBf16WLi128EEv26Group_norm_nhwc_bwd_params,@function
        .size           _Z30group_norm_nhwc_bwd_sum_kernelI11Fp16IOBf16WLi128EEv26Group_norm_nhwc_bwd_params,(.L_x_4503 - _Z30group_norm_nhwc_bwd_sum_kernelI11Fp16IOBf16WLi128EEv26Group_norm_nhwc_bwd_params)
        .other          _Z30group_norm_nhwc_bwd_sum_kernelI11Fp16IOBf16WLi128EEv26Group_norm_nhwc_bwd_params,@"STO_CUDA_ENTRY STV_DEFAULT"
_Z30group_norm_nhwc_bwd_sum_kernelI11Fp16IOBf16WLi128EEv26Group_norm_nhwc_bwd_params:
.text._Z30group_norm_nhwc_bwd_sum_kernelI11Fp16IOBf16WLi128EEv26Group_norm_nhwc_bwd_params:
        /* <DEDUP_REMOVED lines=34> */
[----:B------:R-:W-:-:S02]  /*0220*/  @P0 IADD3 R3, PT, PT, R3, 0x1, RZ ;  /* 0x0000000103030810 */ /* 0x000fc40007ffe0ff */
[----:B------:R-:W-:-:S03]  /*0230*/  ISETP.NE.AND P0, PT, R7, RZ, PT ;  /* 0x000000ff0700720c */ /* 0x000fc60003f05270 */
[----:B------:R-:W-:-:S05]  /*0240*/  @!P2 IMAD.MOV R3, RZ, RZ, -R3 ;  /* 0x000000ffff03a224 */ /* 0x000fca00078e0a03 */
        /* <DEDUP_REMOVED lines=9> */
[----:B0-----:R-:W-:Y:S01]  /*02e0*/  IADD3 R2, PT, PT, R0, 0xffffffe, RZ ;  /* 0x0ffffffe00027810 */ /* 0x001fe20007ffe0ff */
[----:B------:R-:W-:-:S05]  /*02f0*/  HFMA2 R0, -RZ, RZ, 0, 0 ;  /* 0x00000000ff007431 */ /* 0x000fca00000001ff */
        /* <DEDUP_REMOVED lines=8> */
[----:B------:R-:W-:Y:S01]  /*0380*/  HFMA2 R5, -RZ, RZ, 0, 0 ;  /* 0x00000000ff057431 */ /* 0x000fe200000001ff */
        /* <DEDUP_REMOVED lines=19> */
.L_x_3787:
[----:B------:R-:W-:Y:S05]  /*04c0*/  BSYNC.RECONVERGENT B0 ;  /* 0x0000000000007941 */ /* 0x000fea0003800200 */
.L_x_3786:
[----:B------:R-:W0:Y:S01]  /*04d0*/  S2UR UR7, SR_CTAID.Y ;  /* 0x00000000000779c3 */ /* 0x000e220000002600 */
[----:B------:R-:W-:Y:S01]  /*04e0*/  FSETP.GTU.FTZ.AND P2, PT, R16, RZ, PT ;  /* 0x000000ff1000720b */ /* 0x000fe20003f5c000 */
[----:B------:R-:W-:Y:S01]  /*04f0*/  IMAD.HI.U32 R11, R15, R6, RZ ;  /* 0x000000060f0b7227 */ /* 0x000fe200078e00ff */
[----:B------:R-:W-:-:S04]  /*0500*/  MOV R20, RZ ;  /* 0x000000ff00147202 */ /* 0x000fc80000000f00 */
[----:B------:R-:W-:Y:S01]  /*0510*/  IADD3 R10, PT, PT, -R11, RZ, RZ ;  /* 0x000000ff0b0a7210 */ /* 0x000fe20007ffe1ff */
[----:B------:R-:W1:Y:S04]  /*0520*/  LDC.64 R14, c[0x0][0x400] ;  /* 0x00010000ff0e7b82 */ /* 0x000e680000000a00 */
[----:B------:R-:W-:-:S04]  /*0530*/  IMAD R6, R7, R10, R6 ;  /* 0x0000000a07067224 */ /* 0x000fc800078e0206 */
[----:B------:R-:W2:Y:S01]  /*0540*/  @P2 LDC R19, c[0x0][0x3c0] ;  /* 0x0000f000ff132b82 */ /* 0x000ea20000000800 */
[----:B------:R-:W-:Y:S01]  /*0550*/  ISETP.GE.U32.AND P4, PT, R6, R7, PT ;  /* 0x000000070600720c */ /* 0x000fe20003f86070 */
[----:B0-----:R-:W-:-:S05]  /*0560*/  IMAD R13, R9, UR7, RZ ;  /* 0x00000007090d7c24 */ /* 0x001fca000f8e02ff */
[----:B------:R-:W-:-:S07]  /*0570*/  SHF.R.S32.HI R12, RZ, 0x1f, R13 ;  /* 0x0000001fff0c7819 */ /* 0x000fce000001140d */
[----:B------:R-:W-:Y:S01]  /*0580*/  @P4 IMAD.IADD R6, R6, 0x1, -R7 ;  /* 0x0000000106064824 */ /* 0x000fe200078e0a07 */
[----:B------:R-:W-:Y:S02]  /*0590*/  IADD3 R17, P1, PT, R13, R9, RZ ;  /* 0x000000090d117210 */ /* 0x000fe40007f3e0ff */
[----:B------:R-:W-:Y:S02]  /*05a0*/  @P4 IADD3 R11, PT, PT, R11, 0x1, RZ ;  /* 0x000000010b0b4810 */ /* 0x000fe40007ffe0ff */
[----:B------:R-:W-:Y:S02]  /*05b0*/  LEA.HI.X.SX32 R10, R9, R12, 0x1, P1 ;  /* 0x0000000c090a7211 */ /* 0x000fe400008f0eff */
[----:B-1----:R-:W-:Y:S02]  /*05c0*/  ISETP.LT.U32.AND P1, PT, R17, R14, PT ;  /* 0x0000000e1100720c */ /* 0x002fe40003f21070 */
[----:B------:R-:W-:Y:S01]  /*05d0*/  ISETP.GE.U32.AND P3, PT, R6, R7, PT ;  /* 0x000000070600720c */ /* 0x000fe20003f66070 */
[----:B--2---:R-:W-:Y:S01]  /*05e0*/  @P2 FADD.FTZ R16, R16, R19 ;  /* 0x0000001310102221 */ /* 0x004fe20000010000 */
[----:B------:R-:W-:Y:S01]  /*05f0*/  ISETP.LT.AND.EX P1, PT, R10, R15, PT, P1 ;  /* 0x0000000f0a00720c */ /* 0x000fe20003f21310 */
[----:B------:R-:W-:Y:S01]  /*0600*/  HFMA2 R10, -RZ, RZ, 0, 0 ;  /* 0x00000000ff0a7431 */ /* 0x000fe200000001ff */
[----:B------:R-:W-:-:S02]  /*0610*/  MOV R6, 0x3f800000 ;  /* 0x3f80000000067802 */ /* 0x000fc40000000f00 */
[----:B------:R-:W-:Y:S02]  /*0620*/  CS2R R18, SRZ ;  /* 0x0000000000127805 */ /* 0x000fe4000001ff00 */
[----:B------:R-:W-:Y:S02]  /*0630*/  SEL R14, R17, R14, P1 ;  /* 0x0000000e110e7207 */ /* 0x000fe40000800000 */
[----:B------:R-:W-:Y:S02]  /*0640*/  ISETP.NE.U32.AND P4, PT, R7, RZ, PT ;  /* 0x000000ff0700720c */ /* 0x000fe40003f85070 */
        /* <DEDUP_REMOVED lines=19> */
[----:B------:R-:W-:-:S09]  /*0780*/  CS2R R18, SRZ ;  /* 0x0000000000127805 */ /* 0x000fd2000001ff00 */
[----:B------:R-:W-:Y:S05]  /*0790*/  @P1 BRA `(.L_x_3790) ;  /* 0x0000000800f01947 */ /* 0x000fea0003800000 */
[----:B------:R-:W-:Y:S01]  /*07a0*/  LOP3.LUT R16, R14, 0xfffffffc, RZ, 0xc0, !PT ;  /* 0xfffffffc0e107812 */ /* 0x000fe200078ec0ff */
[----:B------:R-:W-:Y:S01]  /*07b0*/  IMAD.MOV.U32 R20, RZ, RZ, RZ ;  /* 0x000000ffff147224 */ /* 0x000fe200078e00ff */
[----:B------:R-:W-:Y:S02]  /*07c0*/  IADD3 R15, PT, PT, R21, 0x1, RZ ;  /* 0x00000001150f7810 */ /* 0x000fe40007ffe0ff */
[----:B------:R-:W-:-:S07]  /*07d0*/  IADD3 R16, PT, PT, -R16, RZ, RZ ;  /* 0x000000ff10107210 */ /* 0x000fce0007ffe1ff */
.L_x_3791:
        /* <DEDUP_REMOVED lines=184> */
.L_x_3790:
[----:B------:R-:W-:-:S13]  /*1360*/  LOP3.LUT P0, R2, R14, 0x3, RZ, 0xc0, !PT ;  /* 0x000000030e027812 */ /* 0x000fda000780c0ff */
[----:B------:R-:W-:Y:S05]  /*1370*/  @!P0 BRA `(.L_x_3788) ;  /* 0x0000001400548947 */ /* 0x000fea0003800000 */
[----:B------:R-:W-:Y:S02]  /*1380*/  ISETP.NE.AND P0, PT, R2, 0x1, PT ;  /* 0x000000010200780c */ /* 0x000fe40003f05270 */
[----:B------:R-:W-:-:S04]  /*1390*/  LOP3.LUT R14, R14, 0x1, RZ, 0xc0, !PT ;  /* 0x000000010e0e7812 */ /* 0x000fc800078ec0ff */
[----:B------:R-:W-:-:S07]  /*13a0*/  ISETP.NE.U32.AND P1, PT, R14, 0x1, PT ;  /* 0x000000010e00780c */ /* 0x000fce0003f25070 */
[----:B------:R-:W-:Y:S06]  /*13b0*/  @!P0 BRA `(.L_x_3792) ;  /* 0x00000004006c8947 */ /* 0x000fec0003800000 */
[----:B------:R-:W0:Y:S01]  /*13c0*/  LDCU.64 UR6, c[0x0][0x3f8] ;  /* 0x00007f00ff0677ac */ /* 0x000e220008000a00 */
[----:B------:R-:W2:Y:S01]  /*13d0*/  LDCU UR8, c[0x0][0x3f8] ;  /* 0x00007f00ff0877ac */ /* 0x000ea20008000800 */
[----:B0-----:R-:W-:-:S04]  /*13e0*/  ISETP.GE.U32.AND P0, PT, R22, UR6, PT ;  /* 0x0000000616007c0c */ /* 0x001fc8000bf06070 */
[----:B------:R-:W-:-:S13]  /*13f0*/  ISETP.GE.AND.EX P0, PT, R23, UR7, PT, P0 ;  /* 0x0000000717007c0c */ /* 0x000fda000bf06300 */
[----:B------:R-:W-:Y:S01]  /*1400*/  @!P0 SHF.R.S32.HI R14, RZ, 0x1f, R21 ;  /* 0x0000001fff0e8819 */ /* 0x000fe20000011415 */
[----:B------:R-:W0:Y:S01]  /*1410*/  @!P0 LDC.64 R2, c[0x0][0x3a0] ;  /* 0x0000e800ff028b82 */ /* 0x000e220000000a00 */
[----:B------:R-:W-:Y:S01]  /*1420*/  @!P0 IMAD.MOV.U32 R15, RZ, RZ, R11 ;  /* 0x000000ffff0f8224 */ /* 0x000fe200078e000b */
[----:B------:R-:W-:Y:S02]  /*1430*/  @!P0 IADD3 R27, PT, PT, R21, 0x1, RZ ;  /* 0x00000001151b8810 */ /* 0x000fe40007ffe0ff */
[----:B------:R-:W-:Y:S01]  /*1440*/  @!P0 IMAD R16, R14, UR6, RZ ;  /* 0x000000060e108c24 */ /* 0x000fe2000f8e02ff */
[----:B------:R-:W-:-:S03]  /*1450*/  @!P0 MOV R14, R24 ;  /* 0x00000018000e8202 */ /* 0x000fc60000000f00 */
[----:B------:R-:W3:Y:S01]  /*1460*/  @!P0 LDC.64 R12, c[0x0][0x398] ;  /* 0x0000e600ff0c8b82 */ /* 0x000ee20000000a00 */
[C---:B------:R-:W-:Y:S02]  /*1470*/  @!P0 IMAD R17, R21.reuse, UR7, R16 ;  /* 0x0000000715118c24 */ /* 0x040fe4000f8e0210 */
[----:B------:R-:W-:-:S04]  /*1480*/  @!P0 IMAD.WIDE.U32 R14, R21, UR6, R14 ;  /* 0x00000006150e8c25 */ /* 0x000fc8000f8e000e */
[----:B------:R-:W-:Y:S01]  /*1490*/  @!P0 IMAD.SHL.U32 R29, R14, 0x2, RZ ;  /* 0x000000020e1d8824 */ /* 0x000fe200078e00ff */
[----:B------:R-:W-:-:S04]  /*14a0*/  @!P0 IADD3 R15, PT, PT, R15, R17, RZ ;  /* 0x000000110f0f8210 */ /* 0x000fc80007ffe0ff */
[----:B------:R-:W-:Y:S02]  /*14b0*/  @!P0 SHF.L.U64.HI R16, R14, 0x1, R15 ;  /* 0x000000010e108819 */ /* 0x000fe4000001020f */
[----:B------:R-:W-:Y:S02]  /*14c0*/  @!P0 SHF.R.S32.HI R15, RZ, 0x1f, R27 ;  /* 0x0000001fff0f8819 */ /* 0x000fe4000001141b */
[----:B0-----:R-:W-:-:S03]  /*14d0*/  @!P0 IADD3 R14, P2, PT, R29, R2, RZ ;  /* 0x000000021d0e8210 */ /* 0x001fc60007f5e0ff */
[----:B--2---:R-:W-:Y:S01]  /*14e0*/  @!P0 IMAD R2, R15, UR8, RZ ;  /* 0x000000080f028c24 */ /* 0x004fe2000f8e02ff */
[----:B------:R-:W-:-:S03]  /*14f0*/  @!P0 IADD3.X R15, PT, PT, R16, R3, RZ, P2, !PT ;  /* 0x00000003100f8210 */ /* 0x000fc600017fe4ff */
[----:B------:R-:W-:Y:S01]  /*1500*/  @!P0 IMAD R17, R27, UR7, R2 ;  /* 0x000000071b118c24 */ /* 0x000fe2000f8e0202 */
[----:B---3--:R-:W-:Y:S01]  /*1510*/  @!P0 IADD3 R28, P3, PT, R29, R12, RZ ;  /* 0x0000000c1d1c8210 */ /* 0x008fe20007f7e0ff */
[----:B------:R-:W-:Y:S01]  /*1520*/  @!P0 IMAD.MOV.U32 R12, RZ, RZ, R24 ;  /* 0x000000ffff0c8224 */ /* 0x000fe200078e0018 */
[----:B------:R-:W0:Y:S01]  /*1530*/  @!P0 LDC.64 R2, c[0x0][0x3a0] ;  /* 0x0000e800ff028b82 */ /* 0x000e220000000a00 */
[----:B------:R-:W2:Y:S01]  /*1540*/  @!P0 LDG.E R15, desc[UR4][R14.64] ;  /* 0x000000040e0f8981 */ /* 0x000ea2000c1e1900 */
[----:B------:R-:W-:Y:S02]  /*1550*/  @!P0 IADD3.X R29, PT, PT, R16, R13, RZ, P3, !PT ;  /* 0x0000000d101d8210 */ /* 0x000fe40001ffe4ff */
[----:B------:R-:W-:-:S03]  /*1560*/  @!P0 MOV R13, R11 ;  /* 0x0000000b000d8202 */ /* 0x000fc60000000f00 */
[----:B------:R-:W-:-:S03]  /*1570*/  @!P0 IMAD.WIDE.U32 R26, R27, UR8, R12 ;  /* 0x000000081b1a8c25 */ /* 0x000fc6000f8e000c */
[----:B------:R-:W3:Y:S01]  /*1580*/  @!P0 LDC.64 R12, c[0x0][0x398] ;  /* 0x0000e600ff0c8b82 */ /* 0x000ee20000000a00 */
[----:B------:R-:W4:Y:S01]  /*1590*/  @!P0 LDG.E R14, desc[UR4][R28.64] ;  /* 0x000000041c0e8981 */ /* 0x000f22000c1e1900 */
[----:B------:R-:W-:Y:S01]  /*15a0*/  @!P0 IADD3 R17, PT, PT, R27, R17, RZ ;  /* 0x000000111b118210 */ /* 0x000fe20007ffe0ff */
[----:B------:R-:W-:-:S03]  /*15b0*/  @!P0 IMAD.SHL.U32 R27, R26, 0x2, RZ ;  /* 0x000000021a1b8824 */ /* 0x000fc600078e00ff */
[----:B------:R-:W-:Y:S02]  /*15c0*/  @!P0 SHF.L.U64.HI R16, R26, 0x1, R17 ;  /* 0x000000011a108819 */ /* 0x000fe40000010211 */
[----:B0-----:R-:W-:-:S04]  /*15d0*/  @!P0 IADD3 R2, P2, PT, R27, R2, RZ ;  /* 0x000000021b028210 */ /* 0x001fc80007f5e0ff */
[----:B------:R-:W-:-:S05]  /*15e0*/  @!P0 IADD3.X R3, PT, PT, R16, R3, RZ, P2, !PT ;  /* 0x0000000310038210 */ /* 0x000fca00017fe4ff */
[----:B------:R0:W5:Y:S01]  /*15f0*/  @!P0 LDG.E R2, desc[UR4][R2.64] ;  /* 0x0000000402028981 */ /* 0x000162000c1e1900 */
[----:B---3--:R-:W-:-:S04]  /*1600*/  @!P0 IADD3 R12, P3, PT, R27, R12, RZ ;  /* 0x0000000c1b0c8210 */ /* 0x008fc80007f7e0ff */
[----:B------:R-:W-:-:S05]  /*1610*/  @!P0 IADD3.X R13, PT, PT, R16, R13, RZ, P3, !PT ;  /* 0x0000000d100d8210 */ /* 0x000fca0001ffe4ff */
[----:B------:R3:W5:Y:S01]  /*1620*/  @!P0 LDG.E R12, desc[UR4][R12.64] ;  /* 0x000000040c0c8981 */ /* 0x000762000c1e1900 */
[----:B0-----:R-:W-:Y:S02]  /*1630*/  PRMT R3, RZ, 0x7610, R3 ;  /* 0x00007610ff037816 */ /* 0x001fe40000000003 */
[----:B---3--:R-:W-:Y:S01]  /*1640*/  PRMT R13, RZ, 0x7610, R13 ;  /* 0x00007610ff0d7816 */ /* 0x008fe2000000000d */
[----:B------:R-:W-:Y:S01]  /*1650*/  VIADD R21, R21, 0x2 ;  /* 0x0000000215157836 */ /* 0x000fe20000000000 */
[----:B--2---:R-:W-:-:S04]  /*1660*/  @!P0 PRMT R3, R15, 0x7610, R3 ;  /* 0x000076100f038816 */ /* 0x004fc80000000003 */
[----:B------:R-:W-:-:S05]  /*1670*/  PRMT R3, R3, 0x5410, RZ ;  /* 0x0000541003037816 */ /* 0x000fca00000000ff */
[----:B------:R-:W-:Y:S01]  /*1680*/  HADD2.F32 R17, -RZ, R3.H0_H0 ;  /* 0x20000003ff117230 */ /* 0x000fe20000004100 */
[----:B----4-:R-:W-:Y:S02]  /*1690*/  @!P0 PRMT R13, R14, 0x7610, R13 ;  /* 0x000076100e0d8816 */ /* 0x010fe4000000000d */
        /* <DEDUP_REMOVED lines=14> */
[----:B-----5:R-:W-:Y:S01]  /*1780*/  @!P0 PRMT R14, R2, 0x7610, R14 ;  /* 0x00007610020e8816 */ /* 0x020fe2000000000e */
[----:B------:R-:W-:Y:S01]  /*1790*/  FADD.FTZ R17, -R4, R17 ;  /* 0x0000001104117221 */ /* 0x000fe20000010100 */
[----:B------:R-:W-:Y:S01]  /*17a0*/  @!P0 PRMT R13, R2, 0x7632, R13 ;  /* 0x00007632020d8816 */ /* 0x000fe2000000000d */
[----:B------:R-:W-:Y:S01]  /*17b0*/  FADD.FTZ R9, R9, R15 ;  /* 0x0000000f09097221 */ /* 0x000fe20000010000 */
        /* <DEDUP_REMOVED lines=27> */
.L_x_3792:
        /* <DEDUP_REMOVED lines=27> */
.L_x_3794:
[----:B------:R-:W-:Y:S05]  /*1b20*/  BSYNC.RECONVERGENT B0 ;  /* 0x0000000000007941 */ /* 0x000fea0003800200 */
.L_x_3793:
        /* <DEDUP_REMOVED lines=19> */
.L_x_3789:
        /* <DEDUP_REMOVED lines=68> */
.L_x_3795:
[----:B------:R-:W-:Y:S05]  /*20a0*/  @!P2 BRA `(.L_x_3788) ;  /* 0x000000080008a947 */ /* 0x000fea0003800000 */
[----:B------:R-:W-:-:S07]  /*20b0*/  IMAD.IADD R22, R21, 0x1, -R14 ;  /* 0x0000000115167824 */ /* 0x000fce00078e0a0e */
.L_x_3796:
        /* <DEDUP_REMOVED lines=129> */
.L_x_3788:
[----:B------:R-:W0:Y:S01]  /*28d0*/  S2R R0, SR_TID.X ;  /* 0x0000000000007919 */ /* 0x000e220000002100 */
[----:B------:R-:W2:Y:S01]  /*28e0*/  LDCU UR6, c[0x0][0x424] ;  /* 0x00008480ff0677ac */ /* 0x000ea20008000800 */
[----:B------:R-:W-:Y:S01]  /*28f0*/  IADD3 R2, PT, PT, -R7, RZ, RZ ;  /* 0x000000ff07027210 */ /* 0x000fe20007ffe1ff */
[----:B------:R-:W3:Y:S01]  /*2900*/  S2R R4, SR_CgaCtaId ;  /* 0x0000000000047919 */ /* 0x000ee20000008800 */
[----:B------:R-:W-:Y:S02]  /*2910*/  MOV R3, 0x400 ;  /* 0x0000040000037802 */ /* 0x000fe40000000f00 */
        /* <DEDUP_REMOVED lines=104> */
.L_x_3819:
        /* <DEDUP_REMOVED lines=32> */
.L_x_3797:
[----:B------:R-:W3:Y:S01]  /*31a0*/  S2R R15, SR_CgaCtaId ;  /* 0x00000000000f7919 */ /* 0x000ee20000008800 */
[----:B0-2---:R-:W0:Y:S01]  /*31b0*/  LDC R2, c[0x0][0x424] ;  /* 0x00010900ff027b82 */ /* 0x005e220000000800 */
[----:B------:R-:W-:Y:S01]  /*31c0*/  MOV R14, 0x400 ;  /* 0x00000400000e7802 */ /* 0x000fe20000000f00 */
[----:B------:R-:W-:Y:S05]  /*31d0*/  WARPSYNC.ALL ;  /* 0x0000000000007948 */ /* 0x000fea0003800000 */
[C---:B------:R-:W-:Y:S02]  /*31e0*/  LEA.HI R3, R0.reuse, R0, RZ, 0x1e ;  /* 0x0000000000037211 */ /* 0x040fe400078ff0ff */
[----:B------:R-:W-:-:S02]  /*31f0*/  SHF.L.U32 R5, R0, 0x1, RZ ;  /* 0x0000000100057819 */ /* 0x000fc400000006ff */
[----:B-1----:R-:W-:-:S05]  /*3200*/  IADD3 R6, PT, PT, -R7, RZ, RZ ;  /* 0x000000ff07067210 */ /* 0x002fca0007ffe1ff */
[----:B0-----:R-:W-:Y:S01]  /*3210*/  IMAD R5, R2, R6, R5 ;  /* 0x0000000602057224 */ /* 0x001fe200078e0205 */
[----:B---3--:R-:W-:-:S05]  /*3220*/  LEA R4, R15, R14, 0x18 ;  /* 0x0000000e0f047211 */ /* 0x008fca00078ec0ff */
        /* <DEDUP_REMOVED lines=39> */
.L_x_3800:
[----:B------:R-:W-:Y:S05]  /*34a0*/  BSYNC.RECONVERGENT B0 ;  /* 0x0000000000007941 */ /* 0x000fea0003800200 */
.L_x_3799:
        /* <DEDUP_REMOVED lines=23> */
.L_x_3798:
        /* <DEDUP_REMOVED lines=8> */
.L_x_3801:
[----:B------:R-:W-:Y:S02]  /*36a0*/  ISETP.GE.AND P6, PT, R4, 0x8, PT ;  /* 0x000000080400780c */ /* 0x000fe40003fc6270 */
[----:B------:R-:W-:-:S05]  /*36b0*/  SEL R26, R26, RZ, P5 ;  /* 0x000000ff1a1a7207 */ /* 0x000fca0002800000 */
[----:B------:R-:W-:Y:S01]  /*36c0*/  IMAD.IADD R27, R25, 0x1, R26 ;  /* 0x00000001191b7824 */ /* 0x000fe200078e021a */
[----:B------:R-:W-:-:S07]  /*36d0*/  MOV R25, R3 ;  /* 0x0000000300197202 */ /* 0x000fce0000000f00 */
[----:B------:R-:W-:Y:S05]  /*36e0*/  WARPSYNC.COLLECTIVE R22, `(.L_x_3802) ;  /* 0x0000000016087348 */ /* 0x000fea0003c00000 */
[----:B------:R0:W1:Y:S02]  /*36f0*/  SHFL.UP P0, R26, R25, R24, R23 ;  /* 0x04000018191a7389 */ /* 0x0000640000000017 */
[----:B01----:R-:W-:Y:S05]  /*3700*/  ENDCOLLECTIVE ;  /* 0x000000000000791b */ /* 0x003fea0003800000 */
.L_x_3802:
[----:B------:R-:W-:Y:S01]  /*3710*/  IMAD.MOV.U32 R25, RZ, RZ, R2 ;  /* 0x000000ffff197224 */ /* 0x000fe200078e0002 */
[----:B------:R-:W-:-:S07]  /*3720*/  MOV R28, R26 ;  /* 0x0000001a001c7202 */ /* 0x000fce0000000f00 */
[----:B------:R-:W-:Y:S05]  /*3730*/  WARPSYNC.COLLECTIVE R22, `(.L_x_3803) ;  /* 0x0000000016087348 */ /* 0x000fea0003c00000 */
[----:B------:R0:W1:Y:S02]  /*3740*/  SHFL.UP P0, R26, R25, R24, R23 ;  /* 0x04000018191a7389 */ /* 0x0000640000000017 */
[----:B01----:R-:W-:Y:S05]  /*3750*/  ENDCOLLECTIVE ;  /* 0x000000000000791b */ /* 0x003fea0003800000 */
.L_x_3803:
        /* <DEDUP_REMOVED lines=8> */
.L_x_3804:
        /* <DEDUP_REMOVED lines=10> */
.L_x_3805:
[----:B------:R-:W-:Y:S01]  /*3880*/  MOV R25, R2 ;  /* 0x0000000200197202 */ /* 0x000fe20000000f00 */
[----:B------:R-:W-:-:S04]  /*3890*/  IMAD.MOV.U32 R29, RZ, RZ, R26 ;  /* 0x000000ffff1d7224 */ /* 0x000fc800078e001a */
[----:B------:R-:W-:-:S05]  /*38a0*/  FADD.FTZ R26, R3, R29 ;  /* 0x0000001d031a7221 */ /* 0x000fca0000010000 */
[----:B------:R-:W-:-:S07]  /*38b0*/  @P5 FSEL R3, R26, R3, !P4 ;  /* 0x000000031a035208 */ /* 0x000fce0006000000 */
[----:B------:R-:W-:Y:S05]  /*38c0*/  WARPSYNC.COLLECTIVE R22, `(.L_x_3806) ;  /* 0x0000000016087348 */ /* 0x000fea0003c00000 */
[----:B------:R0:W1:Y:S02]  /*38d0*/  SHFL.UP P0, R26, R25, R24, R23 ;  /* 0x04000018191a7389 */ /* 0x0000640000000017 */
[----:B01----:R-:W-:Y:S05]  /*38e0*/  ENDCOLLECTIVE ;  /* 0x000000000000791b */ /* 0x003fea0003800000 */
.L_x_3806:
        /* <DEDUP_REMOVED lines=9> */
.L_x_3807:
[----:B------:R-:W-:Y:S02]  /*3980*/  ISETP.GE.AND P5, PT, R4, 0x4, PT ;  /* 0x000000040400780c */ /* 0x000fe40003fa6270 */
[----:B------:R-:W-:Y:S02]  /*3990*/  ISETP.NE.AND P4, PT, R28, RZ, PT ;  /* 0x000000ff1c00720c */ /* 0x000fe40003f85270 */
[----:B------:R-:W-:Y:S02]  /*39a0*/  MOV R25, R3 ;  /* 0x0000000300197202 */ /* 0x000fe40000000f00 */
[----:B------:R-:W-:-:S09]  /*39b0*/  SEL R27, R26, RZ, P5 ;  /* 0x000000ff1a1b7207 */ /* 0x000fd20002800000 */
[----:B------:R-:W-:Y:S05]  /*39c0*/  WARPSYNC.COLLECTIVE R22, `(.L_x_3808) ;  /* 0x0000000016087348 */ /* 0x000fea0003c00000 */
[----:B------:R0:W1:Y:S02]  /*39d0*/  SHFL.UP P0, R26, R25, R24, R23 ;  /* 0x04000018191a7389 */ /* 0x0000640000000017 */
[----:B01----:R-:W-:Y:S05]  /*39e0*/  ENDCOLLECTIVE ;  /* 0x000000000000791b */ /* 0x003fea0003800000 */
.L_x_3808:
        /* <DEDUP_REMOVED lines=8> */
.L_x_3809:
        /* <DEDUP_REMOVED lines=10> */
.L_x_3810:
[----:B------:R-:W-:Y:S01]  /*3b10*/  ISETP.GE.AND P4, PT, R4, 0x10, PT ;  /* 0x000000100400780c */ /* 0x000fe20003f86270 */
[----:B------:R-:W-:Y:S01]  /*3b20*/  IMAD.MOV.U32 R25, RZ, RZ, R3 ;  /* 0x000000ffff197224 */ /* 0x000fe200078e0003 */
[----:B------:R-:W-:-:S04]  /*3b30*/  SEL R26, R26, RZ, P6 ;  /* 0x000000ff1a1a7207 */ /* 0x000fc80003000000 */
[----:B------:R-:W-:-:S07]  /*3b40*/  IADD3 R28, PT, PT, R27, R26, RZ ;  /* 0x0000001a1b1c7210 */ /* 0x000fce0007ffe0ff */
[----:B------:R-:W-:Y:S05]  /*3b50*/  WARPSYNC.COLLECTIVE R22, `(.L_x_3811) ;  /* 0x0000000016087348 */ /* 0x000fea0003c00000 */
[----:B------:R0:W1:Y:S02]  /*3b60*/  SHFL.UP P0, R26, R25, R24, R23 ;  /* 0x04000018191a7389 */ /* 0x0000640000000017 */
[----:B01----:R-:W-:Y:S05]  /*3b70*/  ENDCOLLECTIVE ;  /* 0x000000000000791b */ /* 0x003fea0003800000 */
.L_x_3811:
[----:B------:R-:W-:Y:S02]  /*3b80*/  MOV R25, R2 ;  /* 0x0000000200197202 */ /* 0x000fe40000000f00 */
[----:B------:R-:W-:-:S07]  /*3b90*/  MOV R29, R26 ;  /* 0x0000001a001d7202 */ /* 0x000fce0000000f00 */
[----:B------:R-:W-:Y:S05]  /*3ba0*/  WARPSYNC.COLLECTIVE R22, `(.L_x_3812) ;  /* 0x0000000016087348 */ /* 0x000fea0003c00000 */
[----:B------:R0:W1:Y:S02]  /*3bb0*/  SHFL.UP P0, R26, R25, R24, R23 ;  /* 0x04000018191a7389 */ /* 0x0000640000000017 */
[----:B01----:R-:W-:Y:S05]  /*3bc0*/  ENDCOLLECTIVE ;  /* 0x000000000000791b */ /* 0x003fea0003800000 */
.L_x_3812:
        /* <DEDUP_REMOVED lines=11> */
.L_x_3813:
[----:B------:R-:W-:Y:S02]  /*3c80*/  ISETP.NE.AND P5, PT, R28, RZ, PT ;  /* 0x000000ff1c00720c */ /* 0x000fe40003fa5270 */
[----:B------:R-:W-:Y:S02]  /*3c90*/  MOV R25, R3 ;  /* 0x0000000300197202 */ /* 0x000fe40000000f00 */
[----:B------:R-:W-:-:S09]  /*3ca0*/  SEL R27, R26, RZ, P4 ;  /* 0x000000ff1a1b7207 */ /* 0x000fd20002000000 */
[----:B------:R-:W-:Y:S05]  /*3cb0*/  WARPSYNC.COLLECTIVE R22, `(.L_x_3814) ;  /* 0x0000000016087348 */ /* 0x000fea0003c00000 */
[----:B------:R0:W1:Y:S02]  /*3cc0*/  SHFL.UP P0, R26, R25, R24, R23 ;  /* 0x04000018191a7389 */ /* 0x0000640000000017 */
[----:B01----:R-:W-:Y:S05]  /*3cd0*/  ENDCOLLECTIVE ;  /* 0x000000000000791b */ /* 0x003fea0003800000 */
.L_x_3814:
        /* <DEDUP_REMOVED lines=8> */
.L_x_3815:
[----:B------:R-:W-:Y:S02]  /*3d60*/  HFMA2 R24, -RZ, RZ, 0, 5.9604644775390625e-08 ;  /* 0x00000001ff187431 */ /* 0x000fe400000001ff */
[----:B------:R-:W-:Y:S01]  /*3d70*/  IMAD.MOV.U32 R25, RZ, RZ, R4 ;  /* 0x000000ffff197224 */ /* 0x000fe200078e0004 */
[----:B------:R-:W-:-:S07]  /*3d80*/  MOV R27, R26 ;  /* 0x0000001a001b7202 */ /* 0x000fce0000000f00 */
[----:B------:R-:W-:Y:S05]  /*3d90*/  WARPSYNC.COLLECTIVE R22, `(.L_x_3816) ;  /* 0x0000000016087348 */ /* 0x000fea0003c00000 */
[----:B------:R0:W1:Y:S02]  /*3da0*/  SHFL.UP P0, R26, R25, R24, R23 ;  /* 0x04000018191a7389 */ /* 0x0000640000000017 */
[----:B01----:R-:W-:Y:S05]  /*3db0*/  ENDCOLLECTIVE ;  /* 0x000000000000791b */ /* 0x003fea0003800000 */
.L_x_3816:
[----:B------:R-:W-:-:S05]  /*3dc0*/  FADD.FTZ R27, R2, R27 ;  /* 0x0000001b021b7221 */ /* 0x000fca0000010000 */
[----:B------:R-:W-:Y:S01]  /*3dd0*/  @P4 FSEL R2, R27, R2, !P5 ;  /* 0x000000021b024208 */ /* 0x000fe20006800000 */
[----:B------:R-:W-:Y:S01]  /*3de0*/  IMAD.MOV.U32 R25, RZ, RZ, R3 ;  /* 0x000000ffff197224 */ /* 0x000fe200078e0003 */
[----:B------:R-:W-:-:S07]  /*3df0*/  MOV R4, R26 ;  /* 0x0000001a00047202 */ /* 0x000fce0000000f00 */
[----:B------:R-:W-:Y:S05]  /*3e00*/  WARPSYNC.COLLECTIVE R22, `(.L_x_3817) ;  /* 0x0000000016087348 */ /* 0x000fea0003c00000 */
[----:B------:R0:W1:Y:S02]  /*3e10*/  SHFL.UP P0, R26, R25, R24, R23 ;  /* 0x04000018191a7389 */ /* 0x0000640000000017 */
[----:B01----:R-:W-:Y:S05]  /*3e20*/  ENDCOLLECTIVE ;  /* 0x000000000000791b */ /* 0x003fea0003800000 */
.L_x_3817:
[----:B------:R-:W-:Y:S02]  /*3e30*/  MOV R25, R2 ;  /* 0x0000000200197202 */ /* 0x000fe40000000f00 */
[----:B------:R-:W-:-:S07]  /*3e40*/  MOV R3, R26 ;  /* 0x0000001a00037202 */ /* 0x000fce0000000f00 */
[----:B------:R-:W-:Y:S05]  /*3e50*/  WARPSYNC.COLLECTIVE R22, `(.L_x_3818) ;  /* 0x0000000016087348 */ /* 0x000fea0003c00000 */
[----:B------:R0:W1:Y:S02]  /*3e60*/  SHFL.UP P0, R26, R25, R24, R23 ;  /* 0x04000018191a7389 */ /* 0x0000640000000017 */
[----:B01----:R-:W-:Y:S05]  /*3e70*/  ENDCOLLECTIVE ;  /* 0x000000000000791b */ /* 0x003fea0003800000 */
.L_x_3818:
[----:B------:R-:W-:Y:S05]  /*3e80*/  BRA `(.L_x_3819) ;  /* 0xfffffff000447947 */ /* 0x000fea000383ffff */
.L_x_3820:
        /* <DEDUP_REMOVED lines=15> */
.L_x_4503:


//--------------------- .text._Z30group_norm_nhwc_bwd_sum_kernelI11Fp16IOBf16WLi192EEv26Group_norm_nhwc_bwd_params --------------------------
	.section	.text._Z30group_norm_nhwc_bwd_sum_kernelI11Fp16IOBf16WLi192EEv26Group_norm_nhwc_bwd_params,"ax",@progbits
	.align	128
        .global         _Z30group_norm_nhwc_bwd_sum_kernelI11Fp16IOBf16WLi192EEv26Group_norm_nhwc_bwd_params
        .type           _Z30group_norm_nhwc_bwd_sum_kernelI11Fp16IOBf16WLi192EEv26Group_norm_nhwc_bwd_params,@function
        .size           _Z30group_norm_nhwc_bwd_sum_kernelI11Fp16IOBf16WLi192EEv26Group_norm_nhwc_bwd_params,(.L_x_4504 - _Z30group_norm_nhwc_bwd_sum_kernelI11Fp16IOBf16WLi192EEv26Group_norm_nhwc_bwd_params)
        .other          _Z30group_norm_nhwc_bwd_sum_kernelI11Fp16IOBf16WLi192EEv26Group_norm_nhwc_bwd_params,@"STO_CUDA_ENTRY STV_DEFAULT"
_Z30group_norm_nhwc_bwd_sum_kernelI11Fp16IOBf16WLi192EEv26Group_norm_nhwc_bwd_params:
.text._Z30group_norm_nhwc_bwd_sum_kernelI11Fp16IOBf16WLi192EEv26Group_norm_nhwc_bwd_params:
        /* <DEDUP_REMOVED lines=44> */
[----:B------:R-:W-:-:S03]  /*02c0*/  IMAD.MOV.U32 R5, RZ, RZ, RZ ;  /* 0x000000ffff057224 */ /* 0x000fc600078e00ff */
[----:B------:R-:W-:Y:S01]  /*02d0*/  ISETP.GE.AND.EX P0, PT, R19, UR9, PT, P0 ;  /* 0x0000000913007c0c */ /* 0x000fe2000bf06300 */
        /* <DEDUP_REMOVED lines=30> */
.L_x_3822:
[----:B------:R-:W-:Y:S05]  /*04c0*/  BSYNC.RECONVERGENT B0 ;  /* 0x0000000000007941 */ /* 0x000fea0003800200 */
.L_x_3821:
[----:B------:R-:W-:Y:S01]  /*04d0*/  IMAD.HI.U32 R13, R21, R4, RZ ;  /* 0x00000004150d7227 */ /* 0x000fe200078e00ff */
[----:B------:R-:W0:Y:S01]  /*04e0*/  S2UR UR7, SR_CTAID.Y ;  /* 0x00000000000779c3 */ /* 0x000e220000002600 */
[----:B------:R-:W-:Y:S02]  /*04f0*/  FSETP.GTU.FTZ.AND P2, PT, R20, RZ, PT ;  /* 0x000000ff1400720b */ /* 0x000fe40003f5c000 */
[----:B------:R-:W-:Y:S01]  /*0500*/  HFMA2 R26, -RZ, RZ, 0, 0 ;  /* 0x00000000ff1a7431 */ /* 0x000fe200000001ff */
        /* <DEDUP_REMOVED lines=16> */
[----:B------:R-:W-:Y:S02]  /*0610*/  IMAD.MOV.U32 R10, RZ, RZ, RZ ;  /* 0x000000ffff0a7224 */ /* 0x000fe400078e00ff */
[----:B--2---:R-:W-:Y:S01]  /*0620*/  @P2 FADD.FTZ R11, R20, R11 ;  /* 0x0000000b140b2221 */ /* 0x004fe20000010000 */
[----:B------:R-:W-:Y:S02]  /*0630*/  ISETP.NE.U32.AND P4, PT, R7, RZ, PT ;  /* 0x000000ff0700720c */ /* 0x000fe40003f85070 */
[----:B------:R-:W-:Y:S01]  /*0640*/  SEL R20, R17, R8, P1 ;  /* 0x0000000811147207 */ /* 0x000fe20000800000 */
[----:B------:R0:W1:Y:S01]  /*0650*/  @P2 MUFU.RSQ R4, R11 ;  /* 0x0000000b00042308 */ /* 0x0000620000001400 */
[----:B------:R-:W-:-:S02]  /*0660*/  @P3 IADD3 R13, PT, PT, R13, 0x1, RZ ;  /* 0x000000010d0d3810 */ /* 0x000fc40007ffe0ff */
[----:B------:R-:W-:Y:S02]  /*0670*/  CS2R R8, SRZ ;  /* 0x0000000000087805 */ /* 0x000fe4000001ff00 */
[----:B------:R-:W-:Y:S02]  /*0680*/  ISETP.GT.AND P1, PT, R20, R27, PT ;  /* 0x0000001b1400720c */ /* 0x000fe40003f24270 */
[----:B------:R-:W-:-:S11]  /*0690*/  SEL R6, R6, R13, !P4 ;  /* 0x0000000d06067207 */ /* 0x000fd60006000000 */
[----:B01----:R-:W-:Y:S05]  /*06a0*/  @!P1 BRA `(.L_x_3823) ;  /* 0x0000002000809947 */ /* 0x003fea0003800000 */
[----:B------:R-:W0:Y:S01]  /*06b0*/  LDCU.U8 UR7, c[0x0][0x414] ;  /* 0x00008280ff0777ac */ /* 0x000e220008000000 */
[----:B------:R-:W1:Y:S01]  /*06c0*/  LDC.64 R8, c[0x0][0x408] ;  /* 0x00010200ff087b82 */ /* 0x000e620000000a00 */
[----:B0-----:R-:W-:Y:S01]  /*06d0*/  UISETP.NE.AND UP0, UPT, UR7, URZ, UPT ;  /* 0x000000ff0700728c */ /* 0x001fe2000bf05270 */
[----:B-1----:R-:W-:-:S04]  /*06e0*/  IMAD.WIDE.U32 R16, R8, UR6, R18 ;  /* 0x0000000608107c25 */ /* 0x002fc8000f8e0012 */
[----:B------:R-:W-:-:S04]  /*06f0*/  IMAD R13, R9, UR6, R17 ;  /* 0x00000006090d7c24 */ /* 0x000fc8000f8e0211 */
[----:B------:R-:W-:Y:S05]  /*0700*/  BRA.U UP0, `(.L_x_3824) ;  /* 0x00000015004c7547 */ /* 0x000fea000b800000 */
[----:B------:R-:W-:Y:S01]  /*0710*/  IADD3 R2, PT, PT, R27, -R20, RZ ;  /* 0x800000141b027210 */ /* 0x000fe20007ffe0ff */
[----:B------:R-:W-:Y:S02]  /*0720*/  IMAD.IADD R7, R20, 0x1, -R27 ;  /* 0x0000000114077824 */ /* 0x000fe400078e0a1b */
[----:B------:R-:W-:Y:S01]  /*0730*/  HFMA2 R10, -RZ, RZ, 0, 0 ;  /* 0x00000000ff0a7431 */ /* 0x000fe200000001ff */
[----:B------:R-:W-:Y:S02]  /*0740*/  MOV R26, RZ ;  /* 0x000000ff001a7202 */ /* 0x000fe40000000f00 */
[----:B------:R-:W-:Y:S02]  /*0750*/  CS2R R24, SRZ ;  /* 0x0000000000187805 */ /* 0x000fe4000001ff00 */
[----:B------:R-:W-:Y:S02]  /*0760*/  ISETP.GT.U32.AND P1, PT, R2, -0x4, PT ;  /* 0xfffffffc0200780c */ /* 0x000fe40003f24070 */
[----:B------:R-:W-:-:S02]  /*0770*/  CS2R R8, SRZ ;  /* 0x0000000000087805 */ /* 0x000fc4000001ff00 */
[----:B------:R-:W-:-:S09]  /*0780*/  LOP3.LUT R11, R7, 0x3, RZ, 0xc0, !PT ;  /* 0x00000003070b7812 */ /* 0x000fd200078ec0ff */
[----:B------:R-:W-:Y:S05]  /*0790*/  @P1 BRA `(.L_x_3825) ;  /* 0x0000000800ec1947 */ /* 0x000fea0003800000 */
[----:B------:R-:W-:Y:S01]  /*07a0*/  LOP3.LUT R3, R7, 0xfffffffc, RZ, 0xc0, !PT ;  /* 0xfffffffc07037812 */ /* 0x000fe200078ec0ff */
[----:B------:R-:W-:Y:S01]  /*07b0*/  VIADD R2, R27, 0x1 ;  /* 0x000000011b027836 */ /* 0x000fe20000000000 */
[----:B------:R-:W-:Y:S02]  /*07c0*/  MOV R26, RZ ;  /* 0x000000ff001a7202 */ /* 0x000fe40000000f00 */
[----:B------:R-:W-:-:S07]  /*07d0*/  IADD3 R3, PT, PT, -R3, RZ, RZ ;  /* 0x000000ff03037210 */ /* 0x000fce0007ffe1ff */
.L_x_3826:
[----:B------:R-:W0:Y:S01]  /*07e0*/  @!P0 LDC.64 R20, c[0x0][0x3f8] ;  /* 0x0000fe00ff148b82 */ /* 0x000e220000000a00 */
        /* <DEDUP_REMOVED lines=18> */
[----:B0-----:R-:W-:Y:S02]  /*0910*/  PRMT R21, RZ, 0x5410, RZ ;  /* 0x00005410ff157816 */ /* 0x001fe400000000ff */
[----:B-1----:R-:W-:Y:S02]  /*0920*/  PRMT R23, R23, 0x5410, RZ ;  /* 0x0000541017177816 */ /* 0x002fe400000000ff */
[----:B--2---:R-:W-:Y:S02]  /*0930*/  @!P0 PRMT R21, R20, 0x7610, R21 ;  /* 0x0000761014158816 */ /* 0x004fe40000000015 */
[----:B------:R-:W-:-:S04]  /*0940*/  @!P0 PRMT R23, R23, 0x7610, R20 ;  /* 0x0000761017178816 */ /* 0x000fc80000000014 */
[----:B------:R-:W-:Y:S02]  /*0950*/  PRMT R23, RZ, 0x7610, R23 ;  /* 0x00007610ff177816 */ /* 0x000fe40000000017 */
[----:B---3--:R-:W-:Y:S02]  /*0960*/  @!P0 PRMT R21, R21, 0x5410, R22 ;  /* 0x0000541015158816 */ /* 0x008fe40000000016 */
[----:B------:R-:W-:-:S03]  /*0970*/  @!P0 PRMT R23, R22, 0x7632, R23 ;  /* 0x0000763216178816 */ /* 0x000fc60000000017 */
[--C-:B------:R-:W-:Y:S02]  /*0980*/  HADD2.F32 R27, -RZ, R21.reuse.H0_H0 ;  /* 0x20000015ff1b7230 */ /* 0x100fe40000004100 */
[----:B------:R-:W-:Y:S02]  /*0990*/  HADD2.F32 R29, -RZ, R21.H1_H1 ;  /* 0x30000015ff1d7230 */ /* 0x000fe40000004100 */
[----:B------:R-:W0:Y:S01]  /*09a0*/  @!P0 LDC.64 R20, c[0x0][0x3f8] ;  /* 0x0000fe00ff148b82 */ /* 0x000e220000000a00 */
[----:B------:R-:W-:Y:S02]  /*09b0*/  FADD.FTZ R27, -R12, R27 ;  /* 0x0000001b0c1b7221 */ /* 0x000fe40000010100 */
[----:B------:R-:W-:Y:S02]  /*09c0*/  FADD.FTZ R25, R29, R25 ;  /* 0x000000191d197221 */ /* 0x000fe40000010000 */
[----:B------:R-:W-:-:S04]  /*09d0*/  FMUL.FTZ R27, R27, R4 ;  /* 0x000000041b1b7220 */ /* 0x000fc80000410000 */
[C---:B------:R-:W-:Y:S01]  /*09e0*/  FFMA.FTZ R22, R29.reuse, R27, R8 ;  /* 0x0000001b1d167223 */ /* 0x040fe20000010008 */
[----:B------:R-:W-:Y:S01]  /*09f0*/  FMUL.FTZ R29, R29, R5 ;  /* 0x000000051d1d7220 */ /* 0x000fe20000410000 */
[----:B------:R-:W-:-:S03]  /*0a00*/  HADD2.F32 R8, -RZ, R23.H0_H0 ;  /* 0x20000017ff087230 */ /* 0x000fc60000004100 */
[----:B------:R-:W-:Y:S01]  /*0a10*/  FFMA.FTZ R31, R27, R29, R10 ;  /* 0x0000001d1b1f7223 */ /* 0x000fe2000001000a */
[----:B------:R-:W-:Y:S01]  /*0a20*/  HADD2.F32 R27, -RZ, R23.H1_H1 ;  /* 0x30000017ff1b7230 */ /* 0x000fe20000004100 */
[----:B------:R-:W-:Y:S01]  /*0a30*/  @!P0 SHF.R.S32.HI R23, RZ, 0x1f, R2 ;  /* 0x0000001fff178819 */ /* 0x000fe20000011402 */
[----:B------:R-:W-:Y:S01]  /*0a40*/  FADD.FTZ R24, R8, R24 ;  /* 0x0000001808187221 */ /* 0x000fe20000010000 */
[----:B------:R-:W-:Y:S02]  /*0a50*/  FADD.FTZ R26, R29, R26 ;  /* 0x0000001a1d1a7221 */ /* 0x000fe40000010000 */
[----:B------:R-:W-:-:S04]  /*0a60*/  FADD.FTZ R27, -R12, R27 ;  /* 0x0000001b0c1b7221 */ /* 0x000fc80000010100 */
[----:B------:R-:W-:Y:S01]  /*0a70*/  FMUL.FTZ R28, R27, R4 ;  /* 0x000000041b1c7220 */ /* 0x000fe20000410000 */
[----:B------:R-:W-:-:S03]  /*0a80*/  FMUL.FTZ R27, R8, R0 ;  /* 0x00000000081b7220 */ /* 0x000fc60000410000 */
[----:B------:R-:W-:Y:S01]  /*0a90*/  FFMA.FTZ R10, R8, R28, R9 ;  /* 0x0000001c080a7223 */ /* 0x000fe20000010009 */
[----:B0-----:R-:W-:Y:S01]  /*0aa0*/  @!P0 IMAD R8, R23, R20, RZ ;  /* 0x0000001417088224 */ /* 0x001fe200078e02ff */
[----:B------:R-:W-:Y:S01]  /*0ab0*/  @!P0 MOV R9, R13 ;  /* 0x0000000d00098202 */ /* 0x000fe20000000f00 */
[----:B------:R-:W-:Y:S01]  /*0ac0*/  FFMA.FTZ R23, R28, R27, R31 ;  /* 0x0000001b1c177223 */ /* 0x000fe2000001001f */
[----:B------:R-:W-:Y:S01]  /*0ad0*/  FADD.FTZ R27, R27, R26 ;  /* 0x0000001a1b1b7221 */ /* 0x000fe20000010000 */
[----:B------:R-:W-:Y:S01]  /*0ae0*/  @!P0 IMAD R29, R2, R21, R8 ;  /* 0x00000015021d8224 */ /* 0x000fe200078e0208 */
[----:B------:R-:W-:-:S05]  /*0af0*/  @!P0 MOV R8, R16 ;  /* 0x0000001000088202 */ /* 0x000fca0000000f00 */
[----:B------:R-:W-:-:S04]  /*0b00*/  @!P0 IMAD.WIDE.U32 R20, R2, R20, R8 ;  /* 0x0000001402148225 */ /* 0x000fc800078e0008 */
[----:B------:R-:W-:Y:S01]  /*0b10*/  @!P0 IMAD.IADD R9, R21, 0x1, R29 ;  /* 0x0000000115098824 */ /* 0x000fe200078e021d */
[----:B------:R-:W-:-:S04]  /*0b20*/  @!P0 SHF.L.U32 R29, R20, 0x1, RZ ;  /* 0x00000001141d8819 */ /* 0x000fc800000006ff */
        /* <DEDUP_REMOVED lines=8> */
[----:B------:R1:W3:Y:S01]  /*0bb0*/  @!P0 LDG.E R20, desc[UR4][R20.64] ;  /* 0x0000000414148981 */ /* 0x0002e2000c1e1900 */
[----:B0-----:R-:W-:Y:S02]  /*0bc0*/  PRMT R9, R9, 0x5410, RZ ;  /* 0x0000541009097816 */ /* 0x001fe400000000ff */
[----:B-1----:R-:W-:Y:S02]  /*0bd0*/  PRMT R21, R21, 0x5410, RZ ;  /* 0x0000541015157816 */ /* 0x002fe400000000ff */
        /* <DEDUP_REMOVED lines=8> */
[----:B------:R-:W-:Y:S01]  /*0c60*/  HADD2.F32 R29, -RZ, R21.H1_H1 ;  /* 0x30000015ff1d7230 */ /* 0x000fe20000004100 */
[----:B------:R-:W-:Y:S01]  /*0c70*/  @!P0 PRMT R21, R20, 0x7632, R21 ;  /* 0x0000763214158816 */ /* 0x000fe20000000015 */
[----:B------:R-:W-:-:S03]  /*0c80*/  FMUL.FTZ R8, R31, R4 ;  /* 0x000000041f087220 */ /* 0x000fc60000410000 */
[C---:B------:R-:W-:Y:S01]  /*0c90*/  FMUL.FTZ R20, R29.reuse, R5 ;  /* 0x000000051d147220 */ /* 0x040fe20000410000 */
[----:B------:R-:W-:Y:S01]  /*0ca0*/  FFMA.FTZ R26, R29, R8, R22 ;  /* 0x000000081d1a7223 */ /* 0x000fe20000010016 */
[----:B------:R-:W-:Y:S02]  /*0cb0*/  HADD2.F32 R21, -RZ, R21.H0_H0 ;  /* 0x20000015ff157230 */ /* 0x000fe40000004100 */
[----:B------:R-:W-:Y:S01]  /*0cc0*/  FADD.FTZ R25, R25, R29 ;  /* 0x0000001d19197221 */ /* 0x000fe20000010000 */
[----:B------:R-:W-:Y:S01]  /*0cd0*/  FFMA.FTZ R28, R8, R20, R23 ;  /* 0x00000014081c7223 */ /* 0x000fe20000010017 */
[----:B------:R-:W-:Y:S01]  /*0ce0*/  FADD.FTZ R23, -R12, R9 ;  /* 0x000000090c177221 */ /* 0x000fe20000010100 */
[----:B------:R-:W-:Y:S01]  /*0cf0*/  @!P0 IADD3 R29, PT, PT, R2, 0x1, RZ ;  /* 0x00000001021d8810 */ /* 0x000fe20007ffe0ff */
[----:B------:R-:W0:Y:S01]  /*0d00*/  @!P0 LDC.64 R8, c[0x0][0x3f8] ;  /* 0x0000fe00ff088b82 */ /* 0x000e220000000a00 */
[----:B------:R-:W-:Y:S01]  /*0d10*/  FMUL.FTZ R22, R21, R0 ;  /* 0x0000000015167220 */ /* 0x000fe20000410000 */
[----:B------:R-:W-:Y:S01]  /*0d20*/  FMUL.FTZ R23, R23, R4 ;  /* 0x0000000417177220 */ /* 0x000fe20000410000 */
[----:B------:R-:W-:Y:S01]  /*0d30*/  FADD.FTZ R24, R24, R21 ;  /* 0x0000001518187221 */ /* 0x000fe20000010000 */
[----:B------:R-:W-:-:S02]  /*0d40*/  FADD.FTZ R27, R27, R20 ;  /* 0x000000141b1b7221 */ /* 0x000fc40000010000 */
[----:B------:R-:W-:Y:S01]  /*0d50*/  FFMA.FTZ R10, R21, R23, R10 ;  /* 0x00000017150a7223 */ /* 0x000fe2000001000a */
[----:B------:R-:W-:Y:S01]  /*0d60*/  FFMA.FTZ R21, R23, R22, R28 ;  /* 0x0000001617157223 */ /* 0x000fe2000001001c */
[----:B------:R-:W-:Y:S01]  /*0d70*/  @!P0 SHF.R.S32.HI R23, RZ, 0x1f, R29 ;  /* 0x0000001fff178819 */ /* 0x000fe2000001141d */
[----:B------:R-:W-:Y:S01]  /*0d80*/  FADD.FTZ R20, R22, R27 ;  /* 0x0000001b16147221 */ /* 0x000fe20000010000 */
        /* <DEDUP_REMOVED lines=28> */
[----:B------:R-:W-:-:S02]  /*0f50*/  @!P0 PRMT R23, R22, 0x7632, R23 ;  /* 0x0000763216178816 */ /* 0x000fc40000000017 */
[----:B------:R-:W-:Y:S01]  /*0f60*/  FADD.FTZ R25, R25, R27 ;  /* 0x0000001b19197221 */ /* 0x000fe20000010000 */
[C---:B------:R-:W-:Y:S01]  /*0f70*/  FFMA.FTZ R26, R27.reuse, R8, R26 ;  /* 0x000000081b1a7223 */ /* 0x040fe2000001001a */
[----:B------:R-:W-:Y:S01]  /*0f80*/  FMUL.FTZ R27, R27, R5 ;  /* 0x000000051b1b7220 */ /* 0x000fe20000410000 */
[----:B------:R-:W-:-:S03]  /*0f90*/  HADD2.F32 R23, -RZ, R23.H0_H0 ;  /* 0x20000017ff177230 */ /* 0x000fc60000004100 */
[----:B------:R-:W-:Y:S01]  /*0fa0*/  FFMA.FTZ R22, R8, R27, R21 ;  /* 0x0000001b08167223 */ /* 0x000fe20000010015 */
[----:B------:R-:W-:Y:S01]  /*0fb0*/  FADD.FTZ R21, -R12, R9 ;  /* 0x000000090c157221 */ /* 0x000fe20000010100 */
[----:B------:R-:W-:Y:S01]  /*0fc0*/  FADD.FTZ R24, R24, R23 ;  /* 0x0000001718187221 */ /* 0x000fe20000010000 */
[----:B------:R-:W0:Y:S01]  /*0fd0*/  @!P0 LDC.64 R8, c[0x0][0x3f8] ;  /* 0x0000fe00ff088b82 */ /* 0x000e220000000a00 */
[----:B------:R-:W-:Y:S01]  /*0fe0*/  FMUL.FTZ R28, R23, R0 ;  /* 0x00000000171c7220 */ /* 0x000fe20000410000 */
[----:B------:R-:W-:-:S04]  /*0ff0*/  FMUL.FTZ R21, R21, R4 ;  /* 0x0000000415157220 */ /* 0x000fc80000410000 */
[----:B------:R-:W-:Y:S01]  /*1000*/  FFMA.FTZ R10, R23, R21, R10 ;  /* 0x00000015170a7223 */ /* 0x000fe2000001000a */
[----:B------:R-:W-:Y:S01]  /*1010*/  FADD.FTZ R23, R20, R27 ;  /* 0x0000001b14177221 */ /* 0x000fe20000010000 */
[----:B------:R-:W-:Y:S01]  /*1020*/  @!P0 IADD3 R27, PT, PT, R2, 0x2, RZ ;  /* 0x00000002021b8810 */ /* 0x000fe20007ffe0ff */
[----:B------:R-:W-:Y:S02]  /*1030*/  FFMA.FTZ R22, R21, R28, R22 ;  /* 0x0000001c15167223 */ /* 0x000fe40000010016 */
[----:B------:R-:W-:Y:S01]  /*1040*/  FADD.FTZ R23, R28, R23 ;  /* 0x000000171c177221 */ /* 0x000fe20000010000 */
        /* <DEDUP_REMOVED lines=17> */
[----:B0-----:R-:W-:Y:S01]  /*1160*/  PRMT R9, R9, 0x5410, RZ ;  /* 0x0000541009097816 */ /* 0x001fe200000000ff */
[----:B------:R-:W-:Y:S01]  /*1170*/  VIADD R3, R3, 0x4 ;  /* 0x0000000403037836 */ /* 0x000fe20000000000 */
[----:B------:R-:W-:-:S04]  /*1180*/  IADD3 R2, PT, PT, R2, 0x4, RZ ;  /* 0x0000000402027810 */ /* 0x000fc80007ffe0ff */
[----:B------:R-:W-:Y:S02]  /*1190*/  ISETP.NE.AND P1, PT, R3, RZ, PT ;  /* 0x000000ff0300720c */ /* 0x000fe40003f25270 */
[----:B-1----:R-:W-:Y:S02]  /*11a0*/  PRMT R21, RZ, 0x7610, R21 ;  /* 0x00007610ff157816 */ /* 0x002fe40000000015 */
[----:B--2---:R-:W-:-:S04]  /*11b0*/  @!P0 PRMT R9, R9, 0x5410, R8 ;  /* 0x0000541009098816 */ /* 0x004fc80000000008 */
[----:B------:R-:W-:-:S05]  /*11c0*/  PRMT R9, RZ, 0x7610, R9 ;  /* 0x00007610ff097816 */ /* 0x000fca0000000009 */
[----:B------:R-:W-:Y:S01]  /*11d0*/  HADD2.F32 R27, -RZ, R9.H1_H1 ;  /* 0x30000009ff1b7230 */ /* 0x000fe20000004100 */
[----:B------:R-:W-:Y:S02]  /*11e0*/  @!P0 PRMT R9, R8, 0x7632, R9 ;  /* 0x0000763208098816 */ /* 0x000fe40000000009 */
[----:B---3--:R-:W-:Y:S02]  /*11f0*/  @!P0 PRMT R21, R20, 0x7610, R21 ;  /* 0x0000761014158816 */ /* 0x008fe40000000015 */
[----:B------:R-:W-:Y:S01]  /*1200*/  PRMT R9, R9, 0x5410, RZ ;  /* 0x0000541009097816 */ /* 0x000fe200000000ff */
[----:B------:R-:W-:Y:S02]  /*1210*/  FADD.FTZ R29, -R12, R27 ;  /* 0x0000001b0c1d7221 */ /* 0x000fe40000010100 */
[----:B------:R-:W-:Y:S01]  /*1220*/  HADD2.F32 R27, -RZ, R21.H0_H0 ;  /* 0x20000015ff1b7230 */ /* 0x000fe20000004100 */
[----:B------:R-:W-:Y:S01]  /*1230*/  @!P0 PRMT R9, R9, 0x7610, R20 ;  /* 0x0000761009098816 */ /* 0x000fe20000000014 */
[----:B------:R-:W-:-:S03]  /*1240*/  FMUL.FTZ R29, R29, R4 ;  /* 0x000000041d1d7220 */ /* 0x000fc60000410000 */
[C---:B------:R-:W-:Y:S01]  /*1250*/  FMUL.FTZ R20, R27.reuse, R5 ;  /* 0x000000051b147220 */ /* 0x040fe20000410000 */
[--C-:B------:R-:W-:Y:S02]  /*1260*/  HADD2.F32 R21, -RZ, R9.reuse.H0_H0 ;  /* 0x20000009ff157230 */ /* 0x100fe40000004100 */
[----:B------:R-:W-:Y:S01]  /*1270*/  FFMA.FTZ R8, R27, R29, R26 ;  /* 0x0000001d1b087223 */ /* 0x000fe2000001001a */
[----:B------:R-:W-:Y:S02]  /*1280*/  HADD2.F32 R9, -RZ, R9.H1_H1 ;  /* 0x30000009ff097230 */ /* 0x000fe40000004100 */
[----:B------:R-:W-:Y:S01]  /*1290*/  FFMA.FTZ R22, R29, R20, R22 ;  /* 0x000000141d167223 */ /* 0x000fe20000010016 */
[----:B------:R-:W-:Y:S01]  /*12a0*/  FADD.FTZ R23, R23, R20 ;  /* 0x0000001417177221 */ /* 0x000fe20000010000 */
[----:B------:R-:W-:Y:S01]  /*12b0*/  FADD.FTZ R21, -R12, R21 ;  /* 0x000000150c157221 */ /* 0x000fe20000010100 */
[----:B------:R-:W-:Y:S01]  /*12c0*/  FADD.FTZ R25, R25, R27 ;  /* 0x0000001b19197221 */ /* 0x000fe20000010000 */
[----:B------:R-:W-:Y:S01]  /*12d0*/  FMUL.FTZ R20, R9, R0 ;  /* 0x0000000009147220 */ /* 0x000fe20000410000 */
[----:B------:R-:W-:Y:S01]  /*12e0*/  FADD.FTZ R24, R24, R9 ;  /* 0x0000000918187221 */ /* 0x000fe20000010000 */
[----:B------:R-:W-:-:S02]  /*12f0*/  FMUL.FTZ R21, R21, R4 ;  /* 0x0000000415157220 */ /* 0x000fc40000410000 */
[----:B------:R-:W-:Y:S02]  /*1300*/  FADD.FTZ R26, R20, R23 ;  /* 0x00000017141a7221 */ /* 0x000fe40000010000 */
[----:B------:R-:W-:Y:S01]  /*1310*/  FFMA.FTZ R9, R9, R21, R10 ;  /* 0x0000001509097223 */ /* 0x000fe2000001000a */
[----:B------:R-:W-:Y:S01]  /*1320*/  FFMA.FTZ R10, R21, R20, R22 ;  /* 0x00000014150a7223 */ /* 0x000fe20000010016 */
[----:B------:R-:W-:Y:S06]  /*1330*/  @P1 BRA `(.L_x_3826) ;  /* 0xfffffff400281947 */ /* 0x000fec000383ffff */
[----:B------:R-:W-:-:S07]  /*1340*/  IADD3 R27, PT, PT, R2, -0x1, RZ ;  /* 0xffffffff021b7810 */ /* 0x000fce0007ffe0ff */
.L_x_3825:
        /* <DEDUP_REMOVED lines=16> */
[----:B------:R-:W-:-:S04]  /*1450*/  @!P0 IMAD.WIDE.U32 R22, R27, UR6, R22 ;  /* 0x000000061b168c25 */ /* 0x000fc8000f8e0016 */
[----:B------:R-:W-:-:S05]  /*1460*/  @!P0 IMAD R7, R27, UR7, R28 ;  /* 0x000000071b078c24 */ /* 0x000fca000f8e021c */
[----:B------:R-:W-:Y:S01]  /*1470*/  @!P0 IADD3 R7, PT, PT, R23, R7, RZ ;  /* 0x0000000717078210 */ /* 0x000fe20007ffe0ff */
[----:B------:R-:W-:-:S03]  /*1480*/  @!P0 IMAD.SHL.U32 R23, R22, 0x2, RZ ;  /* 0x0000000216178824 */ /* 0x000fc600078e00ff */
[----:B------:R-:W-:Y:S02]  /*1490*/  @!P0 SHF.L.U64.HI R30, R22, 0x1, R7 ;  /* 0x00000001161e8819 */ /* 0x000fe40000010207 */
[----:B0-----:R-:W-:Y:S02]  /*14a0*/  @!P0 IADD3 R28, P2, PT, R23, R2, RZ ;  /* 0x00000002171c8210 */ /* 0x001fe40007f5e0ff */
[----:B------:R-:W-:Y:S02]  /*14b0*/  @!P0 SHF.R.S32.HI R7, RZ, 0x1f, R11 ;  /* 0x0000001fff078819 */ /* 0x000fe4000001140b */
[----:B------:R-:W-:Y:S02]  /*14c0*/  @!P0 IADD3.X R29, PT, PT, R30, R3, RZ, P2, !PT ;  /* 0x000000031e1d8210 */ /* 0x000fe400017fe4ff */
[----:B------:R-:W-:Y:S01]  /*14d0*/  @!P0 MOV R2, R16 ;  /* 0x0000001000028202 */ /* 0x000fe20000000f00 */
[----:B------:R-:W-:Y:S01]  /*14e0*/  @!P0 IMAD R7, R7, UR6, RZ ;  /* 0x0000000607078c24 */ /* 0x000fe2000f8e02ff */
[----:B------:R-:W-:Y:S01]  /*14f0*/  @!P0 MOV R3, R13 ;  /* 0x0000000d00038202 */ /* 0x000fe20000000f00 */
[----:B------:R-:W2:Y:S01]  /*1500*/  @!P0 LDG.E R28, desc[UR4][R28.64] ;  /* 0x000000041c1c8981 */ /* 0x000ea2000c1e1900 */
[----:B-1----:R-:W-:Y:S01]  /*1510*/  @!P0 IADD3 R22, P3, PT, R23, R20, RZ ;  /* 0x0000001417168210 */ /* 0x002fe20007f7e0ff */
[----:B------:R-:W-:-:S02]  /*1520*/  @!P0 IMAD R7, R11, UR7, R7 ;  /* 0x000000070b078c24 */ /* 0x000fc4000f8e0207 */
[----:B------:R-:W-:-:S04]  /*1530*/  @!P0 IMAD.WIDE.U32 R2, R11, UR6, R2 ;  /* 0x000000060b028c25 */ /* 0x000fc8000f8e0002 */
[----:B------:R-:W-:Y:S01]  /*1540*/  @!P0 IMAD.IADD R3, R3, 0x1, R7 ;  /* 0x0000000103038824 */ /* 0x000fe200078e0207 */
[----:B------:R-:W-:Y:S01]  /*1550*/  @!P0 SHF.L.U32 R7, R2, 0x1, RZ ;  /* 0x0000000102078819 */ /* 0x000fe200000006ff */
[----:B------:R-:W-:Y:S02]  /*1560*/  @!P0 IMAD.X R23, R30, 0x1, R21, P3 ;  /* 0x000000011e178824 */ /* 0x000fe400018e0615 */
[----:B------:R-:W0:Y:S01]  /*1570*/  @!P0 LDC.64 R20, c[0x0][0x398] ;  /* 0x0000e600ff148b82 */ /* 0x000e220000000a00 */
[----:B------:R-:W-:Y:S02]  /*1580*/  @!P0 SHF.L.U64.HI R30, R2, 0x1, R3 ;  /* 0x00000001021e8819 */ /* 0x000fe40000010203 */
[----:B------:R-:W3:Y:S05]  /*1590*/  @!P0 LDG.E R22, desc[UR4][R22.64] ;  /* 0x0000000416168981 */ /* 0x000eea000c1e1900 */
[----:B------:R-:W1:Y:S01]  /*15a0*/  @!P0 LDC.64 R2, c[0x0][0x3a0] ;  /* 0x0000e800ff028b82 */ /* 0x000e620000000a00 */
[----:B0-----:R-:W-:-:S02]  /*15b0*/  @!P0 IADD3 R20, P3, PT, R7, R20, RZ ;  /* 0x0000001407148210 */ /* 0x001fc40007f7e0ff */
[----:B-1----:R-:W-:-:S04]  /*15c0*/  @!P0 IADD3 R2, P2, PT, R7, R2, RZ ;  /* 0x0000000207028210 */ /* 0x002fc80007f5e0ff */
[C---:B------:R-:W-:Y:S01]  /*15d0*/  @!P0 IADD3.X R3, PT, PT, R30.reuse, R3, RZ, P2, !PT ;  /* 0x000000031e038210 */ /* 0x040fe200017fe4ff */
[----:B------:R-:W-:-:S04]  /*15e0*/  @!P0 IMAD.X R21, R30, 0x1, R21, P3 ;  /* 0x000000011e158824 */ /* 0x000fc800018e0615 */
[----:B------:R0:W4:Y:S04]  /*15f0*/  @!P0 LDG.E R2, desc[UR4][R2.64] ;  /* 0x0000000402028981 */ /* 0x000128000c1e1900 */
[----:B------:R1:W5:Y:S01]  /*1600*/  @!P0 LDG.E R20, desc[UR4][R20.64] ;  /* 0x0000000414148981 */ /* 0x000362000c1e1900 */
[----:B------:R-:W-:Y:S02]  /*1610*/  PRMT R7, RZ, 0x7610, R7 ;  /* 0x00007610ff077816 */ /* 0x000fe40000000007 */
[----:B0-----:R-:W-:Y:S02]  /*1620*/  PRMT R3, R3, 0x5410, RZ ;  /* 0x0000541003037816 */ /* 0x001fe400000000ff */
[----:B-1----:R-:W-:Y:S02]  /*1630*/  PRMT R21, RZ, 0x5410, RZ ;  /* 0x00005410ff157816 */ /* 0x002fe400000000ff */
[----:B------:R-:W-:-:S02]  /*1640*/  IADD3 R27, PT, PT, R27, 0x2, RZ ;  /* 0x000000021b1b7810 */ /* 0x000fc40007ffe0ff */
[----:B--2---:R-:W-:-:S04]  /*1650*/  @!P0 PRMT R7, R28, 0x7610, R7 ;  /* 0x000076101c078816 */ /* 0x004fc80000000007 */
[----:B------:R-:W-:-:S04]  /*1660*/  PRMT R7, R7, 0x5410, RZ ;  /* 0x0000541007077816 */ /* 0x000fc800000000ff */
[----:B---3--:R-:W-:-:S05]  /*1670*/  @!P0 PRMT R7, R7, 0x5410, R22 ;  /* 0x0000541007078816 */ /* 0x008fca0000000016 */
[--C-:B------:R-:W-:Y:S01]  /*1680*/  HADD2.F32 R11, -RZ, R7.reuse.H0_H0 ;  /* 0x20000007ff0b7230 */ /* 0x100fe20000004100 */
[----:B------:R-:W-:Y:S01]  /*1690*/  @!P0 PRMT R3, R3, 0x7610, R28 ;  /* 0x0000761003038816 */ /* 0x000fe2000000001c */
[----:B------:R-:W-:-:S03]  /*16a0*/  HADD2.F32 R7, -RZ, R7.H1_H1 ;  /* 0x30000007ff077230 */ /* 0x000fc60000004100 */
[----:B------:R-:W-:Y:S01]  /*16b0*/  FADD.FTZ R11, -R12, R11 ;  /* 0x0000000b0c0b7221 */ /* 0x000fe20000010100 */
[----:B------:R-:W-:-:S03]  /*16c0*/  PRMT R3, RZ, 0x7610, R3 ;  /* 0x00007610ff037816 */ /* 0x000fc60000000003 */
[----:B------:R-:W-:Y:S01]  /*16d0*/  FMUL.FTZ R11, R11, R4 ;  /* 0x000000040b0b7220 */ /* 0x000fe20000410000 */
[----:B------:R-:W-:Y:S01]  /*16e0*/  FADD.FTZ R25, R25, R7 ;  /* 0x0000000719197221 */ /* 0x000fe20000010000 */
[----:B------:R-:W-:Y:S02]  /*16f0*/  @!P0 PRMT R3, R22, 0x7632, R3 ;  /* 0x0000763216038816 */ /* 0x000fe40000000003 */
[C---:B------:R-:W-:Y:S01]  /*1700*/  FFMA.FTZ R8, R7.reuse, R11, R8 ;  /* 0x0000000b07087223 */ /* 0x040fe20000010008 */
[----:B------:R-:W-:-:S04]  /*1710*/  FMUL.FTZ R7, R7, R5 ;  /* 0x0000000507077220 */ /* 0x000fc80000410000 */
[----:B------:R-:W-:Y:S01]  /*1720*/  FFMA.FTZ R10, R11, R7, R10 ;  /* 0x000000070b0a7223 */ /* 0x000fe2000001000a */
[----:B------:R-:W-:Y:S01]  /*1730*/  FADD.FTZ R26, R26, R7 ;  /* 0x000000071a1a7221 */ /* 0x000fe20000010000 */
[----:B------:R-:W-:Y:S01]  /*1740*/  PRMT R11, RZ, 0x7610, R11 ;  /* 0x00007610ff0b7816 */ /* 0x000fe2000000000b */
[----:B------:R-:W-:Y:S01]  /*1750*/  HADD2.F32 R7, -RZ, R3.H1_H1 ;  /* 0x30000003ff077230 */ /* 0x000fe20000004100 */
[----:B------:R-:W-:-:S04]  /*1760*/  PRMT R3, R3, 0x5410, RZ ;  /* 0x0000541003037816 */ /* 0x000fc800000000ff */
[----:B------:R-:W-:Y:S01]  /*1770*/  FADD.FTZ R7, -R12, R7 ;  /* 0x000000070c077221 */ /* 0x000fe20000010100 */
[----:B------:R-:W-:Y:S01]  /*1780*/  HADD2.F32 R22, -RZ, R3.H0_H0 ;  /* 0x20000003ff167230 */ /* 0x000fe20000004100 */
[C---:B----4-:R-:W-:Y:S02]  /*1790*/  @!P0 PRMT R21, R2.reuse, 0x7632, R21 ;  /* 0x0000763202158816 */ /* 0x050fe40000000015 */
[----:B------:R-:W-:Y:S02]  /*17a0*/  @!P0 PRMT R11, R2, 0x7610, R11 ;  /* 0x00007610020b8816 */ /* 0x000fe4000000000b */
[--C-:B-----5:R-:W-:Y:S01]  /*17b0*/  @!P0 PRMT R21, R21, 0x5410, R20.reuse ;  /* 0x0000541015158816 */ /* 0x120fe20000000014 */
[----:B------:R-:W-:Y:S02]  /*17c0*/  FMUL.FTZ R7, R7, R4 ;  /* 0x0000000407077220 */ /* 0x000fe40000410000 */
[----:B------:R-:W-:Y:S01]  /*17d0*/  HADD2.F32 R23, -RZ, R11.H0_H0 ;  /* 0x2000000bff177230 */ /* 0x000fe20000004100 */
[----:B------:R-:W-:Y:S01]  /*17e0*/  @!P0 PRMT R3, R3, 0x7610, R20 ;  /* 0x0000761003038816 */ /* 0x000fe20000000014 */
[----:B------:R-:W-:-:S02]  /*17f0*/  HADD2.F32 R29, -RZ, R21.H0_H0 ;  /* 0x20000015ff1d7230 */ /* 0x000fc40000004100 */
[----:B------:R-:W-:Y:S01]  /*1800*/  FMUL.FTZ R11, R22, R0 ;  /* 0x00000000160b7220 */ /* 0x000fe20000410000 */
[----:B------:R-:W-:Y:S02]  /*1810*/  HADD2.F32 R21, -RZ, R21.H1_H1 ;  /* 0x30000015ff157230 */ /* 0x000fe40000004100 */
[----:B------:R-:W-:Y:S01]  /*1820*/  FADD.FTZ R23, -R12, R23 ;  /* 0x000000170c177221 */ /* 0x000fe20000010100 */
[----:B------:R-:W-:Y:S01]  /*1830*/  FADD.FTZ R24, R24, R22 ;  /* 0x0000001618187221 */ /* 0x000fe20000010000 */
[----:B------:R-:W-:Y:S01]  /*1840*/  FFMA.FTZ R9, R22, R7, R9 ;  /* 0x0000000716097223 */ /* 0x000fe20000010009 */
[----:B------:R-:W-:Y:S01]  /*1850*/  FFMA.FTZ R22, R7, R11, R10 ;  /* 0x0000000b07167223 */ /* 0x000fe2000001000a */
[----:B------:R-:W-:Y:S01]  /*1860*/  FADD.FTZ R31, R11, R26 ;  /* 0x0000001a0b1f7221 */ /* 0x000fe20000010000 */
[----:B------:R-:W-:Y:S02]  /*1870*/  HADD2.F32 R2, -RZ, R3.H1_H1 ;  /* 0x30000003ff027230 */ /* 0x000fe40000004100 */
[----:B------:R-:W-:Y:S01]  /*1880*/  FMUL.FTZ R10, R21, R5 ;  /* 0x00000005150a7220 */ /* 0x000fe20000410000 */
[----:B------:R-:W-:Y:S01]  /*1890*/  FMUL.FTZ R23, R23, R4 ;  /* 0x0000000417177220 */ /* 0x000fe20000410000 */
[----:B------:R-:W-:-:S02]  /*18a0*/  FADD.FTZ R29, -R12, R29 ;  /* 0x0000001d0c1d7221 */ /* 0x000fc40000010100 */
        /* <DEDUP_REMOVED lines=10> */
.L_x_3827:
[----:B------:R-:W-:Y:S05]  /*1950*/  @P1 BRA `(.L_x_3823) ;  /* 0x0000000c00d41947 */ /* 0x000fea0003800000 */
[----:B------:R-:W0:Y:S01]  /*1960*/  LDCU.64 UR6, c[0x0][0x3f8] ;  /* 0x00007f00ff0677ac */ /* 0x000e220008000a00 */
[----:B------:R-:W-:Y:S01]  /*1970*/  SHF.R.S32.HI R2, RZ, 0x1f, R27 ;  /* 0x0000001fff027819 */ /* 0x000fe2000001141b */
[----:B------:R-:W-:Y:S01]  /*1980*/  IMAD.MOV.U32 R3, RZ, RZ, R13 ;  /* 0x000000ffff037224 */ /* 0x000fe200078e000d */
[----:B------:R-:W-:Y:S01]  /*1990*/  BSSY.RECONVERGENT B0, `(.L_x_3828) ;  /* 0x0000017000007945 */ /* 0x000fe20003800200 */
        /* <DEDUP_REMOVED lines=22> */
.L_x_3829:
[----:B------:R-:W-:Y:S05]  /*1b00*/  BSYNC.RECONVERGENT B0 ;  /* 0x0000000000007941 */ /* 0x000fea0003800200 */
.L_x_3828:
        /* <DEDUP_REMOVED lines=19> */
.L_x_3824:
[C-C-:B------:R-:W-:Y:S01]  /*1c40*/  IMAD.IADD R7, R20.reuse, 0x1, -R27.reuse ;  /* 0x0000000114077824 */ /* 0x140fe200078e0a1b */
[----:B------:R-:W-:Y:S01]  /*1c50*/  IADD3 R8, PT, PT, R20, -0x1, RZ ;  /* 0xffffffff14087810 */ /* 0x000fe20007ffe0ff */
[----:B------:R-:W-:Y:S02]  /*1c60*/  HFMA2 R26, -RZ, RZ, 0, 0 ;  /* 0x00000000ff1a7431 */ /* 0x000fe400000001ff */
[----:B------:R-:W-:Y:S01]  /*1c70*/  IMAD.MOV.U32 R11, RZ, RZ, R27 ;  /* 0x000000ffff0b7224 */ /* 0x000fe200078e001b */
[----:B------:R-:W-:Y:S02]  /*1c80*/  MOV R10, RZ ;  /* 0x000000ff000a7202 */ /* 0x000fe40000000f00 */
[----:B------:R-:W-:Y:S02]  /*1c90*/  CS2R R24, SRZ ;  /* 0x0000000000187805 */ /* 0x000fe4000001ff00 */
[----:B------:R-:W-:Y:S02]  /*1ca0*/  LOP3.LUT R7, R7, 0x1, RZ, 0xc0, !PT ;  /* 0x0000000107077812 */ /* 0x000fe400078ec0ff */
[----:B------:R-:W-:-:S02]  /*1cb0*/  ISETP.NE.AND P2, PT, R27, R8, PT ;  /* 0x000000081b00720c */ /* 0x000fc40003f45270 */
[----:B------:R-:W-:Y:S02]  /*1cc0*/  CS2R R8, SRZ ;  /* 0x0000000000087805 */ /* 0x000fe4000001ff00 */
[----:B------:R-:W-:-:S13]  /*1cd0*/  ISETP.NE.U32.AND P1, PT, R7, 0x1, PT ;  /* 0x000000010700780c */ /* 0x000fda0003f25070 */
[----:B------:R-:W-:Y:S05]  /*1ce0*/  @P1 BRA `(.L_x_3830) ;  /* 0x0000000000ec1947 */ /* 0x000fea0003800000 */
[----:B------:R-:W0:Y:S01]  /*1cf0*/  @!P0 LDC.64 R8, c[0x0][0x3a0] ;  /* 0x0000e800ff088b82 */ /* 0x000e220000000a00 */
[----:B------:R-:W-:Y:S01]  /*1d00*/  @!P0 MOV R10, R16 ;  /* 0x00000010000a8202 */ /* 0x000fe20000000f00 */
        /* <DEDUP_REMOVED lines=8> */
[----:B0-----:R-:W-:-:S05]  /*1d90*/  @!P0 IADD3 R8, P1, PT, R11, R8, RZ ;  /* 0x000000080b088210 */ /* 0x001fca0007f3e0ff */
[----:B------:R-:W-:-:S05]  /*1da0*/  @!P0 IMAD.X R9, R18, 0x1, R9, P1 ;  /* 0x0000000112098824 */ /* 0x000fca00008e0609 */
[----:B------:R-:W2:Y:S01]  /*1db0*/  @!P0 LDG.E R8, desc[UR4][R8.64] ;  /* 0x0000000408088981 */ /* 0x000ea2000c1e1900 */
[----:B-1----:R-:W-:-:S04]  /*1dc0*/  @!P0 IADD3 R10, P1, PT, R11, R22, RZ ;  /* 0x000000160b0a8210 */ /* 0x002fc80007f3e0ff */
[----:B------:R-:W-:-:S05]  /*1dd0*/  @!P0 IADD3.X R11, PT, PT, R18, R23, RZ, P1, !PT ;  /* 0x00000017120b8210 */ /* 0x000fca0000ffe4ff */
[----:B------:R-:W3:Y:S01]  /*1de0*/  @!P0 LDG.E R10, desc[UR4][R10.64] ;  /* 0x000000040a0a8981 */ /* 0x000ee2000c1e1900 */
[----:B------:R-:W-:-:S04]  /*1df0*/  PRMT R7, RZ, 0x5410, RZ ;  /* 0x00005410ff077816 */ /* 0x000fc800000000ff */
[----:B--2---:R-:W-:-:S04]  /*1e00*/  @!P0 PRMT R7, R7, 0x5410, R8 ;  /* 0x0000541007078816 */ /* 0x004fc80000000008 */
[----:B------:R-:W-:Y:S02]  /*1e10*/  @!P0 PRMT R7, R8, 0x7632, R7 ;  /* 0x0000763208078816 */ /* 0x000fe40000000007 */
[----:B------:R-:W-:-:S03]  /*1e20*/  PRMT R8, RZ, 0x5410, RZ ;  /* 0x00005410ff087816 */ /* 0x000fc600000000ff */
[--C-:B------:R-:W-:Y:S01]  /*1e30*/  HADD2.F32 R19, -RZ, R7.reuse.H1_H1 ;  /* 0x30000007ff137230 */ /* 0x100fe20000004100 */
[----:B---3--:R-:W-:Y:S01]  /*1e40*/  @!P0 PRMT R8, R8, 0x5410, R10 ;  /* 0x0000541008088816 */ /* 0x008fe2000000000a */
[----:B------:R-:W-:-:S03]  /*1e50*/  HADD2.F32 R21, -RZ, R7.H0_H0 ;  /* 0x20000007ff157230 */ /* 0x000fc60000004100 */
[----:B------:R-:W-:Y:S01]  /*1e60*/  FADD.FTZ R7, -R12, R19 ;  /* 0x000000130c077221 */ /* 0x000fe20000010100 */
[----:B------:R-:W-:Y:S01]  /*1e70*/  @!P0 PRMT R8, R10, 0x7632, R8 ;  /* 0x000076320a088816 */ /* 0x000fe20000000008 */
[----:B------:R-:W-:Y:S02]  /*1e80*/  FADD.FTZ R21, -R12, R21 ;  /* 0x000000150c157221 */ /* 0x000fe40000010100 */
[-C--:B------:R-:W-:Y:S02]  /*1e90*/  FMUL.FTZ R7, R7, R4.reuse ;  /* 0x0000000407077220 */ /* 0x080fe40000410000 */
[----:B------:R-:W-:Y:S02]  /*1ea0*/  FMUL.FTZ R18, R21, R4 ;  /* 0x0000000415127220 */ /* 0x000fe40000410000 */
[----:B------:R-:W-:Y:S02]  /*1eb0*/  FFMA.FTZ R19, R7, R5, R2 ;  /* 0x0000000507137223 */ /* 0x000fe40000010002 */
        /* <DEDUP_REMOVED lines=18> */
[----:B------:R-:W-:Y:S01]  /*1fe0*/  FADD.FTZ R25, RZ, R22 ;  /* 0x00000016ff197221 */ /* 0x000fe20000010000 */
[----:B------:R-:W-:Y:S01]  /*1ff0*/  FMUL.FTZ R19, R8, R11 ;  /* 0x0000000b08137220 */ /* 0x000fe20000410000 */
[----:B------:R-:W-:Y:S01]  /*2000*/  FMUL.FTZ R8, R22, R5 ;  /* 0x0000000516087220 */ /* 0x000fe20000410000 */
[----:B------:R-:W-:Y:S02]  /*2010*/  IADD3 R11, PT, PT, R27, 0x1, RZ ;  /* 0x000000011b0b7810 */ /* 0x000fe40007ffe0ff */
[----:B------:R-:W-:Y:S01]  /*2020*/  FMUL.FTZ R9, R19, R0 ;  /* 0x0000000013097220 */ /* 0x000fe20000410000 */
[----:B------:R-:W-:Y:S01]  /*2030*/  FFMA.FTZ R21, R7, R8, RZ ;  /* 0x0000000807157223 */ /* 0x000fe200000100ff */
[----:B------:R-:W-:Y:S01]  /*2040*/  FADD.FTZ R8, RZ, R8 ;  /* 0x00000008ff087221 */ /* 0x000fe20000010000 */
[----:B------:R-:W-:Y:S02]  /*2050*/  FADD.FTZ R24, RZ, R19 ;  /* 0x00000013ff187221 */ /* 0x000fe40000010000 */
[C---:B------:R-:W-:Y:S01]  /*2060*/  FFMA.FTZ R10, R18.reuse, R9, R21 ;  /* 0x00000009120a7223 */ /* 0x040fe20000010015 */
[----:B------:R-:W-:Y:S01]  /*2070*/  FADD.FTZ R26, R9, R8 ;  /* 0x00000008091a7221 */ /* 0x000fe20000010000 */
[----:B------:R-:W-:Y:S01]  /*2080*/  FFMA.FTZ R8, R7, R22, RZ ;  /* 0x0000001607087223 */ /* 0x000fe200000100ff */
[----:B------:R-:W-:-:S07]  /*2090*/  FFMA.FTZ R9, R18, R19, RZ ;  /* 0x0000001312097223 */ /* 0x000fce00000100ff */
.L_x_3830:
[----:B------:R-:W-:Y:S05]  /*20a0*/  @!P2 BRA `(.L_x_3823) ;  /* 0x000000080000a947 */ /* 0x000fea0003800000 */
[----:B------:R-:W-:-:S07]  /*20b0*/  IMAD.IADD R7, R11, 0x1, -R20 ;  /* 0x000000010b077824 */ /* 0x000fce00078e0a14 */
.L_x_3831:
        /* <DEDUP_REMOVED lines=8> */
[----:B------:R-:W0:Y:S02]  /*2140*/  @!P0 LDC.64 R20, c[0x0][0x398] ;  /* 0x0000e600ff148b82 */ /* 0x000e240000000a00 */
[----:B------:R-:W-:-:S05]  /*2150*/  @!P0 IMAD.IADD R23, R23, 0x1, R27 ;  /* 0x0000000117178824 */ /* 0x000fca00078e021b */
[C---:B------:R-:W-:Y:S02]  /*2160*/  @!P0 SHF.L.U64.HI R28, R22.reuse, 0x1, R23 ;  /* 0x00000001161c8819 */ /* 0x040fe40000010217 */
[----:B------:R-:W-:-:S04]  /*2170*/  @!P0 SHF.L.U32 R23, R22, 0x1, RZ ;  /* 0x0000000116178819 */ /* 0x000fc800000006ff */
[----:B-1----:R-:W-:-:S04]  /*2180*/  @!P0 IADD3 R18, P1, PT, R23, R18, RZ ;  /* 0x0000001217128210 */ /* 0x002fc80007f3e0ff */
[----:B------:R-:W-:-:S05]  /*2190*/  @!P0 IADD3.X R19, PT, PT, R28, R19, RZ, P1, !PT ;  /* 0x000000131c138210 */ /* 0x000fca0000ffe4ff */
[----:B------:R1:W2:Y:S01]  /*21a0*/  @!P0 LDG.E R18, desc[UR4][R18.64] ;  /* 0x0000000412128981 */ /* 0x0002a2000c1e1900 */
[----:B0-----:R-:W-:-:S05]  /*21b0*/  @!P0 IADD3 R22, P1, PT, R23, R20, RZ ;  /* 0x0000001417168210 */ /* 0x001fca0007f3e0ff */
[----:B------:R-:W-:Y:S02]  /*21c0*/  @!P0 IMAD.X R23, R28, 0x1, R21, P1 ;  /* 0x000000011c178824 */ /* 0x000fe400008e0615 */
[----:B------:R-:W0:Y:S03]  /*21d0*/  @!P0 LDC.64 R20, c[0x0][0x3f8] ;  /* 0x0000fe00ff148b82 */ /* 0x000e260000000a00 */
[----:B------:R3:W4:Y:S01]  /*21e0*/  @!P0 LDG.E R22, desc[UR4][R22.64] ;  /* 0x0000000416168981 */ /* 0x000722000c1e1900 */
[----:B------:R-:W-:Y:S02]  /*21f0*/  PRMT R27, RZ, 0x5410, RZ ;  /* 0x00005410ff1b7816 */ /* 0x000fe400000000ff */
[----:B------:R-:W-:-:S04]  /*2200*/  @!P0 IADD3 R29, PT, PT, R11, 0x1, RZ ;  /* 0x000000010b1d8810 */ /* 0x000fc80007ffe0ff */
[----:B------:R-:W-:Y:S01]  /*2210*/  @!P0 SHF.R.S32.HI R31, RZ, 0x1f, R29 ;  /* 0x0000001fff1f8819 */ /* 0x000fe2000001141d */
[----:B-1----:R-:W-:Y:S01]  /*2220*/  @!P0 IMAD.MOV.U32 R19, RZ, RZ, R13 ;  /* 0x000000ffff138224 */ /* 0x002fe200078e000d */
[----:B---3--:R-:W-:Y:S02]  /*2230*/  PRMT R23, RZ, 0x5410, RZ ;  /* 0x00005410ff177816 */ /* 0x008fe400000000ff */
[----:B--2---:R-:W-:-:S04]  /*2240*/  @!P0 PRMT R27, R27, 0x5410, R18 ;  /* 0x000054101b1b8816 */ /* 0x004fc80000000012 */
[----:B------:R-:W-:Y:S01]  /*2250*/  @!P0 PRMT R27, R18, 0x7632, R27 ;  /* 0x00007632121b8816 */ /* 0x000fe2000000001b */
[----:B0-----:R-:W-:-:S04]  /*2260*/  @!P0 IMAD R18, R31, R20, RZ ;  /* 0x000000141f128224 */ /* 0x001fc800078e02ff */
[----:B------:R-:W-:Y:S01]  /*2270*/  @!P0 IMAD R31, R29, R21, R18 ;  /* 0x000000151d1f8224 */ /* 0x000fe200078e0212 */
[----:B------:R-:W-:-:S05]  /*2280*/  @!P0 MOV R18, R16 ;  /* 0x0000001000128202 */ /* 0x000fca0000000f00 */
[----:B------:R-:W-:Y:S02]  /*2290*/  @!P0 IMAD.WIDE.U32 R20, R29, R20, R18 ;  /* 0x000000141d148225 */ /* 0x000fe400078e0012 */
[----:B------:R-:W0:Y:S01]  /*22a0*/  @!P0 LDC.64 R18, c[0x0][0x3a0] ;  /* 0x0000e800ff128b82 */ /* 0x000e220000000a00 */
[----:B----4-:R-:W-:Y:S02]  /*22b0*/  @!P0 PRMT R23, R23, 0x5410, R22 ;  /* 0x0000541017178816 */ /* 0x010fe40000000016 */
[----:B------:R-:W-:Y:S02]  /*22c0*/  @!P0 IADD3 R21, PT, PT, R21, R31, RZ ;  /* 0x0000001f15158210 */ /* 0x000fe40007ffe0ff */
[----:B------:R-:W-:Y:S02]  /*22d0*/  @!P0 SHF.L.U32 R29, R20, 0x1, RZ ;  /* 0x00000001141d8819 */ /* 0x000fe400000006ff */
[----:B------:R-:W-:Y:S02]  /*22e0*/  @!P0 PRMT R23, R22, 0x7632, R23 ;  /* 0x0000763216178816 */ /* 0x000fe40000000017 */
        /* <DEDUP_REMOVED lines=16> */
[----:B-1----:R-:W-:Y:S02]  /*23f0*/  HADD2.F32 R21, -RZ, R23.H0_H0 ;  /* 0x20000017ff157230 */ /* 0x002fe40000004100 */
[----:B------:R-:W-:-:S03]  /*2400*/  HADD2.F32 R27, -RZ, R27.H1_H1 ;  /* 0x3000001bff1b7230 */ /* 0x000fc60000004100 */
[----:B----4-:R-:W-:Y:S02]  /*2410*/  FMUL.FTZ R31, R21, R30 ;  /* 0x0000001e151f7220 */ /* 0x010fe40000410000 */
[----:B------:R-:W-:Y:S01]  /*2420*/  FADD.FTZ R21, -R12, R27 ;  /* 0x0000001b0c157221 */ /* 0x000fe20000010100 */
[----:B0-----:R-:W-:-:S03]  /*2430*/  FADD.FTZ R19, -R30, 1 ;  /* 0x3f8000001e137421 */ /* 0x001fc60000010100 */
[----:B------:R-:W-:Y:S01]  /*2440*/  FMUL.FTZ R21, R21, R4 ;  /* 0x0000000415157220 */ /* 0x000fe20000410000 */
[----:B------:R-:W-:-:S03]  /*2450*/  FFMA.FTZ R28, R28, R19, 1 ;  /* 0x3f8000001c1c7423 */ /* 0x000fc60000010013 */
[----:B------:R-:W-:Y:S01]  /*2460*/  FFMA.FTZ R27, R21, R5, R2 ;  /* 0x00000005151b7223 */ /* 0x000fe20000010002 */
[----:B------:R-:W-:-:S03]  /*2470*/  FMUL.FTZ R19, R31, R28 ;  /* 0x0000001c1f137220 */ /* 0x000fc60000410000 */
        /* <DEDUP_REMOVED lines=9> */
[----:B------:R-:W-:-:S04]  /*2510*/  FMUL.FTZ R23, R30, R5 ;  /* 0x000000051e177220 */ /* 0x000fc80000410000 */
[C-C-:B------:R-:W-:Y:S01]  /*2520*/  FFMA.FTZ R28, R21.reuse, R23, R10.reuse ;  /* 0x00000017151c7223 */ /* 0x140fe2000001000a */
[----:B------:R-:W-:Y:S01]  /*2530*/  PRMT R10, RZ, 0x7610, R10 ;  /* 0x00007610ff0a7816 */ /* 0x000fe2000000000a */
[----:B------:R-:W-:Y:S01]  /*2540*/  FFMA.FTZ R8, R21, R30, R8 ;  /* 0x0000001e15087223 */ /* 0x000fe20000010008 */
[----:B------:R-:W-:Y:S01]  /*2550*/  FADD.FTZ R26, R23, R26 ;  /* 0x0000001a171a7221 */ /* 0x000fe20000010000 */
[----:B------:R-:W-:Y:S01]  /*2560*/  PRMT R27, RZ, 0x7610, R27 ;  /* 0x00007610ff1b7816 */ /* 0x000fe2000000001b */
[C---:B------:R-:W-:Y:S01]  /*2570*/  FADD.FTZ R24, R19.reuse, R24 ;  /* 0x0000001813187221 */ /* 0x040fe20000010000 */
[----:B------:R-:W-:Y:S01]  /*2580*/  FFMA.FTZ R9, R22, R19, R9 ;  /* 0x0000001316097223 */ /* 0x000fe20000010009 */
[----:B------:R-:W-:-:S04]  /*2590*/  FMUL.FTZ R19, R19, R0 ;  /* 0x0000000013137220 */ /* 0x000fc80000410000 */
        /* <DEDUP_REMOVED lines=12> */
[----:B------:R-:W-:-:S04]  /*2660*/  PRMT R20, RZ, 0x7610, R20 ;  /* 0x00007610ff147816 */ /* 0x000fc80000000014 */
[C---:B---3--:R-:W-:Y:S02]  /*2670*/  @!P0 PRMT R20, R18.reuse, 0x7610, R20 ;  /* 0x0000761012148816 */ /* 0x048fe40000000014 */
[----:B------:R-:W-:-:S03]  /*2680*/  @!P0 PRMT R27, R18, 0x7632, R27 ;  /* 0x00007632121b8816 */ /* 0x000fc6000000001b */
[----:B------:R-:W-:Y:S02]  /*2690*/  HADD2.F32 R29, -RZ, R20.H1_H1 ;  /* 0x30000014ff1d7230 */ /* 0x000fe40000004100 */
[----:B0-----:R-:W-:-:S04]  /*26a0*/  FADD.FTZ R18, -R23, 1 ;  /* 0x3f80000017127421 */ /* 0x001fc80000010100 */
[----:B------:R-:W-:Y:S01]  /*26b0*/  FFMA.FTZ R28, R21, R18, 1 ;  /* 0x3f800000151c7423 */ /* 0x000fe20000010012 */
[----:B------:R-:W-:Y:S01]  /*26c0*/  FADD.FTZ R21, -R12, R29 ;  /* 0x0000001d0c157221 */ /* 0x000fe20000010100 */
[----:B------:R-:W-:-:S03]  /*26d0*/  HADD2.F32 R18, -RZ, R27.H0_H0 ;  /* 0x2000001bff127230 */ /* 0x000fc60000004100 */
[----:B------:R-:W-:Y:S02]  /*26e0*/  FMUL.FTZ R21, R21, R4 ;  /* 0x0000000415157220 */ /* 0x000fe40000410000 */
[----:B------:R-:W-:Y:S02]  /*26f0*/  FMUL.FTZ R23, R18, R23 ;  /* 0x0000001712177220 */ /* 0x000fe40000410000 */
[----:B------:R-:W-:-:S04]  /*2700*/  FFMA.FTZ R18, R21, R5, R2 ;  /* 0x0000000515127223 */ /* 0x000fc80000010002 */
[----:B------:R-:W-:-:S06]  /*2710*/  FMUL.FTZ R27, R18, -1.4426950216293334961 ;  /* 0xbfb8aa3b121b7820 */ /* 0x000fcc0000410000 */
[----:B------:R-:W0:Y:S01]  /*2720*/  MUFU.EX2 R27, R27 ;  /* 0x0000001b001b7308 */ /* 0x000e220000000800 */
[----:B------:R-:W-:Y:S01]  /*2730*/  FMUL.FTZ R23, R23, R28 ;  /* 0x0000001c17177220 */ /* 0x000fe20000410000 */
[----:B0-----:R-:W-:-:S06]  /*2740*/  FADD.FTZ R28, R27, 1 ;  /* 0x3f8000001b1c7421 */ /* 0x001fcc0000010000 */
[----:B------:R-:W0:Y:S01]  /*2750*/  MUFU.RCP R29, R28 ;  /* 0x0000001c001d7308 */ /* 0x000e220000001000 */
[----:B------:R-:W-:Y:S01]  /*2760*/  HADD2.F32 R20, -RZ, R20.H0_H0 ;  /* 0x20000014ff147230 */ /* 0x000fe20000004100 */
[----:B------:R-:W-:-:S04]  /*2770*/  IADD3 R7, PT, PT, R7, 0x2, RZ ;  /* 0x0000000207077810 */ /* 0x000fc80007ffe0ff */
[----:B------:R-:W-:Y:S01]  /*2780*/  ISETP.NE.AND P1, PT, R7, RZ, PT ;  /* 0x000000ff0700720c */ /* 0x000fe20003f25270 */
[----:B0-----:R-:W-:Y:S01]  /*2790*/  FMUL.FTZ R20, R20, R29 ;  /* 0x0000001d14147220 */ /* 0x001fe20000410000 */
[----:B------:R-:W-:-:S04]  /*27a0*/  FADD.FTZ R29, -R29, 1 ;  /* 0x3f8000001d1d7421 */ /* 0x000fc80000010100 */
[----:B------:R-:W-:-:S04]  /*27b0*/  FFMA.FTZ R29, R18, R29, 1 ;  /* 0x3f800000121d7423 */ /* 0x000fc8000001001d */
[----:B------:R-:W-:Y:S01]  /*27c0*/  FMUL.FTZ R20, R20, R29 ;  /* 0x0000001d14147220 */ /* 0x000fe20000410000 */
[----:B------:R-:W-:-:S03]  /*27d0*/  FADD.FTZ R29, R19, R26 ;  /* 0x0000001a131d7221 */ /* 0x000fc60000010000 */
[----:B------:R-:W-:Y:S01]  /*27e0*/  FMUL.FTZ R18, R20, R5 ;  /* 0x0000000514127220 */ /* 0x000fe20000410000 */
[----:B------:R-:W-:Y:S01]  /*27f0*/  FADD.FTZ R24, R24, R23 ;  /* 0x0000001718187221 */ /* 0x000fe20000010000 */
[----:B------:R-:W-:Y:S01]  /*2800*/  FFMA.FTZ R9, R10, R23, R9 ;  /* 0x000000170a097223 */ /* 0x000fe20000010009 */
        /* <DEDUP_REMOVED lines=8> */
[----:B------:R-:W-:Y:S01]  /*2890*/  VIADD R11, R11, 0x2 ;  /* 0x000000020b0b7836 */ /* 0x000fe20000000000 */
[----:B------:R-:W-:Y:S06]  /*28a0*/  @P1 BRA `(.L_x_3831) ;  /* 0xfffffff800041947 */ /* 0x000fec000383ffff */
.L_x_3823:
[----:B------:R-:W0:Y:S01]  /*28b0*/  S2R R5, SR_CgaCtaId ;  /* 0x0000000000057919 */ /* 0x000e220000008800 */
[----:B------:R-:W1:Y:S01]  /*28c0*/  LDCU UR6, c[0x0][0x424] ;  /* 0x00008480ff0677ac */ /* 0x000e620008000800 */
[----:B------:R-:W-:Y:S02]  /*28d0*/  MOV R0, 0x400 ;  /* 0x0000040000007802 */ /* 0x000fe40000000f00 */
[----:B------:R-:W-:Y:S01]  /*28e0*/  MOV R14, RZ ;  /* 0x000000ff000e7202 */ /* 0x000fe20000000f00 */
[----:B-1----:R-:W-:-:S05]  /*28f0*/  IMAD R3, R6, UR6, RZ ;  /* 0x0000000606037c24 */ /* 0x002fca000f8e02ff */
[----:B------:R-:W-:-:S04]  /*2900*/  LEA R3, R15, -R3, 0x1 ;  /* 0x800000030f037211 */ /* 0x000fc800078e08ff */
        /* <DEDUP_REMOVED lines=37> */
[----:B------:R-:W4:Y:S02]  /*2b60*/  LDS R22, [R21+0x54] ;  /* 0x0000540015167984 */ /* 0x000f240000000800 */
[----:B-----5:R-:W-:Y:S02]  /*2b70*/  FADD.FTZ R26, R11, R26 ;  /* 0x0000001a0b1a7221 */ /* 0x020fe40000010000 */
[----:B------:R3:W5:Y:S01]  /*2b80*/  LDS R20, [R21+0x4c] ;  /* 0x00004c0015147984 */ /* 0x0007620000000800 */
[----:B-1----:R-:W-:Y:S01]  /*2b90*/  FADD.FTZ R28, R13, R28 ;  /* 0x0000001c0d1c7221 */ /* 0x002fe20000010000 */
[----:B--2---:R-:W-:-:S04]  /*2ba0*/  ISETP.NE.AND P4, PT, R7, RZ, PT ;  /* 0x000000ff0700720c */ /* 0x004fc80003f85270 */
[----:B------:R-:W-:Y:S02]  /*2bb0*/  FSEL R23, R26, R11, !P4 ;  /* 0x0000000b1a177208 */ /* 0x000fe40006000000 */
[----:B------:R-:W-:-:S03]  /*2bc0*/  FSEL R27, R28, R13, !P4 ;  /* 0x0000000d1c1b7208 */ /* 0x000fc60006000000 */
[----:B------:R-:W-:Y:S01]  /*2bd0*/  FADD.FTZ R23, R14, R23 ;  /* 0x000000170e177221 */ /* 0x000fe20000010000 */
[----:B------:R-:W-:Y:S01]  /*2be0*/  ISETP.NE.AND P3, PT, R12, RZ, PT ;  /* 0x000000ff0c00720c */ /* 0x000fe20003f65270 */
[----:B------:R-:W-:-:S03]  /*2bf0*/  FADD.FTZ R27, R16, R27 ;  /* 0x0000001b101b7221 */ /* 0x000fc60000010000 */
[----:B------:R-:W-:Y:S02]  /*2c00*/  FSEL R26, R23, R14, !P3 ;  /* 0x0000000e171a7208 */ /* 0x000fe40005800000 */
[----:B------:R-:W-:-:S03]  /*2c10*/  FSEL R28, R27, R16, !P3 ;  /* 0x000000101b1c7208 */ /* 0x000fc60005800000 */
[----:B------:R-:W-:Y:S02]  /*2c20*/  FADD.FTZ R26, R17, R26 ;  /* 0x0000001a111a7221 */ /* 0x000fe40000010000 */
[----:B0-----:R-:W-:Y:S01]  /*2c30*/  FADD.FTZ R28, R19, R28 ;  /* 0x0000001c131c7221 */ /* 0x001fe20000010000 */
[----:B------:R-:W-:-:S04]  /*2c40*/  ISETP.NE.AND P2, PT, R15, RZ, PT ;  /* 0x000000ff0f00720c */ /* 0x000fc80003f45270 */
[----:B------:R-:W-:Y:S02]  /*2c50*/  FSEL R23, R26, R17, !P2 ;  /* 0x000000111a177208 */ /* 0x000fe40005000000 */
[----:B------:R-:W-:Y:S02]  /*2c60*/  FSEL R27, R28, R19, !P2 ;  /* 0x000000131c1b7208 */ /* 0x000fe40005000000 */
[----:B---3--:R-:W-:Y:S01]  /*2c70*/  IADD3 R21, PT, PT, R7, R2, R18 ;  /* 0x0000000207157210 */ /* 0x008fe20007ffe012 */
[----:B----4-:R-:W-:-:S03]  /*2c80*/  FADD.FTZ R23, R0, R23 ;  /* 0x0000001700177221 */ /* 0x010fc60000010000 */
[----:B------:R-:W-:Y:S01]  /*2c90*/  IADD3 R21, PT, PT, R15, R21, R12 ;  /* 0x000000150f157210 */ /* 0x000fe20007ffe00c */
[----:B------:R-:W-:Y:S01]  /*2ca0*/  FADD.FTZ R27, R22, R27 ;  /* 0x0000001b161b7221 */ /* 0x000fe20000010000 */
[----:B-----5:R-:W-:-:S03]  /*2cb0*/  ISETP.NE.AND P1, PT, R20, RZ, PT ;  /* 0x000000ff1400720c */ /* 0x020fc60003f25270 */
[----:B------:R-:W-:Y:S01]  /*2cc0*/  IMAD.IADD R32, R20, 0x1, R21 ;  /* 0x0000000114207824 */ /* 0x000fe200078e0215 */
        /* <DEDUP_REMOVED lines=57> */
[----:B------:R0:W1:Y:S01]  /*3060*/  SHFL.UP PT, R31, R28, 0x1, RZ ;  /* 0x042000001c1f7989 */ /* 0x00006200000e00ff */
[----:B------:R-:W-:-:S03]  /*3070*/  IADD3 R29, PT, PT, R30, R29, RZ ;  /* 0x0000001d1e1d7210 */ /* 0x000fc60007ffe0ff */
[----:B------:R0:W2:Y:S04]  /*3080*/  SHFL.UP PT, R34, R21, 0x1, RZ ;  /* 0x0420000015227989 */ /* 0x0000a800000e00ff */
[----:B------:R-:W3:Y:S02]  /*3090*/  SHFL.UP PT, R29, R29, 0x1, RZ ;  /* 0x042000001d1d7989 */ /* 0x000ee400000e00ff */
.L_x_3854:
[----:B------:R-:W4:Y:S01]  /*30a0*/  S2R R26, SR_CgaCtaId ;  /* 0x00000000001a7919 */ /* 0x000f220000008800 */
[----:B0-----:R-:W-:Y:S02]  /*30b0*/  P2R R21, PR, RZ, 0x2 ;  /* 0x00000002ff157803 */ /* 0x001fe40000000000 */
[----:B------:R-:W-:Y:S02]  /*30c0*/  ISETP.NE.AND P1, PT, R33, RZ, PT ;  /* 0x000000ff2100720c */ /* 0x000fe40003f25270 */
[----:B------:R-:W-:-:S11]  /*30d0*/  PLOP3.LUT P0, PT, PT, PT, PT, 0x80, 0x8 ;  /* 0x000000000008781c */ /* 0x000fd60003f0f070 */
[----:B------:R-:W-:-:S04]  /*30e0*/  @P1 ISETP.NE.AND P6, PT, R18, RZ, PT ;  /* 0x000000ff1200120c */ /* 0x000fc80003fc5270 */
[----:B------:R-:W-:Y:S02]  /*30f0*/  @P1 PLOP3.LUT P0, PT, P6, PT, PT, 0x80, 0x8 ;  /* 0x000000000008181c */ /* 0x000fe4000370f070 */
[----:B------:R-:W-:Y:S02]  /*3100*/  ISETP.NE.AND P1, PT, R21, RZ, PT ;  /* 0x000000ff1500720c */ /* 0x000fe40003f25270 */
[----:B------:R-:W-:Y:S02]  /*3110*/  MOV R21, 0x400 ;  /* 0x0000040000157802 */ /* 0x000fe40000000f00 */
[----:B------:R-:W-:Y:S02]  /*3120*/  ISETP.NE.AND P6, PT, R33, RZ, PT ;  /* 0x000000ff2100720c */ /* 0x000fe40003fc5270 */
[----:B----4-:R-:W-:-:S05]  /*3130*/  LEA R21, R26, R21, 0x18 ;  /* 0x000000151a157211 */ /* 0x010fca00078ec0ff */
[----:B-1----:R-:W-:Y:S01]  /*3140*/  @!P0 FADD.FTZ R3, R31, R3 ;  /* 0x000000031f038221 */ /* 0x002fe20000010000 */
[----:B------:R-:W0:Y:S01]  /*3150*/  S2R R26, SR_TID.X ;  /* 0x00000000001a7919 */ /* 0x000e220000002100 */
[----:B--2---:R-:W-:Y:S02]  /*3160*/  @!P0 FADD.FTZ R5, R34, R5 ;  /* 0x0000000522058221 */ /* 0x004fe40000010000 */
[----:B------:R-:W-:Y:S02]  /*3170*/  @!P5 FADD.FTZ R4, R4, R3 ;  /* 0x000000030404d221 */ /* 0x000fe40000010000 */
[----:B---3--:R-:W-:Y:S02]  /*3180*/  @P6 IMAD.IADD R18, R29, 0x1, R18 ;  /* 0x000000011d126824 */ /* 0x008fe400078e0212 */
[----:B------:R-:W-:Y:S01]  /*3190*/  @!P5 FADD.FTZ R10, R10, R5 ;  /* 0x000000050a0ad221 */ /* 0x000fe20000010000 */
[----:B------:R-:W-:Y:S02]  /*31a0*/  @!P4 FADD.FTZ R11, R11, R4 ;  /* 0x000000040b0bc221 */ /* 0x000fe40000010000 */
[----:B------:R-:W-:Y:S01]  /*31b0*/  IADD3 R2, PT, PT, R2, R18, RZ ;  /* 0x0000001202027210 */ /* 0x000fe20007ffe0ff */
[----:B------:R-:W-:Y:S01]  /*31c0*/  @!P4 FADD.FTZ R13, R13, R10 ;  /* 0x0000000a0d0dc221 */ /* 0x000fe20000010000 */
[----:B------:R-:W-:-:S02]  /*31d0*/  @!P3 FADD.FTZ R14, R14, R11 ;  /* 0x0000000b0e0eb221 */ /* 0x000fc40000010000 */
[----:B------:R-:W-:Y:S01]  /*31e0*/  IADD3 R7, PT, PT, R7, R2, RZ ;  /* 0x0000000207077210 */ /* 0x000fe20007ffe0ff */
[----:B------:R-:W-:Y:S01]  /*31f0*/  @!P3 FADD.FTZ R16, R16, R13 ;  /* 0x0000000d1010b221 */ /* 0x000fe20000010000 */
[----:B------:R-:W-:-:S03]  /*3200*/  @!P2 FADD.FTZ R17, R17, R14 ;  /* 0x0000000e1111a221 */ /* 0x000fc60000010000 */
[----:B------:R-:W-:Y:S02]  /*3210*/  IMAD.IADD R12, R12, 0x1, R7 ;  /* 0x000000010c0c7824 */ /* 0x000fe400078e0207 */
[----:B------:R-:W-:Y:S01]  /*3220*/  @!P2 FADD.FTZ R19, R19, R16 ;  /* 0x000000101313a221 */ /* 0x000fe20000010000 */
[----:B------:R-:W-:Y:S02]  /*3230*/  @!P1 FADD.FTZ R0, R0, R17 ;  /* 0x0000001100009221 */ /* 0x000fe40000010000 */
[----:B------:R-:W-:Y:S01]  /*3240*/  IADD3 R15, PT, PT, R15, R12, RZ ;  /* 0x0000000c0f0f7210 */ /* 0x000fe20007ffe0ff */
[----:B------:R-:W-:-:S03]  /*3250*/  @!P1 FADD.FTZ R22, R22, R19 ;  /* 0x0000001316169221 */ /* 0x000fc60000010000 */
[----:B------:R-:W-:Y:S01]  /*3260*/  IADD3 R20, PT, PT, R20, R15, RZ ;  /* 0x0000000f14147210 */ /* 0x000fe20007ffe0ff */
        /* <DEDUP_REMOVED lines=19> */
.L_x_3832:
[----:B-1----:R-:W1:Y:S01]  /*33a0*/  S2R R15, SR_CgaCtaId ;  /* 0x00000000000f7919 */ /* 0x002e620000008800 */
[----:B------:R-:W2:Y:S01]  /*33b0*/  LDC R5, c[0x0][0x424] ;  /* 0x00010900ff057b82 */ /* 0x000ea20000000800 */
[----:B------:R-:W-:Y:S01]  /*33c0*/  MOV R12, 0x400 ;  /* 0x00000400000c7802 */ /* 0x000fe20000000f00 */
[----:B------:R-:W-:Y:S01]  /*33d0*/  IMAD.MOV.U32 R2, RZ, RZ, RZ ;  /* 0x000000ffff027224 */ /* 0x000fe200078e00ff */
[----:B0-----:R-:W0:Y:S01]  /*33e0*/  S2R R3, SR_TID.X ;  /* 0x0000000000037919 */ /* 0x001e220000002100 */
[----:B------:R-:W-:Y:S05]  /*33f0*/  WARPSYNC.ALL ;  /* 0x0000000000007948 */ /* 0x000fea0003800000 */
[----:B--2---:R-:W-:Y:S01]  /*3400*/  IMAD R7, R6, R5, RZ ;  /* 0x0000000506077224 */ /* 0x004fe200078e02ff */
[----:B-1----:R-:W-:Y:S01]  /*3410*/  LEA R11, R15, R12, 0x18 ;  /* 0x0000000c0f0b7211 */ /* 0x002fe200078ec0ff */
        /* <DEDUP_REMOVED lines=42> */
.L_x_3835:
[----:B------:R-:W-:Y:S05]  /*36c0*/  BSYNC.RECONVERGENT B0 ;  /* 0x0000000000007941 */ /* 0x000fea0003800200 */
.L_x_3834:
        /* <DEDUP_REMOVED lines=23> */
.L_x_3833:
[----:B------:R-:W-:Y:S02]  /*3840*/  HFMA2 R23, -RZ, RZ, 0, 5.9604644775390625e-08 ;  /* 0x00000001ff177431 */ /* 0x000fe400000001ff */
[----:B------:R-:W-:Y:S01]  /*3850*/  IMAD.MOV.U32 R26, RZ, RZ, RZ ;  /* 0x000000ffff1a7224 */ /* 0x000fe200078e00ff */
[----:B------:R-:W-:Y:S02]  /*3860*/  MOV R27, 0xffffffff ;  /* 0xffffffff001b7802 */ /* 0x000fe40000000f00 */
[----:B------:R-:W-:-:S13]  /*3870*/  ISETP.GE.AND P6, PT, R31, 0x1, PT ;  /* 0x000000011f00780c */ /* 0x000fda0003fc6270 */
[----:B------:R-:W-:Y:S05]  /*3880*/  WARPSYNC.COLLECTIVE R27, `(.L_x_3836) ;  /* 0x000000001b087348 */ /* 0x000fea0003c00000 */
[----:B------:R0:W1:Y:S02]  /*3890*/  SHFL.UP P0, R35, R32, R23, R26 ;  /* 0x0400001720237389 */ /* 0x000064000000001a */
[----:B01----:R-:W-:Y:S05]  /*38a0*/  ENDCOLLECTIVE ;  /* 0x000000000000791b */ /* 0x003fea0003800000 */
.L_x_3836:
        /* <DEDUP_REMOVED lines=8> */
.L_x_3837:
[----:B------:R-:W-:Y:S02]  /*3930*/  MOV R32, R21 ;  /* 0x0000001500207202 */ /* 0x000fe40000000f00 */
[----:B------:R-:W-:Y:S01]  /*3940*/  ISETP.GE.AND P0, PT, R31, 0x1, PT ;  /* 0x000000011f00780c */ /* 0x000fe20003f06270 */
[----:B------:R-:W-:-:S12]  /*3950*/  FADD.FTZ R35, R28, R35 ;  /* 0x000000231c237221 */ /* 0x000fd80000010000 */
[----:B------:R-:W-:-:S07]  /*3960*/  @P0 FSEL R28, R35, R28, !P6 ;  /* 0x0000001c231c0208 */ /* 0x000fce0007000000 */
[----:B------:R-:W-:Y:S05]  /*3970*/  WARPSYNC.COLLECTIVE R27, `(.L_x_3838) ;  /* 0x000000001b087348 */ /* 0x000fea0003c00000 */
[----:B------:R0:W1:Y:S02]  /*3980*/  SHFL.UP P0, R35, R32, R23, R26 ;  /* 0x0400001720237389 */ /* 0x000064000000001a */
[----:B01----:R-:W-:Y:S05]  /*3990*/  ENDCOLLECTIVE ;  /* 0x000000000000791b */ /* 0x003fea0003800000 */
.L_x_3838:
        /* <DEDUP_REMOVED lines=9> */
.L_x_3839:
[----:B------:R-:W-:Y:S02]  /*3a30*/  ISETP.GE.AND P6, PT, R31, 0x2, PT ;  /* 0x000000021f00780c */ /* 0x000fe40003fc6270 */
[----:B------:R-:W-:Y:S01]  /*3a40*/  MOV R32, R28 ;  /* 0x0000001c00207202 */ /* 0x000fe20000000f00 */
[----:B------:R-:W-:-:S10]  /*3a50*/  IMAD.MOV.U32 R30, RZ, RZ, R35 ;  /* 0x000000ffff1e7224 */ /* 0x000fd400078e0023 */
[----:B------:R-:W-:Y:S05]  /*3a60*/  WARPSYNC.COLLECTIVE R27, `(.L_x_3840) ;  /* 0x000000001b087348 */ /* 0x000fea0003c00000 */
[----:B------:R0:W1:Y:S02]  /*3a70*/  SHFL.UP P0, R35, R32, R23, R26 ;  /* 0x0400001720237389 */ /* 0x000064000000001a */
[----:B01----:R-:W-:Y:S05]  /*3a80*/  ENDCOLLECTIVE ;  /* 0x000000000000791b */ /* 0x003fea0003800000 */
.L_x_3840:
        /* <DEDUP_REMOVED lines=10> */
.L_x_3841:
        /* <DEDUP_REMOVED lines=9> */
.L_x_3842:
[----:B------:R-:W-:Y:S01]  /*3bc0*/  ISETP.GE.AND P6, PT, R31, 0x4, PT ;  /* 0x000000041f00780c */ /* 0x000fe20003fc6270 */
[----:B------:R-:W-:Y:S01]  /*3bd0*/  IMAD.MOV.U32 R32, RZ, RZ, R28 ;  /* 0x000000ffff207224 */ /* 0x000fe200078e001c */
[----:B------:R-:W-:-:S11]  /*3be0*/  MOV R29, R35 ;  /* 0x00000023001d7202 */ /* 0x000fd60000000f00 */
[----:B------:R-:W-:Y:S05]  /*3bf0*/  WARPSYNC.COLLECTIVE R27, `(.L_x_3843) ;  /* 0x000000001b087348 */ /* 0x000fea0003c00000 */
[----:B------:R0:W1:Y:S02]  /*3c00*/  SHFL.UP P0, R35, R32, R23, R26 ;  /* 0x0400001720237389 */ /* 0x000064000000001a */
[----:B01----:R-:W-:Y:S05]  /*3c10*/  ENDCOLLECTIVE ;  /* 0x000000000000791b */ /* 0x003fea0003800000 */
.L_x_3843:
        /* <DEDUP_REMOVED lines=10> */
.L_x_3844:
        /* <DEDUP_REMOVED lines=9> */
.L_x_3845:
[----:B------:R-:W-:Y:S02]  /*3d50*/  ISETP.GE.AND P6, PT, R31, 0x8, PT ;  /* 0x000000081f00780c */ /* 0x000fe40003fc6270 */
[----:B------:R-:W-:Y:S02]  /*3d60*/  MOV R32, R28 ;  /* 0x0000001c00207202 */ /* 0x000fe40000000f00 */
[----:B------:R-:W-:-:S09]  /*3d70*/  MOV R30, R35 ;  /* 0x00000023001e7202 */ /* 0x000fd20000000f00 */
[----:B------:R-:W-:Y:S05]  /*3d80*/  WARPSYNC.COLLECTIVE R27, `(.L_x_3846) ;  /* 0x000000001b087348 */ /* 0x000fea0003c00000 */
[----:B------:R0:W1:Y:S02]  /*3d90*/  SHFL.UP P0, R35, R32, R23, R26 ;  /* 0x0400001720237389 */ /* 0x000064000000001a */
[----:B01----:R-:W-:Y:S05]  /*3da0*/  ENDCOLLECTIVE ;  /* 0x000000000000791b */ /* 0x003fea0003800000 */
.L_x_3846:
        /* <DEDUP_REMOVED lines=10> */
.L_x_3847:
        /* <DEDUP_REMOVED lines=9> */
.L_x_3848:
[----:B------:R-:W-:Y:S02]  /*3ee0*/  ISETP.GE.AND P6, PT, R31, 0x10, PT ;  /* 0x000000101f00780c */ /* 0x000fe40003fc6270 */
[----:B------:R-:W-:Y:S01]  /*3ef0*/  MOV R32, R28 ;  /* 0x0000001c00207202 */ /* 0x000fe20000000f00 */
[----:B------:R-:W-:-:S10]  /*3f00*/  IMAD.MOV.U32 R29, RZ, RZ, R35 ;  /* 0x000000ffff1d7224 */ /* 0x000fd400078e0023 */
[----:B------:R-:W-:Y:S05]  /*3f10*/  WARPSYNC.COLLECTIVE R27, `(.L_x_3849) ;  /* 0x000000001b087348 */ /* 0x000fea0003c00000 */
[----:B------:R0:W1:Y:S02]  /*3f20*/  SHFL.UP P0, R35, R32, R23, R26 ;  /* 0x0400001720237389 */ /* 0x000064000000001a */
[----:B01----:R-:W-:Y:S05]  /*3f30*/  ENDCOLLECTIVE ;  /* 0x000000000000791b */ /* 0x003fea0003800000 */
.L_x_3849:
        /* <DEDUP_REMOVED lines=10> */
.L_x_3850:
        /* <DEDUP_REMOVED lines=9> */
.L_x_3851:
[----:B------:R-:W-:Y:S02]  /*4070*/  MOV R32, R28 ;  /* 0x0000001c00207202 */ /* 0x000fe40000000f00 */
[----:B------:R-:W-:-:S07]  /*4080*/  MOV R29, R35 ;  /* 0x00000023001d7202 */ /* 0x000fce0000000f00 */
[----:B------:R-:W-:Y:S05]  /*4090*/  WARPSYNC.COLLECTIVE R27, `(.L_x_3852) ;  /* 0x000000001b087348 */ /* 0x000fea0003c00000 */
[----:B------:R0:W1:Y:S02]  /*40a0*/  SHFL.UP P0, R35, R32, R23, R26 ;  /* 0x0400001720237389 */ /* 0x000064000000001a */
[----:B01----:R-:W-:Y:S05]  /*40b0*/  ENDCOLLECTIVE ;  /* 0x000000000000791b */ /* 0x003fea0003800000 */
.L_x_3852:
[----:B------:R-:W-:Y:S01]  /*40c0*/  MOV R32, R21 ;  /* 0x0000001500207202 */ /* 0x000fe20000000f00 */
[----:B------:R-:W-:-:S07]  /*40d0*/  IMAD.MOV.U32 R31, RZ, RZ, R35 ;  /* 0x000000ffff1f7224 */ /* 0x000fce00078e0023 */
[----:B------:R-:W-:Y:S05]  /*40e0*/  WARPSYNC.COLLECTIVE R27, `(.L_x_3853) ;  /* 0x000000001b087348 */ /* 0x000fea0003c00000 */
[----:B------:R0:W1:Y:S02]  /*40f0*/  SHFL.UP P0, R35, R32, R23, R26 ;  /* 0x0400001720237389 */ /* 0x000064000000001a */
[----:B01----:R-:W-:Y:S05]  /*4100*/  ENDCOLLECTIVE ;  /* 0x000000000000791b */ /* 0x003fea0003800000 */
.L_x_3853:
[----:B------:R-:W-:Y:S01]  /*4110*/  MOV R34, R35 ;  /* 0x0000002300227202 */ /* 0x000fe20000000f00 */
[----:B------:R-:W-:Y:S06]  /*4120*/  BRA `(.L_x_3854) ;  /* 0xffffffec00dc7947 */ /* 0x000fec000383ffff */
.L_x_3855:
        /* <DEDUP_REMOVED lines=13> */
.L_x_4504:


//--------------------- .text._Z30group_norm_nhwc_bwd_sum_kernelI11Fp16IOBf16WLi448EEv26Group_norm_nhwc_bwd_params --------------------------
	.section	.text._Z30group_norm_nhwc_bwd_sum_kernelI11Fp16IOBf16WLi448EEv26Group_norm_nhwc_bwd_params,"ax",@progbits
	.align	128
        .global         _Z30group_norm_nhwc_bwd_sum_kernelI11Fp16IOBf16WLi448EEv26Group_norm_nhwc_bwd_params
        .type           _Z30group_norm_nhwc_bwd_sum_kernelI11Fp16IOBf16WLi448EEv26Group_norm_nhwc_bwd_params,@function
        .size           _Z30group_norm_nhwc_bwd_sum_kernelI11Fp16IOBf16WLi448EEv26Group_norm_nhwc_bwd_params,(.L_x_4505 - _Z30group_norm_nhwc_bwd_sum_kernelI11Fp16IOBf16WLi448EEv26Group_norm_nhwc_bwd_params)
        .other          _Z30group_norm_nhwc_bwd_sum_kernelI11Fp16IOBf16WLi448EEv26Group_norm_nhwc_bwd_params,@"STO_CUDA_ENTRY STV_DEFAULT"
_Z30group_norm_nhwc_bwd_sum_kernelI11Fp16IOBf16WLi448EEv26Group_norm_nhwc_bwd_params:
.text._Z30group_norm_nhwc_bwd_sum_kernelI11Fp16IOBf16WLi448EEv26Group_norm_nhwc_bwd_params:
        /* <DEDUP_REMOVED lines=43> */
[----:B------:R-:W-:Y:S01]  /*02b0*/  HFMA2 R15, -RZ, RZ, 0, 0 ;  /* 0x00000000ff0f7431 */ /* 0x000fe200000001ff */
[----:B------:R-:W-:Y:S02]  /*02c0*/  CS2R R20, SRZ ;  /* 0x0000000000147805 */ /* 0x000fe4000001ff00 */
[----:B------:R-:W-:Y:S02]  /*02d0*/  MOV R17, RZ ;  /* 0x000000ff00117202 */ /* 0x000fe40000000f00 */
[----:B-1----:R-:W1:Y:S02]  /*02e0*/  MUFU.RCP R4, R4 ;  /* 0x0000000400047308 */ /* 0x002e640000001000 */
[----:B-1----:R-:W-:-:S06]  /*02f0*/  VIADD R2, R4, 0xffffffe ;  /* 0x0ffffffe04027836 */ /* 0x002fcc0000000000 */
        /* <DEDUP_REMOVED lines=24> */
[----:B--2---:R-:W-:Y:S01]  /*0480*/  SHF.L.U32 R15, R15, 0x10, RZ ;  /* 0x000000100f0f7819 */ /* 0x004fe200000006ff */
[----:B---3--:R-:W-:-:S02]  /*0490*/  IMAD.U32 R17, R17, 0x10000, RZ ;  /* 0x0001000011117824 */ /* 0x008fc400078e00ff */
[----:B----4-:R-:W-:Y:S01]  /*04a0*/  @P1 IMAD.U32 R21, R16, 0x10000, RZ ;  /* 0x0001000010151824 */ /* 0x010fe200078e00ff */
[----:B------:R-:W-:-:S07]  /*04b0*/  @P1 SHF.L.U32 R20, R4, 0x10, RZ ;  /* 0x0000001004141819 */ /* 0x000fce00000006ff */
.L_x_3857:
[----:B------:R-:W-:Y:S05]  /*04c0*/  BSYNC.RECONVERGENT B0 ;  /* 0x0000000000007941 */ /* 0x000fea0003800200 */
.L_x_3856:
[----:B-----5:R-:W-:Y:S01]  /*04d0*/  FFMA.FTZ R11, -R10, R10, R11 ;  /* 0x0000000a0a0b7223 */ /* 0x020fe2000001010b */
[----:B------:R-:W0:Y:S01]  /*04e0*/  S2UR UR5, SR_CTAID.Y ;  /* 0x00000000000579c3 */ /* 0x000e220000002600 */
[C---:B------:R-:W-:Y:S01]  /*04f0*/  IMAD R2, R5.reuse, R18, R14 ;  /* 0x0000001205027224 */ /* 0x040fe200078e020e */
[----:B------:R-:W-:Y:S01]  /*0500*/  ISETP.NE.U32.AND P4, PT, R5, RZ, PT ;  /* 0x000000ff0500720c */ /* 0x000fe20003f85070 */
[----:B------:R-:W-:Y:S01]  /*0510*/  HFMA2 R16, -RZ, RZ, 0, 0 ;  /* 0x00000000ff107431 */ /* 0x000fe200000001ff */
[----:B------:R-:W-:Y:S01]  /*0520*/  FSETP.GTU.FTZ.AND P2, PT, R11, RZ, PT ;  /* 0x000000ff0b00720b */ /* 0x000fe20003f5c000 */
[----:B------:R-:W-:Y:S01]  /*0530*/  IMAD.MOV.U32 R18, RZ, RZ, RZ ;  /* 0x000000ffff127224 */ /* 0x000fe200078e00ff */
[C---:B------:R-:W-:Y:S02]  /*0540*/  ISETP.GE.U32.AND P1, PT, R2.reuse, R5, PT ;  /* 0x000000050200720c */ /* 0x040fe40003f26070 */
        /* <DEDUP_REMOVED lines=13> */
[----:B------:R-:W-:Y:S02]  /*0620*/  HFMA2 R11, -RZ, RZ, 1.875, 0 ;  /* 0x3f800000ff0b7431 */ /* 0x000fe400000001ff */
[----:B------:R-:W-:Y:S02]  /*0630*/  SEL R3, R0, R19, !P4 ;  /* 0x0000001300037207 */ /* 0x000fe40006000000 */
[----:B------:R-:W-:Y:S02]  /*0640*/  SEL R23, R23, R26, P1 ;  /* 0x0000001a17177207 */ /* 0x000fe40000800000 */
[----:B------:R-:W-:Y:S01]  /*0650*/  MOV R2, RZ ;  /* 0x000000ff00027202 */ /* 0x000fe20000000f00 */
[----:B------:R-:W-:Y:S01]  /*0660*/  IMAD.MOV R0, RZ, RZ, -R3 ;  /* 0x000000ffff007224 */ /* 0x000fe200078e0a03 */
[----:B------:R-:W-:Y:S01]  /*0670*/  ISETP.GT.AND P1, PT, R23, R22, PT ;  /* 0x000000161700720c */ /* 0x000fe20003f24270 */
[----:B------:R0:W1:Y:S02]  /*0680*/  @P2 MUFU.RSQ R11, R12 ;  /* 0x0000000c000b2308 */ /* 0x0000640000001400 */
[----:B------:R-:W-:Y:S01]  /*0690*/  IMAD R14, R5, R0, R14 ;  /* 0x00000000050e7224 */ /* 0x000fe200078e020e */
[----:B------:R-:W-:Y:S01]  /*06a0*/  CS2R R4, SRZ ;  /* 0x0000000000047805 */ /* 0x000fe2000001ff00 */
        /* <DEDUP_REMOVED lines=13> */
[----:B------:R-:W-:Y:S02]  /*0780*/  MOV R16, RZ ;  /* 0x000000ff00107202 */ /* 0x000fe40000000f00 */
[----:B------:R-:W-:Y:S02]  /*0790*/  CS2R R4, SRZ ;  /* 0x0000000000047805 */ /* 0x000fe4000001ff00 */
[----:B------:R-:W-:Y:S01]  /*07a0*/  ISETP.GT.U32.AND P1, PT, R0, -0x4, PT ;  /* 0xfffffffc0000780c */ /* 0x000fe20003f24070 */
[----:B------:R-:W-:Y:S01]  /*07b0*/  IMAD.MOV.U32 R0, RZ, RZ, RZ ;  /* 0x000000ffff007224 */ /* 0x000fe200078e00ff */
[----:B------:R-:W-:-:S11]  /*07c0*/  LOP3.LUT R38, R20, 0x3, RZ, 0xc0, !PT ;  /* 0x0000000314267812 */ /* 0x000fd600078ec0ff */
[----:B------:R-:W-:Y:S05]  /*07d0*/  @P1 BRA `(.L_x_3860) ;  /* 0x0000000800e01947 */ /* 0x000fea0003800000 */
[----:B------:R-:W-:Y:S01]  /*07e0*/  LOP3.LUT R21, R20, 0xfffffffc, RZ, 0xc0, !PT ;  /* 0xfffffffc14157812 */ /* 0x000fe200078ec0ff */
[----:B------:R-:W-:Y:S01]  /*07f0*/  VIADD R24, R24, 0x1 ;  /* 0x0000000118187836 */ /* 0x000fe20000000000 */
[----:B------:R-:W-:Y:S01]  /*0800*/  MOV R18, RZ ;  /* 0x000000ff00127202 */ /* 0x000fe20000000f00 */
[----:B------:R-:W0:Y:S02]  /*0810*/  LDCU.64 UR6, c[0x0][0x3f8] ;  /* 0x00007f00ff0677ac */ /* 0x000e240008000a00 */
[----:B------:R-:W-:-:S07]  /*0820*/  IMAD.MOV R21, RZ, RZ, -R21 ;  /* 0x000000ffff157224 */ /* 0x000fce00078e0a15 */
.L_x_3861:
[----:B------:R-:W2:Y:S01]  /*0830*/  @!P0 LDC.64 R30, c[0x0][0x3a0] ;  /* 0x0000e800ff1e8b82 */ /* 0x000ea20000000a00 */
[----:B------:R-:W-:Y:S02]  /*0840*/  @!P0 IADD3 R25, PT, PT, R24, -0x1, RZ ;  /* 0xffffffff18198810 */ /* 0x000fe40007ffe0ff */
[----:B------:R-:W-:Y:S02]  /*0850*/  @!P0 MOV R27, R19 ;  /* 0x00000013001b8202 */ /* 0x000fe40000000f00 */
[----:B------:R-:W-:-:S03]  /*0860*/  @!P0 SHF.R.S32.HI R26, RZ, 0x1f, R25 ;  /* 0x0000001fff1a8819 */ /* 0x000fc60000011419 */
[----:B------:R-:W3:Y:S02]  /*0870*/  @!P0 LDC.64 R22, c[0x0][0x398] ;  /* 0x0000e600ff168b82 */ /* 0x000ee40000000a00 */
[----:B0-----:R-:W-:Y:S02]  /*0880*/  @!P0 IMAD R28, R26, UR6, RZ ;  /* 0x000000061a1c8c24 */ /* 0x001fe4000f8e02ff */
[----:B------:R-:W-:-:S04]  /*0890*/  @!P0 IMAD.MOV.U32 R26, RZ, RZ, R12 ;  /* 0x000000ffff1a8224 */ /* 0x000fc800078e000c */
[----:B------:R-:W-:-:S04]  /*08a0*/  @!P0 IMAD.WIDE.U32 R26, R25, UR6, R26 ;  /* 0x00000006191a8c25 */ /* 0x000fc8000f8e001a */
[----:B------:R-:W-:Y:S02]  /*08b0*/  @!P0 IMAD R25, R25, UR7, R28 ;  /* 0x0000000719198c24 */ /* 0x000fe4000f8e021c */
[----:B------:R-:W-:-:S03]  /*08c0*/  @!P0 IMAD.SHL.U32 R29, R26, 0x2, RZ ;  /* 0x000000021a1d8824 */ /* 0x000fc600078e00ff */
[----:B------:R-:W-:Y:S02]  /*08d0*/  @!P0 IADD3 R27, PT, PT, R27, R25, RZ ;  /* 0x000000191b1b8210 */ /* 0x000fe40007ffe0ff */
[----:B--2---:R-:W-:Y:S02]  /*08e0*/  @!P0 IADD3 R25, P1, PT, R29, R30, RZ ;  /* 0x0000001e1d198210 */ /* 0x004fe40007f3e0ff */
[----:B------:R-:W-:Y:S02]  /*08f0*/  @!P0 SHF.L.U64.HI R28, R26, 0x1, R27 ;  /* 0x000000011a1c8819 */ /* 0x000fe4000001021b */
[----:B------:R-:W-:-:S03]  /*0900*/  @!P0 MOV R26, R25 ;  /* 0x00000019001a8202 */ /* 0x000fc60000000f00 */
[----:B------:R-:W-:Y:S01]  /*0910*/  @!P0 IMAD.X R27, R28, 0x1, R31, P1 ;  /* 0x000000011c1b8824 */ /* 0x000fe200008e061f */
[----:B---3--:R-:W-:-:S04]  /*0920*/  @!P0 IADD3 R22, P1, PT, R29, R22, RZ ;  /* 0x000000161d168210 */ /* 0x008fc80007f3e0ff */
[----:B------:R-:W2:Y:S01]  /*0930*/  @!P0 LDG.E R26, desc[UR8][R26.64] ;  /* 0x000000081a1a8981 */ /* 0x000ea2000c1e1900 */
[----:B------:R-:W-:-:S05]  /*0940*/  @!P0 IMAD.X R23, R28, 0x1, R23, P1 ;  /* 0x000000011c178824 */ /* 0x000fca00008e0617 */
        /* <DEDUP_REMOVED lines=16> */
[----:B------:R-:W-:Y:S01]  /*0a50*/  @!P0 IMAD R33, R24, UR7, R29 ;  /* 0x0000000718218c24 */ /* 0x000fe2000f8e021d */
[----:B------:R-:W-:-:S03]  /*0a60*/  @!P0 SHF.L.U32 R29, R30, 0x1, RZ ;  /* 0x000000011e1d8819 */ /* 0x000fc600000006ff */
[----:B------:R-:W-:Y:S02]  /*0a70*/  @!P0 IMAD.IADD R31, R31, 0x1, R33 ;  /* 0x000000011f1f8824 */ /* 0x000fe400078e0221 */
[----:B------:R-:W3:Y:S03]  /*0a80*/  @!P0 LDC.64 R32, c[0x0][0x398] ;  /* 0x0000e600ff208b82 */ /* 0x000ee60000000a00 */
[----:B------:R-:W-:Y:S02]  /*0a90*/  @!P0 SHF.L.U64.HI R36, R30, 0x1, R31 ;  /* 0x000000011e248819 */ /* 0x000fe4000001021f */
[----:B0-----:R-:W-:Y:S02]  /*0aa0*/  @!P0 IADD3 R34, P1, PT, R29, R26, RZ ;  /* 0x0000001a1d228210 */ /* 0x001fe40007f3e0ff */
[----:B------:R-:W-:-:S03]  /*0ab0*/  @!P0 IADD3 R31, PT, PT, R24, 0x1, RZ ;  /* 0x00000001181f8810 */ /* 0x000fc60007ffe0ff */
[C---:B------:R-:W-:Y:S02]  /*0ac0*/  @!P0 IMAD.X R35, R36.reuse, 0x1, R27, P1 ;  /* 0x0000000124238824 */ /* 0x040fe400008e061b */
[----:B------:R-:W0:Y:S01]  /*0ad0*/  @!P0 LDC.64 R26, c[0x0][0x3a0] ;  /* 0x0000e800ff1a8b82 */ /* 0x000e220000000a00 */
[----:B--2---:R-:W-:Y:S02]  /*0ae0*/  @!P0 IADD3 R30, P1, PT, R29, R22, RZ ;  /* 0x000000161d1e8210 */ /* 0x004fe40007f3e0ff */
[----:B------:R-:W-:Y:S01]  /*0af0*/  @!P0 SHF.R.S32.HI R22, RZ, 0x1f, R31 ;  /* 0x0000001fff168819 */ /* 0x000fe2000001141f */
[----:B------:R3:W2:Y:S01]  /*0b00*/  @!P0 LDG.E R29, desc[UR8][R34.64] ;  /* 0x00000008221d8981 */ /* 0x0006a2000c1e1900 */
[----:B------:R-:W-:Y:S02]  /*0b10*/  @!P0 IADD3.X R37, PT, PT, R36, R23, RZ, P1, !PT ;  /* 0x0000001724258210 */ /* 0x000fe40000ffe4ff */
[----:B------:R-:W-:Y:S01]  /*0b20*/  @!P0 MOV R23, R19 ;  /* 0x0000001300178202 */ /* 0x000fe20000000f00 */
[----:B------:R-:W-:-:S02]  /*0b30*/  @!P0 IMAD R36, R22, UR6, RZ ;  /* 0x0000000616248c24 */ /* 0x000fc4000f8e02ff */
[----:B------:R-:W-:Y:S02]  /*0b40*/  @!P0 IMAD.MOV.U32 R22, RZ, RZ, R12 ;  /* 0x000000ffff168224 */ /* 0x000fe400078e000c */
[C---:B------:R-:W-:Y:S02]  /*0b50*/  @!P0 IMAD R39, R31.reuse, UR7, R36 ;  /* 0x000000071f278c24 */ /* 0x040fe4000f8e0224 */
[----:B------:R-:W-:-:S04]  /*0b60*/  @!P0 IMAD.WIDE.U32 R22, R31, UR6, R22 ;  /* 0x000000061f168c25 */ /* 0x000fc8000f8e0016 */
[----:B------:R-:W-:Y:S01]  /*0b70*/  @!P0 IMAD.MOV.U32 R31, RZ, RZ, R37 ;  /* 0x000000ffff1f8224 */ /* 0x000fe200078e0025 */
[----:B------:R-:W-:Y:S01]  /*0b80*/  @!P0 IADD3 R37, PT, PT, R23, R39, RZ ;  /* 0x0000002717258210 */ /* 0x000fe20007ffe0ff */
[----:B------:R-:W-:Y:S01]  /*0b90*/  @!P0 IMAD.SHL.U32 R23, R22, 0x2, RZ ;  /* 0x0000000216178824 */ /* 0x000fe200078e00ff */
[----:B------:R-:W-:Y:S02]  /*0ba0*/  @!P0 IADD3 R39, PT, PT, R24, 0x2, RZ ;  /* 0x0000000218278810 */ /* 0x000fe40007ffe0ff */
[----:B------:R-:W4:Y:S01]  /*0bb0*/  @!P0 LDG.E R30, desc[UR8][R30.64] ;  /* 0x000000081e1e8981 */ /* 0x000f22000c1e1900 */
[----:B------:R-:W-:Y:S02]  /*0bc0*/  @!P0 SHF.L.U64.HI R40, R22, 0x1, R37 ;  /* 0x0000000116288819 */ /* 0x000fe40000010225 */
[C---:B0-----:R-:W-:Y:S02]  /*0bd0*/  @!P0 IADD3 R36, P1, PT, R23.reuse, R26, RZ ;  /* 0x0000001a17248210 */ /* 0x041fe40007f3e0ff */
[----:B---3--:R-:W-:-:S02]  /*0be0*/  @!P0 IADD3 R34, P2, PT, R23, R32, RZ ;  /* 0x0000002017228210 */ /* 0x008fc40007f5e0ff */
[----:B------:R-:W0:Y:S01]  /*0bf0*/  @!P0 LDC.64 R22, c[0x0][0x3a0] ;  /* 0x0000e800ff168b82 */ /* 0x000e220000000a00 */
[----:B------:R-:W-:Y:S01]  /*0c00*/  @!P0 SHF.R.S32.HI R32, RZ, 0x1f, R39 ;  /* 0x0000001fff208819 */ /* 0x000fe20000011427 */
[C---:B------:R-:W-:Y:S01]  /*0c10*/  @!P0 IMAD.X R37, R40.reuse, 0x1, R27, P1 ;  /* 0x0000000128258824 */ /* 0x040fe200008e061b */
[----:B------:R-:W-:-:S03]  /*0c20*/  @!P0 IADD3.X R33, PT, PT, R40, R33, RZ, P2, !PT ;  /* 0x0000002128218210 */ /* 0x000fc600017fe4ff */
[----:B------:R-:W-:Y:S01]  /*0c30*/  @!P0 IMAD R40, R32, UR6, RZ ;  /* 0x0000000620288c24 */ /* 0x000fe2000f8e02ff */
[----:B------:R-:W3:Y:S01]  /*0c40*/  @!P0 LDG.E R31, desc[UR8][R36.64] ;  /* 0x00000008241f8981 */ /* 0x000ee2000c1e1900 */
[----:B------:R-:W-:Y:S01]  /*0c50*/  @!P0 IMAD.MOV.U32 R32, RZ, RZ, R34 ;  /* 0x000000ffff208224 */ /* 0x000fe200078e0022 */
[----:B------:R-:W5:Y:S01]  /*0c60*/  @!P0 LDC.64 R26, c[0x0][0x398] ;  /* 0x0000e600ff1a8b82 */ /* 0x000f620000000a00 */
[----:B------:R-:W-:Y:S01]  /*0c70*/  @!P0 MOV R34, R12 ;  /* 0x0000000c00228202 */ /* 0x000fe20000000f00 */
[----:B------:R-:W-:-:S03]  /*0c80*/  @!P0 IMAD.MOV.U32 R35, RZ, RZ, R19 ;  /* 0x000000ffff238224 */ /* 0x000fc600078e0013 */
[----:B------:R1:W3:Y:S01]  /*0c90*/  @!P0 LDG.E R32, desc[UR8][R32.64] ;  /* 0x0000000820208981 */ /* 0x0002e2000c1e1900 */
[----:B------:R-:W-:-:S04]  /*0ca0*/  @!P0 IMAD.WIDE.U32 R34, R39, UR6, R34 ;  /* 0x0000000627228c25 */ /* 0x000fc8000f8e0022 */
        /* <DEDUP_REMOVED lines=10> */
[--C-:B-1----:R-:W-:Y:S01]  /*0d50*/  HADD2.F32 R33, -RZ, R25.reuse.H0_H0 ;  /* 0x20000019ff217230 */ /* 0x102fe20000004100 */
[----:B------:R-:W-:Y:S01]  /*0d60*/  IADD3 R21, PT, PT, R21, 0x4, RZ ;  /* 0x0000000415157810 */ /* 0x000fe20007ffe0ff */
[----:B------:R-:W-:Y:S02]  /*0d70*/  HADD2.F32 R25, -RZ, R25.H1_H1 ;  /* 0x30000019ff197230 */ /* 0x000fe40000004100 */
[----:B------:R-:W-:Y:S02]  /*0d80*/  VIADD R24, R24, 0x4 ;  /* 0x0000000418187836 */ /* 0x000fe40000000000 */
[----:B------:R-:W-:Y:S01]  /*0d90*/  FADD.FTZ R36, -R10, R33 ;  /* 0x000000210a247221 */ /* 0x000fe20000010100 */
[--C-:B------:R-:W-:Y:S01]  /*0da0*/  HADD2.F32 R33, -RZ, R28.reuse.H0_H0 ;  /* 0x2000001cff217230 */ /* 0x100fe20000004100 */
[----:B------:R-:W-:Y:S01]  /*0db0*/  ISETP.NE.AND P1, PT, R21, RZ, PT ;  /* 0x000000ff1500720c */ /* 0x000fe20003f25270 */
[----:B------:R-:W-:-:S02]  /*0dc0*/  HADD2.F32 R28, -RZ, R28.H1_H1 ;  /* 0x3000001cff1c7230 */ /* 0x000fc40000004100 */
[----:B------:R-:W-:Y:S01]  /*0dd0*/  FMUL.FTZ R37, R36, R11 ;  /* 0x0000000b24257220 */ /* 0x000fe20000410000 */
[C---:B------:R-:W-:Y:S01]  /*0de0*/  FADD.FTZ R39, R33.reuse, R0 ;  /* 0x0000000021277221 */ /* 0x040fe20000010000 */
[----:B------:R-:W-:Y:S02]  /*0df0*/  FADD.FTZ R0, -R10, R25 ;  /* 0x000000190a007221 */ /* 0x000fe40000010100 */
[C-C-:B------:R-:W-:Y:S01]  /*0e00*/  FFMA.FTZ R41, R33.reuse, R37, R4.reuse ;  /* 0x0000002521297223 */ /* 0x140fe20000010004 */
[----:B------:R-:W-:Y:S01]  /*0e10*/  PRMT R4, RZ, 0x7610, R4 ;  /* 0x00007610ff047816 */ /* 0x000fe20000000004 */
[----:B------:R-:W-:Y:S01]  /*0e20*/  FMUL.FTZ R33, R33, R17 ;  /* 0x0000001121217220 */ /* 0x000fe20000410000 */
[----:B0-----:R-:W-:Y:S01]  /*0e30*/  FADD.FTZ R35, R28, R2 ;  /* 0x000000021c237221 */ /* 0x001fe20000010000 */
[----:B------:R-:W-:Y:S01]  /*0e40*/  PRMT R2, RZ, 0x5410, RZ ;  /* 0x00005410ff027816 */ /* 0x000fe200000000ff */
[----:B------:R-:W-:Y:S01]  /*0e50*/  FMUL.FTZ R0, R0, R11 ;  /* 0x0000000b00007220 */ /* 0x000fe20000410000 */
[----:B------:R-:W-:Y:S01]  /*0e60*/  FADD.FTZ R18, R33, R18 ;  /* 0x0000001221127221 */ /* 0x000fe20000010000 */
[----:B------:R-:W-:-:S02]  /*0e70*/  FFMA.FTZ R33, R37, R33, R16 ;  /* 0x0000002125217223 */ /* 0x000fc40000010010 */
[C---:B------:R-:W-:Y:S01]  /*0e80*/  FFMA.FTZ R37, R28.reuse, R0, R5 ;  /* 0x000000001c257223 */ /* 0x040fe20000010005 */
[----:B------:R-:W-:-:S04]  /*0e90*/  FMUL.FTZ R5, R28, R15 ;  /* 0x0000000f1c057220 */ /* 0x000fc80000410000 */
[----:B------:R-:W-:Y:S01]  /*0ea0*/  FADD.FTZ R27, R5, R18 ;  /* 0x00000012051b7221 */ /* 0x000fe20000010000 */
[----:B------:R-:W-:Y:S01]  /*0eb0*/  FFMA.FTZ R18, R0, R5, R33 ;  /* 0x0000000500127223 */ /* 0x000fe20000010021 */
[C---:B--2---:R-:W-:Y:S02]  /*0ec0*/  @!P0 PRMT R4, R29.reuse, 0x7610, R4 ;  /* 0x000076101d048816 */ /* 0x044fe40000000004 */
[----:B------:R-:W-:Y:S02]  /*0ed0*/  @!P0 PRMT R2, R29, 0x7632, R2 ;  /* 0x000076321d028816 */ /* 0x000fe40000000002 */
[----:B------:R-:W-:-:S05]  /*0ee0*/  PRMT R4, R4, 0x5410, RZ ;  /* 0x0000541004047816 */ /* 0x000fca00000000ff */
[----:B------:R-:W-:-:S05]  /*0ef0*/  HADD2.F32 R25, -RZ, R4.H0_H0 ;  /* 0x20000004ff197230 */ /* 0x000fca0000004100 */
[----:B------:R-:W-:-:S04]  /*0f00*/  FADD.FTZ R16, -R10, R25 ;  /* 0x000000190a107221 */ /* 0x000fc80000010100 */
[----:B------:R-:W-:Y:S01]  /*0f10*/  FMUL.FTZ R25, R16, R11 ;  /* 0x0000000b10197220 */ /* 0x000fe20000410000 */
[--C-:B----4-:R-:W-:Y:S02]  /*0f20*/  @!P0 PRMT R4, R4, 0x5410, R30.reuse ;  /* 0x0000541004048816 */ /* 0x110fe4000000001e */
[----:B------:R-:W-:Y:S02]  /*0f30*/  @!P0 PRMT R2, R2, 0x7610, R30 ;  /* 0x0000761002028816 */ /* 0x000fe4000000001e */
[----:B------:R-:W-:Y:S01]  /*0f40*/  PRMT R16, RZ, 0x5410, RZ ;  /* 0x00005410ff107816 */ /* 0x000fe200000000ff */
[----:B------:R-:W-:Y:S02]  /*0f50*/  HADD2.F32 R4, -RZ, R4.H1_H1 ;  /* 0x30000004ff047230 */ /* 0x000fe40000004100 */
[--C-:B------:R-:W-:Y:S02]  /*0f60*/  HADD2.F32 R5, -RZ, R2.reuse.H0_H0 ;  /* 0x20000002ff057230 */ /* 0x100fe40000004100 */
[----:B------:R-:W-:-:S02]  /*0f70*/  HADD2.F32 R2, -RZ, R2.H1_H1 ;  /* 0x30000002ff027230 */ /* 0x000fc40000004100 */
[C---:B------:R-:W-:Y:S01]  /*0f80*/  FMUL.FTZ R0, R4.reuse, R17 ;  /* 0x0000001104007220 */ /* 0x040fe20000410000 */
[----:B------:R-:W-:Y:S01]  /*0f90*/  FADD.FTZ R39, R39, R4 ;  /* 0x0000000427277221 */ /* 0x000fe20000010000 */
[----:B------:R-:W-:Y:S01]  /*0fa0*/  FFMA.FTZ R41, R4, R25, R41 ;  /* 0x0000001904297223 */ /* 0x000fe20000010029 */
[----:B---3--:R-:W-:Y:S01]  /*0fb0*/  @!P0 PRMT R16, R16, 0x5410, R31 ;  /* 0x0000541010108816 */ /* 0x008fe2000000001f */
[----:B------:R-:W-:Y:S01]  /*0fc0*/  FADD.FTZ R27, R27, R0 ;  /* 0x000000001b1b7221 */ /* 0x000fe20000010000 */
[--C-:B------:R-:W-:Y:S01]  /*0fd0*/  FFMA.FTZ R4, R25, R0, R18.reuse ;  /* 0x0000000019047223 */ /* 0x100fe20000010012 */
[----:B------:R-:W-:Y:S01]  /*0fe0*/  PRMT R18, RZ, 0x7610, R18 ;  /* 0x00007610ff127816 */ /* 0x000fe20000000012 */
[----:B------:R-:W-:Y:S01]  /*0ff0*/  FADD.FTZ R0, -R10, R5 ;  /* 0x000000050a007221 */ /* 0x000fe20000010100 */
[----:B------:R-:W-:Y:S01]  /*1000*/  @!P0 PRMT R16, R31, 0x7632, R16 ;  /* 0x000076321f108816 */ /* 0x000fe20000000010 */
[----:B------:R-:W-:Y:S01]  /*1010*/  FADD.FTZ R35, R35, R2 ;  /* 0x0000000223237221 */ /* 0x000fe20000010000 */
[----:B------:R-:W-:Y:S01]  /*1020*/  @!P0 PRMT R18, R32, 0x7610, R18 ;  /* 0x0000761020128816 */ /* 0x000fe20000000012 */
[----:B------:R-:W-:Y:S01]  /*1030*/  FMUL.FTZ R5, R0, R11 ;  /* 0x0000000b00057220 */ /* 0x000fe20000410000 */
[----:B------:R-:W-:Y:S01]  /*1040*/  PRMT R0, RZ, 0x7610, R0 ;  /* 0x00007610ff007816 */ /* 0x000fe20000000000 */
[----:B------:R-:W-:-:S02]  /*1050*/  HADD2.F32 R25, -RZ, R16.H1_H1 ;  /* 0x30000010ff197230 */ /* 0x000fc40000004100 */
[C---:B------:R-:W-:Y:S01]  /*1060*/  FFMA.FTZ R37, R2.reuse, R5, R37 ;  /* 0x0000000502257223 */ /* 0x040fe20000010025 */
[----:B------:R-:W-:Y:S01]  /*1070*/  FMUL.FTZ R2, R2, R15 ;  /* 0x0000000f02027220 */ /* 0x000fe20000410000 */
[----:B------:R-:W-:Y:S02]  /*1080*/  HADD2.F32 R18, -RZ, R18.H0_H0 ;  /* 0x20000012ff127230 */ /* 0x000fe40000004100 */
[----:B------:R-:W-:Y:S01]  /*1090*/  FADD.FTZ R26, -R10, R25 ;  /* 0x000000190a1a7221 */ /* 0x000fe20000010100 */
[----:B------:R-:W-:Y:S01]  /*10a0*/  @!P0 PRMT R0, R32, 0x7632, R0 ;  /* 0x0000763220008816 */ /* 0x000fe20000000000 */
[----:B------:R-:W-:Y:S01]  /*10b0*/  FADD.FTZ R27, R2, R27 ;  /* 0x0000001b021b7221 */ /* 0x000fe20000010000 */
[----:B------:R-:W-:Y:S01]  /*10c0*/  FFMA.FTZ R4, R5, R2, R4 ;  /* 0x0000000205047223 */ /* 0x000fe20000010004 */
[----:B------:R-:W-:Y:S01]  /*10d0*/  FMUL.FTZ R25, R26, R11 ;  /* 0x0000000b1a197220 */ /* 0x000fe20000410000 */
[----:B------:R-:W-:Y:S01]  /*10e0*/  FMUL.FTZ R2, R18, R17 ;  /* 0x0000001112027220 */ /* 0x000fe20000410000 */
[----:B------:R-:W-:Y:S01]  /*10f0*/  HADD2.F32 R5, -RZ, R16.H0_H0 ;  /* 0x20000010ff057230 */ /* 0x000fe20000004100 */
[----:B------:R-:W-:Y:S01]  /*1100*/  PRMT R16, RZ, 0x5410, RZ ;  /* 0x00005410ff107816 */ /* 0x000fe200000000ff */
[----:B------:R-:W-:-:S02]  /*1110*/  HADD2.F32 R0, -RZ, R0.H0_H0 ;  /* 0x20000000ff007230 */ /* 0x000fc40000004100 */
[----:B------:R-:W-:Y:S01]  /*1120*/  FADD.FTZ R27, R27, R2 ;  /* 0x000000021b1b7221 */ /* 0x000fe20000010000 */
[----:B------:R-:W-:Y:S01]  /*1130*/  FFMA.FTZ R4, R25, R2, R4 ;  /* 0x0000000219047223 */ /* 0x000fe20000010004 */
[----:B------:R-:W-:Y:S01]  /*1140*/  FADD.FTZ R2, -R10, R5 ;  /* 0x000000050a027221 */ /* 0x000fe20000010100 */
[----:B------:R-:W-:Y:S01]  /*1150*/  FFMA.FTZ R41, R18, R25, R41 ;  /* 0x0000001912297223 */ /* 0x000fe20000010029 */
[----:B------:R-:W-:Y:S01]  /*1160*/  FADD.FTZ R35, R35, R0 ;  /* 0x0000000023237221 */ /* 0x000fe20000010000 */
[----:B------:R-:W-:Y:S01]  /*1170*/  FADD.FTZ R39, R39, R18 ;  /* 0x0000001227277221 */ /* 0x000fe20000010000 */
[----:B------:R-:W-:Y:S01]  /*1180*/  FMUL.FTZ R5, R2, R11 ;  /* 0x0000000b02057220 */ /* 0x000fe20000410000 */
[----:B------:R-:W-:Y:S02]  /*1190*/  PRMT R2, RZ, 0x5410, RZ ;  /* 0x00005410ff027816 */ /* 0x000fe400000000ff */
[----:B-----5:R-:W-:Y:S01]  /*11a0*/  @!P0 PRMT R16, R16, 0x5410, R22 ;  /* 0x0000541010108816 */ /* 0x020fe20000000016 */
[C---:B------:R-:W-:Y:S01]  /*11b0*/  FFMA.FTZ R37, R0.reuse, R5, R37 ;  /* 0x0000000500257223 */ /* 0x040fe20000010025 */
[----:B------:R-:W-:-:S02]  /*11c0*/  FMUL.FTZ R0, R0, R15 ;  /* 0x0000000f00007220 */ /* 0x000fc40000410000 */
[----:B------:R-:W-:Y:S02]  /*11d0*/  @!P0 PRMT R16, R22, 0x7632, R16 ;  /* 0x0000763216108816 */ /* 0x000fe40000000010 */
[----:B------:R-:W-:Y:S01]  /*11e0*/  @!P0 PRMT R2, R2, 0x5410, R23 ;  /* 0x0000541002028816 */ /* 0x000fe20000000017 */
[----:B------:R-:W-:Y:S01]  /*11f0*/  FADD.FTZ R27, R0, R27 ;  /* 0x0000001b001b7221 */ /* 0x000fe20000010000 */
[----:B------:R-:W-:Y:S01]  /*1200*/  FFMA.FTZ R26, R5, R0, R4 ;  /* 0x00000000051a7223 */ /* 0x000fe20000010004 */
[--C-:B------:R-:W-:Y:S01]  /*1210*/  HADD2.F32 R25, -RZ, R16.reuse.H1_H1 ;  /* 0x30000010ff197230 */ /* 0x100fe20000004100 */
[----:B------:R-:W-:Y:S01]  /*1220*/  @!P0 PRMT R2, R23, 0x7632, R2 ;  /* 0x0000763217028816 */ /* 0x000fe20000000002 */
[----:B------:R-:W-:-:S03]  /*1230*/  HADD2.F32 R5, -RZ, R16.H0_H0 ;  /* 0x20000010ff057230 */ /* 0x000fc60000004100 */
[----:B------:R-:W-:Y:S01]  /*1240*/  FADD.FTZ R0, -R10, R25 ;  /* 0x000000190a007221 */ /* 0x000fe20000010100 */
[--C-:B------:R-:W-:Y:S02]  /*1250*/  HADD2.F32 R16, -RZ, R2.reuse.H1_H1 ;  /* 0x30000002ff107230 */ /* 0x100fe40000004100 */
[----:B------:R-:W-:Y:S02]  /*1260*/  HADD2.F32 R18, -RZ, R2.H0_H0 ;  /* 0x20000002ff127230 */ /* 0x000fe40000004100 */
[----:B------:R-:W-:Y:S01]  /*1270*/  FMUL.FTZ R23, R0, R11 ;  /* 0x0000000b00177220 */ /* 0x000fe20000410000 */
[----:B------:R-:W-:Y:S01]  /*1280*/  FADD.FTZ R2, -R10, R5 ;  /* 0x000000050a027221 */ /* 0x000fe20000010100 */
[----:B------:R-:W-:Y:S02]  /*1290*/  FADD.FTZ R0, R39, R16 ;  /* 0x0000001027007221 */ /* 0x000fe40000010000 */
[C---:B------:R-:W-:Y:S01]  /*12a0*/  FFMA.FTZ R4, R16.reuse, R23, R41 ;  /* 0x0000001710047223 */ /* 0x040fe20000010029 */
[----:B------:R-:W-:Y:S01]  /*12b0*/  FMUL.FTZ R16, R16, R17 ;  /* 0x0000001110107220 */ /* 0x000fe20000410000 */
[----:B------:R-:W-:Y:S01]  /*12c0*/  FMUL.FTZ R25, R2, R11 ;  /* 0x0000000b02197220 */ /* 0x000fe20000410000 */
[C---:B------:R-:W-:Y:S01]  /*12d0*/  FMUL.FTZ R22, R18.reuse, R15 ;  /* 0x0000000f12167220 */ /* 0x040fe20000410000 */
[----:B------:R-:W-:Y:S01]  /*12e0*/  FADD.FTZ R2, R35, R18 ;  /* 0x0000001223027221 */ /* 0x000fe20000010000 */
[----:B------:R-:W-:Y:S01]  /*12f0*/  FADD.FTZ R27, R27, R16 ;  /* 0x000000101b1b7221 */ /* 0x000fe20000010000 */
[----:B------:R-:W-:Y:S01]  /*1300*/  FFMA.FTZ R16, R23, R16, R26 ;  /* 0x0000001017107223 */ /* 0x000fe2000001001a */
[----:B------:R-:W-:-:S02]  /*1310*/  FFMA.FTZ R5, R18, R25, R37 ;  /* 0x0000001912057223 */ /* 0x000fc40000010025 */
[----:B------:R-:W-:Y:S01]  /*1320*/  FADD.FTZ R18, R22, R27 ;  /* 0x0000001b16127221 */ /* 0x000fe20000010000 */
[----:B------:R-:W-:Y:S01]  /*1330*/  FFMA.FTZ R16, R25, R22, R16 ;  /* 0x0000001619107223 */ /* 0x000fe20000010010 */
[----:B------:R-:W-:Y:S06]  /*1340*/  @P1 BRA `(.L_x_3861) ;  /* 0xfffffff400381947 */ /* 0x000fec000383ffff */
[----:B------:R-:W-:-:S07]  /*1350*/  IADD3 R24, PT, PT, R24, -0x1, RZ ;  /* 0xffffffff18187810 */ /* 0x000fce0007ffe0ff */
.L_x_3860:
        /* <DEDUP_REMOVED lines=44> */
[----:B0-----:R-:W-:Y:S02]  /*1620*/  @!P0 MOV R8, R20 ;  /* 0x0000001400088202 */ /* 0x001fe40000000f00 */
[----:B------:R-:W-:-:S05]  /*1630*/  @!P0 MOV R9, R21 ;  /* 0x0000001500098202 */ /* 0x000fca0000000f00 */
[----:B------:R0:W3:Y:S02]  /*1640*/  @!P0 LDG.E R26, desc[UR8][R8.64] ;  /* 0x00000008081a8981 */ /* 0x0000e4000c1e1900 */
[----:B0-----:R-:W-:Y:S02]  /*1650*/  PRMT R9, RZ, 0x5410, RZ ;  /* 0x00005410ff097816 */ /* 0x001fe400000000ff */
[----:B------:R-:W-:Y:S01]  /*1660*/  PRMT R8, RZ, 0x5410, RZ ;  /* 0x00005410ff087816 */ /* 0x000fe200000000ff */
[----:B------:R-:W-:Y:S01]  /*1670*/  VIADD R24, R24, 0x2 ;  /* 0x0000000218187836 */ /* 0x000fe20000000000 */
        /* <DEDUP_REMOVED lines=12> */
[----:B------:R-:W-:Y:S01]  /*1740*/  FFMA.FTZ R31, R23, R21, R4 ;  /* 0x00000015171f7223 */ /* 0x000fe20000010004 */
[--C-:B------:R-:W-:Y:S02]  /*1750*/  FFMA.FTZ R25, R21, R25, R16.reuse ;  /* 0x0000001915197223 */ /* 0x100fe40000010010 */
[----:B------:R-:W-:Y:S01]  /*1760*/  HADD2.F32 R21, -RZ, R9.H0_H0 ;  /* 0x20000009ff157230 */ /* 0x000fe20000004100 */
[----:B------:R-:W-:Y:S01]  /*1770*/  PRMT R9, RZ, 0x7610, R9 ;  /* 0x00007610ff097816 */ /* 0x000fe20000000009 */
[----:B------:R-:W-:Y:S01]  /*1780*/  FADD.FTZ R27, R0, R23 ;  /* 0x00000017001b7221 */ /* 0x000fe20000010000 */
[----:B------:R-:W-:-:S02]  /*1790*/  PRMT R16, RZ, 0x7610, R16 ;  /* 0x00007610ff107816 */ /* 0x000fc40000000010 */
[----:B------:R-:W-:Y:S01]  /*17a0*/  FADD.FTZ R4, -R10, R21 ;  /* 0x000000150a047221 */ /* 0x000fe20000010100 */
[----:B------:R-:W-:Y:S01]  /*17b0*/  HADD2.F32 R0, -RZ, R9.H1_H1 ;  /* 0x30000009ff007230 */ /* 0x000fe20000004100 */
[----:B--2---:R-:W-:-:S04]  /*17c0*/  @!P0 PRMT R8, R8, 0x5410, R22 ;  /* 0x0000541008088816 */ /* 0x004fc80000000016 */
[----:B------:R-:W-:Y:S01]  /*17d0*/  @!P0 PRMT R8, R22, 0x7632, R8 ;  /* 0x0000763216088816 */ /* 0x000fe20000000008 */
[----:B------:R-:W-:-:S04]  /*17e0*/  FMUL.FTZ R4, R4, R11 ;  /* 0x0000000b04047220 */ /* 0x000fc80000410000 */
[--C-:B------:R-:W-:Y:S02]  /*17f0*/  HADD2.F32 R21, -RZ, R8.reuse.H1_H1 ;  /* 0x30000008ff157230 */ /* 0x100fe40000004100 */
[----:B------:R-:W-:Y:S01]  /*1800*/  FFMA.FTZ R33, R0, R4, R5 ;  /* 0x0000000400217223 */ /* 0x000fe20000010005 */
[----:B------:R-:W-:Y:S01]  /*1810*/  FADD.FTZ R29, R2, R0 ;  /* 0x00000000021d7221 */ /* 0x000fe20000010000 */
[----:B------:R-:W-:Y:S01]  /*1820*/  FMUL.FTZ R5, R0, R15 ;  /* 0x0000000f00057220 */ /* 0x000fe20000410000 */
[----:B---3--:R-:W-:Y:S01]  /*1830*/  @!P0 PRMT R16, R26, 0x7610, R16 ;  /* 0x000076101a108816 */ /* 0x008fe20000000010 */
[----:B------:R-:W-:Y:S01]  /*1840*/  FADD.FTZ R0, -R10, R21 ;  /* 0x000000150a007221 */ /* 0x000fe20000010100 */
[----:B------:R-:W-:Y:S01]  /*1850*/  @!P0 PRMT R9, R26, 0x7632, R9 ;  /* 0x000076321a098816 */ /* 0x000fe20000000009 */
[----:B------:R-:W-:Y:S02]  /*1860*/  HADD2.F32 R23, -RZ, R8.H0_H0 ;  /* 0x20000008ff177230 */ /* 0x000fe40000004100 */
[----:B------:R-:W-:-:S02]  /*1870*/  HADD2.F32 R16, -RZ, R16.H0_H0 ;  /* 0x20000010ff107230 */ /* 0x000fc40000004100 */
[----:B------:R-:W-:Y:S01]  /*1880*/  FADD.FTZ R21, R5, R18 ;  /* 0x0000001205157221 */ /* 0x000fe20000010000 */
[----:B------:R-:W-:Y:S01]  /*1890*/  FFMA.FTZ R20, R4, R5, R25 ;  /* 0x0000000504147223 */ /* 0x000fe20000010019 */
[----:B------:R-:W-:Y:S02]  /*18a0*/  HADD2.F32 R8, -RZ, R9.H0_H0 ;  /* 0x20000009ff087230 */ /* 0x000fe40000004100 */
[----:B------:R-:W-:Y:S01]  /*18b0*/  FMUL.FTZ R5, R0, R11 ;  /* 0x0000000b00057220 */ /* 0x000fe20000410000 */
[----:B------:R-:W-:Y:S01]  /*18c0*/  FMUL.FTZ R18, R16, R17 ;  /* 0x0000001110127220 */ /* 0x000fe20000410000 */
        /* <DEDUP_REMOVED lines=11> */
.L_x_3862:
[----:B------:R-:W-:Y:S05]  /*1980*/  @P2 BRA `(.L_x_3858) ;  /* 0x0000000c00cc2947 */ /* 0x000fea0003800000 */
[----:B------:R-:W-:Y:S01]  /*1990*/  SHF.R.S32.HI R8, RZ, 0x1f, R24 ;  /* 0x0000001fff087819 */ /* 0x000fe20000011418 */
[----:B------:R-:W-:Y:S01]  /*19a0*/  BSSY.RECONVERGENT B0, `(.L_x_3863) ;  /* 0x0000016000007945 */ /* 0x000fe20003800200 */
[----:B------:R-:W-:Y:S02]  /*19b0*/  MOV R9, R19 ;  /* 0x0000001300097202 */ /* 0x000fe40000000f00 */
[----:B------:R-:W-:Y:S01]  /*19c0*/  PRMT R13, RZ, 0x5410, RZ ;  /* 0x00005410ff0d7816 */ /* 0x000fe200000000ff */
[----:B------:R-:W-:Y:S01]  /*19d0*/  IMAD R21, R8, UR6, RZ ;  /* 0x0000000608157c24 */ /* 0x000fe2000f8e02ff */
[----:B------:R-:W-:Y:S02]  /*19e0*/  MOV R8, R12 ;  /* 0x0000000c00087202 */ /* 0x000fe40000000f00 */
[----:B------:R-:W-:Y:S01]  /*19f0*/  PRMT R19, RZ, 0x5410, RZ ;  /* 0x00005410ff137816 */ /* 0x000fe200000000ff */
        /* <DEDUP_REMOVED lines=16> */
.L_x_3864:
[----:B------:R-:W-:Y:S05]  /*1b00*/  BSYNC.RECONVERGENT B0 ;  /* 0x0000000000007941 */ /* 0x000fea0003800200 */
.L_x_3863:
        /* <DEDUP_REMOVED lines=19> */
.L_x_3859:
[----:B------:R-:W-:Y:S01]  /*1c40*/  IADD3 R0, PT, PT, -R24, R23, RZ ;  /* 0x0000001718007210 */ /* 0x000fe20007ffe1ff */
[----:B------:R-:W-:Y:S02]  /*1c50*/  VIADD R5, R23, 0xffffffff ;  /* 0xffffffff17057836 */ /* 0x000fe40000000000 */
[----:B------:R-:W-:Y:S01]  /*1c60*/  HFMA2 R18, -RZ, RZ, 0, 0 ;  /* 0x00000000ff127431 */ /* 0x000fe200000001ff */
[----:B------:R-:W-:Y:S01]  /*1c70*/  MOV R16, RZ ;  /* 0x000000ff00107202 */ /* 0x000fe20000000f00 */
[----:B------:R-:W-:Y:S01]  /*1c80*/  HFMA2 R2, -RZ, RZ, 0, 0 ;  /* 0x00000000ff027431 */ /* 0x000fe200000001ff */
        /* <DEDUP_REMOVED lines=21> */
[----:B------:R-:W-:Y:S02]  /*1de0*/  PRMT R0, RZ, 0x5410, RZ ;  /* 0x00005410ff007816 */ /* 0x000fe400000000ff */
[----:B------:R-:W-:Y:S02]  /*1df0*/  IADD3 R24, PT, PT, R24, 0x1, RZ ;  /* 0x0000000118187810 */ /* 0x000fe40007ffe0ff */
[----:B0-----:R-:W-:Y:S02]  /*1e00*/  PRMT R4, RZ, 0x5410, RZ ;  /* 0x00005410ff047816 */ /* 0x001fe400000000ff */
[----:B--2---:R-:W-:-:S04]  /*1e10*/  @!P0 PRMT R0, R0, 0x5410, R2 ;  /* 0x0000541000008816 */ /* 0x004fc80000000002 */
        /* <DEDUP_REMOVED lines=39> */
.L_x_3865:
[----:B------:R-:W-:Y:S05]  /*2090*/  @!P2 BRA `(.L_x_3858) ;  /* 0x000000080008a947 */ /* 0x000fea0003800000 */
[----:B------:R-:W-:Y:S01]  /*20a0*/  IADD3 R23, PT, PT, R24, -R23, RZ ;  /* 0x8000001718177210 */ /* 0x000fe20007ffe0ff */
[----:B------:R-:W0:Y:S06]  /*20b0*/  LDCU.64 UR6, c[0x0][0x3f8] ;  /* 0x00007f00ff0677ac */ /* 0x000e2c0008000a00 */
.L_x_3866:
[----:B------:R-:W2:Y:S01]  /*20c0*/  @!P0 LDC.64 R32, c[0x0][0x3a0] ;  /* 0x0000e800ff208b82 */ /* 0x000ea20000000a00 */
[----:B------:R-:W-:Y:S01]  /*20d0*/  @!P0 SHF.R.S32.HI R22, RZ, 0x1f, R24 ;  /* 0x0000001fff168819 */ /* 0x000fe20000011418 */
[----:B------:R-:W-:Y:S01]  /*20e0*/  @!P0 IMAD.MOV.U32 R28, RZ, RZ, R12 ;  /* 0x000000ffff1c8224 */ /* 0x000fe200078e000c */
[----:B------:R-:W-:-:S03]  /*20f0*/  @!P0 MOV R29, R19 ;  /* 0x00000013001d8202 */ /* 0x000fc60000000f00 */
[----:B0-----:R-:W-:Y:S02]  /*2100*/  @!P0 IMAD R25, R22, UR6, RZ ;  /* 0x0000000616198c24 */ /* 0x001fe4000f8e02ff */
[----:B------:R-:W0:Y:S01]  /*2110*/  @!P0 LDC.64 R26, c[0x0][0x398] ;  /* 0x0000e600ff1a8b82 */ /* 0x000e220000000a00 */
[----:B------:R-:W-:-:S04]  /*2120*/  @!P0 IMAD.WIDE.U32 R28, R24, UR6, R28 ;  /* 0x00000006181c8c25 */ /* 0x000fc8000f8e001c */
[----:B------:R-:W-:Y:S01]  /*2130*/  @!P0 IMAD R31, R24, UR7, R25 ;  /* 0x00000007181f8c24 */ /* 0x000fe2000f8e0219 */
[----:B------:R-:W-:-:S03]  /*2140*/  @!P0 SHF.L.U32 R25, R28, 0x1, RZ ;  /* 0x000000011c198819 */ /* 0x000fc600000006ff */
[----:B------:R-:W-:-:S05]  /*2150*/  @!P0 IMAD.IADD R29, R29, 0x1, R31 ;  /* 0x000000011d1d8824 */ /* 0x000fca00078e021f */
[----:B------:R-:W-:Y:S02]  /*2160*/  @!P0 SHF.L.U64.HI R30, R28, 0x1, R29 ;  /* 0x000000011c1e8819 */ /* 0x000fe4000001021d */
[----:B--2---:R-:W-:-:S04]  /*2170*/  @!P0 IADD3 R22, P1, PT, R25, R32, RZ ;  /* 0x0000002019168210 */ /* 0x004fc80007f3e0ff */
[----:B------:R-:W-:Y:S02]  /*2180*/  @!P0 IADD3.X R29, PT, PT, R30, R33, RZ, P1, !PT ;  /* 0x000000211e1d8210 */ /* 0x000fe40000ffe4ff */
[----:B------:R-:W-:Y:S02]  /*2190*/  @!P0 MOV R28, R22 ;  /* 0x00000016001c8202 */ /* 0x000fe40000000f00 */
[----:B0-----:R-:W-:-:S04]  /*21a0*/  @!P0 IADD3 R26, P1, PT, R25, R26, RZ ;  /* 0x0000001a191a8210 */ /* 0x001fc80007f3e0ff */
        /* <DEDUP_REMOVED lines=35> */
[----:B-1----:R-:W-:Y:S01]  /*23e0*/  FMUL.FTZ R27, R26, R11 ;  /* 0x0000000b1a1b7220 */ /* 0x002fe20000410000 */
        /* <DEDUP_REMOVED lines=9> */
[----:B------:R-:W-:Y:S01]  /*2480*/  MUFU.EX2 R28, R28 ;  /* 0x0000001c001c7308 */ /* 0x000fe20000000800 */
[----:B0-----:R-:W-:Y:S01]  /*2490*/  FADD.FTZ R33, R30, 1 ;  /* 0x3f8000001e217421 */ /* 0x001fe20000010000 */
[----:B------:R-:W-:-:S02]  /*24a0*/  HADD2.F32 R30, -RZ, R25.H1_H1 ;  /* 0x30000019ff1e7230 */ /* 0x000fc40000004100 */
[----:B------:R-:W-:-:S04]  /*24b0*/  HADD2.F32 R25, -RZ, R25.H0_H0 ;  /* 0x20000019ff197230 */ /* 0x000fc80000004100 */
[----:B------:R-:W0:Y:S02]  /*24c0*/  MUFU.RCP R33, R33 ;  /* 0x0000002100217308 */ /* 0x000e240000001000 */
[----:B0-----:R-:W-:Y:S01]  /*24d0*/  FMUL.FTZ R30, R30, R33 ;  /* 0x000000211e1e7220 */ /* 0x001fe20000410000 */
[----:B--2---:R-:W-:-:S04]  /*24e0*/  @!P0 PRMT R29, R34, 0x7632, R29 ;  /* 0x00007632221d8816 */ /* 0x004fc8000000001d */
[----:B------:R-:W-:-:S05]  /*24f0*/  PRMT R29, R29, 0x5410, RZ ;  /* 0x000054101d1d7816 */ /* 0x000fca00000000ff */
[----:B------:R-:W-:Y:S01]  /*2500*/  HADD2.F32 R35, -RZ, R29.H0_H0 ;  /* 0x2000001dff237230 */ /* 0x000fe20000004100 */
[----:B------:R-:W-:Y:S01]  /*2510*/  @!P0 PRMT R29, R29, 0x5410, R34 ;  /* 0x000054101d1d8816 */ /* 0x000fe20000000022 */
[----:B------:R-:W-:-:S03]  /*2520*/  FADD.FTZ R34, R28, 1 ;  /* 0x3f8000001c227421 */ /* 0x000fc60000010000 */
[----:B------:R-:W-:Y:S01]  /*2530*/  FADD.FTZ R36, -R10, R35 ;  /* 0x000000230a247221 */ /* 0x000fe20000010100 */
[----:B------:R-:W-:Y:S02]  /*2540*/  HADD2.F32 R35, -RZ, R29.H1_H1 ;  /* 0x3000001dff237230 */ /* 0x000fe40000004100 */
[----:B------:R-:W0:Y:S01]  /*2550*/  MUFU.RCP R34, R34 ;  /* 0x0000002200227308 */ /* 0x000e220000001000 */
[----:B------:R-:W-:Y:S01]  /*2560*/  FMUL.FTZ R29, R36, R11 ;  /* 0x0000000b241d7220 */ /* 0x000fe20000410000 */
[----:B------:R-:W-:Y:S01]  /*2570*/  FADD.FTZ R36, -R33, 1 ;  /* 0x3f80000021247421 */ /* 0x000fe20000010100 */
[----:B------:R-:W-:Y:S02]  /*2580*/  FADD.FTZ R28, -R10, R35 ;  /* 0x000000230a1c7221 */ /* 0x000fe40000010100 */
[----:B------:R-:W-:Y:S01]  /*2590*/  FFMA.FTZ R38, R29, R15, R20 ;  /* 0x0000000f1d267223 */ /* 0x000fe20000010014 */
[----:B------:R-:W-:Y:S01]  /*25a0*/  FFMA.FTZ R31, R31, R36, 1 ;  /* 0x3f8000001f1f7423 */ /* 0x000fe20000010024 */
[----:B------:R-:W-:-:S02]  /*25b0*/  FMUL.FTZ R28, R28, R11 ;  /* 0x0000000b1c1c7220 */ /* 0x000fc40000410000 */
[----:B------:R-:W-:Y:S01]  /*25c0*/  FMUL.FTZ R40, R38, -1.4426950216293334961 ;  /* 0xbfb8aa3b26287820 */ /* 0x000fe20000410000 */
[----:B------:R-:W-:Y:S01]  /*25d0*/  FMUL.FTZ R30, R30, R31 ;  /* 0x0000001f1e1e7220 */ /* 0x000fe20000410000 */
[----:B------:R-:W-:-:S03]  /*25e0*/  FFMA.FTZ R37, R28, R17, R21 ;  /* 0x000000111c257223 */ /* 0x000fc60000010015 */
[----:B------:R-:W-:Y:S01]  /*25f0*/  FMUL.FTZ R31, R30, R17 ;  /* 0x000000111e1f7220 */ /* 0x000fe20000410000 */
[----:B------:R-:W-:Y:S01]  /*2600*/  FMUL.FTZ R39, R37, -1.4426950216293334961 ;  /* 0xbfb8aa3b25277820 */ /* 0x000fe20000410000 */
[----:B------:R-:W1:Y:S01]  /*2610*/  MUFU.EX2 R40, R40 ;  /* 0x0000002800287308 */ /* 0x000e620000000800 */
[----:B0-----:R-:W-:Y:S01]  /*2620*/  FADD.FTZ R35, -R34, 1 ;  /* 0x3f80000022237421 */ /* 0x001fe20000010100 */
[----:B------:R-:W-:Y:S01]  /*2630*/  FMUL.FTZ R25, R25, R34 ;  /* 0x0000002219197220 */ /* 0x000fe20000410000 */
[----:B------:R-:W-:Y:S02]  /*2640*/  FADD.FTZ R18, R31, R18 ;  /* 0x000000121f127221 */ /* 0x000fe40000010000 */
[----:B------:R-:W-:-:S03]  /*2650*/  FFMA.FTZ R32, R32, R35, 1 ;  /* 0x3f80000020207423 */ /* 0x000fc60000010023 */
[----:B------:R-:W0:Y:S01]  /*2660*/  MUFU.EX2 R39, R39 ;  /* 0x0000002700277308 */ /* 0x000e220000000800 */
[----:B------:R-:W-:Y:S01]  /*2670*/  FMUL.FTZ R25, R25, R32 ;  /* 0x0000002019197220 */ /* 0x000fe20000410000 */
[----:B------:R-:W-:Y:S01]  /*2680*/  FADD.FTZ R32, R30, R0 ;  /* 0x000000001e207221 */ /* 0x000fe20000010000 */
[----:B------:R-:W-:Y:S01]  /*2690*/  PRMT R0, RZ, 0x5410, RZ ;  /* 0x00005410ff007816 */ /* 0x000fe200000000ff */
[C---:B------:R-:W-:Y:S01]  /*26a0*/  FFMA.FTZ R30, R27.reuse, R30, R4 ;  /* 0x0000001e1b1e7223 */ /* 0x040fe20000010004 */
[----:B------:R-:W-:Y:S01]  /*26b0*/  FFMA.FTZ R27, R27, R31, R16 ;  /* 0x0000001f1b1b7223 */ /* 0x000fe20000010010 */
[C---:B------:R-:W-:Y:S01]  /*26c0*/  FADD.FTZ R31, R25.reuse, R2 ;  /* 0x00000002191f7221 */ /* 0x040fe20000010000 */
[----:B---3--:R-:W-:Y:S01]  /*26d0*/  @!P0 PRMT R0, R0, 0x5410, R22 ;  /* 0x0000541000008816 */ /* 0x008fe20000000016 */
[----:B------:R-:W-:Y:S01]  /*26e0*/  FFMA.FTZ R16, R26, R25, R5 ;  /* 0x000000191a107223 */ /* 0x000fe20000010005 */
[----:B-1----:R-:W-:Y:S01]  /*26f0*/  FADD.FTZ R41, R40, 1 ;  /* 0x3f80000028297421 */ /* 0x002fe20000010000 */
[----:B------:R-:W-:Y:S01]  /*2700*/  FMUL.FTZ R25, R25, R15 ;  /* 0x0000000f19197220 */ /* 0x000fe20000410000 */
[----:B------:R-:W-:-:S03]  /*2710*/  @!P0 PRMT R0, R22, 0x7632, R0 ;  /* 0x0000763216008816 */ /* 0x000fc60000000000 */
[----:B------:R-:W-:Y:S01]  /*2720*/  FFMA.FTZ R27, R26, R25, R27 ;  /* 0x000000191a1b7223 */ /* 0x000fe2000001001b */
[----:B------:R-:W1:Y:S01]  /*2730*/  MUFU.RCP R41, R41 ;  /* 0x0000002900297308 */ /* 0x000e620000001000 */
[--C-:B------:R-:W-:Y:S02]  /*2740*/  HADD2.F32 R2, -RZ, R0.reuse.H1_H1 ;  /* 0x30000000ff027230 */ /* 0x100fe40000004100 */
[----:B0-----:R-:W-:Y:S01]  /*2750*/  FADD.FTZ R33, R39, 1 ;  /* 0x3f80000027217421 */ /* 0x001fe20000010000 */
[----:B------:R-:W-:-:S05]  /*2760*/  HADD2.F32 R0, -RZ, R0.H0_H0 ;  /* 0x20000000ff007230 */ /* 0x000fca0000004100 */
[----:B------:R-:W0:Y:S01]  /*2770*/  MUFU.RCP R33, R33 ;  /* 0x0000002100217308 */ /* 0x000e220000001000 */
[----:B-1----:R-:W-:Y:S01]  /*2780*/  FADD.FTZ R35, -R41, 1 ;  /* 0x3f80000029237421 */ /* 0x002fe20000010100 */
[----:B------:R-:W-:-:S03]  /*2790*/  FMUL.FTZ R0, R0, R41 ;  /* 0x0000002900007220 */ /* 0x000fc60000410000 */
[----:B------:R-:W-:Y:S01]  /*27a0*/  FFMA.FTZ R35, R38, R35, 1 ;  /* 0x3f80000026237423 */ /* 0x000fe20000010023 */
[----:B0-----:R-:W-:Y:S01]  /*27b0*/  FADD.FTZ R4, -R33, 1 ;  /* 0x3f80000021047421 */ /* 0x001fe20000010100 */
[----:B------:R-:W-:Y:S02]  /*27c0*/  FMUL.FTZ R2, R2, R33 ;  /* 0x0000002102027220 */ /* 0x000fe40000410000 */
[----:B------:R-:W-:Y:S01]  /*27d0*/  FMUL.FTZ R0, R0, R35 ;  /* 0x0000002300007220 */ /* 0x000fe20000410000 */
[----:B------:R-:W-:Y:S01]  /*27e0*/  FFMA.FTZ R37, R37, R4, 1 ;  /* 0x3f80000025257423 */ /* 0x000fe20000010004 */
[----:B------:R-:W-:Y:S02]  /*27f0*/  FADD.FTZ R4, R25, R18 ;  /* 0x0000001219047221 */ /* 0x000fe40000010000 */
[----:B------:R-:W-:Y:S01]  /*2800*/  FFMA.FTZ R5, R29, R0, R16 ;  /* 0x000000001d057223 */ /* 0x000fe20000010010 */
[----:B------:R-:W-:Y:S01]  /*2810*/  FMUL.FTZ R18, R0, R15 ;  /* 0x0000000f00127220 */ /* 0x000fe20000410000 */
        /* <DEDUP_REMOVED lines=10> */
.L_x_3858:
        /* <DEDUP_REMOVED lines=201> */
.L_x_3889:
        /* <DEDUP_REMOVED lines=112> */
.L_x_3867:
        /* <DEDUP_REMOVED lines=49> */
.L_x_3870:
[----:B------:R-:W-:Y:S05]  /*3f60*/  BSYNC.RECONVERGENT B0 ;  /* 0x0000000000007941 */ /* 0x000fea0003800200 */
.L_x_3869:
        /* <DEDUP_REMOVED lines=23> */
.L_x_3868:
        /* <DEDUP_REMOVED lines=8> */
.L_x_3871:
        /* <DEDUP_REMOVED lines=8> */
.L_x_3872:
[----:B------:R-:W-:Y:S01]  /*41e0*/  MOV R55, R6 ;  /* 0x0000000600377202 */ /* 0x000fe20000000f00 */
[----:B------:R-:W-:-:S05]  /*41f0*/  FADD.FTZ R56, R7, R56 ;  /* 0x0000003807387221 */ /* 0x000fca0000010000 */
[----:B------:R-:W-:-:S07]  /*4200*/  @P0 FSEL R7, R56, R7, !P1 ;  /* 0x0000000738070208 */ /* 0x000fce0004800000 */
[----:B------:R-:W-:Y:S05]  /*4210*/  WARPSYNC.COLLECTIVE R54, `(.L_x_3873) ;  /* 0x0000000036087348 */ /* 0x000fea0003c00000 */
[----:B------:R0:W1:Y:S02]  /*4220*/  SHFL.UP P6, R56, R55, R52, R53 ;  /* 0x0400003437387389 */ /* 0x00006400000c0035 */
[----:B01----:R-:W-:Y:S05]  /*4230*/  ENDCOLLECTIVE ;  /* 0x000000000000791b */ /* 0x003fea0003800000 */
.L_x_3873:
[----:B------:R-:W-:Y:S01]  /*4240*/  HFMA2 R52, -RZ, RZ, 0, 1.1920928955078125e-07 ;  /* 0x00000002ff347431 */ /* 0x000fe200000001ff */
[----:B------:R-:W-:Y:S01]  /*4250*/  MOV R55, R57 ;  /* 0x0000003900377202 */ /* 0x000fe20000000f00 */
[----:B------:R-:W-:-:S07]  /*4260*/  IMAD.MOV.U32 R69, RZ, RZ, R56 ;  /* 0x000000ffff457224 */ /* 0x000fce00078e0038 */
[----:B------:R-:W-:Y:S05]  /*4270*/  WARPSYNC.COLLECTIVE R54, `(.L_x_3874) ;  /* 0x0000000036087348 */ /* 0x000fea0003c00000 */
[----:B------:R0:W1:Y:S02]  /*4280*/  SHFL.UP P6, R56, R55, R52, R53 ;  /* 0x0400003437387389 */ /* 0x00006400000c0035 */
[----:B01----:R-:W-:Y:S05]  /*4290*/  ENDCOLLECTIVE ;  /* 0x000000000000791b */ /* 0x003fea0003800000 */
.L_x_3874:
        /* <DEDUP_REMOVED lines=10> */
.L_x_3875:
[----:B------:R-:W-:Y:S01]  /*4340*/  IMAD.MOV.U32 R55, RZ, RZ, R6 ;  /* 0x000000ffff377224 */ /* 0x000fe200078e0006 */
[----:B------:R-:W-:-:S05]  /*4350*/  MOV R69, R56 ;  /* 0x0000003800457202 */ /* 0x000fca0000000f00 */
[----:B------:R-:W-:-:S05]  /*4360*/  FADD.FTZ R56, R7, R69 ;  /* 0x0000004507387221 */ /* 0x000fca0000010000 */
[----:B------:R-:W-:-:S07]  /*4370*/  @P1 FSEL R7, R56, R7, !P0 ;  /* 0x0000000738071208 */ /* 0x000fce0004000000 */
[----:B------:R-:W-:Y:S05]  /*4380*/  WARPSYNC.COLLECTIVE R54, `(.L_x_3876) ;  /* 0x0000000036087348 */ /* 0x000fea0003c00000 */
[----:B------:R0:W1:Y:S02]  /*4390*/  SHFL.UP P6, R56, R55, R52, R53 ;  /* 0x0400003437387389 */ /* 0x00006400000c0035 */
[----:B01----:R-:W-:Y:S05]  /*43a0*/  ENDCOLLECTIVE ;  /* 0x000000000000791b */ /* 0x003fea0003800000 */
.L_x_3876:
        /* <DEDUP_REMOVED lines=10> */
.L_x_3877:
[----:B------:R-:W-:Y:S01]  /*4450*/  ISETP.NE.AND P0, PT, R58, RZ, PT ;  /* 0x000000ff3a00720c */ /* 0x000fe20003f05270 */
[----:B------:R-:W-:Y:S01]  /*4460*/  IMAD.MOV.U32 R55, RZ, RZ, R7 ;  /* 0x000000ffff377224 */ /* 0x000fe200078e0007 */
[----:B------:R-:W-:-:S11]  /*4470*/  SEL R57, R56, RZ, P1 ;  /* 0x000000ff38397207 */ /* 0x000fd60000800000 */
[----:B------:R-:W-:Y:S05]  /*4480*/  WARPSYNC.COLLECTIVE R54, `(.L_x_3878) ;  /* 0x0000000036087348 */ /* 0x000fea0003c00000 */
[----:B------:R0:W1:Y:S02]  /*4490*/  SHFL.UP P6, R56, R55, R52, R53 ;  /* 0x0400003437387389 */ /* 0x00006400000c0035 */
[----:B01----:R-:W-:Y:S05]  /*44a0*/  ENDCOLLECTIVE ;  /* 0x000000000000791b */ /* 0x003fea0003800000 */
.L_x_3878:
        /* <DEDUP_REMOVED lines=8> */
.L_x_3879:
        /* <DEDUP_REMOVED lines=9> */
.L_x_3880:
        /* <DEDUP_REMOVED lines=9> */
.L_x_3881:
[----:B------:R-:W-:Y:S01]  /*4650*/  IMAD.MOV.U32 R55, RZ, RZ, R6 ;  /* 0x000000ffff377224 */ /* 0x000fe200078e0006 */
[----:B------:R-:W-:Y:S01]  /*4660*/  ISETP.GE.AND P6, PT, R59, 0x8, PT ;  /* 0x000000083b00780c */ /* 0x000fe20003fc6270 */
[----:B------:R-:W-:-:S12]  /*4670*/  FADD.FTZ R56, R7, R56 ;  /* 0x0000003807387221 */ /* 0x000fd80000010000 */
[----:B------:R-:W-:-:S07]  /*4680*/  @P6 FSEL R7, R56, R7, !P1 ;  /* 0x0000000738076208 */ /* 0x000fce0004800000 */
[----:B------:R-:W-:Y:S05]  /*4690*/  WARPSYNC.COLLECTIVE R54, `(.L_x_3882) ;  /* 0x0000000036087348 */ /* 0x000fea0003c00000 */
[----:B------:R0:W1:Y:S02]  /*46a0*/  SHFL.UP P6, R56, R55, R52, R53 ;  /* 0x0400003437387389 */ /* 0x00006400000c0035 */
[----:B01----:R-:W-:Y:S05]  /*46b0*/  ENDCOLLECTIVE ;  /* 0x000000000000791b */ /* 0x003fea0003800000 */
.L_x_3882:
        /* <DEDUP_REMOVED lines=9> */
.L_x_3883:
[----:B------:R-:W-:Y:S02]  /*4750*/  ISETP.NE.AND P1, PT, R67, RZ, PT ;  /* 0x000000ff4300720c */ /* 0x000fe40003f25270 */
[----:B------:R-:W-:Y:S02]  /*4760*/  MOV R55, R7 ;  /* 0x0000000700377202 */ /* 0x000fe40000000f00 */
[----:B------:R-:W-:-:S09]  /*4770*/  SEL R57, R56, RZ, P0 ;  /* 0x000000ff38397207 */ /* 0x000fd20000000000 */
[----:B------:R-:W-:Y:S05]  /*4780*/  WARPSYNC.COLLECTIVE R54, `(.L_x_3884) ;  /* 0x0000000036087348 */ /* 0x000fea0003c00000 */
[----:B------:R0:W1:Y:S02]  /*4790*/  SHFL.UP P6, R56, R55, R52, R53 ;  /* 0x0400003437387389 */ /* 0x00006400000c0035 */
[----:B01----:R-:W-:Y:S05]  /*47a0*/  ENDCOLLECTIVE ;  /* 0x000000000000791b */ /* 0x003fea0003800000 */
.L_x_3884:
        /* <DEDUP_REMOVED lines=10> */
.L_x_3885:
        /* <DEDUP_REMOVED lines=9> */
.L_x_3886:
[----:B------:R-:W-:Y:S01]  /*48e0*/  ISETP.NE.AND P0, PT, R68, RZ, PT ;  /* 0x000000ff4400720c */ /* 0x000fe20003f05270 */
[----:B------:R-:W-:Y:S01]  /*48f0*/  IMAD.MOV.U32 R55, RZ, RZ, R7 ;  /* 0x000000ffff377224 */ /* 0x000fe200078e0007 */
[----:B------:R-:W-:-:S11]  /*4900*/  MOV R57, R56 ;  /* 0x0000003800397202 */ /* 0x000fd60000000f00 */
[----:B------:R-:W-:Y:S05]  /*4910*/  WARPSYNC.COLLECTIVE R54, `(.L_x_3887) ;  /* 0x0000000036087348 */ /* 0x000fea0003c00000 */
[----:B------:R0:W1:Y:S02]  /*4920*/  SHFL.UP P6, R56, R55, R52, R53 ;  /* 0x0400003437387389 */ /* 0x00006400000c0035 */
[----:B01----:R-:W-:Y:S05]  /*4930*/  ENDCOLLECTIVE ;  /* 0x000000000000791b */ /* 0x003fea0003800000 */
.L_x_3887:
[----:B------:R-:W-:Y:S02]  /*4940*/  MOV R55, R6 ;  /* 0x0000000600377202 */ /* 0x000fe40000000f00 */
[----:B------:R-:W-:-:S07]  /*4950*/  MOV R7, R56 ;  /* 0x0000003800077202 */ /* 0x000fce0000000f00 */
[----:B------:R-:W-:Y:S05]  /*4960*/  WARPSYNC.COLLECTIVE R54, `(.L_x_3888) ;  /* 0x0000000036087348 */ /* 0x000fea0003c00000 */
[----:B------:R0:W1:Y:S02]  /*4970*/  SHFL.UP P6, R56, R55, R52, R53 ;  /* 0x0400003437387389 */ /* 0x00006400000c0035 */
[----:B01----:R-:W-:Y:S05]  /*4980*/  ENDCOLLECTIVE ;  /* 0x000000000000791b */ /* 0x003fea0003800000 */
.L_x_3888:
[----:B------:R-:W-:Y:S05]  /*4990*/  BRA `(.L_x_3889) ;  /* 0xffffffe800ec7947 */ /* 0x000fea000383ffff */
.L_x_3890:
        /* <DEDUP_REMOVED lines=14> */
.L_x_4505:


//--------------------- .text._Z30group_norm_nhwc_bwd_sum_kernelI11Fp16IOBf16WLi256EEv26Group_norm_nhwc_bwd_params --------------------------
	.section	.text._Z30group_norm_nhwc_bwd_sum_kernelI11Fp16IOBf16WLi256EEv26Group_norm_nhwc_bwd_params,"ax",@progbits
	.align	128
        .global         _Z30group_norm_nhwc_bwd_sum_kernelI11Fp16IOBf16WLi256EEv26Group_norm_nhwc_bwd_params
        .type           _Z30group_norm_nhwc_bwd_sum_kernelI11Fp16IOBf16WLi256EEv26Group_norm_nhwc_bwd_params,@function
        .size           _Z30group_norm_nhwc_bwd_sum_kernelI11Fp16IOBf16WLi256EEv26Group_norm_nhwc_bwd_params,(.L_x_4506 - _Z30group_norm_nhwc_bwd_sum_kernelI11Fp16IOBf16WLi256EEv26Group_norm_nhwc_bwd_params)
        .other          _Z30group_norm_nhwc_bwd_sum_kernelI11Fp16IOBf16WLi256EEv26Group_norm_nhwc_bwd_params,@"STO_CUDA_ENTRY STV_DEFAULT"
_Z30group_norm_nhwc_bwd_sum_kernelI11Fp16IOBf16WLi256EEv26Group_norm_nhwc_bwd_params:
.text._Z30group_norm_nhwc_bwd_sum_kernelI11Fp16IOBf16WLi256EEv26Group_norm_nhwc_bwd_params:
        /* <DEDUP_REMOVED lines=51> */
[----:B------:R-:W-:Y:S02]  /*0330*/  IMAD R9, R8, R7, RZ ;  /* 0x0000000708097224 */ /* 0x000fe400078e02ff */
[----:B------:R-:W-:Y:S02]  /*0340*/  HFMA2 R8, -RZ, RZ, 0, 0 ;  /* 0x00000000ff087431 */ /* 0x000fe400000001ff */
[----:B------:R-:W-:-:S06]  /*0350*/  IMAD.HI.U32 R3, R3, R9, R2 ;  /* 0x0000000903037227 */ /* 0x000fcc00078e0002 */
        /* <DEDUP_REMOVED lines=22> */
.L_x_3892:
[----:B------:R-:W-:Y:S05]  /*04c0*/  BSYNC.RECONVERGENT B0 ;  /* 0x0000000000007941 */ /* 0x000fea0003800200 */
.L_x_3891:
[----:B------:R-:W0:Y:S01]  /*04d0*/  S2UR UR5, SR_CTAID.Y ;  /* 0x00000000000579c3 */ /* 0x000e220000002600 */
[C---:B------:R-:W-:Y:S02]  /*04e0*/  IMAD R10, R7.reuse, R20, R6 ;  /* 0x00000014070a7224 */ /* 0x040fe400078e0206 */
[----:B-----5:R-:W-:Y:S01]  /*04f0*/  FFMA.FTZ R24, -R16, R16, R17 ;  /* 0x0000001010187223 */ /* 0x020fe20000010111 */
[----:B------:R-:W-:Y:S01]  /*0500*/  MOV R5, 0x3f800000 ;  /* 0x3f80000000057802 */ /* 0x000fe20000000f00 */
[----:B------:R-:W-:Y:S01]  /*0510*/  HFMA2 R30, -RZ, RZ, 0, 0 ;  /* 0x00000000ff1e7431 */ /* 0x000fe200000001ff */
[----:B------:R-:W-:Y:S02]  /*0520*/  ISETP.NE.U32.AND P4, PT, R7, RZ, PT ;  /* 0x000000ff0700720c */ /* 0x000fe40003f85070 */
[----:B------:R-:W-:Y:S02]  /*0530*/  CS2R R28, SRZ ;  /* 0x00000000001c7805 */ /* 0x000fe4000001ff00 */
[----:B------:R-:W-:Y:S01]  /*0540*/  ISETP.GE.U32.AND P1, PT, R10, R7, PT ;  /* 0x000000070a00720c */ /* 0x000fe20003f26070 */
[----:B------:R-:W1:Y:S01]  /*0550*/  LDC.64 R12, c[0x0][0x400] ;  /* 0x00010000ff0c7b82 */ /* 0x000e620000000a00 */
[----:B------:R-:W-:-:S11]  /*0560*/  FSETP.GTU.FTZ.AND P2, PT, R24, RZ, PT ;  /* 0x000000ff1800720b */ /* 0x000fd60003f5c000 */
[----:B------:R-:W-:Y:S01]  /*0570*/  @P1 IMAD.IADD R10, R10, 0x1, -R7 ;  /* 0x000000010a0a1824 */ /* 0x000fe200078e0a07 */
[----:B------:R-:W-:Y:S01]  /*0580*/  @P1 IADD3 R9, PT, PT, R9, 0x1, RZ ;  /* 0x0000000109091810 */ /* 0x000fe20007ffe0ff */
[----:B------:R-:W2:Y:S03]  /*0590*/  @P2 LDC R11, c[0x0][0x3c0] ;  /* 0x0000f000ff0b2b82 */ /* 0x000ea60000000800 */
[----:B------:R-:W-:Y:S01]  /*05a0*/  ISETP.GE.U32.AND P3, PT, R10, R7, PT ;  /* 0x000000070a00720c */ /* 0x000fe20003f66070 */
[----:B0-----:R-:W-:-:S05]  /*05b0*/  IMAD R10, R21, UR5, RZ ;  /* 0x00000005150a7c24 */ /* 0x001fca000f8e02ff */
[----:B------:R-:W-:Y:S02]  /*05c0*/  SHF.R.S32.HI R20, RZ, 0x1f, R10 ;  /* 0x0000001fff147819 */ /* 0x000fe4000001140a */
[----:B------:R-:W-:-:S04]  /*05d0*/  IADD3 R17, P5, PT, R10, R21, RZ ;  /* 0x000000150a117210 */ /* 0x000fc80007fbe0ff */
[----:B------:R-:W-:Y:S01]  /*05e0*/  LEA.HI.X.SX32 R18, R21, R20, 0x1, P5 ;  /* 0x0000001415127211 */ /* 0x000fe200028f0eff */
[----:B------:R-:W-:Y:S01]  /*05f0*/  @P3 VIADD R9, R9, 0x1 ;  /* 0x0000000109093836 */ /* 0x000fe20000000000 */
[----:B-1----:R-:W-:-:S04]  /*0600*/  ISETP.LT.U32.AND P1, PT, R17, R12, PT ;  /* 0x0000000c1100720c */ /* 0x002fc80003f21070 */
[----:B------:R-:W-:Y:S02]  /*0610*/  ISETP.LT.AND.EX P1, PT, R18, R13, PT, P1 ;  /* 0x0000000d1200720c */ /* 0x000fe40003f21310 */
[----:B------:R-:W-:Y:S01]  /*0620*/  SEL R4, R4, R9, !P4 ;  /* 0x0000000904047207 */ /* 0x000fe20006000000 */
[----:B--2---:R-:W-:Y:S01]  /*0630*/  @P2 FADD.FTZ R11, R24, R11 ;  /* 0x0000000b180b2221 */ /* 0x004fe20000010000 */
[----:B------:R-:W-:Y:S02]  /*0640*/  SEL R13, R17, R12, P1 ;  /* 0x0000000c110d7207 */ /* 0x000fe40000800000 */
[----:B------:R-:W-:Y:S01]  /*0650*/  MOV R17, RZ ;  /* 0x000000ff00117202 */ /* 0x000fe20000000f00 */
[----:B------:R0:W1:Y:S01]  /*0660*/  @P2 MUFU.RSQ R5, R11 ;  /* 0x0000000b00052308 */ /* 0x0000620000001400 */
[----:B------:R-:W-:Y:S01]  /*0670*/  ISETP.GT.AND P1, PT, R13, R10, PT ;  /* 0x0000000a0d00720c */ /* 0x000fe20003f24270 */
[----:B------:R-:W-:-:S04]  /*0680*/  IMAD.MOV R9, RZ, RZ, -R4 ;  /* 0x000000ffff097224 */ /* 0x000fc800078e0a04 */
[----:B------:R-:W-:Y:S02]  /*0690*/  IMAD R6, R7, R9, R6 ;  /* 0x0000000907067224 */ /* 0x000fe400078e0206 */
[----:B------:R-:W-:Y:S02]  /*06a0*/  IMAD.MOV.U32 R9, RZ, RZ, RZ ;  /* 0x000000ffff097224 */ /* 0x000fe400078e00ff */
[----:B------:R-:W-:-:S04]  /*06b0*/  IMAD.MOV.U32 R7, RZ, RZ, RZ ;  /* 0x000000ffff077224 */ /* 0x000fc800078e00ff */
[----:B0-----:R-:W-:Y:S05]  /*06c0*/  @!P1 BRA `(.L_x_3893) ;  /* 0x0000002000749947 */ /* 0x001fea0003800000 */
[----:B------:R-:W0:Y:S01]  /*06d0*/  LDCU.U8 UR5, c[0x0][0x414] ;  /* 0x00008280ff0577ac */ /* 0x000e220008000000 */
[----:B------:R-:W2:Y:S01]  /*06e0*/  LDC.64 R24, c[0x0][0x408] ;  /* 0x00010200ff187b82 */ /* 0x000ea20000000a00 */
        /* <DEDUP_REMOVED lines=18> */
.L_x_3896:
        /* <DEDUP_REMOVED lines=10> */
[C---:B------:R-:W-:Y:S01]  /*08b0*/  @!P0 SHF.L.U32 R27, R24.reuse, 0x1, RZ ;  /* 0x00000001181b8819 */ /* 0x040fe200000006ff */
[----:B------:R-:W0:Y:S03]  /*08c0*/  @!P0 LDC.64 R32, c[0x0][0x3f8] ;  /* 0x0000fe00ff208b82 */ /* 0x000e260000000a00 */
[----:B------:R-:W-:Y:S02]  /*08d0*/  @!P0 IADD3 R25, PT, PT, R25, R31, RZ ;  /* 0x0000001f19198210 */ /* 0x000fe40007ffe0ff */
[C---:B--2---:R-:W-:Y:S02]  /*08e0*/  @!P0 IADD3 R20, P1, PT, R27.reuse, R20, RZ ;  /* 0x000000141b148210 */ /* 0x044fe40007f3e0ff */
[----:B------:R-:W-:Y:S02]  /*08f0*/  @!P0 SHF.L.U64.HI R24, R24, 0x1, R25 ;  /* 0x0000000118188819 */ /* 0x000fe40000010219 */
[----:B---3--:R-:W-:-:S03]  /*0900*/  @!P0 IADD3 R22, P2, PT, R27, R22, RZ ;  /* 0x000000161b168210 */ /* 0x008fc60007f5e0ff */
[C---:B------:R-:W-:Y:S01]  /*0910*/  @!P0 IMAD.X R21, R24.reuse, 0x1, R21, P1 ;  /* 0x0000000118158824 */ /* 0x040fe200008e0615 */
[----:B------:R-:W-:Y:S02]  /*0920*/  @!P0 IADD3.X R23, PT, PT, R24, R23, RZ, P2, !PT ;  /* 0x0000001718178210 */ /* 0x000fe400017fe4ff */
[----:B------:R-:W-:Y:S01]  /*0930*/  PRMT R35, RZ, 0x5410, RZ ;  /* 0x00005410ff237816 */ /* 0x000fe200000000ff */
[----:B------:R-:W2:Y:S01]  /*0940*/  @!P0 LDC.64 R24, c[0x0][0x3a0] ;  /* 0x0000e800ff188b82 */ /* 0x000ea20000000a00 */
[----:B------:R3:W4:Y:S04]  /*0950*/  @!P0 LDG.E R20, desc[UR6][R20.64] ;  /* 0x0000000614148981 */ /* 0x000728000c1e1900 */
[----:B------:R5:W2:Y:S01]  /*0960*/  @!P0 LDG.E R22, desc[UR6][R22.64] ;  /* 0x0000000616168981 */ /* 0x000aa2000c1e1900 */
[----:B------:R-:W-:-:S02]  /*0970*/  @!P0 SHF.R.S32.HI R27, RZ, 0x1f, R10 ;  /* 0x0000001fff1b8819 */ /* 0x000fc4000001140a */
[----:B---3--:R-:W-:Y:S02]  /*0980*/  PRMT R21, RZ, 0x7610, R21 ;  /* 0x00007610ff157816 */ /* 0x008fe40000000015 */
[----:B-----5:R-:W-:Y:S02]  /*0990*/  PRMT R23, RZ, 0x7610, R23 ;  /* 0x00007610ff177816 */ /* 0x020fe40000000017 */
[----:B----4-:R-:W-:Y:S02]  /*09a0*/  @!P0 PRMT R21, R20, 0x7610, R21 ;  /* 0x0000761014158816 */ /* 0x010fe40000000015 */
[----:B------:R-:W-:Y:S02]  /*09b0*/  @!P0 PRMT R35, R35, 0x7610, R20 ;  /* 0x0000761023238816 */ /* 0x000fe40000000014 */
[----:B------:R-:W-:Y:S01]  /*09c0*/  @!P0 MOV R20, R18 ;  /* 0x0000001200148202 */ /* 0x000fe20000000f00 */
[----:B------:R-:W-:Y:S01]  /*09d0*/  HADD2.F32 R31, -RZ, R21.H0_H0 ;  /* 0x20000015ff1f7230 */ /* 0x000fe20000004100 */
[C---:B--2---:R-:W-:Y:S01]  /*09e0*/  @!P0 PRMT R23, R22.reuse, 0x7610, R23 ;  /* 0x0000761016178816 */ /* 0x044fe20000000017 */
[----:B------:R-:W-:Y:S01]  /*09f0*/  @!P0 IMAD.MOV.U32 R21, RZ, RZ, R11 ;  /* 0x000000ffff158224 */ /* 0x000fe200078e000b */
[----:B------:R-:W-:Y:S01]  /*0a00*/  @!P0 PRMT R35, R22, 0x7632, R35 ;  /* 0x0000763216238816 */ /* 0x000fe20000000023 */
[----:B0-----:R-:W-:-:S02]  /*0a10*/  @!P0 IMAD R22, R27, R32, RZ ;  /* 0x000000201b168224 */ /* 0x001fc400078e02ff */
[----:B------:R-:W-:-:S04]  /*0a20*/  @!P0 IMAD.WIDE.U32 R26, R10, R32, R20 ;  /* 0x000000200a1a8225 */ /* 0x000fc800078e0014 */
[----:B------:R-:W-:Y:S01]  /*0a30*/  FADD.FTZ R20, -R16, R31 ;  /* 0x0000001f10147221 */ /* 0x000fe20000010100 */
[----:B------:R-:W-:-:S03]  /*0a40*/  @!P0 IMAD R21, R10, R33, R22 ;  /* 0x000000210a158224 */ /* 0x000fc600078e0216 */
[----:B-1----:R-:W-:Y:S01]  /*0a50*/  FMUL.FTZ R36, R20, R5 ;  /* 0x0000000514247220 */ /* 0x002fe20000410000 */
[----:B------:R-:W-:Y:S01]  /*0a60*/  HADD2.F32 R33, -RZ, R23.H0_H0 ;  /* 0x20000017ff217230 */ /* 0x000fe20000004100 */
[----:B------:R-:W-:Y:S01]  /*0a70*/  @!P0 SHF.L.U32 R37, R26, 0x1, RZ ;  /* 0x000000011a258819 */ /* 0x000fe200000006ff */
[----:B------:R-:W0:Y:S01]  /*0a80*/  @!P0 LDC.64 R22, c[0x0][0x3f8] ;  /* 0x0000fe00ff168b82 */ /* 0x000e220000000a00 */
[----:B------:R-:W-:Y:S02]  /*0a90*/  @!P0 IADD3 R27, PT, PT, R27, R21, RZ ;  /* 0x000000151b1b8210 */ /* 0x000fe40007ffe0ff */
[C---:B------:R-:W-:Y:S01]  /*0aa0*/  FADD.FTZ R9, R33.reuse, R9 ;  /* 0x0000000921097221 */ /* 0x040fe20000010000 */
[C---:B------:R-:W-:Y:S01]  /*0ab0*/  FFMA.FTZ R28, R33.reuse, R36, R28 ;  /* 0x00000024211c7223 */ /* 0x040fe2000001001c */
[----:B------:R-:W-:Y:S01]  /*0ac0*/  FMUL.FTZ R32, R33, R3 ;  /* 0x0000000321207220 */ /* 0x000fe20000410000 */
[----:B------:R-:W-:Y:S01]  /*0ad0*/  @!P0 VIADD R33, R10, 0x1 ;  /* 0x000000010a218836 */ /* 0x000fe20000000000 */
[----:B------:R-:W-:Y:S01]  /*0ae0*/  @!P0 SHF.L.U64.HI R34, R26, 0x1, R27 ;  /* 0x000000011a228819 */ /* 0x000fe2000001021b */
[----:B------:R-:W1:Y:S01]  /*0af0*/  @!P0 LDC.64 R20, c[0x0][0x398] ;  /* 0x0000e600ff148b82 */ /* 0x000e620000000a00 */
[----:B------:R-:W-:Y:S01]  /*0b00*/  @!P0 IADD3 R26, P1, PT, R37, R24, RZ ;  /* 0x00000018251a8210 */ /* 0x000fe20007f3e0ff */
[----:B------:R-:W-:Y:S01]  /*0b10*/  FFMA.FTZ R17, R36, R32, R17 ;  /* 0x0000002024117223 */ /* 0x000fe20000010011 */
[----:B------:R-:W-:-:S02]  /*0b20*/  @!P0 SHF.R.S32.HI R31, RZ, 0x1f, R33 ;  /* 0x0000001fff1f8819 */ /* 0x000fc40000011421 */
[----:B------:R-:W-:Y:S01]  /*0b30*/  @!P0 IADD3.X R27, PT, PT, R34, R25, RZ, P1, !PT ;  /* 0x00000019221b8210 */ /* 0x000fe20000ffe4ff */
[----:B------:R-:W-:Y:S02]  /*0b40*/  @!P0 IMAD.MOV.U32 R25, RZ, RZ, R11 ;  /* 0x000000ffff198224 */ /* 0x000fe400078e000b */
[----:B0-----:R-:W-:Y:S02]  /*0b50*/  @!P0 IMAD R24, R31, R22, RZ ;  /* 0x000000161f188224 */ /* 0x001fe400078e02ff */
[----:B------:R0:W2:Y:S02]  /*0b60*/  @!P0 LDG.E R31, desc[UR6][R26.64] ;  /* 0x000000061a1f8981 */ /* 0x0000a4000c1e1900 */
[----:B------:R-:W-:Y:S01]  /*0b70*/  @!P0 IMAD R39, R33, R23, R24 ;  /* 0x0000001721278224 */ /* 0x000fe200078e0218 */
[----:B------:R-:W-:Y:S02]  /*0b80*/  @!P0 MOV R24, R18 ;  /* 0x0000001200188202 */ /* 0x000fe40000000f00 */
[----:B-1----:R-:W-:-:S03]  /*0b90*/  @!P0 IADD3 R20, P1, PT, R37, R20, RZ ;  /* 0x0000001425148210 */ /* 0x002fc60007f3e0ff */
[----:B------:R-:W-:Y:S02]  /*0ba0*/  @!P0 IMAD.WIDE.U32 R22, R33, R22, R24 ;  /* 0x0000001621168225 */ /* 0x000fe400078e0018 */
[----:B------:R-:W1:Y:S08]  /*0bb0*/  @!P0 LDC.64 R24, c[0x0][0x398] ;  /* 0x0000e600ff188b82 */ /* 0x000e700000000a00 */
[----:B0-----:R-:W0:Y:S01]  /*0bc0*/  @!P0 LDC.64 R26, c[0x0][0x3f8] ;  /* 0x0000fe00ff1a8b82 */ /* 0x001e220000000a00 */
[----:B------:R-:W-:Y:S01]  /*0bd0*/  @!P0 IADD3 R23, PT, PT, R23, R39, RZ ;  /* 0x0000002717178210 */ /* 0x000fe20007ffe0ff */
[----:B------:R-:W-:Y:S01]  /*0be0*/  @!P0 VIADD R37, R10, 0x2 ;  /* 0x000000020a258836 */ /* 0x000fe20000000000 */
[----:B------:R-:W-:Y:S01]  /*0bf0*/  @!P0 SHF.L.U32 R33, R22, 0x1, RZ ;  /* 0x0000000116218819 */ /* 0x000fe200000006ff */
[----:B------:R-:W-:Y:S01]  /*0c00*/  @!P0 IMAD.X R21, R34, 0x1, R21, P1 ;  /* 0x0000000122158824 */ /* 0x000fe200008e0615 */
[----:B------:R-:W-:-:S03]  /*0c10*/  @!P0 SHF.L.U64.HI R36, R22, 0x1, R23 ;  /* 0x0000000116248819 */ /* 0x000fc60000010217 */
[----:B------:R-:W3:Y:S01]  /*0c20*/  @!P0 LDC.64 R22, c[0x0][0x3a0] ;  /* 0x0000e800ff168b82 */ /* 0x000ee20000000a00 */
[----:B------:R-:W-:Y:S02]  /*0c30*/  @!P0 SHF.R.S32.HI R39, RZ, 0x1f, R37 ;  /* 0x0000001fff278819 */ /* 0x000fe40000011425 */
[----:B-1----:R-:W-:-:S04]  /*0c40*/  @!P0 IADD3 R24, P2, PT, R33, R24, RZ ;  /* 0x0000001821188210 */ /* 0x002fc80007f5e0ff */
[----:B------:R-:W-:-:S05]  /*0c50*/  @!P0 IADD3.X R25, PT, PT, R36, R25, RZ, P2, !PT ;  /* 0x0000001924198210 */ /* 0x000fca00017fe4ff */
[----:B------:R-:W4:Y:S01]  /*0c60*/  @!P0 LDG.E R24, desc[UR6][R24.64] ;  /* 0x0000000618188981 */ /* 0x000f22000c1e1900 */
[----:B---3--:R-:W-:-:S03]  /*0c70*/  @!P0 IADD3 R22, P1, PT, R33, R22, RZ ;  /* 0x0000001621168210 */ /* 0x008fc60007f3e0ff */
[----:B------:R1:W3:Y:S01]  /*0c80*/  @!P0 LDG.E R33, desc[UR6][R20.64] ;  /* 0x0000000614218981 */ /* 0x0002e2000c1e1900 */
[----:B------:R-:W-:Y:S01]  /*0c90*/  @!P0 IADD3.X R23, PT, PT, R36, R23, RZ, P1, !PT ;  /* 0x0000001724178210 */ /* 0x000fe20000ffe4ff */
[----:B0-----:R-:W-:Y:S01]  /*0ca0*/  @!P0 IMAD R36, R39, R26, RZ ;  /* 0x0000001a27248224 */ /* 0x001fe200078e02ff */
[----:B-1----:R-:W-:Y:S02]  /*0cb0*/  @!P0 MOV R20, R18 ;  /* 0x0000001200148202 */ /* 0x002fe40000000f00 */
[----:B------:R-:W-:Y:S01]  /*0cc0*/  @!P0 MOV R21, R11 ;  /* 0x0000000b00158202 */ /* 0x000fe20000000f00 */
[C---:B------:R-:W-:Y:S01]  /*0cd0*/  @!P0 IMAD R39, R37.reuse, R27, R36 ;  /* 0x0000001b25278224 */ /* 0x040fe200078e0224 */
[----:B------:R0:W5:Y:S01]  /*0ce0*/  @!P0 LDG.E R34, desc[UR6][R22.64] ;  /* 0x0000000616228981 */ /* 0x000162000c1e1900 */
[----:B------:R-:W-:-:S03]  /*0cf0*/  @!P0 IMAD.WIDE.U32 R26, R37, R26, R20 ;  /* 0x0000001a251a8225 */ /* 0x000fc600078e0014 */
[----:B------:R-:W1:Y:S08]  /*0d00*/  @!P0 LDC.64 R20, c[0x0][0x3a0] ;  /* 0x0000e800ff148b82 */ /* 0x000e700000000a00 */
[----:B0-----:R-:W0:Y:S01]  /*0d10*/  @!P0 LDC.64 R22, c[0x0][0x398] ;  /* 0x0000e600ff168b82 */ /* 0x001e220000000a00 */
[----:B------:R-:W-:-:S05]  /*0d20*/  @!P0 IMAD.IADD R27, R27, 0x1, R39 ;  /* 0x000000011b1b8824 */ /* 0x000fca00078e0227 */
[C---:B------:R-:W-:Y:S02]  /*0d30*/  @!P0 SHF.L.U64.HI R36, R26.reuse, 0x1, R27 ;  /* 0x000000011a248819 */ /* 0x040fe4000001021b */
[----:B------:R-:W-:-:S04]  /*0d40*/  @!P0 SHF.L.U32 R27, R26, 0x1, RZ ;  /* 0x000000011a1b8819 */ /* 0x000fc800000006ff */
[----:B-1----:R-:W-:-:S04]  /*0d50*/  @!P0 IADD3 R20, P1, PT, R27, R20, RZ ;  /* 0x000000141b148210 */ /* 0x002fc80007f3e0ff */
[----:B------:R-:W-:Y:S02]  /*0d60*/  @!P0 IADD3.X R21, PT, PT, R36, R21, RZ, P1, !PT ;  /* 0x0000001524158210 */ /* 0x000fe40000ffe4ff */
[----:B0-----:R-:W-:-:S03]  /*0d70*/  @!P0 IADD3 R22, P1, PT, R27, R22, RZ ;  /* 0x000000161b168210 */ /* 0x001fc60007f3e0ff */
[----:B------:R-:W4:Y:S02]  /*0d80*/  @!P0 LDG.E R20, desc[UR6][R20.64] ;  /* 0x0000000614148981 */ /* 0x000f24000c1e1900 */
[----:B------:R-:W-:-:S05]  /*0d90*/  @!P0 IMAD.X R23, R36, 0x1, R23, P1 ;  /* 0x0000000124178824 */ /* 0x000fca00008e0617 */
[----:B------:R0:W4:Y:S01]  /*0da0*/  @!P0 LDG.E R22, desc[UR6][R22.64] ;  /* 0x0000000616168981 */ /* 0x000122000c1e1900 */
[----:B------:R-:W-:Y:S01]  /*0db0*/  FADD.FTZ R25, R32, R7 ;  /* 0x0000000720197221 */ /* 0x000fe20000010000 */
[--C-:B------:R-:W-:Y:S02]  /*0dc0*/  HADD2.F32 R7, -RZ, R35.reuse.H1_H1 ;  /* 0x30000023ff077230 */ /* 0x100fe40000004100 */
[----:B------:R-:W-:-:S03]  /*0dd0*/  HADD2.F32 R26, -RZ, R35.H0_H0 ;  /* 0x20000023ff1a7230 */ /* 0x000fc60000004100 */
[----:B------:R-:W-:Y:S01]  /*0de0*/  FADD.FTZ R32, -R16, R7 ;  /* 0x0000000710207221 */ /* 0x000fe20000010100 */
[----:B------:R-:W-:-:S03]  /*0df0*/  PRMT R7, R7, 0x5410, RZ ;  /* 0x0000541007077816 */ /* 0x000fc600000000ff */
[----:B------:R-:W-:Y:S01]  /*0e00*/  FMUL.FTZ R32, R32, R5 ;  /* 0x0000000520207220 */ /* 0x000fe20000410000 */
[----:B------:R-:W-:-:S03]  /*0e10*/  FADD.FTZ R30, R26, R30 ;  /* 0x0000001e1a1e7221 */ /* 0x000fc60000010000 */
[C---:B------:R-:W-:Y:S01]  /*0e20*/  FFMA.FTZ R29, R26.reuse, R32, R29 ;  /* 0x000000201a1d7223 */ /* 0x040fe2000001001d */
[----:B------:R-:W-:-:S04]  /*0e30*/  FMUL.FTZ R26, R26, R2 ;  /* 0x000000021a1a7220 */ /* 0x000fc80000410000 */
[--C-:B------:R-:W-:Y:S01]  /*0e40*/  FFMA.FTZ R27, R32, R26, R17.reuse ;  /* 0x0000001a201b7223 */ /* 0x100fe20000010011 */
[----:B------:R-:W-:Y:S01]  /*0e50*/  PRMT R17, RZ, 0x7610, R17 ;  /* 0x00007610ff117816 */ /* 0x000fe20000000011 */
[----:B------:R-:W-:Y:S01]  /*0e60*/  FADD.FTZ R36, R26, R25 ;  /* 0x000000191a247221 */ /* 0x000fe20000010000 */
[----:B0-----:R-:W-:Y:S02]  /*0e70*/  PRMT R23, RZ, 0x5410, RZ ;  /* 0x00005410ff177816 */ /* 0x001fe400000000ff */
[----:B------:R-:W-:-:S04]  /*0e80*/  IADD3 R8, PT, PT, R8, 0x4, RZ ;  /* 0x0000000408087810 */ /* 0x000fc80007ffe0ff */
[----:B------:R-:W-:Y:S02]  /*0e90*/  ISETP.NE.AND P1, PT, R8, RZ, PT ;  /* 0x000000ff0800720c */ /* 0x000fe40003f25270 */
[----:B------:R-:W-:Y:S02]  /*0ea0*/  IADD3 R10, PT, PT, R10, 0x4, RZ ;  /* 0x000000040a0a7810 */ /* 0x000fe40007ffe0ff */
[----:B--2---:R-:W-:-:S04]  /*0eb0*/  @!P0 PRMT R7, R7, 0x5410, R31 ;  /* 0x0000541007078816 */ /* 0x004fc8000000001f */
[----:B------:R-:W-:-:S05]  /*0ec0*/  PRMT R7, RZ, 0x7610, R7 ;  /* 0x00007610ff077816 */ /* 0x000fca0000000007 */
[----:B------:R-:W-:Y:S01]  /*0ed0*/  HADD2.F32 R21, -RZ, R7.H1_H1 ;  /* 0x30000007ff157230 */ /* 0x000fe20000004100 */
[----:B------:R-:W-:-:S04]  /*0ee0*/  @!P0 PRMT R7, R31, 0x7632, R7 ;  /* 0x000076321f078816 */ /* 0x000fc80000000007 */
[----:B------:R-:W-:Y:S01]  /*0ef0*/  PRMT R7, R7, 0x5410, RZ ;  /* 0x0000541007077816 */ /* 0x000fe200000000ff */
[----:B------:R-:W-:-:S04]  /*0f00*/  FADD.FTZ R26, -R16, R21 ;  /* 0x00000015101a7221 */ /* 0x000fc80000010100 */
[----:B------:R-:W-:Y:S01]  /*0f10*/  FMUL.FTZ R26, R26, R5 ;  /* 0x000000051a1a7220 */ /* 0x000fe20000410000 */
[----:B---3--:R-:W-:Y:S02]  /*0f20*/  @!P0 PRMT R17, R33, 0x7610, R17 ;  /* 0x0000761021118816 */ /* 0x008fe40000000011 */
[----:B------:R-:W-:-:S03]  /*0f30*/  @!P0 PRMT R7, R7, 0x7610, R33 ;  /* 0x0000761007078816 */ /* 0x000fc60000000021 */
[----:B------:R-:W-:-:S05]  /*0f40*/  HADD2.F32 R17, -RZ, R17.H0_H0 ;  /* 0x20000011ff117230 */ /* 0x000fca0000004100 */
[----:B------:R-:W-:Y:S01]  /*0f50*/  FMUL.FTZ R21, R17, R3 ;  /* 0x0000000311157220 */ /* 0x000fe20000410000 */
[----:B------:R-:W-:Y:S01]  /*0f60*/  FADD.FTZ R9, R9, R17 ;  /* 0x0000001109097221 */ /* 0x000fe20000010000 */
[----:B------:R-:W-:Y:S01]  /*0f70*/  FFMA.FTZ R28, R17, R26, R28 ;  /* 0x0000001a111c7223 */ /* 0x000fe2000001001c */
[----:B------:R-:W-:Y:S01]  /*0f80*/  HADD2.F32 R17, -RZ, R7.H0_H0 ;  /* 0x20000007ff117230 */ /* 0x000fe20000004100 */
[----:B------:R-:W-:Y:S02]  /*0f90*/  PRMT R7, RZ, 0x7610, R7 ;  /* 0x00007610ff077816 */ /* 0x000fe40000000007 */
[C---:B-----5:R-:W-:Y:S02]  /*0fa0*/  @!P0 PRMT R23, R34.reuse, 0x7632, R23 ;  /* 0x0000763222178816 */ /* 0x060fe40000000017 */
[----:B------:R-:W-:Y:S01]  /*0fb0*/  @!P0 PRMT R7, R34, 0x7610, R7 ;  /* 0x0000761022078816 */ /* 0x000fe20000000007 */
[----:B------:R-:W-:Y:S01]  /*0fc0*/  FADD.FTZ R32, -R16, R17 ;  /* 0x0000001110207221 */ /* 0x000fe20000010100 */
[----:B------:R-:W-:Y:S01]  /*0fd0*/  FADD.FTZ R36, R36, R21 ;  /* 0x0000001524247221 */ /* 0x000fe20000010000 */
[----:B------:R-:W-:Y:S01]  /*0fe0*/  PRMT R17, RZ, 0x7610, R17 ;  /* 0x00007610ff117816 */ /* 0x000fe20000000011 */
[----:B------:R-:W-:Y:S01]  /*0ff0*/  FFMA.FTZ R21, R26, R21, R27 ;  /* 0x000000151a157223 */ /* 0x000fe2000001001b */
[--C-:B------:R-:W-:Y:S01]  /*1000*/  HADD2.F32 R26, -RZ, R7.reuse.H1_H1 ;  /* 0x30000007ff1a7230 */ /* 0x100fe20000004100 */
[----:B----4-:R-:W-:Y:S01]  /*1010*/  @!P0 PRMT R23, R23, 0x5410, R24 ;  /* 0x0000541017178816 */ /* 0x010fe20000000018 */
[----:B------:R-:W-:Y:S01]  /*1020*/  FMUL.FTZ R32, R32, R5 ;  /* 0x0000000520207220 */ /* 0x000fe20000410000 */
[----:B------:R-:W-:Y:S01]  /*1030*/  HADD2.F32 R25, -RZ, R7.H0_H0 ;  /* 0x20000007ff197230 */ /* 0x000fe20000004100 */
[----:B------:R-:W-:Y:S01]  /*1040*/  @!P0 PRMT R17, R24, 0x7632, R17 ;  /* 0x0000763218118816 */ /* 0x000fe20000000011 */
[----:B------:R-:W-:Y:S01]  /*1050*/  FADD.FTZ R30, R30, R26 ;  /* 0x0000001a1e1e7221 */ /* 0x000fe20000010000 */
[C---:B------:R-:W-:Y:S01]  /*1060*/  FFMA.FTZ R29, R26.reuse, R32, R29 ;  /* 0x000000201a1d7223 */ /* 0x040fe2000001001d */
[----:B------:R-:W-:Y:S01]  /*1070*/  FMUL.FTZ R7, R26, R2 ;  /* 0x000000021a077220 */ /* 0x000fe20000410000 */
[----:B------:R-:W-:-:S02]  /*1080*/  HADD2.F32 R27, -RZ, R23.H1_H1 ;  /* 0x30000017ff1b7230 */ /* 0x000fc40000004100 */
[----:B------:R-:W-:Y:S01]  /*1090*/  FADD.FTZ R26, -R16, R25 ;  /* 0x00000019101a7221 */ /* 0x000fe20000010100 */
[----:B------:R-:W-:Y:S01]  /*10a0*/  PRMT R17, R17, 0x5410, RZ ;  /* 0x0000541011117816 */ /* 0x000fe200000000ff */
[----:B------:R-:W-:Y:S01]  /*10b0*/  FADD.FTZ R36, R7, R36 ;  /* 0x0000002407247221 */ /* 0x000fe20000010000 */
[----:B------:R-:W-:Y:S01]  /*10c0*/  FFMA.FTZ R21, R32, R7, R21 ;  /* 0x0000000720157223 */ /* 0x000fe20000010015 */
[----:B------:R-:W-:Y:S01]  /*10d0*/  FMUL.FTZ R26, R26, R5 ;  /* 0x000000051a1a7220 */ /* 0x000fe20000410000 */
[C---:B------:R-:W-:Y:S01]  /*10e0*/  FMUL.FTZ R7, R27.reuse, R3 ;  /* 0x000000031b077220 */ /* 0x040fe20000410000 */
[----:B------:R-:W-:Y:S01]  /*10f0*/  HADD2.F32 R23, -RZ, R23.H0_H0 ;  /* 0x20000017ff177230 */ /* 0x000fe20000004100 */
[----:B------:R-:W-:Y:S01]  /*1100*/  PRMT R25, RZ, 0x7610, R25 ;  /* 0x00007610ff197816 */ /* 0x000fe20000000019 */
[----:B------:R-:W-:Y:S02]  /*1110*/  HADD2.F32 R24, -RZ, R17.H0_H0 ;  /* 0x20000011ff187230 */ /* 0x000fe40000004100 */
[----:B------:R-:W-:Y:S01]  /*1120*/  FFMA.FTZ R28, R27, R26, R28 ;  /* 0x0000001a1b1c7223 */ /* 0x000fe2000001001c */
[----:B------:R-:W-:Y:S01]  /*1130*/  FFMA.FTZ R21, R26, R7, R21 ;  /* 0x000000071a157223 */ /* 0x000fe20000010015 */
[----:B------:R-:W-:Y:S01]  /*1140*/  FADD.FTZ R26, -R16, R23 ;  /* 0x00000017101a7221 */ /* 0x000fe20000010100 */
[----:B------:R-:W-:Y:S01]  /*1150*/  FADD.FTZ R32, R36, R7 ;  /* 0x0000000724207221 */ /* 0x000fe20000010000 */
[----:B------:R-:W-:Y:S01]  /*1160*/  FMUL.FTZ R7, R24, R2 ;  /* 0x0000000218077220 */ /* 0x000fe20000410000 */
[----:B------:R-:W-:-:S02]  /*1170*/  @!P0 PRMT R17, R17, 0x7610, R20 ;  /* 0x0000761011118816 */ /* 0x000fc40000000014 */
[----:B------:R-:W-:Y:S02]  /*1180*/  @!P0 PRMT R25, R20, 0x7610, R25 ;  /* 0x0000761014198816 */ /* 0x000fe40000000019 */
[----:B------:R-:W-:Y:S02]  /*1190*/  PRMT R20, RZ, 0x7610, R20 ;  /* 0x00007610ff147816 */ /* 0x000fe40000000014 */
[----:B------:R-:W-:Y:S01]  /*11a0*/  PRMT R17, RZ, 0x7610, R17 ;  /* 0x00007610ff117816 */ /* 0x000fe20000000011 */
[----:B------:R-:W-:Y:S01]  /*11b0*/  FMUL.FTZ R26, R26, R5 ;  /* 0x000000051a1a7220 */ /* 0x000fe20000410000 */
[----:B------:R-:W-:Y:S01]  /*11c0*/  HADD2.F32 R25, -RZ, R25.H0_H0 ;  /* 0x20000019ff197230 */ /* 0x000fe20000004100 */
[C---:B------:R-:W-:Y:S01]  /*11d0*/  @!P0 PRMT R20, R22.reuse, 0x7610, R20 ;  /* 0x0000761016148816 */ /* 0x040fe20000000014 */
[----:B------:R-:W-:Y:S01]  /*11e0*/  FADD.FTZ R9, R9, R27 ;  /* 0x0000001b09097221 */ /* 0x000fe20000010000 */
[----:B------:R-:W-:Y:S01]  /*11f0*/  @!P0 PRMT R17, R22, 0x7632, R17 ;  /* 0x0000763216118816 */ /* 0x000fe20000000011 */
[----:B------:R-:W-:Y:S01]  /*1200*/  FADD.FTZ R27, R7, R32 ;  /* 0x00000020071b7221 */ /* 0x000fe20000010000 */
[----:B------:R-:W-:Y:S01]  /*1210*/  FFMA.FTZ R32, R26, R7, R21 ;  /* 0x000000071a207223 */ /* 0x000fe20000010015 */
[----:B------:R-:W-:-:S02]  /*1220*/  HADD2.F32 R21, -RZ, R20.H0_H0 ;  /* 0x20000014ff157230 */ /* 0x000fc40000004100 */
[----:B------:R-:W-:Y:S01]  /*1230*/  FADD.FTZ R22, -R16, R25 ;  /* 0x0000001910167221 */ /* 0x000fe20000010100 */
[--C-:B------:R-:W-:Y:S02]  /*1240*/  HADD2.F32 R7, -RZ, R17.reuse.H1_H1 ;  /* 0x30000011ff077230 */ /* 0x100fe40000004100 */
[----:B------:R-:W-:Y:S01]  /*1250*/  FADD.FTZ R30, R30, R24 ;  /* 0x000000181e1e7221 */ /* 0x000fe20000010000 */
[----:B------:R-:W-:Y:S01]  /*1260*/  FFMA.FTZ R29, R24, R26, R29 ;  /* 0x0000001a181d7223 */ /* 0x000fe2000001001d */
[----:B------:R-:W-:Y:S02]  /*1270*/  HADD2.F32 R20, -RZ, R17.H0_H0 ;  /* 0x20000011ff147230 */ /* 0x000fe40000004100 */
[----:B------:R-:W-:Y:S01]  /*1280*/  FMUL.FTZ R23, R22, R5 ;  /* 0x0000000516177220 */ /* 0x000fe20000410000 */
[C---:B------:R-:W-:Y:S01]  /*1290*/  FMUL.FTZ R24, R21.reuse, R3 ;  /* 0x0000000315187220 */ /* 0x040fe20000410000 */
[----:B------:R-:W-:Y:S02]  /*12a0*/  FADD.FTZ R22, -R16, R7 ;  /* 0x0000000710167221 */ /* 0x000fe40000010100 */
[----:B------:R-:W-:Y:S01]  /*12b0*/  FFMA.FTZ R28, R21, R23, R28 ;  /* 0x00000017151c7223 */ /* 0x000fe2000001001c */
[----:B------:R-:W-:Y:S01]  /*12c0*/  FMUL.FTZ R17, R20, R2 ;  /* 0x0000000214117220 */ /* 0x000fe20000410000 */
[----:B------:R-:W-:Y:S01]  /*12d0*/  FADD.FTZ R26, R27, R24 ;  /* 0x000000181b1a7221 */ /* 0x000fe20000010000 */
[----:B------:R-:W-:Y:S01]  /*12e0*/  FMUL.FTZ R22, R22, R5 ;  /* 0x0000000516167220 */ /* 0x000fe20000410000 */
[----:B------:R-:W-:Y:S01]  /*12f0*/  FFMA.FTZ R23, R23, R24, R32 ;  /* 0x0000001817177223 */ /* 0x000fe20000010020 */
[----:B------:R-:W-:Y:S01]  /*1300*/  FADD.FTZ R9, R9, R21 ;  /* 0x0000001509097221 */ /* 0x000fe20000010000 */
[----:B------:R-:W-:Y:S01]  /*1310*/  FADD.FTZ R7, R17, R26 ;  /* 0x0000001a11077221 */ /* 0x000fe20000010000 */
[----:B------:R-:W-:Y:S01]  /*1320*/  FADD.FTZ R30, R30, R20 ;  /* 0x000000141e1e7221 */ /* 0x000fe20000010000 */
[----:B------:R-:W-:Y:S01]  /*1330*/  FFMA.FTZ R29, R20, R22, R29 ;  /* 0x00000016141d7223 */ /* 0x000fe2000001001d */
[----:B------:R-:W-:Y:S01]  /*1340*/  FFMA.FTZ R17, R22, R17, R23 ;  /* 0x0000001116117223 */ /* 0x000fe20000010017 */
[----:B------:R-:W-:Y:S06]  /*1350*/  @P1 BRA `(.L_x_3896) ;  /* 0xfffffff4002c1947 */ /* 0x000fec000383ffff */
[----:B------:R-:W-:-:S07]  /*1360*/  VIADD R10, R10, 0xffffffff ;  /* 0xffffffff0a0a7836 */ /* 0x000fce0000000000 */
.L_x_3895:
        /* <DEDUP_REMOVED lines=38> */
[C---:B--2---:R-:W-:Y:S02]  /*15d0*/  @!P0 IADD3 R20, P2, PT, R27.reuse, R20, RZ ;  /* 0x000000141b148210 */ /* 0x044fe40007f5e0ff */
[----:B0-----:R-:W-:-:S03]  /*15e0*/  @!P0 IADD3 R12, P3, PT, R27, R12, RZ ;  /* 0x0000000c1b0c8210 */ /* 0x001fc60007f7e0ff */
        /* <DEDUP_REMOVED lines=28> */
[----:B------:R-:W-:Y:S01]  /*17b0*/  HADD2.F32 R23, -RZ, R13.H1_H1 ;  /* 0x3000000dff177230 */ /* 0x000fe20000004100 */
[----:B------:R-:W-:Y:S01]  /*17c0*/  @!P0 PRMT R21, R31, 0x7632, R21 ;  /* 0x000076321f158816 */ /* 0x000fe20000000015 */
[----:B------:R-:W-:Y:S01]  /*17d0*/  FADD.FTZ R9, R9, R25 ;  /* 0x0000001909097221 */ /* 0x000fe20000010000 */
[----:B------:R-:W-:Y:S01]  /*17e0*/  FFMA.FTZ R28, R25, R26, R28 ;  /* 0x0000001a191c7223 */ /* 0x000fe2000001001c */
[----:B------:R-:W-:Y:S01]  /*17f0*/  FADD.FTZ R30, R30, R8 ;  /* 0x000000081e1e7221 */ /* 0x000fe20000010000 */
[C---:B------:R-:W-:Y:S01]  /*1800*/  FFMA.FTZ R22, R8.reuse, R12, R29 ;  /* 0x0000000c08167223 */ /* 0x040fe2000001001d */
[----:B------:R-:W-:Y:S01]  /*1810*/  FMUL.FTZ R7, R8, R2 ;  /* 0x0000000208077220 */ /* 0x000fe20000410000 */
[----:B------:R-:W-:-:S02]  /*1820*/  HADD2.F32 R25, -RZ, R21.H1_H1 ;  /* 0x30000015ff197230 */ /* 0x000fc40000004100 */
[----:B------:R-:W-:Y:S01]  /*1830*/  FADD.FTZ R8, -R16, R23 ;  /* 0x0000001710087221 */ /* 0x000fe20000010100 */
[----:B------:R-:W-:Y:S02]  /*1840*/  HADD2.F32 R13, -RZ, R13.H0_H0 ;  /* 0x2000000dff0d7230 */ /* 0x000fe40000004100 */
[----:B------:R-:W-:Y:S01]  /*1850*/  FADD.FTZ R23, R7, R20 ;  /* 0x0000001407177221 */ /* 0x000fe20000010000 */
[----:B------:R-:W-:Y:S01]  /*1860*/  FFMA.FTZ R24, R12, R7, R17 ;  /* 0x000000070c187223 */ /* 0x000fe20000010011 */
[----:B------:R-:W-:Y:S02]  /*1870*/  HADD2.F32 R21, -RZ, R21.H0_H0 ;  /* 0x20000015ff157230 */ /* 0x000fe40000004100 */
[----:B------:R-:W-:Y:S01]  /*1880*/  FMUL.FTZ R7, R8, R5 ;  /* 0x0000000508077220 */ /* 0x000fe20000410000 */
[----:B------:R-:W-:Y:S01]  /*1890*/  FMUL.FTZ R12, R25, R3 ;  /* 0x00000003190c7220 */ /* 0x000fe20000410000 */
[----:B------:R-:W-:Y:S01]  /*18a0*/  FADD.FTZ R8, -R16, R13 ;  /* 0x0000000d10087221 */ /* 0x000fe20000010100 */
[----:B------:R-:W-:-:S02]  /*18b0*/  FMUL.FTZ R17, R21, R2 ;  /* 0x0000000215117220 */ /* 0x000fc40000410000 */
[----:B------:R-:W-:Y:S01]  /*18c0*/  FADD.FTZ R20, R23, R12 ;  /* 0x0000000c17147221 */ /* 0x000fe20000010000 */
[----:B------:R-:W-:Y:S01]  /*18d0*/  FMUL.FTZ R8, R8, R5 ;  /* 0x0000000508087220 */ /* 0x000fe20000410000 */
[----:B------:R-:W-:Y:S01]  /*18e0*/  FFMA.FTZ R13, R7, R12, R24 ;  /* 0x0000000c070d7223 */ /* 0x000fe20000010018 */
[----:B------:R-:W-:Y:S01]  /*18f0*/  FFMA.FTZ R28, R25, R7, R28 ;  /* 0x00000007191c7223 */ /* 0x000fe2000001001c */
[----:B------:R-:W-:Y:S01]  /*1900*/  FADD.FTZ R7, R17, R20 ;  /* 0x0000001411077221 */ /* 0x000fe20000010000 */
[----:B------:R-:W-:Y:S01]  /*1910*/  FADD.FTZ R9, R9, R25 ;  /* 0x0000001909097221 */ /* 0x000fe20000010000 */
[----:B------:R-:W-:Y:S01]  /*1920*/  FADD.FTZ R30, R30, R21 ;  /* 0x000000151e1e7221 */ /* 0x000fe20000010000 */
[----:B------:R-:W-:Y:S01]  /*1930*/  FFMA.FTZ R29, R21, R8, R22 ;  /* 0x00000008151d7223 */ /* 0x000fe20000010016 */
[----:B------:R-:W-:-:S07]  /*1940*/  FFMA.FTZ R17, R8, R17, R13 ;  /* 0x0000001108117223 */ /* 0x000fce000001000d */
.L_x_3897:
        /* <DEDUP_REMOVED lines=27> */
.L_x_3899:
[----:B------:R-:W-:Y:S05]  /*1b00*/  BSYNC.RECONVERGENT B0 ;  /* 0x0000000000007941 */ /* 0x000fea0003800200 */
.L_x_3898:
        /* <DEDUP_REMOVED lines=19> */
.L_x_3894:
[C---:B------:R-:W-:Y:S01]  /*1c40*/  IADD3 R7, PT, PT, -R10.reuse, R13, RZ ;  /* 0x0000000d0a077210 */ /* 0x040fe20007ffe1ff */
[----:B------:R-:W-:Y:S01]  /*1c50*/  HFMA2 R17, -RZ, RZ, 0, 0 ;  /* 0x00000000ff117431 */ /* 0x000fe200000001ff */
[----:B------:R-:W-:Y:S02]  /*1c60*/  IADD3 R9, PT, PT, R13, -0x1, RZ ;  /* 0xffffffff0d097810 */ /* 0x000fe40007ffe0ff */
[----:B------:R-:W-:Y:S02]  /*1c70*/  CS2R R28, SRZ ;  /* 0x00000000001c7805 */ /* 0x000fe4000001ff00 */
[----:B------:R-:W-:Y:S02]  /*1c80*/  LOP3.LUT R7, R7, 0x1, RZ, 0xc0, !PT ;  /* 0x0000000107077812 */ /* 0x000fe400078ec0ff */
[----:B------:R-:W-:Y:S01]  /*1c90*/  ISETP.NE.AND P2, PT, R10, R9, PT ;  /* 0x000000090a00720c */ /* 0x000fe20003f45270 */
[----:B------:R-:W-:Y:S01]  /*1ca0*/  IMAD.MOV.U32 R9, RZ, RZ, RZ ;  /* 0x000000ffff097224 */ /* 0x000fe200078e00ff */
[----:B------:R-:W-:Y:S01]  /*1cb0*/  ISETP.NE.U32.AND P1, PT, R7, 0x1, PT ;  /* 0x000000010700780c */ /* 0x000fe20003f25070 */
[----:B------:R-:W-:Y:S01]  /*1cc0*/  IMAD.MOV.U32 R7, RZ, RZ, RZ ;  /* 0x000000ffff077224 */ /* 0x000fe200078e00ff */
[----:B------:R-:W-:-:S02]  /*1cd0*/  MOV R23, R10 ;  /* 0x0000000a00177202 */ /* 0x000fc40000000f00 */
[----:B------:R-:W-:-:S09]  /*1ce0*/  MOV R30, RZ ;  /* 0x000000ff001e7202 */ /* 0x000fd20000000f00 */
        /* <DEDUP_REMOVED lines=11> */
[----:B0-----:R-:W-:-:S05]  /*1da0*/  @!P0 IADD3 R14, P1, PT, R21, R14, RZ ;  /* 0x0000000e150e8210 */ /* 0x001fca0007f3e0ff */
[----:B------:R-:W-:-:S05]  /*1db0*/  @!P0 IMAD.X R15, R12, 0x1, R15, P1 ;  /* 0x000000010c0f8824 */ /* 0x000fca00008e060f */
[----:B------:R-:W3:Y:S01]  /*1dc0*/  @!P0 LDG.E R14, desc[UR6][R14.64] ;  /* 0x000000060e0e8981 */ /* 0x000ee2000c1e1900 */
[----:B--2---:R-:W-:-:S04]  /*1dd0*/  @!P0 IADD3 R20, P1, PT, R21, R24, RZ ;  /* 0x0000001815148210 */ /* 0x004fc80007f3e0ff */
[----:B------:R-:W-:-:S05]  /*1de0*/  @!P0 IADD3.X R21, PT, PT, R12, R25, RZ, P1, !PT ;  /* 0x000000190c158210 */ /* 0x000fca0000ffe4ff */
[----:B------:R-:W2:Y:S01]  /*1df0*/  @!P0 LDG.E R20, desc[UR6][R20.64] ;  /* 0x0000000614148981 */ /* 0x000ea2000c1e1900 */
[----:B------:R-:W-:-:S04]  /*1e00*/  PRMT R7, RZ, 0x5410, RZ ;  /* 0x00005410ff077816 */ /* 0x000fc800000000ff */
[----:B---3--:R-:W-:-:S04]  /*1e10*/  @!P0 PRMT R7, R7, 0x5410, R14 ;  /* 0x0000541007078816 */ /* 0x008fc8000000000e */
[----:B------:R-:W-:-:S05]  /*1e20*/  @!P0 PRMT R7, R14, 0x7632, R7 ;  /* 0x000076320e078816 */ /* 0x000fca0000000007 */
[--C-:B------:R-:W-:Y:S02]  /*1e30*/  HADD2.F32 R9, -RZ, R7.reuse.H1_H1 ;  /* 0x30000007ff097230 */ /* 0x100fe40000004100 */
[----:B------:R-:W-:-:S03]  /*1e40*/  HADD2.F32 R7, -RZ, R7.H0_H0 ;  /* 0x20000007ff077230 */ /* 0x000fc60000004100 */
[C---:B------:R-:W-:Y:S02]  /*1e50*/  FADD.FTZ R28, -R16.reuse, R9 ;  /* 0x00000009101c7221 */ /* 0x040fe40000010100 */
[----:B------:R-:W-:Y:S01]  /*1e60*/  FADD.FTZ R12, -R16, R7 ;  /* 0x00000007100c7221 */ /* 0x000fe20000010100 */
[----:B------:R-:W-:Y:S01]  /*1e70*/  PRMT R7, RZ, 0x5410, RZ ;  /* 0x00005410ff077816 */ /* 0x000fe200000000ff */
[-C--:B-1----:R-:W-:Y:S02]  /*1e80*/  FMUL.FTZ R28, R28, R5.reuse ;  /* 0x000000051c1c7220 */ /* 0x082fe40000410000 */
[----:B------:R-:W-:Y:S01]  /*1e90*/  FMUL.FTZ R29, R12, R5 ;  /* 0x000000050c1d7220 */ /* 0x000fe20000410000 */
[----:B--2---:R-:W-:Y:S01]  /*1ea0*/  @!P0 PRMT R7, R7, 0x5410, R20 ;  /* 0x0000541007078816 */ /* 0x004fe20000000014 */
[----:B------:R-:W-:Y:S02]  /*1eb0*/  FFMA.FTZ R14, R28, R3, R22 ;  /* 0x000000031c0e7223 */ /* 0x000fe40000010016 */
[----:B------:R-:W-:Y:S01]  /*1ec0*/  FFMA.FTZ R12, R29, R2, R8 ;  /* 0x000000021d0c7223 */ /* 0x000fe20000010008 */
[----:B------:R-:W-:Y:S01]  /*1ed0*/  @!P0 PRMT R7, R20, 0x7632, R7 ;  /* 0x0000763214078816 */ /* 0x000fe20000000007 */
[----:B------:R-:W-:-:S02]  /*1ee0*/  FMUL.FTZ R9, R14, -1.4426950216293334961 ;  /* 0xbfb8aa3b0e097820 */ /* 0x000fc40000410000 */
        /* <DEDUP_REMOVED lines=12> */
[----:B------:R-:W-:Y:S01]  /*1fb0*/  IADD3 R23, PT, PT, R10, 0x1, RZ ;  /* 0x000000010a177810 */ /* 0x000fe20007ffe0ff */
[----:B-1----:R-:W-:Y:S01]  /*1fc0*/  FADD.FTZ R17, -R26, 1 ;  /* 0x3f8000001a117421 */ /* 0x002fe20000010100 */
[----:B------:R-:W-:Y:S01]  /*1fd0*/  FMUL.FTZ R7, R7, R26 ;  /* 0x0000001a07077220 */ /* 0x000fe20000410000 */
[----:B------:R-:W-:Y:S02]  /*1fe0*/  FMUL.FTZ R9, R9, R14 ;  /* 0x0000000e09097220 */ /* 0x000fe40000410000 */
        /* <DEDUP_REMOVED lines=12> */
.L_x_3900:
[----:B------:R-:W-:Y:S05]  /*20b0*/  @!P2 BRA `(.L_x_3893) ;  /* 0x0000000400f8a947 */ /* 0x000fea0003800000 */
[----:B------:R-:W-:-:S07]  /*20c0*/  IMAD.IADD R24, R23, 0x1, -R13 ;  /* 0x0000000117187824 */ /* 0x000fce00078e0a0d */
.L_x_3901:
[----:B------:R-:W0:Y:S01]  /*20d0*/  @!P0 LDC.64 R20, c[0x0][0x3f8] ;  /* 0x0000fe00ff148b82 */ /* 0x000e220000000a00 */
[----:B------:R-:W-:Y:S02]  /*20e0*/  @!P0 SHF.R.S32.HI R13, RZ, 0x1f, R23 ;  /* 0x0000001fff0d8819 */ /* 0x000fe40000011417 */
[----:B------:R-:W-:-:S05]  /*20f0*/  @!P0 MOV R10, R18 ;  /* 0x00000012000a8202 */ /* 0x000fca0000000f00 */
[----:B------:R-:W2:Y:S01]  /*2100*/  @!P0 LDC.64 R14, c[0x0][0x3a0] ;  /* 0x0000e800ff0e8b82 */ /* 0x000ea20000000a00 */
[-C--:B0-----:R-:W-:Y:S02]  /*2110*/  @!P0 IMAD R26, R13, R20.reuse, RZ ;  /* 0x000000140d1a8224 */ /* 0x081fe400078e02ff */
[----:B------:R-:W-:-:S04]  /*2120*/  @!P0 IMAD.WIDE.U32 R12, R23, R20, R10 ;  /* 0x00000014170c8225 */ /* 0x000fc800078e000a */
[----:B------:R-:W-:Y:S01]  /*2130*/  @!P0 IMAD R21, R23, R21, R26 ;  /* 0x0000001517158224 */ /* 0x000fe200078e021a */
[----:B------:R-:W-:-:S03]  /*2140*/  @!P0 SHF.L.U32 R25, R12, 0x1, RZ ;  /* 0x000000010c198819 */ /* 0x000fc600000006ff */
[----:B------:R-:W-:Y:S01]  /*2150*/  @!P0 IMAD.IADD R13, R13, 0x1, R21 ;  /* 0x000000010d0d8824 */ /* 0x000fe200078e0215 */
[----:B--2---:R-:W-:Y:S01]  /*2160*/  @!P0 IADD3 R26, P1, PT, R25, R14, RZ ;  /* 0x0000000e191a8210 */ /* 0x004fe20007f3e0ff */
[----:B------:R-:W0:Y:S03]  /*2170*/  @!P0 LDC.64 R20, c[0x0][0x3f8] ;  /* 0x0000fe00ff148b82 */ /* 0x000e260000000a00 */
[----:B------:R-:W-:-:S04]  /*2180*/  @!P0 SHF.L.U64.HI R32, R12, 0x1, R13 ;  /* 0x000000010c208819 */ /* 0x000fc8000001020d */
[----:B------:R-:W-:Y:S01]  /*2190*/  @!P0 IADD3.X R27, PT, PT, R32, R15, RZ, P1, !PT ;  /* 0x0000000f201b8210 */ /* 0x000fe20000ffe4ff */
[----:B------:R-:W2:Y:S04]  /*21a0*/  @!P0 LDC.64 R12, c[0x0][0x3a0] ;  /* 0x0000e800ff0c8b82 */ /* 0x000ea80000000a00 */
[----:B------:R3:W4:Y:S01]  /*21b0*/  @!P0 LDG.E R26, desc[UR6][R26.64] ;  /* 0x000000061a1a8981 */ /* 0x000722000c1e1900 */
[----:B------:R-:W-:-:S03]  /*21c0*/  @!P0 IADD3 R31, PT, PT, R23, 0x1, RZ ;  /* 0x00000001171f8810 */ /* 0x000fc60007ffe0ff */
[----:B------:R-:W5:Y:S01]  /*21d0*/  @!P0 LDC.64 R14, c[0x0][0x398] ;  /* 0x0000e600ff0e8b82 */ /* 0x000f620000000a00 */
[----:B------:R-:W-:-:S05]  /*21e0*/  @!P0 SHF.R.S32.HI R33, RZ, 0x1f, R31 ;  /* 0x0000001fff218819 */ /* 0x000fca000001141f */
[----:B0-----:R-:W-:-:S04]  /*21f0*/  @!P0 IMAD R10, R33, R20, RZ ;  /* 0x00000014210a8224 */ /* 0x001fc800078e02ff */
[----:B------:R-:W-:Y:S02]  /*2200*/  @!P0 IMAD R33, R31, R21, R10 ;  /* 0x000000151f218224 */ /* 0x000fe400078e020a */
[----:B------:R-:W-:-:S04]  /*2210*/  @!P0 IMAD.MOV.U32 R10, RZ, RZ, R18 ;  /* 0x000000ffff0a8224 */ /* 0x000fc800078e0012 */
[----:B------:R-:W-:-:S05]  /*2220*/  @!P0 IMAD.WIDE.U32 R20, R31, R20, R10 ;  /* 0x000000141f148225 */ /* 0x000fca00078e000a */
[----:B------:R-:W-:Y:S02]  /*2230*/  @!P0 IADD3 R21, PT, PT, R21, R33, RZ ;  /* 0x0000002115158210 */ /* 0x000fe40007ffe0ff */
[C---:B---3--:R-:W-:Y:S02]  /*2240*/  @!P0 SHF.L.U32 R27, R20.reuse, 0x1, RZ ;  /* 0x00000001141b8819 */ /* 0x048fe400000006ff */
[----:B------:R-:W-:Y:S02]  /*2250*/  @!P0 SHF.L.U64.HI R10, R20, 0x1, R21 ;  /* 0x00000001140a8819 */ /* 0x000fe40000010215 */
[----:B--2---:R-:W-:Y:S01]  /*2260*/  @!P0 IADD3 R12, P1, PT, R27, R12, RZ ;  /* 0x0000000c1b0c8210 */ /* 0x004fe20007f3e0ff */
[----:B------:R-:W0:Y:S04]  /*2270*/  @!P0 LDC.64 R20, c[0x0][0x398] ;  /* 0x0000e600ff148b82 */ /* 0x000e280000000a00 */
[----:B------:R-:W-:Y:S01]  /*2280*/  @!P0 IMAD.X R13, R10, 0x1, R13, P1 ;  /* 0x000000010a0d8824 */ /* 0x000fe200008e060d */
[----:B-----5:R-:W-:-:S04]  /*2290*/  @!P0 IADD3 R14, P1, PT, R25, R14, RZ ;  /* 0x0000000e190e8210 */ /* 0x020fc80007f3e0ff */
[----:B------:R-:W2:Y:S01]  /*22a0*/  @!P0 LDG.E R12, desc[UR6][R12.64] ;  /* 0x000000060c0c8981 */ /* 0x000ea2000c1e1900 */
[----:B------:R-:W-:-:S05]  /*22b0*/  @!P0 IADD3.X R15, PT, PT, R32, R15, RZ, P1, !PT ;  /* 0x0000000f200f8210 */ /* 0x000fca0000ffe4ff */
[----:B------:R3:W5:Y:S01]  /*22c0*/  @!P0 LDG.E R14, desc[UR6][R14.64] ;  /* 0x000000060e0e8981 */ /* 0x000762000c1e1900 */
[----:B0-----:R-:W-:-:S04]  /*22d0*/  @!P0 IADD3 R20, P1, PT, R27, R20, RZ ;  /* 0x000000141b148210 */ /* 0x001fc80007f3e0ff */
[----:B------:R-:W-:-:S05]  /*22e0*/  @!P0 IADD3.X R21, PT, PT, R10, R21, RZ, P1, !PT ;  /* 0x000000150a158210 */ /* 0x000fca0000ffe4ff */
[----:B------:R0:W5:Y:S01]  /*22f0*/  @!P0 LDG.E R20, desc[UR6][R20.64] ;  /* 0x0000000614148981 */ /* 0x000162000c1e1900 */
[----:B------:R-:W-:Y:S01]  /*2300*/  PRMT R10, RZ, 0x7610, R10 ;  /* 0x00007610ff0a7816 */ /* 0x000fe2000000000a */
[----:B------:R-:W-:Y:S01]  /*2310*/  VIADD R24, R24, 0x2 ;  /* 0x0000000218187836 */ /* 0x000fe20000000000 */
[----:B------:R-:W-:Y:S02]  /*2320*/  PRMT R32, RZ, 0x5410, RZ ;  /* 0x00005410ff207816 */ /* 0x000fe400000000ff */
[----:B------:R-:W-:Y:S02]  /*2330*/  IADD3 R23, PT, PT, R23, 0x2, RZ ;  /* 0x0000000217177810 */ /* 0x000fe40007ffe0ff */
[----:B------:R-:W-:Y:S02]  /*2340*/  ISETP.NE.AND P1, PT, R24, RZ, PT ;  /* 0x000000ff1800720c */ /* 0x000fe40003f25270 */
[----:B----4-:R-:W-:-:S04]  /*2350*/  @!P0 PRMT R10, R26, 0x7632, R10 ;  /* 0x000076321a0a8816 */ /* 0x010fc8000000000a */
[----:B------:R-:W-:-:S05]  /*2360*/  PRMT R10, R10, 0x5410, RZ ;  /* 0x000054100a0a7816 */ /* 0x000fca00000000ff */
[----:B------:R-:W-:Y:S01]  /*2370*/  HADD2.F32 R25, -RZ, R10.H0_H0 ;  /* 0x2000000aff197230 */ /* 0x000fe20000004100 */
[----:B------:R-:W-:-:S04]  /*2380*/  @!P0 PRMT R10, R10, 0x5410, R26 ;  /* 0x000054100a0a8816 */ /* 0x000fc8000000001a */
[----:B------:R-:W-:Y:S01]  /*2390*/  FADD.FTZ R26, -R16, R25 ;  /* 0x00000019101a7221 */ /* 0x000fe20000010100 */
[----:B---3--:R-:W-:-:S03]  /*23a0*/  HADD2.F32 R15, -RZ, R10.H1_H1 ;  /* 0x3000000aff0f7230 */ /* 0x008fc60000004100 */
[-C--:B-1----:R-:W-:Y:S02]  /*23b0*/  FMUL.FTZ R13, R26, R5.reuse ;  /* 0x000000051a0d7220 */ /* 0x082fe40000410000 */
[----:B------:R-:W-:Y:S02]  /*23c0*/  FADD.FTZ R10, -R16, R15 ;  /* 0x0000000f100a7221 */ /* 0x000fe40000010100 */
[----:B------:R-:W-:Y:S02]  /*23d0*/  FFMA.FTZ R25, R13, R2, R8 ;  /* 0x000000020d197223 */ /* 0x000fe40000010008 */
[----:B------:R-:W-:Y:S02]  /*23e0*/  FMUL.FTZ R15, R10, R5 ;  /* 0x000000050a0f7220 */ /* 0x000fe40000410000 */
[----:B------:R-:W-:Y:S02]  /*23f0*/  FMUL.FTZ R27, R25, -1.4426950216293334961 ;  /* 0xbfb8aa3b191b7820 */ /* 0x000fe40000410000 */
[----:B------:R-:W-:-:S04]  /*2400*/  FFMA.FTZ R10, R15, R3, R22 ;  /* 0x000000030f0a7223 */ /* 0x000fc80000010016 */
[----:B------:R-:W1:Y:S01]  /*2410*/  MUFU.EX2 R27, R27 ;  /* 0x0000001b001b7308 */ /* 0x000e620000000800 */
[----:B0-----:R-:W-:-:S07]  /*2420*/  FMUL.FTZ R21, R10, -1.4426950216293334961 ;  /* 0xbfb8aa3b0a157820 */ /* 0x001fce0000410000 */
[----:B------:R-:W0:Y:S01]  /*2430*/  MUFU.EX2 R21, R21 ;  /* 0x0000001500157308 */ /* 0x000e220000000800 */
[----:B--2---:R-:W-:-:S04]  /*2440*/  @!P0 PRMT R32, R12, 0x7632, R32 ;  /* 0x000076320c208816 */ /* 0x004fc80000000020 */
[--C-:B------:R-:W-:Y:S01]  /*2450*/  @!P0 PRMT R32, R32, 0x5410, R12.reuse ;  /* 0x0000541020208816 */ /* 0x100fe2000000000c */
[----:B-1----:R-:W-:Y:S01]  /*2460*/  FADD.FTZ R31, R27, 1 ;  /* 0x3f8000001b1f7421 */ /* 0x002fe20000010000 */
[----:B------:R-:W-:Y:S02]  /*2470*/  PRMT R12, RZ, 0x7610, R12 ;  /* 0x00007610ff0c7816 */ /* 0x000fe4000000000c */
[----:B------:R-:W-:Y:S01]  /*2480*/  PRMT R27, RZ, 0x7610, R27 ;  /* 0x00007610ff1b7816 */ /* 0x000fe2000000001b */
[----:B------:R-:W1:Y:S01]  /*2490*/  MUFU.RCP R33, R31 ;  /* 0x0000001f00217308 */ /* 0x000e620000001000 */
[C---:B-----5:R-:W-:Y:S01]  /*24a0*/  @!P0 PRMT R12, R14.reuse, 0x7632, R12 ;  /* 0x000076320e0c8816 */ /* 0x060fe2000000000c */
[--C-:B------:R-:W-:Y:S01]  /*24b0*/  HADD2.F32 R35, -RZ, R32.reuse.H1_H1 ;  /* 0x30000020ff237230 */ /* 0x100fe20000004100 */
[----:B------:R-:W-:Y:S01]  /*24c0*/  @!P0 PRMT R27, R14, 0x7610, R27 ;  /* 0x000076100e1b8816 */ /* 0x000fe2000000001b */
[----:B0-----:R-:W-:Y:S01]  /*24d0*/  FADD.FTZ R26, R21, 1 ;  /* 0x3f800000151a7421 */ /* 0x001fe20000010000 */
[----:B------:R-:W-:-:S02]  /*24e0*/  HADD2.F32 R21, -RZ, R32.H0_H0 ;  /* 0x20000020ff157230 */ /* 0x000fc40000004100 */
[----:B------:R-:W-:Y:S02]  /*24f0*/  HADD2.F32 R12, -RZ, R12.H0_H0 ;  /* 0x2000000cff0c7230 */ /* 0x000fe40000004100 */
[----:B------:R-:W-:Y:S01]  /*2500*/  HADD2.F32 R27, -RZ, R27.H0_H0 ;  /* 0x2000001bff1b7230 */ /* 0x000fe20000004100 */
[----:B------:R-:W0:Y:S01]  /*2510*/  MUFU.RCP R26, R26 ;  /* 0x0000001a001a7308 */ /* 0x000e220000001000 */
[----:B------:R-:W-:-:S04]  /*2520*/  FADD.FTZ R32, -R16, R21 ;  /* 0x0000001510207221 */ /* 0x000fc80000010100 */
[----:B------:R-:W-:Y:S01]  /*2530*/  FMUL.FTZ R21, R32, R5 ;  /* 0x0000000520157220 */ /* 0x000fe20000410000 */
[----:B-1----:R-:W-:Y:S01]  /*2540*/  FADD.FTZ R14, -R33, 1 ;  /* 0x3f800000210e7421 */ /* 0x002fe20000010100 */
[----:B------:R-:W-:Y:S02]  /*2550*/  FMUL.FTZ R34, R12, R33 ;  /* 0x000000210c227220 */ /* 0x000fe40000410000 */
[----:B------:R-:W-:Y:S01]  /*2560*/  FFMA.FTZ R12, R21, R2, R8 ;  /* 0x00000002150c7223 */ /* 0x000fe20000010008 */
[----:B------:R-:W-:Y:S01]  /*2570*/  FFMA.FTZ R31, R25, R14, 1 ;  /* 0x3f800000191f7423 */ /* 0x000fe2000001000e */
[----:B------:R-:W-:Y:S02]  /*2580*/  FADD.FTZ R14, -R16, R35 ;  /* 0x00000023100e7221 */ /* 0x000fe40000010100 */
[----:B------:R-:W-:Y:S01]  /*2590*/  FMUL.FTZ R35, R12, -1.4426950216293334961 ;  /* 0xbfb8aa3b0c237820 */ /* 0x000fe20000410000 */
[----:B------:R-:W-:Y:S01]  /*25a0*/  FMUL.FTZ R31, R34, R31 ;  /* 0x0000001f221f7220 */ /* 0x000fe20000410000 */
[----:B------:R-:W-:Y:S01]  /*25b0*/  FMUL.FTZ R25, R14, R5 ;  /* 0x000000050e197220 */ /* 0x000fe20000410000 */
[----:B0-----:R-:W-:Y:S01]  /*25c0*/  FADD.FTZ R33, -R26, 1 ;  /* 0x3f8000001a217421 */ /* 0x001fe20000010100 */
[----:B------:R-:W-:-:S02]  /*25d0*/  FMUL.FTZ R27, R27, R26 ;  /* 0x0000001a1b1b7220 */ /* 0x000fc40000410000 */
[----:B------:R-:W0:Y:S01]  /*25e0*/  MUFU.EX2 R35, R35 ;  /* 0x0000002300237308 */ /* 0x000e220000000800 */
[----:B------:R-:W-:Y:S01]  /*25f0*/  FADD.FTZ R30, R31, R30 ;  /* 0x0000001e1f1e7221 */ /* 0x000fe20000010000 */
[----:B------:R-:W-:Y:S01]  /*2600*/  FFMA.FTZ R32, R10, R33, 1 ;  /* 0x3f8000000a207423 */ /* 0x000fe20000010021 */
[----:B------:R-:W-:Y:S01]  /*2610*/  FFMA.FTZ R10, R25, R3, R22 ;  /* 0x00000003190a7223 */ /* 0x000fe20000010016 */
[----:B------:R-:W-:Y:S02]  /*2620*/  FFMA.FTZ R34, R13, R31, R29 ;  /* 0x0000001f0d227223 */ /* 0x000fe4000001001d */
[----:B------:R-:W-:Y:S01]  /*2630*/  FMUL.FTZ R32, R27, R32 ;  /* 0x000000201b207220 */ /* 0x000fe20000410000 */
[----:B------:R-:W-:Y:S01]  /*2640*/  FMUL.FTZ R33, R10, -1.4426950216293334961 ;  /* 0xbfb8aa3b0a217820 */ /* 0x000fe20000410000 */
[----:B------:R-:W-:Y:S02]  /*2650*/  PRMT R27, RZ, 0x5410, RZ ;  /* 0x00005410ff1b7816 */ /* 0x000fe400000000ff */
[C---:B------:R-:W-:Y:S01]  /*2660*/  FADD.FTZ R9, R32.reuse, R9 ;  /* 0x0000000920097221 */ /* 0x040fe20000010000 */
[----:B------:R-:W-:Y:S01]  /*2670*/  FFMA.FTZ R28, R15, R32, R28 ;  /* 0x000000200f1c7223 */ /* 0x000fe2000001001c */
[----:B------:R-:W-:Y:S01]  /*2680*/  @!P0 PRMT R27, R27, 0x5410, R20 ;  /* 0x000054101b1b8816 */ /* 0x000fe20000000014 */
[----:B------:R-:W1:Y:S01]  /*2690*/  MUFU.EX2 R33, R33 ;  /* 0x0000002100217308 */ /* 0x000e620000000800 */
[----:B------:R-:W-:-:S02]  /*26a0*/  FMUL.FTZ R32, R32, R3 ;  /* 0x0000000320207220 */ /* 0x000fc40000410000 */
[----:B------:R-:W-:Y:S01]  /*26b0*/  @!P0 PRMT R27, R20, 0x7632, R27 ;  /* 0x00007632141b8816 */ /* 0x000fe2000000001b */
[----:B0-----:R-:W-:Y:S01]  /*26c0*/  FADD.FTZ R14, R35, 1 ;  /* 0x3f800000230e7421 */ /* 0x001fe20000010000 */
[----:B------:R-:W-:Y:S01]  /*26d0*/  FFMA.FTZ R20, R15, R32, R17 ;  /* 0x000000200f147223 */ /* 0x000fe20000010011 */
[----:B------:R-:W-:Y:S02]  /*26e0*/  FADD.FTZ R7, R32, R7 ;  /* 0x0000000720077221 */ /* 0x000fe40000010000 */
[--C-:B------:R-:W-:Y:S02]  /*26f0*/  HADD2.F32 R15, -RZ, R27.reuse.H0_H0 ;  /* 0x2000001bff0f7230 */ /* 0x100fe40000004100 */
[----:B------:R-:W0:Y:S01]  /*2700*/  MUFU.RCP R14, R14 ;  /* 0x0000000e000e7308 */ /* 0x000e220000001000 */
[----:B------:R-:W-:Y:S02]  /*2710*/  HADD2.F32 R27, -RZ, R27.H1_H1 ;  /* 0x3000001bff1b7230 */ /* 0x000fe40000004100 */
[----:B-1----:R-:W-:-:S06]  /*2720*/  FADD.FTZ R26, R33, 1 ;  /* 0x3f800000211a7421 */ /* 0x002fcc0000010000 */
[----:B------:R-:W1:Y:S01]  /*2730*/  MUFU.RCP R26, R26 ;  /* 0x0000001a001a7308 */ /* 0x000e620000001000 */
[----:B0-----:R-:W-:Y:S01]  /*2740*/  FADD.FTZ R33, -R14, 1 ;  /* 0x3f8000000e217421 */ /* 0x001fe20000010100 */
[----:B------:R-:W-:-:S03]  /*2750*/  FMUL.FTZ R15, R15, R14 ;  /* 0x0000000e0f0f7220 */ /* 0x000fc60000410000 */
[----:B------:R-:W-:Y:S01]  /*2760*/  FFMA.FTZ R32, R12, R33, 1 ;  /* 0x3f8000000c207423 */ /* 0x000fe20000010021 */
[----:B------:R-:W-:-:S03]  /*2770*/  FMUL.FTZ R12, R31, R2 ;  /* 0x000000021f0c7220 */ /* 0x000fc60000410000 */
[----:B------:R-:W-:Y:S01]  /*2780*/  FMUL.FTZ R15, R15, R32 ;  /* 0x000000200f0f7220 */ /* 0x000fe20000410000 */
[----:B------:R-:W-:Y:S01]  /*2790*/  FFMA.FTZ R20, R13, R12, R20 ;  /* 0x0000000c0d147223 */ /* 0x000fe20000010014 */
[----:B------:R-:W-:Y:S02]  /*27a0*/  FADD.FTZ R7, R12, R7 ;  /* 0x000000070c077221 */ /* 0x000fe40000010000 */
[----:B------:R-:W-:Y:S01]  /*27b0*/  FMUL.FTZ R14, R15, R2 ;  /* 0x000000020f0e7220 */ /* 0x000fe20000410000 */
[----:B-1----:R-:W-:Y:S01]  /*27c0*/  FADD.FTZ R17, -R26, 1 ;  /* 0x3f8000001a117421 */ /* 0x002fe20000010100 */
[----:B------:R-:W-:Y:S01]  /*27d0*/  FMUL.FTZ R27, R27, R26 ;  /* 0x0000001a1b1b7220 */ /* 0x000fe20000410000 */
[----:B------:R-:W-:Y:S01]  /*27e0*/  FADD.FTZ R30, R30, R15 ;  /* 0x0000000f1e1e7221 */ /* 0x000fe20000010000 */
[----:B------:R-:W-:Y:S01]  /*27f0*/  FFMA.FTZ R29, R21, R15, R34 ;  /* 0x0000000f151d7223 */ /* 0x000fe20000010022 */
[----:B------:R-:W-:-:S04]  /*2800*/  FFMA.FTZ R10, R10, R17, 1 ;  /* 0x3f8000000a0a7423 */ /* 0x000fc80000010011 */
[----:B------:R-:W-:-:S04]  /*2810*/  FMUL.FTZ R10, R27, R10 ;  /* 0x0000000a1b0a7220 */ /* 0x000fc80000410000 */
        /* <DEDUP_REMOVED lines=8> */
.L_x_3893:
[----:B------:R-:W0:Y:S01]  /*28a0*/  S2R R8, SR_CgaCtaId ;  /* 0x0000000000087919 */ /* 0x000e220000008800 */
[----:B------:R-:W-:Y:S02]  /*28b0*/  MOV R3, 0x400 ;  /* 0x0000040000037802 */ /* 0x000fe40000000f00 */
[----:B------:R-:W-:Y:S02]  /*28c0*/  LEA.HI R2, R0, R0, RZ, 0x1d ;  /* 0x0000000000027211 */ /* 0x000fe400078fe8ff */
        /* <DEDUP_REMOVED lines=16> */
[----:B0-----:R-:W0:Y:S04]  /*29d0*/  LDS R6, [R27+0x20] ;  /* 0x000020001b067984 */ /* 0x001e280000000800 */
[----:B-1----:R-:W-:Y:S04]  /*29e0*/  LDS R5, [R27+0x18] ;  /* 0x000018001b057984 */ /* 0x002fe80000000800 */
[----:B------:R-:W1:Y:S04]  /*29f0*/  LDS R8, [R27+0x24] ;  /* 0x000024001b087984 */ /* 0x000e680000000800 */
[----:B------:R-:W2:Y:S04]  /*2a00*/  LDS R2, [R27+0x1c] ;  /* 0x00001c001b027984 */ /* 0x000ea80000000800 */
[----:B------:R-:W5:Y:S04]  /*2a10*/  LDS R11, [R27+0x2c] ;  /* 0x00002c001b0b7984 */ /* 0x000f680000000800 */
[----:B------:R-:W3:Y:S04]  /*2a20*/  LDS R13, [R27+0x30] ;  /* 0x000030001b0d7984 */ /* 0x000ee80000000800 */
[----:B------:R-:W4:Y:S04]  /*2a30*/  LDS R7, [R27+0x28] ;  /* 0x000028001b077984 */ /* 0x000f280000000800 */
[----:B------:R-:W4:Y:S04]  /*2a40*/  LDS R12, [R27+0x38] ;  /* 0x000038001b0c7984 */ /* 0x000f280000000800 */
[----:B------:R-:W-:Y:S04]  /*2a50*/  LDS R14, [R27+0x3c] ;  /* 0x00003c001b0e7984 */ /* 0x000fe80000000800 */
[----:B------:R-:W4:Y:S04]  /*2a60*/  LDS R10, [R27+0x34] ;  /* 0x000034001b0a7984 */ /* 0x000f280000000800 */
[----:B------:R-:W4:Y:S01]  /*2a70*/  LDS R17, [R27+0x44] ;  /* 0x000044001b117984 */ /* 0x000f220000000800 */
[----:B0-----:R-:W-:-:S03]  /*2a80*/  FADD.FTZ R23, R3, R6 ;  /* 0x0000000603177221 */ /* 0x001fc60000010000 */
[----:B------:R-:W0:Y:S04]  /*2a90*/  LDS R19, [R27+0x48] ;  /* 0x000048001b137984 */ /* 0x000e280000000800 */
[----:B------:R-:W0:Y:S01]  /*2aa0*/  LDS R15, [R27+0x40] ;  /* 0x000040001b0f7984 */ /* 0x000e220000000800 */
[----:B-1----:R-:W-:-:S03]  /*2ab0*/  FADD.FTZ R25, R5, R8 ;  /* 0x0000000805197221 */ /* 0x002fc60000010000 */
[----:B------:R-:W1:Y:S01]  /*2ac0*/  LDS R16, [R27+0x50] ;  /* 0x000050001b107984 */ /* 0x000e620000000800 */
[----:B--2---:R-:W-:-:S03]  /*2ad0*/  ISETP.NE.AND P0, PT, R2, RZ, PT ;  /* 0x000000ff0200720c */ /* 0x004fc60003f05270 */
[----:B------:R-:W-:Y:S01]  /*2ae0*/  LDS R18, [R27+0x54] ;  /* 0x000054001b127984 */ /* 0x000fe20000000800 */
[----:B------:R-:W-:Y:S02]  /*2af0*/  FSEL R20, R23, R6, !P0 ;  /* 0x0000000617147208 */ /* 0x000fe40004000000 */
[----:B------:R-:W-:Y:S01]  /*2b00*/  FSEL R22, R25, R8, !P0 ;  /* 0x0000000819167208 */ /* 0x000fe20004000000 */
[----:B------:R-:W2:Y:S01]  /*2b10*/  LDS R21, [R27+0x4c] ;  /* 0x00004c001b157984 */ /* 0x000ea20000000800 */
[----:B------:R-:W-:Y:S01]  /*2b20*/  P2R R39, PR, RZ, 0x1 ;  /* 0x00000001ff277803 */ /* 0x000fe20000000000 */
[----:B-----5:R-:W-:Y:S02]  /*2b30*/  FADD.FTZ R24, R11, R20 ;  /* 0x000000140b187221 */ /* 0x020fe40000010000 */
[----:B------:R-:W5:Y:S01]  /*2b40*/  LDS R25, [R27+0x5c] ;  /* 0x00005c001b197984 */ /* 0x000f620000000800 */
[----:B---3--:R-:W-:Y:S01]  /*2b50*/  FADD.FTZ R22, R13, R22 ;  /* 0x000000160d167221 */ /* 0x008fe20000010000 */
[----:B----4-:R-:W-:-:S02]  /*2b60*/  ISETP.NE.AND P6, PT, R7, RZ, PT ;  /* 0x000000ff0700720c */ /* 0x010fc40003fc5270 */
[----:B------:R-:W3:Y:S02]  /*2b70*/  LDS R23, [R27+0x60] ;  /* 0x000060001b177984 */ /* 0x000ee40000000800 */
[----:B------:R-:W-:Y:S02]  /*2b80*/  FSEL R31, R24, R11, !P6 ;  /* 0x0000000b181f7208 */ /* 0x000fe40007000000 */
[----:B------:R-:W4:Y:S01]  /*2b90*/  LDS R0, [R27+0x58] ;  /* 0x000058001b007984 */ /* 0x000f220000000800 */
[----:B------:R-:W-:Y:S02]  /*2ba0*/  FSEL R33, R22, R13, !P6 ;  /* 0x0000000d16217208 */ /* 0x000fe40007000000 */
[----:B------:R-:W-:Y:S01]  /*2bb0*/  FADD.FTZ R31, R12, R31 ;  /* 0x0000001f0c1f7221 */ /* 0x000fe20000010000 */
[----:B------:R-:W4:Y:S01]  /*2bc0*/  LDS R20, [R27+0x10] ;  /* 0x000010001b147984 */ /* 0x000f220000000800 */
[----:B------:R-:W-:Y:S01]  /*2bd0*/  ISETP.NE.AND P5, PT, R10, RZ, PT ;  /* 0x000000ff0a00720c */ /* 0x000fe20003fa5270 */
[----:B------:R-:W-:-:S02]  /*2be0*/  FADD.FTZ R33, R14, R33 ;  /* 0x000000210e217221 */ /* 0x000fc40000010000 */
[----:B------:R-:W4:Y:S01]  /*2bf0*/  LDS R24, [R27+0x68] ;  /* 0x000068001b187984 */ /* 0x000f220000000800 */
[----:B------:R-:W-:Y:S02]  /*2c00*/  FSEL R32, R31, R12, !P5 ;  /* 0x0000000c1f207208 */ /* 0x000fe40006800000 */
[----:B------:R-:W-:Y:S01]  /*2c10*/  FSEL R34, R33, R14, !P5 ;  /* 0x0000000e21227208 */ /* 0x000fe20006800000 */
[----:B------:R-:W4:Y:S02]  /*2c20*/  LDS R26, [R27+0x6c] ;  /* 0x00006c001b1a7984 */ /* 0x000f240000000800 */
[----:B------:R-:W-:Y:S02]  /*2c30*/  FADD.FTZ R32, R17, R32 ;  /* 0x0000002011207221 */ /* 0x000fe40000010000 */
[----:B------:R4:W4:Y:S01]  /*2c40*/  LDS R22, [R27+0x64] ;  /* 0x000064001b167984 */ /* 0x0009220000000800 */
[----:B0-----:R-:W-:Y:S01]  /*2c50*/  FADD.FTZ R34, R19, R34 ;  /* 0x0000002213227221 */ /* 0x001fe20000010000 */
[----:B------:R-:W-:-:S04]  /*2c60*/  ISETP.NE.AND P4, PT, R15, RZ, PT ;  /* 0x000000ff0f00720c */ /* 0x000fc80003f85270 */
[----:B------:R-:W-:Y:S02]  /*2c70*/  FSEL R31, R32, R17, !P4 ;  /* 0x00000011201f7208 */ /* 0x000fe40006000000 */
[----:B------:R-:W-:-:S03]  /*2c80*/  FSEL R33, R34, R19, !P4 ;  /* 0x0000001322217208 */ /* 0x000fc60006000000 */
[----:B-1----:R-:W-:Y:S01]  /*2c90*/  FADD.FTZ R31, R16, R31 ;  /* 0x0000001f101f7221 */ /* 0x002fe20000010000 */
[----:B--2---:R-:W-:Y:S01]  /*2ca0*/  ISETP.NE.AND P3, PT, R21, RZ, PT ;  /* 0x000000ff1500720c */ /* 0x004fe20003f65270 */
[----:B------:R-:W-:-:S03]  /*2cb0*/  FADD.FTZ R33, R18, R33 ;  /* 0x0000002112217221 */ /* 0x000fc60000010000 */
[----:B------:R-:W-:Y:S02]  /*2cc0*/  FSEL R32, R31, R16, !P3 ;  /* 0x000000101f207208 */ /* 0x000fe40005800000 */
[----:B------:R-:W-:-:S03]  /*2cd0*/  FSEL R34, R33, R18, !P3 ;  /* 0x0000001221227208 */ /* 0x000fc60005800000 */
[----:B-----5:R-:W-:Y:S02]  /*2ce0*/  FADD.FTZ R32, R25, R32 ;  /* 0x0000002019207221 */ /* 0x020fe40000010000 */
[----:B---3--:R-:W-:Y:S01]  /*2cf0*/  FADD.FTZ R34, R23, R34 ;  /* 0x0000002217227221 */ /* 0x008fe20000010000 */
[----:B----4-:R-:W-:Y:S02]  /*2d00*/  ISETP.NE.AND P2, PT, R0, RZ, PT ;  /* 0x000000ff0000720c */ /* 0x010fe40003f45270 */
[----:B------:R-:W-:Y:S02]  /*2d10*/  IADD3 R27, PT, PT, R7, R2, R20 ;  /* 0x00000002071b7210 */ /* 0x000fe40007ffe014 */
[----:B------:R-:W-:Y:S02]  /*2d20*/  FSEL R31, R32, R25, !P2 ;  /* 0x00000019201f7208 */ /* 0x000fe40005000000 */
[----:B------:R-:W-:Y:S02]  /*2d30*/  FSEL R33, R34, R23, !P2 ;  /* 0x0000001722217208 */ /* 0x000fe40005000000 */
[----:B------:R-:W-:Y:S01]  /*2d40*/  IADD3 R27, PT, PT, R15, R27, R10 ;  /* 0x0000001b0f1b7210 */ /* 0x000fe20007ffe00a */
[----:B------:R-:W-:-:S02]  /*2d50*/  FADD.FTZ R31, R24, R31 ;  /* 0x0000001f181f7221 */ /* 0x000fc40000010000 */
[----:B------:R-:W-:Y:S01]  /*2d60*/  FADD.FTZ R33, R26, R33 ;  /* 0x000000211a217221 */ /* 0x000fe20000010000 */
[----:B------:R-:W-:Y:S02]  /*2d70*/  IADD3 R27, PT, PT, R0, R27, R21 ;  /* 0x0000001b001b7210 */ /* 0x000fe40007ffe015 */
        /* <DEDUP_REMOVED lines=66> */
.L_x_3924:
[----:B------:R-:W-:Y:S01]  /*31a0*/  P2R R31, PR, RZ, 0x2 ;  /* 0x00000002ff1f7803 */ /* 0x000fe20000000000 */
[----:B------:R-:W0:Y:S01]  /*31b0*/  S2R R34, SR_TID.X ;  /* 0x0000000000227919 */ /* 0x000e220000002100 */
[----:B------:R-:W-:Y:S02]  /*31c0*/  ISETP.NE.AND P1, PT, R40, RZ, PT ;  /* 0x000000ff2800720c */ /* 0x000fe40003f25270 */
[----:B------:R-:W-:Y:S02]  /*31d0*/  P2R R27, PR, RZ, 0x4 ;  /* 0x00000004ff1b7803 */ /* 0x000fe40000000000 */
[----:B------:R-:W-:Y:S02]  /*31e0*/  PLOP3.LUT P0, PT, PT, PT, PT, 0x80, 0x8 ;  /* 0x000000000008781c */ /* 0x000fe40003f0f070 */
[----:B------:R-:W-:-:S07]  /*31f0*/  MOV R32, 0x400 ;  /* 0x0000040000207802 */ /* 0x000fce0000000f00 */
[----:B------:R-:W-:Y:S02]  /*3200*/  @P1 ISETP.NE.AND P2, PT, R20, RZ, PT ;  /* 0x000000ff1400120c */ /* 0x000fe40003f45270 */
[----:B---3--:R-:W-:Y:S02]  /*3210*/  @P1 IADD3 R20, PT, PT, R35, R20, RZ ;  /* 0x0000001423141210 */ /* 0x008fe40007ffe0ff */
[----:B------:R-:W-:Y:S02]  /*3220*/  @P1 PLOP3.LUT P0, PT, P2, PT, PT, 0x80, 0x8 ;  /* 0x000000000008181c */ /* 0x000fe4000170f070 */
[----:B------:R-:W-:Y:S01]  /*3230*/  ISETP.NE.AND P2, PT, R27, RZ, PT ;  /* 0x000000ff1b00720c */ /* 0x000fe20003f45270 */
[----:B------:R-:W-:Y:S01]  /*3240*/  IMAD.IADD R2, R2, 0x1, R20 ;  /* 0x0000000102027824 */ /* 0x000fe200078e0214 */
[----:B------:R-:W3:Y:S01]  /*3250*/  S2R R27, SR_CgaCtaId ;  /* 0x00000000001b7919 */ /* 0x000ee20000008800 */
[----:B------:R-:W-:-:S03]  /*3260*/  ISETP.NE.AND P1, PT, R31, RZ, PT ;  /* 0x000000ff1f00720c */ /* 0x000fc60003f25270 */
[----:B------:R-:W-:-:S04]  /*3270*/  IADD3 R7, PT, PT, R7, R2, RZ ;  /* 0x0000000207077210 */ /* 0x000fc80007ffe0ff */
[----:B------:R-:W-:Y:S01]  /*3280*/  IADD3 R10, PT, PT, R10, R7, RZ ;  /* 0x000000070a0a7210 */ /* 0x000fe20007ffe0ff */
[----:B-1----:R-:W-:Y:S01]  /*3290*/  @!P0 FADD.FTZ R3, R38, R3 ;  /* 0x0000000326038221 */ /* 0x002fe20000010000 */
[----:B--2---:R-:W-:Y:S01]  /*32a0*/  @!P0 FADD.FTZ R5, R41, R5 ;  /* 0x0000000529058221 */ /* 0x004fe20000010000 */
[----:B------:R-:W-:-:S13]  /*32b0*/  ISETP.NE.AND P0, PT, R39, RZ, PT ;  /* 0x000000ff2700720c */ /* 0x000fda0003f05270 */
        /* <DEDUP_REMOVED lines=22> */
[----:B------:R2:W-:Y:S02]  /*3420*/  STS [R27+0x28], R7 ;  /* 0x000028071b007388 */ /* 0x0005e40000000800 */
[----:B-1----:R-:W-:Y:S02]  /*3430*/  IADD3 R3, PT, PT, R0, R21, RZ ;  /* 0x0000001500037210 */ /* 0x002fe40007ffe0ff */
[----:B------:R2:W-:Y:S03]  /*3440*/  STS [R27+0x20], R6 ;  /* 0x000020061b007388 */ /* 0x0005e60000000800 */
[----:B------:R-:W-:Y:S01]  /*3450*/  IMAD.IADD R22, R22, 0x1, R3 ;  /* 0x0000000116167824 */ /* 0x000fe200078e0203 */
        /* <DEDUP_REMOVED lines=18> */
.L_x_3902:
[----:B------:R-:W3:Y:S01]  /*3580*/  S2R R0, SR_TID.X ;  /* 0x0000000000007919 */ /* 0x000ee20000002100 */
[----:B--2---:R-:W-:Y:S01]  /*3590*/  MOV R14, 0x400 ;  /* 0x00000400000e7802 */ /* 0x004fe20000000f00 */
[----:B------:R-:W-:Y:S05]  /*35a0*/  WARPSYNC.ALL ;  /* 0x0000000000007948 */ /* 0x000fea0003800000 */
[----:B------:R-:W2:Y:S01]  /*35b0*/  S2R R11, SR_CgaCtaId ;  /* 0x00000000000b7919 */ /* 0x000ea20000008800 */
[----:B---3--:R-:W-:Y:S02]  /*35c0*/  LEA.HI R0, R0, R0, RZ, 0x1d ;  /* 0x0000000000007211 */ /* 0x008fe400078fe8ff */
[----:B--2---:R-:W-:-:S05]  /*35d0*/  LEA R3, R11, R14, 0x18 ;  /* 0x0000000e0b037211 */ /* 0x004fca00078ec0ff */
[----:B------:R-:W-:Y:S01]  /*35e0*/  IMAD R15, R0, 0xc, R3 ;  /* 0x0000000c000f7824 */ /* 0x000fe200078e0203 */
[----:B------:R-:W2:Y:S01]  /*35f0*/  S2R R10, SR_TID.X ;  /* 0x00000000000a7919 */ /* 0x000ea20000002100 */
[----:B------:R-:W3:Y:S01]  /*3600*/  LDCU UR4, c[0x0][0x424] ;  /* 0x00008480ff0477ac */ /* 0x000ee20008000800 */
[----:B0-----:R-:W0:Y:S01]  /*3610*/  LDC R7, c[0x0][0x420] ;  /* 0x00010800ff077b82 */ /* 0x001e220000000800 */
[----:B------:R-:W-:Y:S01]  /*3620*/  BSSY.RECONVERGENT B0, `(.L_x_3904) ;  /* 0x0000027000007945 */ /* 0x000fe20003800200 */
[----:B------:R-:W4:Y:S06]  /*3630*/  LDCU.64 UR10, c[0x0][0x3f8] ;  /* 0x00007f00ff0a77ac */ /* 0x000f2c0008000a00 */
[----:B------:R-:W5:Y:S08]  /*3640*/  LDC R13, c[0x0][0x410] ;  /* 0x00010400ff0d7b82 */ /* 0x000f700000000800 */
[----:B-1----:R-:W1:Y:S01]  /*3650*/  LDC R5, c[0x0][0x428] ;  /* 0x00010a00ff057b82 */ /* 0x002e620000000800 */
[----:B---3--:R-:W-:Y:S01]  /*3660*/  IMAD R0, R4, UR4, RZ ;  /* 0x0000000404007c24 */ /* 0x008fe2000f8e02ff */
[----:B------:R-:W-:-:S04]  /*3670*/  UIADD3 UR4, UPT, UPT, UR4, -0x2, URZ ;  /* 0xfffffffe04047890 */ /* 0x000fc8000fffe0ff */
[----:B--2---:R-:W-:Y:S02]  /*3680*/  LEA R0, R10, -R0, 0x1 ;  /* 0x800000000a007211 */ /* 0x004fe400078e08ff */
[----:B------:R-:W-:Y:S02]  /*3690*/  BAR.SYNC.DEFER_BLOCKING 0x0 ;  /* 0x0000000000007b1d */ /* 0x000fe40000010000 */
[----:B------:R-:W-:-:S06]  /*36a0*/  ISETP.NE.AND P2, PT, R0, UR4, PT ;  /* 0x0000000400007c0c */ /* 0x000fcc000bf45270 */
[----:B------:R-:W0:Y:S07]  /*36b0*/  S2UR UR4, SR_CTAID.X ;  /* 0x00000000000479c3 */ /* 0x000e2e0000002500 */
[----:B------:R-:W-:Y:S01]  /*36c0*/  @!P2 IADD3 R0, PT, PT, R14, 0xda0, RZ ;  /* 0x00000da00e00a810 */ /* 0x000fe20007ffe0ff */
[----:B------:R-:W-:Y:S04]  /*36d0*/  @!P2 LDS R3, [R15+0x18] ;  /* 0x000018000f03a984 */ /* 0x000fe80000000800 */
[----:B------:R-:W2:Y:S01]  /*36e0*/  @!P2 LDS R2, [R15+0x14] ;  /* 0x000014000f02a984 */ /* 0x000ea20000000800 */
[----:B0-----:R-:W-:-:S02]  /*36f0*/  IMAD R6, R7, UR4, R10 ;  /* 0x0000000407067c24 */ /* 0x001fc4000f8e020a */
[----:B-1----:R-:W-:Y:S01]  /*3700*/  IMAD R8, R5, UR4, R10 ;  /* 0x0000000405087c24 */ /* 0x002fe2000f8e020a */
[----:B------:R-:W-:Y:S02]  /*3710*/  @!P2 LEA R5, R11, R0, 0x18 ;  /* 0x000000000b05a211 */ /* 0x000fe400078ec0ff */
[----:B-----5:R-:W-:Y:S02]  /*3720*/  ISETP.GE.AND P0, PT, R6, R13, PT ;  /* 0x0000000d0600720c */ /* 0x020fe40003f06270 */
[----:B----4-:R-:W-:Y:S01]  /*3730*/  ISETP.GE.U32.AND P1, PT, R8, UR10, PT ;  /* 0x0000000a08007c0c */ /* 0x010fe2000bf26070 */
[----:B------:R-:W-:Y:S01]  /*3740*/  @!P2 IMAD R5, R4, 0x8, R5 ;  /* 0x000000080405a824 */ /* 0x000fe200078e0205 */
[----:B------:R-:W-:Y:S02]  /*3750*/  ISETP.GE.U32.OR P0, PT, R10, R7, P0 ;  /* 0x000000070a00720c */ /* 0x000fe40000706470 */
        /* <DEDUP_REMOVED lines=19> */
.L_x_3905:
[----:B------:R-:W-:Y:S05]  /*3890*/  BSYNC.RECONVERGENT B0 ;  /* 0x0000000000007941 */ /* 0x000fea0003800200 */
.L_x_3904:
        /* <DEDUP_REMOVED lines=23> */
.L_x_3903:
[----:B------:R-:W-:Y:S01]  /*3a10*/  HFMA2 R31, -RZ, RZ, 0, 5.9604644775390625e-08 ;  /* 0x00000001ff1f7431 */ /* 0x000fe200000001ff */
[----:B------:R-:W-:Y:S01]  /*3a20*/  MOV R32, RZ ;  /* 0x000000ff00207202 */ /* 0x000fe20000000f00 */
[----:B------:R-:W-:Y:S01]  /*3a30*/  IMAD.MOV.U32 R33, RZ, RZ, -0x1 ;  /* 0xffffffffff217424 */ /* 0x000fe200078e00ff */
[----:B------:R-:W-:Y:S02]  /*3a40*/  P2R R41, PR, RZ, 0x2 ;  /* 0x00000002ff297803 */ /* 0x000fe40000000000 */
[----:B------:R-:W-:-:S13]  /*3a50*/  ISETP.GE.AND P1, PT, R38, 0x1, PT ;  /* 0x000000012600780c */ /* 0x000fda0003f26270 */
[----:B------:R-:W-:Y:S05]  /*3a60*/  WARPSYNC.COLLECTIVE R33, `(.L_x_3906) ;  /* 0x0000000021087348 */ /* 0x000fea0003c00000 */
[----:B------:R0:W1:Y:S02]  /*3a70*/  SHFL.UP P0, R43, R36, R31, R32 ;  /* 0x0400001f242b7389 */ /* 0x0000640000000020 */
[----:B01----:R-:W-:Y:S05]  /*3a80*/  ENDCOLLECTIVE ;  /* 0x000000000000791b */ /* 0x003fea0003800000 */
.L_x_3906:
[----:B------:R-:W-:Y:S02]  /*3a90*/  P2R R42, PR, RZ, 0x4 ;  /* 0x00000004ff2a7803 */ /* 0x000fe40000000000 */
[----:B------:R-:W-:Y:S02]  /*3aa0*/  ISETP.NE.AND P2, PT, R36, RZ, PT ;  /* 0x000000ff2400720c */ /* 0x000fe40003f45270 */
[----:B------:R-:W-:-:S04]  /*3ab0*/  MOV R35, R43 ;  /* 0x0000002b00237202 */ /* 0x000fc80000000f00 */
[----:B------:R-:W-:-:S04]  /*3ac0*/  SEL R35, R35, RZ, P1 ;  /* 0x000000ff23237207 */ /* 0x000fc80000800000 */
[----:B------:R-:W-:Y:S01]  /*3ad0*/  IADD3 R35, PT, PT, R36, R35, RZ ;  /* 0x0000002324237210 */ /* 0x000fe20007ffe0ff */
[----:B------:R-:W-:-:S07]  /*3ae0*/  IMAD.MOV.U32 R36, RZ, RZ, R34 ;  /* 0x000000ffff247224 */ /* 0x000fce00078e0022 */
[----:B------:R-:W-:Y:S05]  /*3af0*/  WARPSYNC.COLLECTIVE R33, `(.L_x_3907) ;  /* 0x0000000021087348 */ /* 0x000fea0003c00000 */
[----:B------:R0:W1:Y:S02]  /*3b00*/  SHFL.UP P0, R43, R36, R31, R32 ;  /* 0x0400001f242b7389 */ /* 0x0000640000000020 */
[----:B01----:R-:W-:Y:S05]  /*3b10*/  ENDCOLLECTIVE ;  /* 0x000000000000791b */ /* 0x003fea0003800000 */
.L_x_3907:
[----:B------:R-:W-:Y:S02]  /*3b20*/  MOV R36, R27 ;  /* 0x0000001b00247202 */ /* 0x000fe40000000f00 */
[----:B------:R-:W-:-:S07]  /*3b30*/  MOV R37, R43 ;  /* 0x0000002b00257202 */ /* 0x000fce0000000f00 */
[----:B------:R-:W-:Y:S05]  /*3b40*/  WARPSYNC.COLLECTIVE R33, `(.L_x_3908) ;  /* 0x0000000021087348 */ /* 0x000fea0003c00000 */
[----:B------:R0:W1:Y:S02]  /*3b50*/  SHFL.UP P0, R43, R36, R31, R32 ;  /* 0x0400001f242b7389 */ /* 0x0000640000000020 */
[----:B01----:R-:W-:Y:S05]  /*3b60*/  ENDCOLLECTIVE ;  /* 0x000000000000791b */ /* 0x003fea0003800000 */
.L_x_3908:
        /* <DEDUP_REMOVED lines=8> */
.L_x_3909:
        /* <DEDUP_REMOVED lines=9> */
.L_x_3910:
        /* <DEDUP_REMOVED lines=8> */
.L_x_3911:
[----:B------:R-:W-:Y:S01]  /*3d00*/  MOV R36, R37 ;  /* 0x0000002500247202 */ /* 0x000fe20000000f00 */
[----:B------:R-:W-:Y:S01]  /*3d10*/  IMAD.MOV.U32 R31, RZ, RZ, 0x4 ;  /* 0x00000004ff1f7424 */ /* 0x000fe200078e00ff */
[----:B------:R-:W-:-:S07]  /*3d20*/  MOV R44, R43 ;  /* 0x0000002b002c7202 */ /* 0x000fce0000000f00 */
[----:B------:R-:W-:Y:S05]  /*3d30*/  WARPSYNC.COLLECTIVE R33, `(.L_x_3912) ;  /* 0x0000000021087348 */ /* 0x000fea0003c00000 */
[----:B------:R0:W1:Y:S02]  /*3d40*/  SHFL.UP P0, R43, R36, R31, R32 ;  /* 0x0400001f242b7389 */ /* 0x0000640000000020 */
[----:B01----:R-:W-:Y:S05]  /*3d50*/  ENDCOLLECTIVE ;  /* 0x000000000000791b */ /* 0x003fea0003800000 */
.L_x_3912:
        /* <DEDUP_REMOVED lines=9> */
.L_x_3913:
        /* <DEDUP_REMOVED lines=8> */
.L_x_3914:
[----:B------:R-:W-:Y:S02]  /*3e70*/  HFMA2 R31, -RZ, RZ, 0, 4.76837158203125e-07 ;  /* 0x00000008ff1f7431 */ /* 0x000fe400000001ff */
[----:B------:R-:W-:Y:S01]  /*3e80*/  IMAD.MOV.U32 R36, RZ, RZ, R35 ;  /* 0x000000ffff247224 */ /* 0x000fe200078e0023 */
[----:B------:R-:W-:-:S07]  /*3e90*/  MOV R44, R43 ;  /* 0x0000002b002c7202 */ /* 0x000fce0000000f00 */
[----:B------:R-:W-:Y:S05]  /*3ea0*/  WARPSYNC.COLLECTIVE R33, `(.L_x_3915) ;  /* 0x0000000021087348 */ /* 0x000fea0003c00000 */
[----:B------:R0:W1:Y:S02]  /*3eb0*/  SHFL.UP P0, R43, R36, R31, R32 ;  /* 0x0400001f242b7389 */ /* 0x0000640000000020 */
[----:B01----:R-:W-:Y:S05]  /*3ec0*/  ENDCOLLECTIVE ;  /* 0x000000000000791b */ /* 0x003fea0003800000 */
.L_x_3915:
        /* <DEDUP_REMOVED lines=9> */
.L_x_3916:
        /* <DEDUP_REMOVED lines=10> */
.L_x_3917:
        /* <DEDUP_REMOVED lines=9> */
.L_x_3918:
[----:B------:R-:W-:Y:S02]  /*4090*/  ISETP.NE.AND P2, PT, R42, RZ, PT ;  /* 0x000000ff2a00720c */ /* 0x000fe40003f45270 */
[----:B------:R-:W-:Y:S01]  /*40a0*/  MOV R36, R34 ;  /* 0x0000002200247202 */ /* 0x000fe20000000f00 */
[----:B------:R-:W-:-:S10]  /*40b0*/  IMAD.MOV.U32 R35, RZ, RZ, R43 ;  /* 0x000000ffff237224 */ /* 0x000fd400078e002b */
[----:B------:R-:W-:Y:S05]  /*40c0*/  WARPSYNC.COLLECTIVE R33, `(.L_x_3919) ;  /* 0x0000000021087348 */ /* 0x000fea0003c00000 */
[----:B------:R0:W1:Y:S02]  /*40d0*/  SHFL.UP P0, R43, R36, R31, R32 ;  /* 0x0400001f242b7389 */ /* 0x0000640000000020 */
[----:B01----:R-:W-:Y:S05]  /*40e0*/  ENDCOLLECTIVE ;  /* 0x000000000000791b */ /* 0x003fea0003800000 */
.L_x_3919:
        /* <DEDUP_REMOVED lines=10> */
.L_x_3920:
        /* <DEDUP_REMOVED lines=9> */
.L_x_3921:
[----:B------:R-:W-:Y:S02]  /*4220*/  ISETP.NE.AND P1, PT, R41, RZ, PT ;  /* 0x000000ff2900720c */ /* 0x000fe40003f25270 */
[----:B------:R-:W-:Y:S02]  /*4230*/  MOV R36, R34 ;  /* 0x0000002200247202 */ /* 0x000fe40000000f00 */
[----:B------:R-:W-:-:S09]  /*4240*/  MOV R35, R43 ;  /* 0x0000002b00237202 */ /* 0x000fd20000000f00 */
[----:B------:R-:W-:Y:S05]  /*4250*/  WARPSYNC.COLLECTIVE R33, `(.L_x_3922) ;  /* 0x0000000021087348 */ /* 0x000fea0003c00000 */
[----:B------:R0:W1:Y:S02]  /*4260*/  SHFL.UP P0, R43, R36, R31, R32 ;  /* 0x0400001f242b7389 */ /* 0x0000640000000020 */
[----:B01----:R-:W-:Y:S05]  /*4270*/  ENDCOLLECTIVE ;  /* 0x000000000000791b */ /* 0x003fea0003800000 */
.L_x_3922:
[----:B------:R-:W-:Y:S01]  /*4280*/  MOV R36, R27 ;  /* 0x0000001b00247202 */ /* 0x000fe20000000f00 */
[----:B------:R-:W-:-:S07]  /*4290*/  IMAD.MOV.U32 R38, RZ, RZ, R43 ;  /* 0x000000ffff267224 */ /* 0x000fce00078e002b */
[----:B------:R-:W-:Y:S05]  /*42a0*/  WARPSYNC.COLLECTIVE R33, `(.L_x_3923) ;  /* 0x0000000021087348 */ /* 0x000fea0003c00000 */
[----:B------:R0:W1:Y:S02]  /*42b0*/  SHFL.UP P0, R43, R36, R31, R32 ;  /* 0x0400001f242b7389 */ /* 0x0000640000000020 */
[----:B01----:R-:W-:Y:S05]  /*42c0*/  ENDCOLLECTIVE ;  /* 0x000000000000791b */ /* 0x003fea0003800000 */
.L_x_3923:
[----:B------:R-:W-:Y:S01]  /*42d0*/  MOV R41, R43 ;  /* 0x0000002b00297202 */ /* 0x000fe20000000f00 */
[----:B------:R-:W-:Y:S06]  /*42e0*/  BRA `(.L_x_3924) ;  /* 0xffffffec00ac7947 */ /* 0x000fec000383ffff */
.L_x_3925:
        /* <DEDUP_REMOVED lines=9> */
.L_x_4506:


//--------------------- .text._Z30group_norm_nhwc_bwd_sum_kernelI11Fp16IOBf16WLi120EEv26Group_norm_nhwc_bwd_params --------------------------
	.section	.text._Z30group_norm_nhwc_bwd_sum_kernelI11Fp16IOBf16WLi120EEv26Group_norm_nhwc_bwd_params,"ax",@progbits
	.align	128
        .global         _Z30group_norm_nhwc_bwd_sum_kernelI11Fp16IOBf16WLi120EEv26Group_norm_nhwc_bwd_params
        .type           _Z30group_norm_nhwc_bwd_sum_kernelI11Fp16IOBf16WLi120EEv26Group_norm_nhwc_bwd_params,@function
        .size           _Z30group_norm_nhwc_bwd_sum_kernelI11Fp16IOBf16WLi120EEv26Group_norm_nhwc_bwd_params,(.L_x_4507 - _Z30group_norm_nhwc_bwd_sum_kernelI11Fp16IOBf16WLi120EEv26Group_norm_nhwc_bwd_params)
        .other          _Z30group_norm_nhwc_bwd_sum_kernelI11Fp16IOBf16WLi120EEv26Group_norm_nhwc_bwd_params,@"STO_CUDA_ENTRY STV_DEFAULT"
_Z30group_norm_nhwc_bwd_sum_kernelI11Fp16IOBf16WLi120EEv26Group_norm_nhwc_bwd_params:
.text._Z30group_norm_nhwc_bwd_sum_kernelI11Fp16IOBf16WLi120EEv26Group_norm_nhwc_bwd_params:
        /* <DEDUP_REMOVED lines=46> */
[----:B-1----:R-:W-:Y:S01]  /*02e0*/  IADD3 R2, PT, PT, R0, 0xffffffe, RZ ;  /* 0x0ffffffe00027810 */ /* 0x002fe20007ffe0ff */
[----:B------:R-:W-:-:S05]  /*02f0*/  HFMA2 R0, -RZ, RZ, 0, 0 ;  /* 0x00000000ff007431 */ /* 0x000fca00000001ff */
        /* <DEDUP_REMOVED lines=28> */
.L_x_3927:
[----:B------:R-:W-:Y:S05]  /*04c0*/  BSYNC.RECONVERGENT B0 ;  /* 0x0000000000007941 */ /* 0x000fea0003800200 */
.L_x_3926:
[----:B------:R-:W0:Y:S01]  /*04d0*/  S2UR UR5, SR_CTAID.Y ;  /* 0x00000000000579c3 */ /* 0x000e220000002600 */
[----:B------:R-:W-:Y:S01]  /*04e0*/  FSETP.GTU.FTZ.AND P2, PT, R16, RZ, PT ;  /* 0x000000ff1000720b */ /* 0x000fe20003f5c000 */
[----:B------:R-:W-:-:S04]  /*04f0*/  IMAD.HI.U32 R11, R15, R6, RZ ;  /* 0x000000060f0b7227 */ /* 0x000fc800078e00ff */
[----:B------:R-:W-:Y:S01]  /*0500*/  HFMA2 R20, -RZ, RZ, 0, 0 ;  /* 0x00000000ff147431 */ /* 0x000fe200000001ff */
        /* <DEDUP_REMOVED lines=14> */
[----:B------:R-:W-:-:S02]  /*05f0*/  ISETP.LT.AND.EX P1, PT, R10, R15, PT, P1 ;  /* 0x0000000f0a00720c */ /* 0x000fc40003f21310 */
[----:B------:R-:W-:Y:S02]  /*0600*/  CS2R R18, SRZ ;  /* 0x0000000000127805 */ /* 0x000fe4000001ff00 */
[----:B------:R-:W-:Y:S01]  /*0610*/  MOV R6, 0x3f800000 ;  /* 0x3f80000000067802 */ /* 0x000fe20000000f00 */
[----:B------:R-:W-:Y:S01]  /*0620*/  IMAD.MOV.U32 R10, RZ, RZ, RZ ;  /* 0x000000ffff0a7224 */ /* 0x000fe200078e00ff */
[----:B------:R-:W-:Y:S02]  /*0630*/  SEL R14, R17, R14, P1 ;  /* 0x0000000e110e7207 */ /* 0x000fe40000800000 */
[----:B------:R-:W-:Y:S02]  /*0640*/  ISETP.NE.U32.AND P4, PT, R7, RZ, PT ;  /* 0x000000ff0700720c */ /* 0x000fe40003f85070 */
[----:B------:R-:W-:Y:S01]  /*0650*/  ISETP.GT.AND P1, PT, R14, R13, PT ;  /* 0x0000000d0e00720c */ /* 0x000fe20003f24270 */
[----:B------:R0:W1:Y:S01]  /*0660*/  @P2 MUFU.RSQ R6, R16 ;  /* 0x0000001000062308 */ /* 0x0000620000001400 */
[----:B------:R-:W-:-:S04]  /*0670*/  @P3 IADD3 R11, PT, PT, R11, 0x1, RZ ;  /* 0x000000010b0b3810 */ /* 0x000fc80007ffe0ff */
[----:B------:R-:W-:Y:S02]  /*0680*/  SEL R7, R8, R11, !P4 ;  /* 0x0000000b08077207 */ /* 0x000fe40006000000 */
[----:B------:R-:W-:-:S05]  /*0690*/  CS2R R8, SRZ ;  /* 0x0000000000087805 */ /* 0x000fca000001ff00 */
        /* <DEDUP_REMOVED lines=20> */
.L_x_3931:
        /* <DEDUP_REMOVED lines=10> */
[----:B------:R-:W2:Y:S01]  /*0880*/  @!P0 LDC.64 R2, c[0x0][0x3a0] ;  /* 0x0000e800ff028b82 */ /* 0x000ea20000000a00 */
[C---:B------:R-:W-:Y:S02]  /*0890*/  @!P0 SHF.L.U32 R27, R26.reuse, 0x1, RZ ;  /* 0x000000011a1b8819 */ /* 0x040fe400000006ff */
[----:B------:R-:W-:Y:S02]  /*08a0*/  @!P0 SHF.L.U64.HI R28, R26, 0x1, R17 ;  /* 0x000000011a1c8819 */ /* 0x000fe40000010211 */
[----:B0-----:R-:W-:-:S05]  /*08b0*/  @!P0 IADD3 R12, P2, PT, R27, R12, RZ ;  /* 0x0000000c1b0c8210 */ /* 0x001fca0007f5e0ff */
[----:B------:R-:W-:Y:S01]  /*08c0*/  @!P0 IMAD.X R13, R28, 0x1, R13, P2 ;  /* 0x000000011c0d8824 */ /* 0x000fe200010e060d */
[----:B--2---:R-:W-:-:S04]  /*08d0*/  @!P0 IADD3 R26, P1, PT, R27, R2, RZ ;  /* 0x000000021b1a8210 */ /* 0x004fc80007f3e0ff */
        /* <DEDUP_REMOVED lines=15> */
[----:B------:R-:W-:-:S02]  /*09d0*/  @!P0 PRMT R27, R27, 0x7610, R12 ;  /* 0x000076101b1b8816 */ /* 0x000fc4000000000c */
[----:B------:R-:W-:-:S05]  /*09e0*/  @!P0 MOV R12, R24 ;  /* 0x00000018000c8202 */ /* 0x000fca0000000f00 */
        /* <DEDUP_REMOVED lines=46> */
[----:B------:R-:W-:Y:S01]  /*0cd0*/  @!P0 IADD3 R21, PT, PT, R15, 0x1, RZ ;  /* 0x000000010f158810 */ /* 0x000fe20007ffe0ff */
[----:B------:R-:W-:Y:S01]  /*0ce0*/  FADD.FTZ R17, R17, R27 ;  /* 0x0000001b11117221 */ /* 0x000fe20000010000 */
[----:B------:R-:W-:Y:S01]  /*0cf0*/  FFMA.FTZ R10, R27, R12, R10 ;  /* 0x0000000c1b0a7223 */ /* 0x000fe2000001000a */
[----:B------:R-:W-:Y:S01]  /*0d00*/  FFMA.FTZ R9, R12, R20, R9 ;  /* 0x000000140c097223 */ /* 0x000fe20000010009 */
[----:B------:R-:W-:-:S02]  /*0d10*/  HADD2.F32 R27, -RZ, R8.H0_H0 ;  /* 0x20000008ff1b7230 */ /* 0x000fc40000004100 */
[----:B------:R-:W-:Y:S01]  /*0d20*/  FMUL.FTZ R12, R29, R6 ;  /* 0x000000061d0c7220 */ /* 0x000fe20000410000 */
[----:B------:R-:W-:Y:S01]  /*0d30*/  @!P0 SHF.R.S32.HI R29, RZ, 0x1f, R21 ;  /* 0x0000001fff1d8819 */ /* 0x000fe20000011415 */
[----:B------:R-:W-:Y:S01]  /*0d40*/  FADD.FTZ R13, R13, R20 ;  /* 0x000000140d0d7221 */ /* 0x000fe20000010000 */
[----:B------:R-:W-:-:S03]  /*0d50*/  FMUL.FTZ R20, R27, R0 ;  /* 0x000000001b147220 */ /* 0x000fc60000410000 */
[----:B0-----:R-:W-:Y:S02]  /*0d60*/  @!P0 IMAD R8, R29, R2, RZ ;  /* 0x000000021d088224 */ /* 0x001fe400078e02ff */
[----:B------:R-:W-:Y:S01]  /*0d70*/  FFMA.FTZ R18, R27, R12, R18 ;  /* 0x0000000c1b127223 */ /* 0x000fe20000010012 */
[----:B------:R-:W-:Y:S01]  /*0d80*/  FADD.FTZ R19, R19, R27 ;  /* 0x0000001b13137221 */ /* 0x000fe20000010000 */
        /* <DEDUP_REMOVED lines=93> */
.L_x_3930:
        /* <DEDUP_REMOVED lines=10> */
[----:B------:R-:W0:Y:S01]  /*1400*/  @!P0 LDC.64 R12, c[0x0][0x398] ;  /* 0x0000e600ff0c8b82 */ /* 0x000e220000000a00 */
[----:B------:R-:W-:Y:S02]  /*1410*/  @!P0 SHF.R.S32.HI R14, RZ, 0x1f, R21 ;  /* 0x0000001fff0e8819 */ /* 0x000fe40000011415 */
[----:B------:R-:W-:Y:S02]  /*1420*/  @!P0 MOV R15, R11 ;  /* 0x0000000b000f8202 */ /* 0x000fe40000000f00 */
[C---:B------:R-:W-:Y:S01]  /*1430*/  @!P0 IADD3 R27, PT, PT, R21.reuse, 0x1, RZ ;  /* 0x00000001151b8810 */ /* 0x040fe20007ffe0ff */
[----:B------:R-:W-:Y:S02]  /*1440*/  @!P0 IMAD R16, R14, UR4, RZ ;  /* 0x000000040e108c24 */ /* 0x000fe4000f8e02ff */
[----:B------:R-:W3:Y:S01]  /*1450*/  @!P0 LDC.64 R2, c[0x0][0x3a0] ;  /* 0x0000e800ff028b82 */ /* 0x000ee20000000a00 */
[----:B------:R-:W-:Y:S02]  /*1460*/  @!P0 IMAD.MOV.U32 R14, RZ, RZ, R24 ;  /* 0x000000ffff0e8224 */ /* 0x000fe400078e0018 */
[----:B------:R-:W-:-:S02]  /*1470*/  @!P0 IMAD R17, R21, UR5, R16 ;  /* 0x0000000515118c24 */ /* 0x000fc4000f8e0210 */
[----:B------:R-:W-:-:S04]  /*1480*/  @!P0 IMAD.WIDE.U32 R14, R21, UR4, R14 ;  /* 0x00000004150e8c25 */ /* 0x000fc8000f8e000e */
[----:B------:R-:W-:Y:S01]  /*1490*/  @!P0 IMAD.SHL.U32 R29, R14, 0x2, RZ ;  /* 0x000000020e1d8824 */ /* 0x000fe200078e00ff */
[----:B------:R-:W-:-:S04]  /*14a0*/  @!P0 IADD3 R15, PT, PT, R15, R17, RZ ;  /* 0x000000110f0f8210 */ /* 0x000fc80007ffe0ff */
[----:B------:R-:W-:Y:S02]  /*14b0*/  @!P0 SHF.L.U64.HI R16, R14, 0x1, R15 ;  /* 0x000000010e108819 */ /* 0x000fe4000001020f */
[----:B------:R-:W-:Y:S02]  /*14c0*/  @!P0 SHF.R.S32.HI R15, RZ, 0x1f, R27 ;  /* 0x0000001fff0f8819 */ /* 0x000fe4000001141b */
[C---:B0-----:R-:W-:Y:S02]  /*14d0*/  @!P0 IADD3 R28, P3, PT, R29.reuse, R12, RZ ;  /* 0x0000000c1d1c8210 */ /* 0x041fe40007f7e0ff */
[----:B------:R-:W-:Y:S02]  /*14e0*/  @!P0 MOV R12, R24 ;  /* 0x00000018000c8202 */ /* 0x000fe40000000f00 */
[----:B---3--:R-:W-:Y:S01]  /*14f0*/  @!P0 IADD3 R14, P2, PT, R29, R2, RZ ;  /* 0x000000021d0e8210 */ /* 0x008fe20007f5e0ff */
[----:B--2---:R-:W-:Y:S01]  /*1500*/  @!P0 IMAD R2, R15, UR8, RZ ;  /* 0x000000080f028c24 */ /* 0x004fe2000f8e02ff */
[C---:B------:R-:W-:Y:S01]  /*1510*/  @!P0 IADD3.X R29, PT, PT, R16.reuse, R13, RZ, P3, !PT ;  /* 0x0000000d101d8210 */ /* 0x040fe20001ffe4ff */
[----:B------:R-:W-:Y:S01]  /*1520*/  @!P0 IMAD.MOV.U32 R13, RZ, RZ, R11 ;  /* 0x000000ffff0d8224 */ /* 0x000fe200078e000b */
[----:B------:R-:W-:Y:S01]  /*1530*/  @!P0 IADD3.X R15, PT, PT, R16, R3, RZ, P2, !PT ;  /* 0x00000003100f8210 */ /* 0x000fe200017fe4ff */
[----:B------:R-:W-:-:S02]  /*1540*/  @!P0 IMAD R17, R27, UR5, R2 ;  /* 0x000000051b118c24 */ /* 0x000fc4000f8e0202 */
[----:B------:R-:W0:Y:S01]  /*1550*/  @!P0 LDC.64 R2, c[0x0][0x3a0] ;  /* 0x0000e800ff028b82 */ /* 0x000e220000000a00 */
[----:B------:R-:W-:Y:S02]  /*1560*/  @!P0 IMAD.WIDE.U32 R26, R27, UR8, R12 ;  /* 0x000000081b1a8c25 */ /* 0x000fe4000f8e000c */
[----:B------:R-:W2:Y:S05]  /*1570*/  @!P0 LDG.E R15, desc[UR6][R14.64] ;  /* 0x000000060e0f8981 */ /* 0x000eaa000c1e1900 */
[----:B------:R-:W3:Y:S01]  /*1580*/  @!P0 LDC.64 R12, c[0x0][0x398] ;  /* 0x0000e600ff0c8b82 */ /* 0x000ee20000000a00 */
[----:B------:R-:W4:Y:S01]  /*1590*/  @!P0 LDG.E R14, desc[UR6][R28.64] ;  /* 0x000000061c0e8981 */ /* 0x000f22000c1e1900 */
[----:B------:R-:W-:-:S02]  /*15a0*/  @!P0 IADD3 R17, PT, PT, R27, R17, RZ ;  /* 0x000000111b118210 */ /* 0x000fc40007ffe0ff */
[C---:B------:R-:W-:Y:S02]  /*15b0*/  @!P0 SHF.L.U32 R27, R26.reuse, 0x1, RZ ;  /* 0x000000011a1b8819 */ /* 0x040fe400000006ff */
[----:B------:R-:W-:Y:S02]  /*15c0*/  @!P0 SHF.L.U64.HI R16, R26, 0x1, R17 ;  /* 0x000000011a108819 */ /* 0x000fe40000010211 */
[----:B0-----:R-:W-:-:S04]  /*15d0*/  @!P0 IADD3 R2, P2, PT, R27, R2, RZ ;  /* 0x000000021b028210 */ /* 0x001fc80007f5e0ff */
[----:B------:R-:W-:Y:S02]  /*15e0*/  @!P0 IADD3.X R3, PT, PT, R16, R3, RZ, P2, !PT ;  /* 0x0000000310038210 */ /* 0x000fe400017fe4ff */
[----:B---3--:R-:W-:-:S03]  /*15f0*/  @!P0 IADD3 R12, P3, PT, R27, R12, RZ ;  /* 0x0000000c1b0c8210 */ /* 0x008fc60007f7e0ff */
[----:B------:R0:W3:Y:S02]  /*1600*/  @!P0 LDG.E R2, desc[UR6][R2.64] ;  /* 0x0000000602028981 */ /* 0x0000e4000c1e1900 */
[----:B------:R-:W-:-:S05]  /*1610*/  @!P0 IMAD.X R13, R16, 0x1, R13, P3 ;  /* 0x00000001100d8824 */ /* 0x000fca00018e060d */
[----:B------:R5:W3:Y:S01]  /*1620*/  @!P0 LDG.E R12, desc[UR6][R12.64] ;  /* 0x000000060c0c8981 */ /* 0x000ae2000c1e1900 */
[----:B0-----:R-:W-:Y:S02]  /*1630*/  PRMT R3, RZ, 0x7610, R3 ;  /* 0x00007610ff037816 */ /* 0x001fe40000000003 */
[----:B-----5:R-:W-:Y:S02]  /*1640*/  PRMT R13, RZ, 0x7610, R13 ;  /* 0x00007610ff0d7816 */ /* 0x020fe4000000000d */
[----:B------:R-:W-:Y:S02]  /*1650*/  IADD3 R21, PT, PT, R21, 0x2, RZ ;  /* 0x0000000215157810 */ /* 0x000fe40007ffe0ff */
        /* <DEDUP_REMOVED lines=18> */
[----:B---3--:R-:W-:Y:S01]  /*1780*/  @!P0 PRMT R14, R2, 0x7610, R14 ;  /* 0x00007610020e8816 */ /* 0x008fe2000000000e */
[----:B------:R-:W-:Y:S01]  /*1790*/  FADD.FTZ R17, -R4, R17 ;  /* 0x0000001104117221 */ /* 0x000fe20000010100 */
[----:B------:R-:W-:Y:S01]  /*17a0*/  @!P0 PRMT R13, R2, 0x7632, R13 ;  /* 0x00007632020d8816 */ /* 0x000fe2000000000d */
[----:B------:R-:W-:Y:S01]  /*17b0*/  FADD.FTZ R9, R9, R15 ;  /* 0x0000000f09097221 */ /* 0x000fe20000010000 */
[----:B------:R-:W-:-:S02]  /*17c0*/  HADD2.F32 R15, -RZ, R3.H0_H0 ;  /* 0x20000003ff0f7230 */ /* 0x000fc40000004100 */
[----:B------:R-:W-:Y:S01]  /*17d0*/  FMUL.FTZ R17, R17, R6 ;  /* 0x0000000611117220 */ /* 0x000fe20000410000 */
[----:B------:R-:W-:Y:S01]  /*17e0*/  HADD2.F32 R27, -RZ, R14.H0_H0 ;  /* 0x2000000eff1b7230 */ /* 0x000fe20000004100 */
[--C-:B------:R-:W-:Y:S02]  /*17f0*/  @!P0 PRMT R13, R13, 0x5410, R12.reuse ;  /* 0x000054100d0d8816 */ /* 0x100fe4000000000c */
[----:B------:R-:W-:Y:S01]  /*1800*/  @!P0 PRMT R3, R3, 0x7610, R12 ;  /* 0x0000761003038816 */ /* 0x000fe2000000000c */
[----:B------:R-:W-:Y:S01]  /*1810*/  FADD.FTZ R19, R19, R15 ;  /* 0x0000000f13137221 */ /* 0x000fe20000010000 */
[C---:B------:R-:W-:Y:S01]  /*1820*/  FFMA.FTZ R18, R15.reuse, R17, R18 ;  /* 0x000000110f127223 */ /* 0x040fe20000010012 */
[--C-:B------:R-:W-:Y:S02]  /*1830*/  HADD2.F32 R29, -RZ, R13.reuse.H0_H0 ;  /* 0x2000000dff1d7230 */ /* 0x100fe40000004100 */
[----:B------:R-:W-:Y:S01]  /*1840*/  FMUL.FTZ R15, R15, R0 ;  /* 0x000000000f0f7220 */ /* 0x000fe20000410000 */
[----:B------:R-:W-:-:S02]  /*1850*/  HADD2.F32 R13, -RZ, R13.H1_H1 ;  /* 0x3000000dff0d7230 */ /* 0x000fc40000004100 */
[C---:B------:R-:W-:Y:S01]  /*1860*/  FADD.FTZ R27, -R4.reuse, R27 ;  /* 0x0000001b041b7221 */ /* 0x040fe20000010100 */
[----:B------:R-:W-:Y:S02]  /*1870*/  HADD2.F32 R3, -RZ, R3.H1_H1 ;  /* 0x30000003ff037230 */ /* 0x000fe40000004100 */
[----:B------:R-:W-:Y:S01]  /*1880*/  FADD.FTZ R20, R15, R20 ;  /* 0x000000140f147221 */ /* 0x000fe20000010000 */
[----:B------:R-:W-:Y:S01]  /*1890*/  FFMA.FTZ R8, R17, R15, R8 ;  /* 0x0000000f11087223 */ /* 0x000fe20000010008 */
        /* <DEDUP_REMOVED lines=13> */
.L_x_3932:
        /* <DEDUP_REMOVED lines=27> */
.L_x_3934:
[----:B------:R-:W-:Y:S05]  /*1b20*/  BSYNC.RECONVERGENT B0 ;  /* 0x0000000000007941 */ /* 0x000fea0003800200 */
.L_x_3933:
        /* <DEDUP_REMOVED lines=19> */
.L_x_3929:
        /* <DEDUP_REMOVED lines=68> */
.L_x_3935:
[----:B------:R-:W-:Y:S05]  /*20a0*/  @!P2 BRA `(.L_x_3928) ;  /* 0x000000080008a947 */ /* 0x000fea0003800000 */
[----:B------:R-:W-:-:S07]  /*20b0*/  IMAD.IADD R22, R21, 0x1, -R14 ;  /* 0x0000000115167824 */ /* 0x000fce00078e0a0e */
.L_x_3936:
        /* <DEDUP_REMOVED lines=8> */
[----:B------:R-:W-:-:S05]  /*2140*/  @!P0 IMAD.WIDE.U32 R12, R21, R12, R26 ;  /* 0x0000000c150c8225 */ /* 0x000fca00078e001a */
[----:B------:R-:W-:Y:S01]  /*2150*/  @!P0 IADD3 R23, PT, PT, R13, R23, RZ ;  /* 0x000000170d178210 */ /* 0x000fe20007ffe0ff */
[----:B------:R-:W-:-:S03]  /*2160*/  @!P0 IMAD.SHL.U32 R13, R12, 0x2, RZ ;  /* 0x000000020c0d8824 */ /* 0x000fc600078e00ff */
[----:B------:R-:W-:Y:S02]  /*2170*/  @!P0 SHF.L.U64.HI R12, R12, 0x1, R23 ;  /* 0x000000010c0c8819 */ /* 0x000fe40000010217 */
[C---:B--2---:R-:W-:Y:S02]  /*2180*/  @!P0 IADD3 R14, P1, PT, R13.reuse, R14, RZ ;  /* 0x0000000e0d0e8210 */ /* 0x044fe40007f3e0ff */
[----:B---3--:R-:W-:Y:S02]  /*2190*/  @!P0 IADD3 R16, P2, PT, R13, R16, RZ ;  /* 0x000000100d108210 */ /* 0x008fe40007f5e0ff */
[C---:B------:R-:W-:Y:S02]  /*21a0*/  @!P0 IADD3.X R15, PT, PT, R12.reuse, R15, RZ, P1, !PT ;  /* 0x0000000f0c0f8210 */ /* 0x040fe40000ffe4ff */
[----:B------:R-:W-:Y:S02]  /*21b0*/  @!P0 IADD3.X R17, PT, PT, R12, R17, RZ, P2, !PT ;  /* 0x000000110c118210 */ /* 0x000fe400017fe4ff */
[----:B------:R-:W0:Y:S01]  /*21c0*/  @!P0 LDC.64 R12, c[0x0][0x3f8] ;  /* 0x0000fe00ff0c8b82 */ /* 0x000e220000000a00 */
[----:B------:R2:W3:Y:S04]  /*21d0*/  @!P0 LDG.E R14, desc[UR6][R14.64] ;  /* 0x000000060e0e8981 */ /* 0x0004e8000c1e1900 */
[----:B------:R4:W5:Y:S01]  /*21e0*/  @!P0 LDG.E R16, desc[UR6][R16.64] ;  /* 0x0000000610108981 */ /* 0x000962000c1e1900 */
[----:B------:R-:W-:-:S02]  /*21f0*/  @!P0 IADD3 R27, PT, PT, R21, 0x1, RZ ;  /* 0x00000001151b8810 */ /* 0x000fc40007ffe0ff */
[----:B------:R-:W-:Y:S02]  /*2200*/  PRMT R26, RZ, 0x7610, R26 ;  /* 0x00007610ff1a7816 */ /* 0x000fe4000000001a */
[----:B------:R-:W-:Y:S02]  /*2210*/  @!P0 SHF.R.S32.HI R23, RZ, 0x1f, R27 ;  /* 0x0000001fff178819 */ /* 0x000fe4000001141b */
[----:B--2---:R-:W-:Y:S02]  /*2220*/  @!P0 MOV R15, R11 ;  /* 0x0000000b000f8202 */ /* 0x004fe40000000f00 */
[----:B----4-:R-:W-:Y:S02]  /*2230*/  PRMT R17, R17, 0x5410, RZ ;  /* 0x0000541011117816 */ /* 0x010fe400000000ff */
[----:B---3--:R-:W-:Y:S02]  /*2240*/  @!P0 PRMT R26, R14, 0x7610, R26 ;  /* 0x000076100e1a8816 */ /* 0x008fe4000000001a */
[----:B------:R-:W-:Y:S01]  /*2250*/  @!P0 PRMT R17, R17, 0x7610, R14 ;  /* 0x0000761011118816 */ /* 0x000fe2000000000e */
[----:B0-----:R-:W-:Y:S01]  /*2260*/  @!P0 IMAD R14, R23, R12, RZ ;  /* 0x0000000c170e8224 */ /* 0x001fe200078e02ff */
[----:B------:R-:W-:-:S02]  /*2270*/  PRMT R26, R26, 0x5410, RZ ;  /* 0x000054101a1a7816 */ /* 0x000fc400000000ff */
[----:B------:R-:W-:Y:S01]  /*2280*/  PRMT R17, RZ, 0x7610, R17 ;  /* 0x00007610ff117816 */ /* 0x000fe20000000011 */
[----:B------:R-:W-:Y:S01]  /*2290*/  @!P0 IMAD R23, R27, R13, R14 ;  /* 0x0000000d1b178224 */ /* 0x000fe200078e020e */
[----:B-----5:R-:W-:Y:S01]  /*22a0*/  @!P0 PRMT R26, R26, 0x7610, R16 ;  /* 0x000076101a1a8816 */ /* 0x020fe20000000010 */
[----:B------:R-:W-:Y:S01]  /*22b0*/  @!P0 IMAD.MOV.U32 R14, RZ, RZ, R24 ;  /* 0x000000ffff0e8224 */ /* 0x000fe200078e0018 */
[----:B------:R-:W-:-:S03]  /*22c0*/  @!P0 PRMT R17, R16, 0x7610, R17 ;  /* 0x0000761010118816 */ /* 0x000fc60000000011 */
[----:B------:R-:W-:Y:S02]  /*22d0*/  @!P0 IMAD.WIDE.U32 R14, R27, R12, R14 ;  /* 0x0000000c1b0e8225 */ /* 0x000fe400078e000e */
[----:B------:R-:W0:Y:S03]  /*22e0*/  @!P0 LDC.64 R12, c[0x0][0x3a0] ;  /* 0x0000e800ff0c8b82 */ /* 0x000e260000000a00 */
        /* <DEDUP_REMOVED lines=19> */
[----:B-1----:R-:W-:-:S04]  /*2420*/  FMUL.FTZ R23, R23, R6 ;  /* 0x0000000617177220 */ /* 0x002fc80000410000 */
        /* <DEDUP_REMOVED lines=74> */
.L_x_3928:
[----:B------:R-:W0:Y:S01]  /*28d0*/  S2R R2, SR_TID.X ;  /* 0x0000000000027919 */ /* 0x000e220000002100 */
[----:B------:R-:W2:Y:S01]  /*28e0*/  LDCU UR4, c[0x0][0x424] ;  /* 0x00008480ff0477ac */ /* 0x000ea20008000800 */
[----:B------:R-:W-:Y:S01]  /*28f0*/  MOV R0, 0x400 ;  /* 0x0000040000007802 */ /* 0x000fe20000000f00 */
[----:B------:R-:W3:Y:S01]  /*2900*/  S2R R3, SR_CgaCtaId ;  /* 0x0000000000037919 */ /* 0x000ee20000008800 */
[----:B--2---:R-:W-:-:S04]  /*2910*/  IMAD R5, R7, UR4, RZ ;  /* 0x0000000407057c24 */ /* 0x004fc8000f8e02ff */
[C---:B0-----:R-:W-:Y:S01]  /*2920*/  IMAD R4, R2.reuse, 0x2, -R5 ;  /* 0x0000000202047824 */ /* 0x041fe200078e0a05 */
        /* <DEDUP_REMOVED lines=86> */
[----:B0-----:R-:W-:-:S05]  /*2e90*/  @P1 IADD3 R15, PT, PT, R16, R15, RZ ;  /* 0x0000000f100f1210 */ /* 0x001fca0007ffe0ff */
        /* <DEDUP_REMOVED lines=40> */
.L_x_3952:
        /* <DEDUP_REMOVED lines=23> */
[----:B----4-:R-:W-:-:S03]  /*3290*/  @!P0 FADD.FTZ R15, R12, R15 ;  /* 0x0000000f0c0f8221 */ /* 0x010fc60000010000 */
[----:B------:R-:W-:Y:S01]  /*32a0*/  IADD3 R21, PT, PT, R21, R16, RZ ;  /* 0x0000001015157210 */ /* 0x000fe20007ffe0ff */
[----:B------:R4:W-:Y:S04]  /*32b0*/  STS [R6+0x230], R27 ;  /* 0x0002301b06007388 */ /* 0x0009e80000000800 */
[----:B------:R4:W-:Y:S01]  /*32c0*/  STS [R6+0x23c], R16 ;  /* 0x00023c1006007388 */ /* 0x0009e20000000800 */
[----:B-----5:R-:W-:-:S03]  /*32d0*/  @!P0 FADD.FTZ R13, R14, R13 ;  /* 0x0000000d0e0d8221 */ /* 0x020fc60000010000 */
[----:B------:R4:W-:Y:S01]  /*32e0*/  STS [R6+0x248], R21 ;  /* 0x0002481506007388 */ /* 0x0009e20000000800 */
[C---:B------:R-:W-:Y:S01]  /*32f0*/  ISETP.NE.AND P0, PT, R24.reuse, RZ, PT ;  /* 0x000000ff1800720c */ /* 0x040fe20003f05270 */
[----:B------:R-:W-:Y:S02]  /*3300*/  IMAD.IADD R11, R24, 0x1, R21 ;  /* 0x00000001180b7824 */ /* 0x000fe400078e0215 */
        /* <DEDUP_REMOVED lines=15> */
.L_x_3937:
        /* <DEDUP_REMOVED lines=10> */
[----:B------:R-:W-:Y:S01]  /*34a0*/  @!P2 LDS R13, [R5+0x238] ;  /* 0x00023800050da984 */ /* 0x000fe20000000800 */
[----:B------:R-:W-:-:S03]  /*34b0*/  @!P2 LEA R14, R3, R14, 0x18 ;  /* 0x0000000e030ea211 */ /* 0x000fc600078ec0ff */
[----:B------:R-:W4:Y:S01]  /*34c0*/  @!P2 LDS R12, [R5+0x234] ;  /* 0x00023400050ca984 */ /* 0x000f220000000800 */
[----:B------:R-:W-:Y:S02]  /*34d0*/  @!P2 LEA R14, R7, R14, 0x3 ;  /* 0x0000000e070ea211 */ /* 0x000fe400078e18ff */
[----:B------:R-:W0:Y:S01]  /*34e0*/  LDC R17, c[0x0][0x428] ;  /* 0x00010a00ff117b82 */ /* 0x000e220000000800 */
[----:B-1----:R-:W-:-:S05]  /*34f0*/  IMAD R11, R15, UR4, R2 ;  /* 0x000000040f0b7c24 */ /* 0x002fca000f8e0202 */
[----:B---3--:R-:W-:-:S04]  /*3500*/  ISETP.GE.AND P0, PT, R11, R4, PT ;  /* 0x000000040b00720c */ /* 0x008fc80003f06270 */
[----:B------:R-:W-:Y:S01]  /*3510*/  ISETP.GE.U32.OR P0, PT, R2, R15, P0 ;  /* 0x0000000f0200720c */ /* 0x000fe20000706470 */
[----:B0-----:R-:W-:-:S05]  /*3520*/  IMAD R6, R17, UR4, R2 ;  /* 0x0000000411067c24 */ /* 0x001fca000f8e0202 */
[----:B--2---:R-:W-:Y:S02]  /*3530*/  ISETP.GE.U32.AND P1, PT, R6, UR10, PT ;  /* 0x0000000a06007c0c */ /* 0x004fe4000bf26070 */
        /* <DEDUP_REMOVED lines=19> */
.L_x_3940:
[----:B------:R-:W-:Y:S05]  /*3670*/  BSYNC.RECONVERGENT B0 ;  /* 0x0000000000007941 */ /* 0x000fea0003800200 */
.L_x_3939:
[----:B------:R-:W-:Y:S05]  /*3680*/  @P1 EXIT ;  /* 0x000000000000194d */ /* 0x000fea0003800000 */
[----:B------:R-:W2:Y:S01]  /*3690*/  LDCU UR4, c[0x0][0x3e0] ;  /* 0x00007c00ff0477ac */ /* 0x000ea20008000800 */
[----:B------:R-:W3:Y:S01]  /*36a0*/  LDC R5, c[0x0][0x360] ;  /* 0x0000d800ff057b82 */ /* 0x000ee20000000800 */
[----:B------:R-:W4:Y:S01]  /*36b0*/  LDCU.64 UR8, c[0x0][0x3d8] ;  /* 0x00007b00ff0877ac */ /* 0x000f220008000a00 */
[----:B------:R-:W-:Y:S01]  /*36c0*/  USHF.L.U64.HI UR5, UR10, 0x2, UR11 ;  /* 0x000000020a057899 */ /* 0x000fe2000801020b */
[----:B--2---:R-:W-:Y:S01]  /*36d0*/  IMAD R4, R4, UR4, RZ ;  /* 0x0000000404047c24 */ /* 0x004fe2000f8e02ff */
[----:B------:R-:W-:-:S04]  /*36e0*/  USHF.L.U32 UR4, UR10, 0x2, URZ ;  /* 0x000000020a047899 */ /* 0x000fc800080006ff */
[----:B-1----:R-:W-:-:S04]  /*36f0*/  SHF.L.U32 R3, R4, 0x1, RZ ;  /* 0x0000000104037819 */ /* 0x002fc800000006ff */
[----:B------:R-:W-:-:S04]  /*3700*/  IADD3 R6, P0, PT, R6, R3, RZ ;  /* 0x0000000306067210 */ /* 0x000fc80007f1e0ff */
[----:B------:R-:W-:Y:S02]  /*3710*/  LEA.HI.X.SX32 R3, R3, R8, 0x1, P0 ;  /* 0x0000000803037211 */ /* 0x000fe400000f0eff */
[----:B----4-:R-:W-:-:S04]  /*3720*/  LEA R2, P0, R6, UR8, 0x2 ;  /* 0x0000000806027c11 */ /* 0x010fc8000f8010ff */
        /* <DEDUP_REMOVED lines=12> */
.L_x_3938:
[----:B------:R-:W-:Y:S05]  /*37f0*/  WARPSYNC.COLLECTIVE R13, `(.L_x_3941) ;  /* 0x000000000d087348 */ /* 0x000fea0003c00000 */
[----:B------:R-:W-:Y:S01]  /*3800*/  NOP ;  /* 0x0000000000007918 */ /* 0x000fe20000000000 */
[----:B------:R-:W-:Y:S05]  /*3810*/  ENDCOLLECTIVE ;  /* 0x000000000000791b */ /* 0x000fea0003800000 */
.L_x_3941:
        /* <DEDUP_REMOVED lines=13> */
.L_x_3942:
        /* <DEDUP_REMOVED lines=9> */
.L_x_3943:
        /* <DEDUP_REMOVED lines=11> */
.L_x_3944:
        /* <DEDUP_REMOVED lines=9> */
.L_x_3945:
        /* <DEDUP_REMOVED lines=11> */
.L_x_3946:
        /* <DEDUP_REMOVED lines=9> */
.L_x_3947:
        /* <DEDUP_REMOVED lines=12> */
.L_x_3948:
        /* <DEDUP_REMOVED lines=10> */
.L_x_3949:
        /* <DEDUP_REMOVED lines=9> */
.L_x_3950:
[----:B------:R-:W-:Y:S01]  /*3df0*/  @!P0 FADD.FTZ R12, R12, R21 ;  /* 0x000000150c0c8221 */ /* 0x000fe20000010000 */
[----:B------:R0:W-:Y:S04]  /*3e00*/  STS [R11+0xc0], R16 ;  /* 0x0000c0100b007388 */ /* 0x0001e80000000800 */
[----:B------:R0:W-:Y:S04]  /*3e10*/  STS [R11+0xc4], R8 ;  /* 0x0000c4080b007388 */ /* 0x0001e80000000800 */
[----:B------:R0:W-:Y:S02]  /*3e20*/  STS [R11+0xc8], R12 ;  /* 0x0000c80c0b007388 */ /* 0x0001e40000000800 */
[----:B0-----:R-:W-:Y:S05]  /*3e30*/  WARPSYNC.COLLECTIVE R13, `(.L_x_3951) ;  /* 0x000000000d087348 */ /* 0x001fea0003c00000 */
[----:B------:R-:W-:Y:S01]  /*3e40*/  NOP ;  /* 0x0000000000007918 */ /* 0x000fe20000000000 */
[----:B0-----:R-:W-:Y:S05]  /*3e50*/  ENDCOLLECTIVE ;  /* 0x000000000000791b */ /* 0x001fea0003800000 */
.L_x_3951:
[----:B------:R-:W-:Y:S05]  /*3e60*/  BRA `(.L_x_3952) ;  /* 0xfffffff000ac7947 */ /* 0x000fea000383ffff */
.L_x_3953:
        /* <DEDUP_REMOVED lines=9> */
.L_x_4507:


//--------------------- .text._Z30group_norm_nhwc_bwd_sum_kernelI11Fp16IOBf16WLi140EEv26Group_norm_nhwc_bwd_params --------------------------
	.section	.text._Z30group_norm_nhwc_bwd_sum_kernelI11Fp16IOBf16WLi140EEv26Group_norm_nhwc_bwd_params,"ax",@progbits
	.align	128
        .global         _Z30group_norm_nhwc_bwd_sum_kernelI11Fp16IOBf16WLi140EEv26Group_norm_nhwc_bwd_params
        .type           _Z30group_norm_nhwc_bwd_sum_kernelI11Fp16IOBf16WLi140EEv26Group_norm_nhwc_bwd_params,@function
        .size           _Z30group_norm_nhwc_bwd_sum_kernelI11Fp16IOBf16WLi140EEv26Group_norm_nhwc_bwd_params,(.L_x_4508 - _Z30group_norm_nhwc_bwd_sum_kernelI11Fp16IOBf16WLi140EEv26Group_norm_nhwc_bwd_params)
        .other          _Z30group_norm_nhwc_bwd_sum_kernelI11Fp16IOBf16WLi140EEv26Group_norm_nhwc_bwd_params,@"STO_CUDA_ENTRY STV_DEFAULT"
_Z30group_norm_nhwc_bwd_sum_kernelI11Fp16IOBf16WLi140EEv26Group_norm_nhwc_bwd_params:
.text._Z30group_norm_nhwc_bwd_sum_kernelI11Fp16IOBf16WLi140EEv26Group_norm_nhwc_bwd_params:
        /* <DEDUP_REMOVED lines=76> */
.L_x_3955:
[----:B------:R-:W-:Y:S05]  /*04c0*/  BSYNC.RECONVERGENT B0 ;  /* 0x0000000000007941 */ /* 0x000fea0003800200 */
.L_x_3954:
        /* <DEDUP_REMOVED lines=49> */
.L_x_3959:
        /* <DEDUP_REMOVED lines=184> */
.L_x_3958:
        /* <DEDUP_REMOVED lines=97> */
.L_x_3960:
        /* <DEDUP_REMOVED lines=27> */
.L_x_3962:
[----:B------:R-:W-:Y:S05]  /*1b20*/  BSYNC.RECONVERGENT B0 ;  /* 0x0000000000007941 */ /* 0x000fea0003800200 */
.L_x_3961:
        /* <DEDUP_REMOVED lines=19> */
.L_x_3957:
        /* <DEDUP_REMOVED lines=68> */
.L_x_3963:
[----:B------:R-:W-:Y:S05]  /*20a0*/  @!P2 BRA `(.L_x_3956) ;  /* 0x000000080008a947 */ /* 0x000fea0003800000 */
[----:B------:R-:W-:-:S07]  /*20b0*/  IMAD.IADD R22, R21, 0x1, -R14 ;  /* 0x0000000115167824 */ /* 0x000fce00078e0a0e */
.L_x_3964:
        /* <DEDUP_REMOVED lines=129> */
.L_x_3956:
[----:B------:R-:W0:Y:S01]  /*28d0*/  S2R R2, SR_TID.X ;  /* 0x0000000000027919 */ /* 0x000e220000002100 */
[----:B------:R-:W2:Y:S01]  /*28e0*/  LDCU UR4, c[0x0][0x424] ;  /* 0x00008480ff0477ac */ /* 0x000ea20008000800 */
[----:B------:R-:W-:Y:S01]  /*28f0*/  IMAD.MOV R0, RZ, RZ, -R7 ;  /* 0x000000ffff007224 */ /* 0x000fe200078e0a07 */
[----:B------:R-:W-:Y:S01]  /*2900*/  MOV R11, 0x400 ;  /* 0x00000400000b7802 */ /* 0x000fe20000000f00 */
[----:B------:R-:W3:Y:S01]  /*2910*/  S2R R4, SR_CgaCtaId ;  /* 0x0000000000047919 */ /* 0x000ee20000008800 */
        /* <DEDUP_REMOVED lines=19> */
[----:B------:R-:W2:Y:S04]  /*2a50*/  LDS R15, [R26+0x240] ;  /* 0x000240001a0f7984 */ /* 0x000ea80000000800 */
[----:B0-----:R-:W-:Y:S04]  /*2a60*/  LDS R20, [R26+0x218] ;  /* 0x000218001a147984 */ /* 0x001fe80000000800 */
        /* <DEDUP_REMOVED lines=13> */
[----:B------:R-:W-:-:S03]  /*2b40*/  ISETP.NE.AND P3, PT, R15, RZ, PT ;  /* 0x000000ff0f00720c */ /* 0x000fc60003f65270 */
[----:B------:R-:W-:-:S04]  /*2b50*/  IMAD.HI.U32 R16, R16, 0x24924925, RZ ;  /* 0x2492492510107827 */ /* 0x000fc800078e00ff */
[----:B0-----:R-:W-:Y:S01]  /*2b60*/  @!P0 FADD.FTZ R22, R20, R22 ;  /* 0x0000001614168221 */ /* 0x001fe20000010000 */
        /* <DEDUP_REMOVED lines=11> */
[----:B------:R-:W-:Y:S01]  /*2c20*/  MOV R13, 0xfffffff ;  /* 0x0fffffff000d7802 */ /* 0x000fe20000000f00 */
[----:B-----5:R-:W-:-:S03]  /*2c30*/  @!P3 FADD.FTZ R5, R5, R4 ;  /* 0x000000040505b221 */ /* 0x020fc60000010000 */
[----:B------:R0:W-:Y:S01]  /*2c40*/  STS [R11+0xc4], R6 ;  /* 0x0000c4060b007388 */ /* 0x0001e20000000800 */
[----:B------:R-:W-:Y:S01]  /*2c50*/  R2UR UR5, R13 ;  /* 0x000000000d0572ca */ /* 0x000fe200000e0000 */
[----:B------:R-:W-:Y:S02]  /*2c60*/  IMAD R4, R2, 0x30, R15 ;  /* 0x0000003002047824 */ /* 0x000fe400078e020f */
        /* <DEDUP_REMOVED lines=83> */
.L_x_3980:
        /* <DEDUP_REMOVED lines=33> */
[----:B------:R-:W-:Y:S01]  /*33b0*/  ISETP.NE.AND P1, PT, R17, RZ, PT ;  /* 0x000000ff1100720c */ /* 0x000fe20003f25270 */
        /* <DEDUP_REMOVED lines=25> */
.L_x_3965:
[----:B----4-:R-:W2:Y:S01]  /*3550*/  S2R R13, SR_TID.X ;  /* 0x00000000000d7919 */ /* 0x010ea20000002100 */
[----:B------:R-:W-:Y:S05]  /*3560*/  WARPSYNC.ALL ;  /* 0x0000000000007948 */ /* 0x000fea0003800000 */
[----:B------:R-:W3:Y:S01]  /*3570*/  S2R R15, SR_CgaCtaId ;  /* 0x00000000000f7919 */ /* 0x000ee20000008800 */
[----:B------:R-:W-:Y:S01]  /*3580*/  MOV R14, 0x400 ;  /* 0x00000400000e7802 */ /* 0x000fe20000000f00 */
[----:B------:R-:W-:Y:S01]  /*3590*/  BAR.SYNC.DEFER_BLOCKING 0x0 ;  /* 0x0000000000007b1d */ /* 0x000fe20000010000 */
[----:B------:R-:W-:-:S07]  /*35a0*/  UIADD3 UR4, UPT, UPT, UR4, -0x2, URZ ;  /* 0xfffffffe04047890 */ /* 0x000fce000fffe0ff */
[----:B------:R-:W2:Y:S01]  /*35b0*/  LDC R12, c[0x0][0x420] ;  /* 0x00010800ff0c7b82 */ /* 0x000ea20000000800 */
[----:B------:R-:W-:Y:S01]  /*35c0*/  ISETP.NE.AND P2, PT, R0, UR4, PT ;  /* 0x0000000400007c0c */ /* 0x000fe2000bf45270 */
[----:B------:R-:W4:Y:S01]  /*35d0*/  LDCU.64 UR10, c[0x0][0x3f8] ;  /* 0x00007f00ff0a77ac */ /* 0x000f220008000a00 */
[----:B------:R-:W-:Y:S05]  /*35e0*/  BSSY.RECONVERGENT B0, `(.L_x_3967) ;  /* 0x0000021000007945 */ /* 0x000fea0003800200 */
[----:B------:R-:W2:Y:S06]  /*35f0*/  S2UR UR4, SR_CTAID.X ;  /* 0x00000000000479c3 */ /* 0x000eac0000002500 */
[----:B------:R-:W-:-:S02]  /*3600*/  @!P2 IADD3 R2, PT, PT, R14, 0x8b0, RZ ;  /* 0x000008b00e02a810 */ /* 0x000fc40007ffe0ff */
[----:B0-----:R-:W0:Y:S01]  /*3610*/  LDC R8, c[0x0][0x410] ;  /* 0x00010400ff087b82 */ /* 0x001e220000000800 */
[----:B------:R-:W-:Y:S01]  /*3620*/  @!P2 LDS R5, [R3+0x218] ;  /* 0x000218000305a984 */ /* 0x000fe20000000800 */
[----:B---3--:R-:W-:-:S03]  /*3630*/  @!P2 LEA R2, R15, R2, 0x18 ;  /* 0x000000020f02a211 */ /* 0x008fc600078ec0ff */
[----:B------:R-:W3:Y:S01]  /*3640*/  @!P2 LDS R4, [R3+0x214] ;  /* 0x000214000304a984 */ /* 0x000ee20000000800 */
[----:B------:R-:W-:Y:S02]  /*3650*/  @!P2 LEA R2, R7, R2, 0x3 ;  /* 0x000000020702a211 */ /* 0x000fe400078e18ff */
[----:B-1----:R-:W1:Y:S01]  /*3660*/  LDC R6, c[0x0][0x428] ;  /* 0x00010a00ff067b82 */ /* 0x002e620000000800 */
[----:B--2---:R-:W-:-:S05]  /*3670*/  IMAD R11, R12, UR4, R13 ;  /* 0x000000040c0b7c24 */ /* 0x004fca000f8e020d */
[----:B0-----:R-:W-:-:S04]  /*3680*/  ISETP.GE.AND P0, PT, R11, R8, PT ;  /* 0x000000080b00720c */ /* 0x001fc80003f06270 */
[----:B------:R-:W-:Y:S01]  /*3690*/  ISETP.GE.U32.OR P0, PT, R13, R12, P0 ;  /* 0x0000000c0d00720c */ /* 0x000fe20000706470 */
[----:B-1----:R-:W-:-:S05]  /*36a0*/  IMAD R6, R6, UR4, R13 ;  /* 0x0000000406067c24 */ /* 0x002fca000f8e020d */
[----:B----4-:R-:W-:Y:S02]  /*36b0*/  ISETP.GE.U32.AND P1, PT, R6, UR10, PT ;  /* 0x0000000a06007c0c */ /* 0x010fe4000bf26070 */
        /* <DEDUP_REMOVED lines=19> */
.L_x_3968:
[----:B------:R-:W-:Y:S05]  /*37f0*/  BSYNC.RECONVERGENT B0 ;  /* 0x0000000000007941 */ /* 0x000fea0003800200 */
.L_x_3967:
        /* <DEDUP_REMOVED lines=23> */
.L_x_3966:
[----:B------:R-:W-:Y:S05]  /*3970*/  WARPSYNC.COLLECTIVE R13, `(.L_x_3969) ;  /* 0x000000000d087348 */ /* 0x000fea0003c00000 */
[----:B------:R-:W-:Y:S01]  /*3980*/  NOP ;  /* 0x0000000000007918 */ /* 0x000fe20000000000 */
[----:B------:R-:W-:Y:S05]  /*3990*/  ENDCOLLECTIVE ;  /* 0x000000000000791b */ /* 0x000fea0003800000 */
.L_x_3969:
        /* <DEDUP_REMOVED lines=13> */
.L_x_3970:
        /* <DEDUP_REMOVED lines=9> */
.L_x_3971:
        /* <DEDUP_REMOVED lines=11> */
.L_x_3972:
        /* <DEDUP_REMOVED lines=9> */
.L_x_3973:
        /* <DEDUP_REMOVED lines=11> */
.L_x_3974:
        /* <DEDUP_REMOVED lines=9> */
.L_x_3975:
        /* <DEDUP_REMOVED lines=12> */
.L_x_3976:
        /* <DEDUP_REMOVED lines=10> */
.L_x_3977:
        /* <DEDUP_REMOVED lines=9> */
.L_x_3978:
[----:B------:R-:W-:Y:S01]  /*3f70*/  @!P0 FADD.FTZ R5, R5, R8 ;  /* 0x0000000805058221 */ /* 0x000fe20000010000 */
[----:B------:R0:W-:Y:S04]  /*3f80*/  STS [R11+0xc0], R12 ;  /* 0x0000c00c0b007388 */ /* 0x0001e80000000800 */
[----:B------:R0:W-:Y:S04]  /*3f90*/  STS [R11+0xc4], R6 ;  /* 0x0000c4060b007388 */ /* 0x0001e80000000800 */
[----:B------:R0:W-:Y:S02]  /*3fa0*/  STS [R11+0xc8], R5 ;  /* 0x0000c8050b007388 */ /* 0x0001e40000000800 */
[----:B0-----:R-:W-:Y:S05]  /*3fb0*/  WARPSYNC.COLLECTIVE R13, `(.L_x_3979) ;  /* 0x000000000d087348 */ /* 0x001fea0003c00000 */
[----:B------:R-:W-:Y:S01]  /*3fc0*/  NOP ;  /* 0x0000000000007918 */ /* 0x000fe20000000000 */
[----:B0-----:R-:W-:Y:S05]  /*3fd0*/  ENDCOLLECTIVE ;  /* 0x000000000000791b */ /* 0x001fea0003800000 */
.L_x_3979:
[----:B------:R-:W-:Y:S05]  /*3fe0*/  BRA `(.L_x_3980) ;  /* 0xfffffff0006c7947 */ /* 0x000fea000383ffff */
.L_x_3981:
        /* <DEDUP_REMOVED lines=9> */
.L_x_4508:


//--------------------- .text._Z30group_norm_nhwc_bwd_sum_kernelI11Fp16IOBf16WLi160EEv26Group_norm_nhwc_bwd_params --------------------------
	.section	.text._Z30group_norm_nhwc_bwd_sum_kernelI11Fp16IOBf16WLi160EEv26Group_norm_nhwc_bwd_params,"ax",@progbits
	.align	128
        .global         _Z30group_norm_nhwc_bwd_sum_kernelI11Fp16IOBf16WLi160EEv26Group_norm_nhwc_bwd_params
        .type           _Z30group_norm_nhwc_bwd_sum_kernelI11Fp16IOBf16WLi160EEv26Group_norm_nhwc_bwd_params,@function
        .size           _Z30group_norm_nhwc_bwd_sum_kernelI11Fp16IOBf16WLi160EEv26Group_norm_nhwc_bwd_params,(.L_x_4509 - _Z30group_norm_nhwc_bwd_sum_kernelI11Fp16IOBf16WLi160EEv26Group_norm_nhwc_bwd_params)
        .other          _Z30group_norm_nhwc_bwd_sum_kernelI11Fp16IOBf16WLi160EEv26Group_norm_nhwc_bwd_params,@"STO_CUDA_ENTRY STV_DEFAULT"
_Z30group_norm_nhwc_bwd_sum_kernelI11Fp16IOBf16WLi160EEv26Group_norm_nhwc_bwd_params:
.text._Z30group_norm_nhwc_bwd_sum_kernelI11Fp16IOBf16WLi160EEv26Group_norm_nhwc_bwd_params:
        /* <DEDUP_REMOVED lines=12> */
[----:B----4-:R-:W-:Y:S02]  /*00c0*/  IMAD R16, R17, UR8, R6 ;  /* 0x0000000811107c24 */ /* 0x010fe4000f8e0206 */
[----:B-----5:R-:W1:Y:S02]  /*00d0*/  MUFU.RCP R0, R0 ;  /* 0x0000000000007308 */ /* 0x020e640000001000 */
[----:B-1----:R-:W-:Y:S02]  /*00e0*/  IADD3 R2, PT, PT, R0, 0xffffffe, RZ ;  /* 0x0ffffffe00027810 */ /* 0x002fe40007ffe0ff */
[----:B------:R-:W-:-:S04]  /*00f0*/  IABS R0, R16 ;  /* 0x0000001000007213 */ /* 0x000fc80000000000 */
[----:B------:R1:W4:Y:S02]  /*0100*/  F2I.FTZ.U32.TRUNC.NTZ R3, R2 ;  /* 0x0000000200037305 */ /* 0x000324000021f000 */
[----:B-1----:R-:W-:Y:S02]  /*0110*/  HFMA2 R2, -RZ, RZ, 0, 0 ;  /* 0x00000000ff027431 */ /* 0x002fe400000001ff */
[----:B----4-:R-:W-:-:S04]  /*0120*/  IMAD.MOV R4, RZ, RZ, -R3 ;  /* 0x000000ffff047224 */ /* 0x010fc800078e0a03 */
        /* <DEDUP_REMOVED lines=27> */
[----:B0-----:R-:W-:Y:S02]  /*02e0*/  IADD3 R2, PT, PT, R0, 0xffffffe, RZ ;  /* 0x0ffffffe00027810 */ /* 0x001fe40007ffe0ff */
[----:B------:R-:W-:-:S04]  /*02f0*/  MOV R0, RZ ;  /* 0x000000ff00007202 */ /* 0x000fc80000000f00 */
[----:B------:R0:W3:Y:S02]  /*0300*/  F2I.FTZ.U32.TRUNC.NTZ R3, R2 ;  /* 0x0000000200037305 */ /* 0x0000e4000021f000 */
[----:B0-----:R-:W-:Y:S01]  /*0310*/  IMAD.MOV.U32 R2, RZ, RZ, RZ ;  /* 0x000000ffff027224 */ /* 0x001fe200078e00ff */
[----:B---3--:R-:W-:-:S05]  /*0320*/  IADD3 R10, PT, PT, RZ, -R3, RZ ;  /* 0x80000003ff0a7210 */ /* 0x008fca0007ffe0ff */
[----:B------:R-:W-:-:S04]  /*0330*/  IMAD R15, R10, R7, RZ ;  /* 0x000000070a0f7224 */ /* 0x000fc800078e02ff */
[----:B------:R-:W-:-:S04]  /*0340*/  IMAD.HI.U32 R15, R3, R15, R2 ;  /* 0x0000000f030f7227 */ /* 0x000fc800078e0002 */
[----:B------:R-:W-:Y:S02]  /*0350*/  HFMA2 R3, -RZ, RZ, 0, 0 ;  /* 0x00000000ff037431 */ /* 0x000fe400000001ff */
[----:B------:R-:W-:Y:S02]  /*0360*/  IMAD.MOV.U32 R2, RZ, RZ, RZ ;  /* 0x000000ffff027224 */ /* 0x000fe400078e00ff */
        /* <DEDUP_REMOVED lines=21> */
.L_x_3983:
[----:B------:R-:W-:Y:S05]  /*04c0*/  BSYNC.RECONVERGENT B0 ;  /* 0x0000000000007941 */ /* 0x000fea0003800200 */
.L_x_3982:
        /* <DEDUP_REMOVED lines=21> */
[----:B--2---:R-:W-:Y:S01]  /*0620*/  @P2 FADD.FTZ R9, R21, R14 ;  /* 0x0000000e15092221 */ /* 0x004fe20000010000 */
[----:B------:R-:W-:Y:S02]  /*0630*/  IMAD.MOV.U32 R12, RZ, RZ, RZ ;  /* 0x000000ffff0c7224 */ /* 0x000fe400078e00ff */
[----:B------:R-:W-:Y:S01]  /*0640*/  SEL R18, R13, R10, P1 ;  /* 0x0000000a0d127207 */ /* 0x000fe20000800000 */
[----:B------:R0:W1:Y:S01]  /*0650*/  @P2 MUFU.RSQ R6, R9 ;  /* 0x0000000900062308 */ /* 0x0000620000001400 */
[----:B------:R-:W-:Y:S01]  /*0660*/  @P3 VIADD R15, R15, 0x1 ;  /* 0x000000010f0f3836 */ /* 0x000fe20000000000 */
[----:B------:R-:W-:Y:S02]  /*0670*/  MOV R10, RZ ;  /* 0x000000ff000a7202 */ /* 0x000fe40000000f00 */
        /* <DEDUP_REMOVED lines=25> */
.L_x_3987:
        /* <DEDUP_REMOVED lines=23> */
[----:B------:R-:W-:-:S05]  /*0980*/  PRMT R3, R3, 0x5410, RZ ;  /* 0x0000541003037816 */ /* 0x000fca00000000ff */
[----:B------:R-:W-:Y:S01]  /*0990*/  HADD2.F32 R27, -RZ, R3.H0_H0 ;  /* 0x20000003ff1b7230 */ /* 0x000fe20000004100 */
[----:B----4-:R-:W-:-:S04]  /*09a0*/  @!P0 PRMT R3, R3, 0x5410, R18 ;  /* 0x0000541003038816 */ /* 0x010fc80000000012 */
[----:B------:R-:W-:Y:S01]  /*09b0*/  FADD.FTZ R27, -R4, R27 ;  /* 0x0000001b041b7221 */ /* 0x000fe20000010100 */
[----:B------:R-:W-:Y:S01]  /*09c0*/  @!P0 PRMT R19, R19, 0x7610, R2 ;  /* 0x0000761013138816 */ /* 0x000fe20000000002 */
[----:B------:R-:W-:Y:S02]  /*09d0*/  HADD2.F32 R3, -RZ, R3.H1_H1 ;  /* 0x30000003ff037230 */ /* 0x000fe40000004100 */
[----:B------:R-:W-:Y:S01]  /*09e0*/  FMUL.FTZ R2, R27, R6 ;  /* 0x000000061b027220 */ /* 0x000fe20000410000 */
[----:B------:R-:W-:Y:S02]  /*09f0*/  @!P0 SHF.R.S32.HI R27, RZ, 0x1f, R11 ;  /* 0x0000001fff1b8819 */ /* 0x000fe4000001140b */
[C---:B------:R-:W-:Y:S01]  /*0a00*/  FADD.FTZ R24, R3.reuse, R24 ;  /* 0x0000001803187221 */ /* 0x040fe20000010000 */
[C---:B------:R-:W-:Y:S01]  /*0a10*/  FFMA.FTZ R26, R3.reuse, R2, R26 ;  /* 0x00000002031a7223 */ /* 0x040fe2000001001a */
[----:B------:R-:W-:-:S04]  /*0a20*/  FMUL.FTZ R3, R3, R5 ;  /* 0x0000000503037220 */ /* 0x000fc80000410000 */
[----:B------:R-:W-:Y:S01]  /*0a30*/  FFMA.FTZ R25, R2, R3, R25 ;  /* 0x0000000302197223 */ /* 0x000fe20000010019 */
[----:B-1----:R-:W-:Y:S02]  /*0a40*/  @!P0 IMAD R2, R27, R20, RZ ;  /* 0x000000141b028224 */ /* 0x002fe400078e02ff */
[----:B------:R-:W-:Y:S01]  /*0a50*/  FADD.FTZ R8, R3, R8 ;  /* 0x0000000803087221 */ /* 0x000fe20000010000 */
[----:B------:R-:W-:Y:S01]  /*0a60*/  @!P0 MOV R3, R13 ;  /* 0x0000000d00038202 */ /* 0x000fe20000000f00 */
[----:B------:R-:W-:Y:S01]  /*0a70*/  @!P0 IMAD R27, R11, R21, R2 ;  /* 0x000000150b1b8224 */ /* 0x000fe200078e0202 */
[----:B------:R-:W-:Y:S02]  /*0a80*/  @!P0 MOV R2, R14 ;  /* 0x0000000e00028202 */ /* 0x000fe40000000f00 */
[----:B------:R-:W-:-:S03]  /*0a90*/  PRMT R19, RZ, 0x7610, R19 ;  /* 0x00007610ff137816 */ /* 0x000fc60000000013 */
[----:B------:R-:W-:Y:S01]  /*0aa0*/  @!P0 IMAD.WIDE.U32 R20, R11, R20, R2 ;  /* 0x000000140b148225 */ /* 0x000fe200078e0002 */
[----:B------:R-:W-:Y:S01]  /*0ab0*/  @!P0 PRMT R19, R18, 0x7632, R19 ;  /* 0x0000763212138816 */ /* 0x000fe20000000013 */
[----:B------:R-:W0:Y:S02]  /*0ac0*/  @!P0 LDC.64 R2, c[0x0][0x3a0] ;  /* 0x0000e800ff028b82 */ /* 0x000e240000000a00 */
[----:B------:R-:W-:Y:S02]  /*0ad0*/  @!P0 IMAD.IADD R21, R21, 0x1, R27 ;  /* 0x0000000115158824 */ /* 0x000fe400078e021b */
[--C-:B------:R-:W-:Y:S02]  /*0ae0*/  HADD2.F32 R27, -RZ, R19.reuse.H1_H1 ;  /* 0x30000013ff1b7230 */ /* 0x100fe40000004100 */
[----:B------:R-:W-:-:S03]  /*0af0*/  HADD2.F32 R19, -RZ, R19.H0_H0 ;  /* 0x20000013ff137230 */ /* 0x000fc60000004100 */
[----:B------:R-:W-:-:S04]  /*0b00*/  FADD.FTZ R27, -R4, R27 ;  /* 0x0000001b041b7221 */ /* 0x000fc80000010100 */
[----:B------:R-:W-:Y:S01]  /*0b10*/  FMUL.FTZ R18, R27, R6 ;  /* 0x000000061b127220 */ /* 0x000fe20000410000 */
[C---:B------:R-:W-:Y:S01]  /*0b20*/  FMUL.FTZ R27, R19.reuse, R0 ;  /* 0x00000000131b7220 */ /* 0x040fe20000410000 */
[C---:B------:R-:W-:Y:S02]  /*0b30*/  FADD.FTZ R12, R19.reuse, R12 ;  /* 0x0000000c130c7221 */ /* 0x040fe40000010000 */
[----:B------:R-:W-:Y:S01]  /*0b40*/  FFMA.FTZ R10, R19, R18, R10 ;  /* 0x00000012130a7223 */ /* 0x000fe2000001000a */
[----:B------:R-:W-:Y:S02]  /*0b50*/  FFMA.FTZ R25, R18, R27, R25 ;  /* 0x0000001b12197223 */ /* 0x000fe40000010019 */
[----:B------:R-:W1:Y:S01]  /*0b60*/  @!P0 LDC.64 R18, c[0x0][0x398] ;  /* 0x0000e600ff128b82 */ /* 0x000e620000000a00 */
[C---:B------:R-:W-:Y:S02]  /*0b70*/  @!P0 SHF.L.U64.HI R28, R20.reuse, 0x1, R21 ;  /* 0x00000001141c8819 */ /* 0x040fe40000010215 */
[----:B------:R-:W-:-:S04]  /*0b80*/  @!P0 SHF.L.U32 R21, R20, 0x1, RZ ;  /* 0x0000000114158819 */ /* 0x000fc800000006ff */
[----:B0-----:R-:W-:-:S04]  /*0b90*/  @!P0 IADD3 R2, P1, PT, R21, R2, RZ ;  /* 0x0000000215028210 */ /* 0x001fc80007f3e0ff */
[----:B------:R-:W-:-:S05]  /*0ba0*/  @!P0 IADD3.X R3, PT, PT, R28, R3, RZ, P1, !PT ;  /* 0x000000031c038210 */ /* 0x000fca0000ffe4ff */
[----:B------:R0:W2:Y:S01]  /*0bb0*/  @!P0 LDG.E R2, desc[UR6][R2.64] ;  /* 0x0000000602028981 */ /* 0x0000a2000c1e1900 */
[----:B-1----:R-:W-:-:S05]  /*0bc0*/  @!P0 IADD3 R18, P1, PT, R21, R18, RZ ;  /* 0x0000001215128210 */ /* 0x002fca0007f3e0ff */
[----:B------:R-:W-:-:S05]  /*0bd0*/  @!P0 IMAD.X R19, R28, 0x1, R19, P1 ;  /* 0x000000011c138824 */ /* 0x000fca00008e0613 */
[----:B------:R-:W3:Y:S01]  /*0be0*/  @!P0 LDG.E R18, desc[UR6][R18.64] ;  /* 0x0000000612128981 */ /* 0x000ee2000c1e1900 */
[----:B0-----:R-:W-:Y:S01]  /*0bf0*/  PRMT R3, RZ, 0x7610, R3 ;  /* 0x00007610ff037816 */ /* 0x001fe20000000003 */
[--C-:B------:R-:W-:Y:S01]  /*0c00*/  FADD.FTZ R27, R27, R8.reuse ;  /* 0x000000081b1b7221 */ /* 0x100fe20000010000 */
[----:B------:R-:W-:Y:S02]  /*0c10*/  PRMT R8, RZ, 0x7610, R8 ;  /* 0x00007610ff087816 */ /* 0x000fe40000000008 */
[----:B--2---:R-:W-:-:S04]  /*0c20*/  @!P0 PRMT R3, R2, 0x7610, R3 ;  /* 0x0000761002038816 */ /* 0x004fc80000000003 */
[----:B------:R-:W-:-:S05]  /*0c30*/  PRMT R3, R3, 0x5410, RZ ;  /* 0x0000541003037816 */ /* 0x000fca00000000ff */
[----:B------:R-:W-:Y:S01]  /*0c40*/  HADD2.F32 R21, -RZ, R3.H0_H0 ;  /* 0x20000003ff157230 */ /* 0x000fe20000004100 */
[----:B------:R-:W-:-:S04]  /*0c50*/  @!P0 PRMT R8, R2, 0x7632, R8 ;  /* 0x0000763202088816 */ /* 0x000fc80000000008 */
[----:B------:R-:W-:Y:S01]  /*0c60*/  FADD.FTZ R21, -R4, R21 ;  /* 0x0000001504157221 */ /* 0x000fe20000010100 */
[----:B---3--:R-:W-:-:S03]  /*0c70*/  @!P0 PRMT R3, R3, 0x5410, R18 ;  /* 0x0000541003038816 */ /* 0x008fc60000000012 */
[----:B------:R-:W-:Y:S01]  /*0c80*/  FMUL.FTZ R20, R21, R6 ;  /* 0x0000000615147220 */ /* 0x000fe20000410000 */
[----:B------:R-:W-:Y:S01]  /*0c90*/  PRMT R8, R8, 0x5410, RZ ;  /* 0x0000541008087816 */ /* 0x000fe200000000ff */
[----:B------:R-:W-:-:S03]  /*0ca0*/  HADD2.F32 R3, -RZ, R3.H1_H1 ;  /* 0x30000003ff037230 */ /* 0x000fc60000004100 */
[----:B------:R-:W-:Y:S02]  /*0cb0*/  @!P0 PRMT R8, R8, 0x7610, R18 ;  /* 0x0000761008088816 */ /* 0x000fe40000000012 */
[----:B------:R-:W-:Y:S01]  /*0cc0*/  FADD.FTZ R24, R24, R3 ;  /* 0x0000000318187221 */ /* 0x000fe20000010000 */
[C---:B------:R-:W-:Y:S01]  /*0cd0*/  FFMA.FTZ R26, R3.reuse, R20, R26 ;  /* 0x00000014031a7223 */ /* 0x040fe2000001001a */
[----:B------:R-:W-:Y:S02]  /*0ce0*/  FMUL.FTZ R18, R3, R5 ;  /* 0x0000000503127220 */ /* 0x000fe40000410000 */
[----:B------:R-:W0:Y:S01]  /*0cf0*/  @!P0 LDC.64 R2, c[0x0][0x3f8] ;  /* 0x0000fe00ff028b82 */ /* 0x000e220000000a00 */
[--C-:B------:R-:W-:Y:S02]  /*0d00*/  HADD2.F32 R19, -RZ, R8.reuse.H0_H0 ;  /* 0x20000008ff137230 */ /* 0x100fe40000004100 */
[----:B------:R-:W-:Y:S01]  /*0d10*/  FFMA.FTZ R25, R20, R18, R25 ;  /* 0x0000001214197223 */ /* 0x000fe20000010019 */
[----:B------:R-:W-:Y:S01]  /*0d20*/  FADD.FTZ R18, R27, R18 ;  /* 0x000000121b127221 */ /* 0x000fe20000010000 */
[----:B------:R-:W-:Y:S01]  /*0d30*/  @!P0 IADD3 R27, PT, PT, R11, 0x1, RZ ;  /* 0x000000010b1b8810 */ /* 0x000fe20007ffe0ff */
[----:B------:R-:W-:Y:S01]  /*0d40*/  FADD.FTZ R21, -R4, R19 ;  /* 0x0000001304157221 */ /* 0x000fe20000010100 */
[----:B------:R-:W-:-:S02]  /*0d50*/  HADD2.F32 R19, -RZ, R8.H1_H1 ;  /* 0x30000008ff137230 */ /* 0x000fc40000004100 */
[----:B------:R-:W-:Y:S01]  /*0d60*/  @!P0 SHF.R.S32.HI R29, RZ, 0x1f, R27 ;  /* 0x0000001fff1d8819 */ /* 0x000fe2000001141b */
[----:B------:R-:W-:Y:S02]  /*0d70*/  FMUL.FTZ R20, R21, R6 ;  /* 0x0000000615147220 */ /* 0x000fe40000410000 */
[----:B------:R-:W-:Y:S02]  /*0d80*/  FADD.FTZ R21, R12, R19 ;  /* 0x000000130c157221 */ /* 0x000fe40000010000 */
[C---:B------:R-:W-:Y:S01]  /*0d90*/  FFMA.FTZ R8, R19.reuse, R20, R10 ;  /* 0x0000001413087223 */ /* 0x040fe2000001000a */
[----:B------:R-:W-:-:S04]  /*0da0*/  FMUL.FTZ R19, R19, R0 ;  /* 0x0000000013137220 */ /* 0x000fc80000410000 */
[----:B------:R-:W-:Y:S01]  /*0db0*/  FFMA.FTZ R20, R20, R19, R25 ;  /* 0x0000001314147223 */ /* 0x000fe20000010019 */
[----:B0-----:R-:W-:-:S04]  /*0dc0*/  @!P0 IMAD R12, R29, R2, RZ ;  /* 0x000000021d0c8224 */ /* 0x001fc800078e02ff */
[----:B------:R-:W-:Y:S01]  /*0dd0*/  @!P0 IMAD R25, R27, R3, R12 ;  /* 0x000000031b198224 */ /* 0x000fe200078e020c */
[----:B------:R-:W-:Y:S01]  /*0de0*/  @!P0 MOV R12, R14 ;  /* 0x0000000e000c8202 */ /* 0x000fe20000000f00 */
[----:B------:R-:W-:-:S04]  /*0df0*/  FADD.FTZ R10, R19, R18 ;  /* 0x00000012130a7221 */ /* 0x000fc80000010000 */
        /* <DEDUP_REMOVED lines=11> */
[----:B------:R-:W3:Y:S01]  /*0eb0*/  @!P0 LDG.E R18, desc[UR6][R18.64] ;  /* 0x0000000612128981 */ /* 0x000ee2000c1e1900 */
[----:B0-----:R-:W-:Y:S02]  /*0ec0*/  PRMT R3, RZ, 0x7610, R3 ;  /* 0x00007610ff037816 */ /* 0x001fe40000000003 */
[----:B------:R-:W-:Y:S02]  /*0ed0*/  PRMT R12, RZ, 0x7610, R12 ;  /* 0x00007610ff0c7816 */ /* 0x000fe4000000000c */
[----:B------:R-:W-:Y:S02]  /*0ee0*/  @!P0 IADD3 R29, PT, PT, R11, 0x2, RZ ;  /* 0x000000020b1d8810 */ /* 0x000fe40007ffe0ff */
[----:B--2---:R-:W-:-:S04]  /*0ef0*/  @!P0 PRMT R3, R2, 0x7610, R3 ;  /* 0x0000761002038816 */ /* 0x004fc80000000003 */
[----:B------:R-:W-:-:S05]  /*0f00*/  PRMT R3, R3, 0x5410, RZ ;  /* 0x0000541003037816 */ /* 0x000fca00000000ff */
[----:B------:R-:W-:Y:S01]  /*0f10*/  HADD2.F32 R25, -RZ, R3.H0_H0 ;  /* 0x20000003ff197230 */ /* 0x000fe20000004100 */
[----:B---3--:R-:W-:Y:S02]  /*0f20*/  @!P0 PRMT R3, R3, 0x5410, R18 ;  /* 0x0000541003038816 */ /* 0x008fe40000000012 */
[----:B------:R-:W-:Y:S02]  /*0f30*/  @!P0 PRMT R12, R2, 0x7632, R12 ;  /* 0x00007632020c8816 */ /* 0x000fe4000000000c */
[----:B------:R-:W-:Y:S01]  /*0f40*/  FADD.FTZ R25, -R4, R25 ;  /* 0x0000001904197221 */ /* 0x000fe20000010100 */
[----:B------:R-:W-:Y:S01]  /*0f50*/  HADD2.F32 R3, -RZ, R3.H1_H1 ;  /* 0x30000003ff037230 */ /* 0x000fe20000004100 */
[----:B------:R-:W-:Y:S02]  /*0f60*/  PRMT R12, R12, 0x5410, RZ ;  /* 0x000054100c0c7816 */ /* 0x000fe400000000ff */
[----:B------:R-:W-:Y:S02]  /*0f70*/  FMUL.FTZ R25, R25, R6 ;  /* 0x0000000619197220 */ /* 0x000fe40000410000 */
[----:B------:R-:W-:-:S02]  /*0f80*/  FADD.FTZ R24, R24, R3 ;  /* 0x0000000318187221 */ /* 0x000fc40000010000 */
[C---:B------:R-:W-:Y:S01]  /*0f90*/  FFMA.FTZ R26, R3.reuse, R25, R26 ;  /* 0x00000019031a7223 */ /* 0x040fe2000001001a */
[----:B------:R-:W-:Y:S01]  /*0fa0*/  FMUL.FTZ R27, R3, R5 ;  /* 0x00000005031b7220 */ /* 0x000fe20000410000 */
[----:B------:R-:W-:Y:S01]  /*0fb0*/  @!P0 PRMT R12, R12, 0x7610, R18 ;  /* 0x000076100c0c8816 */ /* 0x000fe20000000012 */
[----:B------:R-:W0:Y:S04]  /*0fc0*/  @!P0 LDC.64 R2, c[0x0][0x3f8] ;  /* 0x0000fe00ff028b82 */ /* 0x000e280000000a00 */
        /* <DEDUP_REMOVED lines=8> */
[----:B------:R-:W-:-:S05]  /*1050*/  @!P0 SHF.R.S32.HI R19, RZ, 0x1f, R29 ;  /* 0x0000001fff138819 */ /* 0x000fca000001141d */
[----:B0-----:R-:W-:-:S04]  /*1060*/  @!P0 IMAD R12, R19, R2, RZ ;  /* 0x00000002130c8224 */ /* 0x001fc800078e02ff */
[----:B------:R-:W-:Y:S01]  /*1070*/  @!P0 IMAD R3, R29, R3, R12 ;  /* 0x000000031d038224 */ /* 0x000fe200078e020c */
[----:B------:R-:W-:Y:S01]  /*1080*/  @!P0 MOV R12, R14 ;  /* 0x0000000e000c8202 */ /* 0x000fe20000000f00 */
[----:B------:R-:W-:Y:S01]  /*1090*/  FADD.FTZ R27, R10, R27 ;  /* 0x0000001b0a1b7221 */ /* 0x000fe20000010000 */
[----:B------:R-:W-:-:S03]  /*10a0*/  FFMA.FTZ R10, R25, R20, R18 ;  /* 0x00000014190a7223 */ /* 0x000fc60000010012 */
[----:B------:R-:W-:-:S04]  /*10b0*/  @!P0 IMAD.WIDE.U32 R18, R29, R2, R12 ;  /* 0x000000021d128225 */ /* 0x000fc800078e000c */
[----:B------:R-:W-:Y:S02]  /*10c0*/  @!P0 IMAD.IADD R19, R19, 0x1, R3 ;  /* 0x0000000113138824 */ /* 0x000fe400078e0203 */
[----:B------:R-:W0:Y:S01]  /*10d0*/  @!P0 LDC.64 R2, c[0x0][0x3a0] ;  /* 0x0000e800ff028b82 */ /* 0x000e220000000a00 */
[C---:B------:R-:W-:Y:S02]  /*10e0*/  @!P0 SHF.L.U32 R25, R18.reuse, 0x1, RZ ;  /* 0x0000000112198819 */ /* 0x040fe400000006ff */
[----:B------:R-:W-:-:S05]  /*10f0*/  @!P0 SHF.L.U64.HI R12, R18, 0x1, R19 ;  /* 0x00000001120c8819 */ /* 0x000fca0000010213 */
[----:B------:R-:W1:Y:S01]  /*1100*/  @!P0 LDC.64 R18, c[0x0][0x398] ;  /* 0x0000e600ff128b82 */ /* 0x000e620000000a00 */
[----:B0-----:R-:W-:-:S04]  /*1110*/  @!P0 IADD3 R2, P1, PT, R25, R2, RZ ;  /* 0x0000000219028210 */ /* 0x001fc80007f3e0ff */
[----:B------:R-:W-:-:S05]  /*1120*/  @!P0 IADD3.X R3, PT, PT, R12, R3, RZ, P1, !PT ;  /* 0x000000030c038210 */ /* 0x000fca0000ffe4ff */
[----:B------:R0:W2:Y:S01]  /*1130*/  @!P0 LDG.E R2, desc[UR6][R2.64] ;  /* 0x0000000602028981 */ /* 0x0000a2000c1e1900 */
[----:B-1----:R-:W-:-:S05]  /*1140*/  @!P0 IADD3 R18, P2, PT, R25, R18, RZ ;  /* 0x0000001219128210 */ /* 0x002fca0007f5e0ff */
[----:B------:R-:W-:-:S05]  /*1150*/  @!P0 IMAD.X R19, R12, 0x1, R19, P2 ;  /* 0x000000010c138824 */ /* 0x000fca00010e0613 */
[----:B------:R-:W3:Y:S01]  /*1160*/  @!P0 LDG.E R18, desc[UR6][R18.64] ;  /* 0x0000000612128981 */ /* 0x000ee2000c1e1900 */
[----:B0-----:R-:W-:Y:S02]  /*1170*/  PRMT R3, R3, 0x5410, RZ ;  /* 0x0000541003037816 */ /* 0x001fe400000000ff */
[----:B------:R-:W-:Y:S02]  /*1180*/  PRMT R12, RZ, 0x7610, R12 ;  /* 0x00007610ff0c7816 */ /* 0x000fe4000000000c */
[----:B------:R-:W-:Y:S01]  /*1190*/  IADD3 R22, PT, PT, R22, 0x4, RZ ;  /* 0x0000000416167810 */ /* 0x000fe20007ffe0ff */
[----:B------:R-:W-:-:S03]  /*11a0*/  FADD.FTZ R20, R20, R27 ;  /* 0x0000001b14147221 */ /* 0x000fc60000010000 */
        /* <DEDUP_REMOVED lines=15> */
[----:B------:R-:W-:-:S03]  /*12a0*/  FADD.FTZ R19, -R4, R19 ;  /* 0x0000001304137221 */ /* 0x000fc60000010100 */
[----:B------:R-:W-:Y:S01]  /*12b0*/  FFMA.FTZ R18, R25, R29, R10 ;  /* 0x0000001d19127223 */ /* 0x000fe2000001000a */
[----:B------:R-:W-:Y:S01]  /*12c0*/  FADD.FTZ R29, R20, R29 ;  /* 0x0000001d141d7221 */ /* 0x000fe20000010000 */
        /* <DEDUP_REMOVED lines=8> */
[----:B------:R-:W-:Y:S06]  /*1350*/  @P1 BRA `(.L_x_3987) ;  /* 0xfffffff4002c1947 */ /* 0x000fec000383ffff */
[----:B------:R-:W-:-:S07]  /*1360*/  VIADD R11, R11, 0xffffffff ;  /* 0xffffffff0b0b7836 */ /* 0x000fce0000000000 */
.L_x_3986:
        /* <DEDUP_REMOVED lines=15> */
[----:B------:R-:W1:Y:S01]  /*1460*/  @!P0 LDC.64 R18, c[0x0][0x398] ;  /* 0x0000e600ff128b82 */ /* 0x000e620000000a00 */
[----:B------:R-:W-:-:S04]  /*1470*/  @!P0 IMAD.WIDE.U32 R20, R11, UR10, R20 ;  /* 0x0000000a0b148c25 */ /* 0x000fc8000f8e0014 */
[----:B------:R-:W-:-:S03]  /*1480*/  @!P0 IMAD R9, R11, UR11, R22 ;  /* 0x0000000b0b098c24 */ /* 0x000fc6000f8e0216 */
[----:B------:R-:W2:Y:S01]  /*1490*/  @!P0 LDC.64 R22, c[0x0][0x398] ;  /* 0x0000e600ff168b82 */ /* 0x000ea20000000a00 */
[----:B------:R-:W-:Y:S01]  /*14a0*/  @!P0 IMAD.IADD R21, R21, 0x1, R9 ;  /* 0x0000000115158824 */ /* 0x000fe200078e0209 */
[----:B------:R-:W-:-:S04]  /*14b0*/  @!P0 SHF.L.U32 R9, R20, 0x1, RZ ;  /* 0x0000000114098819 */ /* 0x000fc800000006ff */
[----:B------:R-:W-:Y:S02]  /*14c0*/  @!P0 SHF.L.U64.HI R20, R20, 0x1, R21 ;  /* 0x0000000114148819 */ /* 0x000fe40000010215 */
[----:B0-----:R-:W-:-:S05]  /*14d0*/  @!P0 IADD3 R2, P2, PT, R9, R2, RZ ;  /* 0x0000000209028210 */ /* 0x001fca0007f5e0ff */
[C---:B------:R-:W-:Y:S01]  /*14e0*/  @!P0 IMAD.X R3, R20.reuse, 0x1, R3, P2 ;  /* 0x0000000114038824 */ /* 0x040fe200010e0603 */
[----:B-1----:R-:W-:Y:S02]  /*14f0*/  @!P0 IADD3 R18, P3, PT, R9, R18, RZ ;  /* 0x0000001209128210 */ /* 0x002fe40007f7e0ff */
[----:B------:R-:W-:Y:S02]  /*1500*/  @!P0 SHF.R.S32.HI R9, RZ, 0x1f, R29 ;  /* 0x0000001fff098819 */ /* 0x000fe4000001141d */
[----:B------:R-:W-:-:S03]  /*1510*/  @!P0 IADD3.X R19, PT, PT, R20, R19, RZ, P3, !PT ;  /* 0x0000001314138210 */ /* 0x000fc60001ffe4ff */
[----:B------:R-:W-:Y:S02]  /*1520*/  @!P0 IMAD R20, R9, UR10, RZ ;  /* 0x0000000a09148c24 */ /* 0x000fe4000f8e02ff */
[----:B------:R0:W3:Y:S02]  /*1530*/  @!P0 LDG.E R9, desc[UR6][R2.64] ;  /* 0x0000000602098981 */ /* 0x0000e4000c1e1900 */
[----:B------:R-:W-:Y:S02]  /*1540*/  @!P0 IMAD R27, R29, UR11, R20 ;  /* 0x0000000b1d1b8c24 */ /* 0x000fe4000f8e0214 */
[----:B------:R-:W1:Y:S01]  /*1550*/  @!P0 LDC.64 R20, c[0x0][0x3a0] ;  /* 0x0000e800ff148b82 */ /* 0x000e620000000a00 */
[----:B------:R-:W4:Y:S01]  /*1560*/  @!P0 LDG.E R18, desc[UR6][R18.64] ;  /* 0x0000000612128981 */ /* 0x000f22000c1e1900 */
[----:B0-----:R-:W-:Y:S01]  /*1570*/  @!P0 MOV R2, R14 ;  /* 0x0000000e00028202 */ /* 0x001fe20000000f00 */
[----:B------:R-:W-:-:S04]  /*1580*/  @!P0 IMAD.MOV.U32 R3, RZ, RZ, R13 ;  /* 0x000000ffff038224 */ /* 0x000fc800078e000d */
[----:B------:R-:W-:-:S05]  /*1590*/  @!P0 IMAD.WIDE.U32 R28, R29, UR10, R2 ;  /* 0x0000000a1d1c8c25 */ /* 0x000fca000f8e0002 */
[----:B------:R-:W-:Y:S02]  /*15a0*/  @!P0 IADD3 R27, PT, PT, R29, R27, RZ ;  /* 0x0000001b1d1b8210 */ /* 0x000fe40007ffe0ff */
[C---:B------:R-:W-:Y:S02]  /*15b0*/  @!P0 SHF.L.U32 R29, R28.reuse, 0x1, RZ ;  /* 0x000000011c1d8819 */ /* 0x040fe400000006ff */
[----:B------:R-:W-:Y:S02]  /*15c0*/  @!P0 SHF.L.U64.HI R30, R28, 0x1, R27 ;  /* 0x000000011c1e8819 */ /* 0x000fe4000001021b */
[C---:B--2---:R-:W-:Y:S02]  /*15d0*/  @!P0 IADD3 R22, P3, PT, R29.reuse, R22, RZ ;  /* 0x000000161d168210 */ /* 0x044fe40007f7e0ff */
[----:B-1----:R-:W-:Y:S02]  /*15e0*/  @!P0 IADD3 R20, P2, PT, R29, R20, RZ ;  /* 0x000000141d148210 */ /* 0x002fe40007f5e0ff */
[----:B------:R-:W-:-:S03]  /*15f0*/  @!P0 IADD3.X R23, PT, PT, R30, R23, RZ, P3, !PT ;  /* 0x000000171e178210 */ /* 0x000fc60001ffe4ff */
[----:B------:R-:W-:Y:S02]  /*1600*/  @!P0 IMAD.X R21, R30, 0x1, R21, P2 ;  /* 0x000000011e158824 */ /* 0x000fe400010e0615 */
[----:B------:R-:W2:Y:S04]  /*1610*/  @!P0 LDG.E R22, desc[UR6][R22.64] ;  /* 0x0000000616168981 */ /* 0x000ea8000c1e1900 */
[----:B------:R0:W5:Y:S01]  /*1620*/  @!P0 LDG.E R20, desc[UR6][R20.64] ;  /* 0x0000000614148981 */ /* 0x000162000c1e1900 */
[----:B------:R-:W-:Y:S02]  /*1630*/  PRMT R2, R2, 0x5410, RZ ;  /* 0x0000541002027816 */ /* 0x000fe400000000ff */
[----:B------:R-:W-:Y:S02]  /*1640*/  PRMT R3, RZ, 0x7610, R3 ;  /* 0x00007610ff037816 */ /* 0x000fe40000000003 */
[----:B0-----:R-:W-:-:S02]  /*1650*/  PRMT R21, RZ, 0x7610, R21 ;  /* 0x00007610ff157816 */ /* 0x001fc40000000015 */
[----:B------:R-:W-:Y:S02]  /*1660*/  IADD3 R11, PT, PT, R11, 0x2, RZ ;  /* 0x000000020b0b7810 */ /* 0x000fe40007ffe0ff */
[----:B---3--:R-:W-:-:S04]  /*1670*/  @!P0 PRMT R2, R2, 0x5410, R9 ;  /* 0x0000541002028816 */ /* 0x008fc80000000009 */
[----:B------:R-:W-:-:S05]  /*1680*/  PRMT R2, RZ, 0x7610, R2 ;  /* 0x00007610ff027816 */ /* 0x000fca0000000002 */
[----:B------:R-:W-:Y:S01]  /*1690*/  HADD2.F32 R19, -RZ, R2.H1_H1 ;  /* 0x30000002ff137230 */ /* 0x000fe20000004100 */
[----:B------:R-:W-:Y:S02]  /*16a0*/  @!P0 PRMT R2, R9, 0x7632, R2 ;  /* 0x0000763209028816 */ /* 0x000fe40000000002 */
[----:B----4-:R-:W-:Y:S02]  /*16b0*/  @!P0 PRMT R3, R18, 0x7610, R3 ;  /* 0x0000761012038816 */ /* 0x010fe40000000003 */
[----:B------:R-:W-:Y:S01]  /*16c0*/  PRMT R2, R2, 0x5410, RZ ;  /* 0x0000541002027816 */ /* 0x000fe200000000ff */
[----:B------:R-:W-:Y:S02]  /*16d0*/  FADD.FTZ R19, -R4, R19 ;  /* 0x0000001304137221 */ /* 0x000fe40000010100 */
[----:B------:R-:W-:Y:S01]  /*16e0*/  HADD2.F32 R3, -RZ, R3.H0_H0 ;  /* 0x20000003ff037230 */ /* 0x000fe20000004100 */
[----:B------:R-:W-:Y:S01]  /*16f0*/  @!P0 PRMT R2, R2, 0x7610, R18 ;  /* 0x0000761002028816 */ /* 0x000fe20000000012 */
[----:B------:R-:W-:Y:S01]  /*1700*/  FMUL.FTZ R18, R19, R6 ;  /* 0x0000000613127220 */ /* 0x000fe20000410000 */
[----:B------:R-:W-:-:S02]  /*1710*/  PRMT R19, RZ, 0x5410, RZ ;  /* 0x00005410ff137816 */ /* 0x000fc400000000ff */
[C---:B------:R-:W-:Y:S01]  /*1720*/  FMUL.FTZ R9, R3.reuse, R5 ;  /* 0x0000000503097220 */ /* 0x040fe20000410000 */
[----:B------:R-:W-:Y:S01]  /*1730*/  FADD.FTZ R24, R24, R3 ;  /* 0x0000000318187221 */ /* 0x000fe20000010000 */
[----:B------:R-:W-:Y:S01]  /*1740*/  FFMA.FTZ R26, R3, R18, R26 ;  /* 0x00000012031a7223 */ /* 0x000fe2000001001a */
[----:B------:R-:W-:Y:S01]  /*1750*/  HADD2.F32 R3, -RZ, R2.H0_H0 ;  /* 0x20000002ff037230 */ /* 0x000fe20000004100 */
[----:B------:R-:W-:Y:S01]  /*1760*/  PRMT R2, RZ, 0x7610, R2 ;  /* 0x00007610ff027816 */ /* 0x000fe20000000002 */
[----:B------:R-:W-:Y:S01]  /*1770*/  FADD.FTZ R8, R8, R9 ;  /* 0x0000000908087221 */ /* 0x000fe20000010000 */
[----:B------:R-:W-:Y:S02]  /*1780*/  FFMA.FTZ R18, R18, R9, R25 ;  /* 0x0000000912127223 */ /* 0x000fe40000010019 */
[----:B------:R-:W-:Y:S01]  /*1790*/  FADD.FTZ R3, -R4, R3 ;  /* 0x0000000304037221 */ /* 0x000fe20000010100 */
[----:B------:R-:W-:Y:S01]  /*17a0*/  HADD2.F32 R9, -RZ, R2.H1_H1 ;  /* 0x30000002ff097230 */ /* 0x000fe20000004100 */
[----:B-----5:R-:W-:-:S04]  /*17b0*/  @!P0 PRMT R19, R20, 0x7610, R19 ;  /* 0x0000761014138816 */ /* 0x020fc80000000013 */
[----:B--2---:R-:W-:Y:S01]  /*17c0*/  @!P0 PRMT R19, R19, 0x7610, R22 ;  /* 0x0000761013138816 */ /* 0x004fe20000000016 */
[----:B------:R-:W-:Y:S01]  /*17d0*/  FMUL.FTZ R3, R3, R6 ;  /* 0x0000000603037220 */ /* 0x000fe20000410000 */
[----:B------:R-:W-:Y:S02]  /*17e0*/  @!P0 PRMT R2, R20, 0x7632, R2 ;  /* 0x0000763214028816 */ /* 0x000fe40000000002 */
[----:B------:R-:W-:Y:S01]  /*17f0*/  @!P0 PRMT R21, R22, 0x7610, R21 ;  /* 0x0000761016158816 */ /* 0x000fe20000000015 */
[----:B------:R-:W-:Y:S02]  /*1800*/  HADD2.F32 R23, -RZ, R19.H0_H0 ;  /* 0x20000013ff177230 */ /* 0x000fe40000004100 */
[----:B------:R-:W-:Y:S01]  /*1810*/  FADD.FTZ R12, R12, R9 ;  /* 0x000000090c0c7221 */ /* 0x000fe20000010000 */
[C---:B------:R-:W-:Y:S01]  /*1820*/  FFMA.FTZ R10, R9.reuse, R3, R10 ;  /* 0x00000003090a7223 */ /* 0x040fe2000001000a */
[----:B------:R-:W-:Y:S02]  /*1830*/  HADD2.F32 R25, -RZ, R2.H0_H0 ;  /* 0x20000002ff197230 */ /* 0x000fe40000004100 */
[----:B------:R-:W-:Y:S01]  /*1840*/  FMUL.FTZ R9, R9, R0 ;  /* 0x0000000009097220 */ /* 0x000fe20000410000 */
[----:B------:R-:W-:-:S02]  /*1850*/  HADD2.F32 R21, -RZ, R21.H0_H0 ;  /* 0x20000015ff157230 */ /* 0x000fc40000004100 */
[C---:B------:R-:W-:Y:S01]  /*1860*/  FADD.FTZ R23, -R4.reuse, R23 ;  /* 0x0000001704177221 */ /* 0x040fe20000010100 */
[----:B------:R-:W-:Y:S02]  /*1870*/  HADD2.F32 R19, -RZ, R19.H1_H1 ;  /* 0x30000013ff137230 */ /* 0x000fe40000004100 */
[----:B------:R-:W-:Y:S01]  /*1880*/  FADD.FTZ R27, R9, R8 ;  /* 0x00000008091b7221 */ /* 0x000fe20000010000 */
[----:B------:R-:W-:Y:S01]  /*1890*/  FADD.FTZ R25, -R4, R25 ;  /* 0x0000001904197221 */ /* 0x000fe20000010100 */
[----:B------:R-:W-:Y:S01]  /*18a0*/  FMUL.FTZ R2, R21, R5 ;  /* 0x0000000515027220 */ /* 0x000fe20000410000 */
[----:B------:R-:W-:Y:S01]  /*18b0*/  FFMA.FTZ R8, R3, R9, R18 ;  /* 0x0000000903087223 */ /* 0x000fe20000010012 */
[-C--:B------:R-:W-:Y:S01]  /*18c0*/  FMUL.FTZ R23, R23, R6.reuse ;  /* 0x0000000617177220 */ /* 0x080fe20000410000 */
[----:B------:R-:W-:Y:S01]  /*18d0*/  FMUL.FTZ R25, R25, R6 ;  /* 0x0000000619197220 */ /* 0x000fe20000410000 */
[----:B------:R-:W-:Y:S01]  /*18e0*/  FADD.FTZ R3, R27, R2 ;  /* 0x000000021b037221 */ /* 0x000fe20000010000 */
        /* <DEDUP_REMOVED lines=8> */
.L_x_3988:
        /* <DEDUP_REMOVED lines=27> */
.L_x_3990:
[----:B------:R-:W-:Y:S05]  /*1b20*/  BSYNC.RECONVERGENT B0 ;  /* 0x0000000000007941 */ /* 0x000fea0003800200 */
.L_x_3989:
        /* <DEDUP_REMOVED lines=19> */
.L_x_3985:
        /* <DEDUP_REMOVED lines=15> */
[----:B------:R-:W-:-:S05]  /*1d50*/  @!P0 IMAD.WIDE.U32 R16, R19, UR10, R12 ;  /* 0x0000000a13108c25 */ /* 0x000fca000f8e000c */
[----:B------:R-:W-:Y:S01]  /*1d60*/  @!P0 IADD3 R19, PT, PT, R17, R21, RZ ;  /* 0x0000001511138210 */ /* 0x000fe20007ffe0ff */
[C---:B------:R-:W-:Y:S01]  /*1d70*/  @!P0 IMAD.SHL.U32 R17, R16.reuse, 0x2, RZ ;  /* 0x0000000210118824 */ /* 0x040fe200078e00ff */
[----:B------:R-:W1:Y:S02]  /*1d80*/  @!P0 LDC.64 R20, c[0x0][0x398] ;  /* 0x0000e600ff148b82 */ /* 0x000e640000000a00 */
        /* <DEDUP_REMOVED lines=8> */
[----:B------:R-:W-:-:S03]  /*1e10*/  VIADD R11, R11, 0x1 ;  /* 0x000000010b0b7836 */ /* 0x000fc60000000000 */
[----:B--2---:R-:W-:-:S04]  /*1e20*/  @!P0 PRMT R9, R9, 0x5410, R8 ;  /* 0x0000541009098816 */ /* 0x004fc80000000008 */
[----:B------:R-:W-:Y:S02]  /*1e30*/  @!P0 PRMT R9, R8, 0x7632, R9 ;  /* 0x0000763208098816 */ /* 0x000fe40000000009 */
[----:B------:R-:W-:-:S03]  /*1e40*/  PRMT R8, RZ, 0x5410, RZ ;  /* 0x00005410ff087816 */ /* 0x000fc600000000ff */
        /* <DEDUP_REMOVED lines=26> */
[----:B------:R-:W-:Y:S01]  /*1ff0*/  FFMA.FTZ R26, R9, R12, RZ ;  /* 0x0000000c091a7223 */ /* 0x000fe200000100ff */
[----:B------:R-:W-:Y:S01]  /*2000*/  FADD.FTZ R24, RZ, R12 ;  /* 0x0000000cff187221 */ /* 0x000fe20000010000 */
[----:B------:R-:W-:-:S04]  /*2010*/  FFMA.FTZ R17, R17, R22, 1 ;  /* 0x3f80000011117423 */ /* 0x000fc80000010016 */
[----:B------:R-:W-:Y:S01]  /*2020*/  FMUL.FTZ R17, R8, R17 ;  /* 0x0000001108117220 */ /* 0x000fe20000410000 */
[----:B------:R-:W-:-:S03]  /*2030*/  FMUL.FTZ R8, R12, R5 ;  /* 0x000000050c087220 */ /* 0x000fc60000410000 */
[----:B------:R-:W-:Y:S01]  /*2040*/  FMUL.FTZ R19, R17, R0 ;  /* 0x0000000011137220 */ /* 0x000fe20000410000 */
[----:B------:R-:W-:Y:S01]  /*2050*/  FFMA.FTZ R25, R9, R8, RZ ;  /* 0x0000000809197223 */ /* 0x000fe200000100ff */
[----:B------:R-:W-:Y:S01]  /*2060*/  FADD.FTZ R8, RZ, R8 ;  /* 0x00000008ff087221 */ /* 0x000fe20000010000 */
[----:B------:R-:W-:Y:S02]  /*2070*/  FADD.FTZ R12, RZ, R17 ;  /* 0x00000011ff0c7221 */ /* 0x000fe40000010000 */
[C---:B------:R-:W-:Y:S01]  /*2080*/  FFMA.FTZ R25, R10.reuse, R19, R25 ;  /* 0x000000130a197223 */ /* 0x040fe20000010019 */
[----:B------:R-:W-:Y:S01]  /*2090*/  FADD.FTZ R8, R19, R8 ;  /* 0x0000000813087221 */ /* 0x000fe20000010000 */
[----:B------:R-:W-:-:S07]  /*20a0*/  FFMA.FTZ R10, R10, R17, RZ ;  /* 0x000000110a0a7223 */ /* 0x000fce00000100ff */
.L_x_3991:
[----:B------:R-:W-:Y:S05]  /*20b0*/  @!P2 BRA `(.L_x_3984) ;  /* 0x000000080000a947 */ /* 0x000fea0003800000 */
[----:B------:R-:W-:-:S07]  /*20c0*/  IADD3 R9, PT, PT, R11, -R18, RZ ;  /* 0x800000120b097210 */ /* 0x000fce0007ffe0ff */
.L_x_3992:
[----:B------:R-:W0:Y:S01]  /*20d0*/  @!P0 LDC.64 R20, c[0x0][0x3f8] ;  /* 0x0000fe00ff148b82 */ /* 0x000e220000000a00 */
[----:B------:R-:W-:-:S07]  /*20e0*/  @!P0 SHF.R.S32.HI R23, RZ, 0x1f, R11 ;  /* 0x0000001fff178819 */ /* 0x000fce000001140b */
[----:B------:R-:W1:Y:S08]  /*20f0*/  @!P0 LDC.64 R16, c[0x0][0x3a0] ;  /* 0x0000e800ff108b82 */ /* 0x000e700000000a00 */
[----:B------:R-:W2:Y:S01]  /*2100*/  @!P0 LDC.64 R18, c[0x0][0x398] ;  /* 0x0000e600ff128b82 */ /* 0x000ea20000000a00 */
[----:B0-----:R-:W-:Y:S02]  /*2110*/  @!P0 IMAD R22, R23, R20, RZ ;  /* 0x0000001417168224 */ /* 0x001fe400078e02ff */
[----:B------:R-:W-:-:S02]  /*2120*/  @!P0 IMAD.MOV.U32 R23, RZ, RZ, R13 ;  /* 0x000000ffff178224 */ /* 0x000fc400078e000d */
[----:B------:R-:W-:Y:S01]  /*2130*/  @!P0 IMAD R27, R11, R21, R22 ;  /* 0x000000150b1b8224 */ /* 0x000fe200078e0216 */
[----:B------:R-:W-:-:S05]  /*2140*/  @!P0 MOV R22, R14 ;  /* 0x0000000e00168202 */ /* 0x000fca0000000f00 */
[----:B------:R-:W-:-:S05]  /*2150*/  @!P0 IMAD.WIDE.U32 R20, R11, R20, R22 ;  /* 0x000000140b148225 */ /* 0x000fca00078e0016 */
[----:B------:R-:W-:Y:S02]  /*2160*/  @!P0 IADD3 R23, PT, PT, R21, R27, RZ ;  /* 0x0000001b15178210 */ /* 0x000fe40007ffe0ff */
[C---:B------:R-:W-:Y:S02]  /*2170*/  @!P0 SHF.L.U32 R21, R20.reuse, 0x1, RZ ;  /* 0x0000000114158819 */ /* 0x040fe400000006ff */
[----:B------:R-:W-:Y:S02]  /*2180*/  @!P0 SHF.L.U64.HI R20, R20, 0x1, R23 ;  /* 0x0000000114148819 */ /* 0x000fe40000010217 */
[C---:B-1----:R-:W-:Y:S02]  /*2190*/  @!P0 IADD3 R16, P1, PT, R21.reuse, R16, RZ ;  /* 0x0000001015108210 */ /* 0x042fe40007f3e0ff */
[----:B--2---:R-:W-:-:S03]  /*21a0*/  @!P0 IADD3 R18, P2, PT, R21, R18, RZ ;  /* 0x0000001215128210 */ /* 0x004fc60007f5e0ff */
[C---:B------:R-:W-:Y:S01]  /*21b0*/  @!P0 IMAD.X R17, R20.reuse, 0x1, R17, P1 ;  /* 0x0000000114118824 */ /* 0x040fe200008e0611 */
[----:B------:R-:W-:Y:S02]  /*21c0*/  @!P0 IADD3.X R19, PT, PT, R20, R19, RZ, P2, !PT ;  /* 0x0000001314138210 */ /* 0x000fe400017fe4ff */
[----:B------:R-:W0:Y:S02]  /*21d0*/  @!P0 LDC.64 R20, c[0x0][0x3f8] ;  /* 0x0000fe00ff148b82 */ /* 0x000e240000000a00 */
[----:B------:R1:W2:Y:S04]  /*21e0*/  @!P0 LDG.E R16, desc[UR6][R16.64] ;  /* 0x0000000610108981 */ /* 0x0002a8000c1e1900 */
[----:B------:R-:W3:Y:S01]  /*21f0*/  @!P0 LDG.E R18, desc[UR6][R18.64] ;  /* 0x0000000612128981 */ /* 0x000ee2000c1e1900 */
[----:B------:R-:W-:-:S02]  /*2200*/  @!P0 IADD3 R27, PT, PT, R11, 0x1, RZ ;  /* 0x000000010b1b8810 */ /* 0x000fc40007ffe0ff */
[----:B------:R-:W-:Y:S02]  /*2210*/  PRMT R23, RZ, 0x5410, RZ ;  /* 0x00005410ff177816 */ /* 0x000fe400000000ff */
[----:B------:R-:W-:Y:S02]  /*2220*/  @!P0 SHF.R.S32.HI R29, RZ, 0x1f, R27 ;  /* 0x0000001fff1d8819 */ /* 0x000fe4000001141b */
[----:B-1----:R-:W-:Y:S02]  /*2230*/  @!P0 MOV R17, R13 ;  /* 0x0000000d00118202 */ /* 0x002fe40000000f00 */
[----:B------:R-:W-:Y:S02]  /*2240*/  PRMT R22, RZ, 0x5410, RZ ;  /* 0x00005410ff167816 */ /* 0x000fe400000000ff */
[----:B--2---:R-:W-:-:S04]  /*2250*/  @!P0 PRMT R23, R16, 0x7610, R23 ;  /* 0x0000761010178816 */ /* 0x004fc80000000017 */
[----:B------:R-:W-:Y:S01]  /*2260*/  @!P0 PRMT R23, R23, 0x7610, R16 ;  /* 0x0000761017178816 */ /* 0x000fe20000000010 */
[----:B0-----:R-:W-:Y:S01]  /*2270*/  @!P0 IMAD R16, R29, R20, RZ ;  /* 0x000000141d108224 */ /* 0x001fe200078e02ff */
[----:B---3--:R-:W-:-:S03]  /*2280*/  @!P0 PRMT R22, R18, 0x7610, R22 ;  /* 0x0000761012168816 */ /* 0x008fc60000000016 */
[----:B------:R-:W-:Y:S01]  /*2290*/  @!P0 IMAD R19, R27, R21, R16 ;  /* 0x000000151b138224 */ /* 0x000fe200078e0210 */
[----:B------:R-:W-:Y:S01]  /*22a0*/  @!P0 PRMT R22, R22, 0x7610, R18 ;  /* 0x0000761016168816 */ /* 0x000fe20000000012 */
[----:B------:R-:W-:-:S04]  /*22b0*/  @!P0 IMAD.MOV.U32 R16, RZ, RZ, R14 ;  /* 0x000000ffff108224 */ /* 0x000fc800078e000e */
        /* <DEDUP_REMOVED lines=17> */
[----:B------:R-:W-:Y:S01]  /*23d0*/  FMUL.FTZ R21, R21, R6 ;  /* 0x0000000615157220 */ /* 0x000fe20000410000 */
[--C-:B0-----:R-:W-:Y:S01]  /*23e0*/  HADD2.F32 R17, -RZ, R22.reuse.H1_H1 ;  /* 0x30000016ff117230 */ /* 0x101fe20000004100 */
[----:B------:R-:W-:Y:S01]  /*23f0*/  ISETP.NE.AND P1, PT, R9, RZ, PT ;  /* 0x000000ff0900720c */ /* 0x000fe20003f25270 */
[----:B------:R-:W-:Y:S02]  /*2400*/  HADD2.F32 R22, -RZ, R22.H0_H0 ;  /* 0x20000016ff167230 */ /* 0x000fe40000004100 */
        /* <DEDUP_REMOVED lines=8> */
[----:B------:R-:W-:-:S03]  /*2490*/  FADD.FTZ R19, -R4, R23 ;  /* 0x0000001704137221 */ /* 0x000fc60000010100 */
[----:B------:R-:W-:Y:S01]  /*24a0*/  FMUL.FTZ R17, R17, R20 ;  /* 0x0000001411117220 */ /* 0x000fe20000410000 */
[----:B------:R-:W-:-:S03]  /*24b0*/  FMUL.FTZ R19, R19, R6 ;  /* 0x0000000613137220 */ /* 0x000fc60000410000 */
[----:B------:R-:W-:Y:S01]  /*24c0*/  FADD.FTZ R12, R17, R12 ;  /* 0x0000000c110c7221 */ /* 0x000fe20000010000 */
[----:B------:R-:W-:-:S04]  /*24d0*/  FFMA.FTZ R20, R19, R5, R2 ;  /* 0x0000000513147223 */ /* 0x000fc80000010002 */
[----:B------:R-:W-:-:S06]  /*24e0*/  FMUL.FTZ R23, R20, -1.4426950216293334961 ;  /* 0xbfb8aa3b14177820 */ /* 0x000fcc0000410000 */
[----:B------:R-:W0:Y:S02]  /*24f0*/  MUFU.EX2 R23, R23 ;  /* 0x0000001700177308 */ /* 0x000e240000000800 */
[----:B0-----:R-:W-:Y:S01]  /*2500*/  FADD.FTZ R27, R23, 1 ;  /* 0x3f800000171b7421 */ /* 0x001fe20000010000 */
[--C-:B------:R-:W-:Y:S01]  /*2510*/  FFMA.FTZ R23, R21, R17, R10.reuse ;  /* 0x0000001115177223 */ /* 0x100fe2000001000a */
[----:B------:R-:W-:Y:S01]  /*2520*/  PRMT R10, RZ, 0x7610, R10 ;  /* 0x00007610ff0a7816 */ /* 0x000fe2000000000a */
[----:B------:R-:W-:-:S03]  /*2530*/  FMUL.FTZ R17, R17, R0 ;  /* 0x0000000011117220 */ /* 0x000fc60000410000 */
[----:B------:R-:W0:Y:S02]  /*2540*/  MUFU.RCP R27, R27 ;  /* 0x0000001b001b7308 */ /* 0x000e240000001000 */
[----:B0-----:R-:W-:Y:S01]  /*2550*/  FADD.FTZ R29, -R27, 1 ;  /* 0x3f8000001b1d7421 */ /* 0x001fe20000010100 */
[----:B------:R-:W-:-:S03]  /*2560*/  FMUL.FTZ R22, R22, R27 ;  /* 0x0000001b16167220 */ /* 0x000fc60000410000 */
[----:B------:R-:W-:Y:S01]  /*2570*/  FFMA.FTZ R29, R20, R29, 1 ;  /* 0x3f800000141d7423 */ /* 0x000fe2000001001d */
[----:B------:R-:W-:-:S03]  /*2580*/  PRMT R20, RZ, 0x7610, R20 ;  /* 0x00007610ff147816 */ /* 0x000fc60000000014 */
[----:B------:R-:W-:-:S04]  /*2590*/  FMUL.FTZ R22, R22, R29 ;  /* 0x0000001d16167220 */ /* 0x000fc80000410000 */
[C---:B------:R-:W-:Y:S01]  /*25a0*/  FADD.FTZ R24, R22.reuse, R24 ;  /* 0x0000001816187221 */ /* 0x040fe20000010000 */
[----:B------:R-:W-:Y:S01]  /*25b0*/  FFMA.FTZ R26, R19, R22, R26 ;  /* 0x00000016131a7223 */ /* 0x000fe2000001001a */
[----:B------:R-:W-:-:S04]  /*25c0*/  FMUL.FTZ R22, R22, R5 ;  /* 0x0000000516167220 */ /* 0x000fc80000410000 */
[----:B------:R-:W-:Y:S01]  /*25d0*/  FFMA.FTZ R28, R19, R22, R25 ;  /* 0x00000016131c7223 */ /* 0x000fe20000010019 */
[----:B------:R-:W-:-:S03]  /*25e0*/  FADD.FTZ R8, R22, R8 ;  /* 0x0000000816087221 */ /* 0x000fc60000010000 */
[----:B------:R-:W-:Y:S01]  /*25f0*/  FFMA.FTZ R21, R21, R17, R28 ;  /* 0x0000001115157223 */ /* 0x000fe2000001001c */
[----:B------:R-:W-:Y:S01]  /*2600*/  FADD.FTZ R17, R17, R8 ;  /* 0x0000000811117221 */ /* 0x000fe20000010000 */
[C---:B--2---:R-:W-:Y:S02]  /*2610*/  @!P0 PRMT R20, R18.reuse, 0x7632, R20 ;  /* 0x0000763212148816 */ /* 0x044fe40000000014 */
[----:B------:R-:W-:Y:S02]  /*2620*/  @!P0 PRMT R10, R18, 0x7610, R10 ;  /* 0x00007610120a8816 */ /* 0x000fe4000000000a */
[----:B------:R-:W-:Y:S01]  /*2630*/  PRMT R18, RZ, 0x7610, R18 ;  /* 0x00007610ff127816 */ /* 0x000fe20000000012 */
[----:B------:R-:W-:Y:S01]  /*2640*/  HADD2.F32 R29, -RZ, R20.H0_H0 ;  /* 0x20000014ff1d7230 */ /* 0x000fe20000004100 */
[----:B------:R-:W-:-:S04]  /*2650*/  PRMT R10, R10, 0x5410, RZ ;  /* 0x000054100a0a7816 */ /* 0x000fc800000000ff */
[----:B------:R-:W-:-:S04]  /*2660*/  FADD.FTZ R29, -R4, R29 ;  /* 0x0000001d041d7221 */ /* 0x000fc80000010100 */
[----:B------:R-:W-:-:S04]  /*2670*/  FMUL.FTZ R20, R29, R6 ;  /* 0x000000061d147220 */ /* 0x000fc80000410000 */
[----:B------:R-:W-:-:S04]  /*2680*/  FFMA.FTZ R19, R20, R0, R3 ;  /* 0x0000000014137223 */ /* 0x000fc80000010003 */
[----:B------:R-:W-:-:S06]  /*2690*/  FMUL.FTZ R25, R19, -1.4426950216293334961 ;  /* 0xbfb8aa3b13197820 */ /* 0x000fcc0000410000 */
[----:B------:R-:W0:Y:S01]  /*26a0*/  MUFU.EX2 R25, R25 ;  /* 0x0000001900197308 */ /* 0x000e220000000800 */
[----:B---3--:R-:W-:-:S05]  /*26b0*/  @!P0 PRMT R18, R16, 0x7610, R18 ;  /* 0x0000761010128816 */ /* 0x008fca0000000012 */
[----:B------:R-:W-:Y:S02]  /*26c0*/  HADD2.F32 R18, -RZ, R18.H0_H0 ;  /* 0x20000012ff127230 */ /* 0x000fe40000004100 */
[----:B0-----:R-:W-:Y:S01]  /*26d0*/  FADD.FTZ R27, R25, 1 ;  /* 0x3f800000191b7421 */ /* 0x001fe20000010000 */
[----:B------:R-:W-:Y:S01]  /*26e0*/  HADD2.F32 R25, -RZ, R10.H0_H0 ;  /* 0x2000000aff197230 */ /* 0x000fe20000004100 */
[----:B------:R-:W-:Y:S02]  /*26f0*/  @!P0 PRMT R10, R10, 0x7610, R16 ;  /* 0x000076100a0a8816 */ /* 0x000fe40000000010 */
[----:B------:R0:W1:Y:S02]  /*2700*/  MUFU.RCP R22, R27 ;  /* 0x0000001b00167308 */ /* 0x0000640000001000 */
[----:B0-----:R-:W-:Y:S01]  /*2710*/  FADD.FTZ R27, -R4, R25 ;  /* 0x00000019041b7221 */ /* 0x001fe20000010100 */
[----:B------:R-:W-:-:S03]  /*2720*/  HADD2.F32 R25, -RZ, R10.H1_H1 ;  /* 0x3000000aff197230 */ /* 0x000fc60000004100 */
[----:B------:R-:W-:Y:S01]  /*2730*/  FMUL.FTZ R16, R27, R6 ;  /* 0x000000061b107220 */ /* 0x000fe20000410000 */
[----:B-1----:R-:W-:Y:S01]  /*2740*/  FADD.FTZ R10, -R22, 1 ;  /* 0x3f800000160a7421 */ /* 0x002fe20000010100 */
        /* <DEDUP_REMOVED lines=23> */
.L_x_3984:
[----:B------:R-:W0:Y:S01]  /*28c0*/  S2R R0, SR_TID.X ;  /* 0x0000000000007919 */ /* 0x000e220000002100 */
[----:B------:R-:W1:Y:S01]  /*28d0*/  LDCU UR4, c[0x0][0x424] ;  /* 0x00008480ff0477ac */ /* 0x000e620008000800 */
[----:B------:R-:W-:Y:S01]  /*28e0*/  IADD3 R2, PT, PT, -R7, RZ, RZ ;  /* 0x000000ff07027210 */ /* 0x000fe20007ffe1ff */
[----:B------:R-:W2:Y:S01]  /*28f0*/  S2R R4, SR_CgaCtaId ;  /* 0x0000000000047919 */ /* 0x000ea20000008800 */
[----:B------:R-:W-:Y:S01]  /*2900*/  MOV R3, 0x400 ;  /* 0x0000040000037802 */ /* 0x000fe20000000f00 */
[----:B0-----:R-:W-:-:S04]  /*2910*/  IMAD.SHL.U32 R5, R0, 0x2, RZ ;  /* 0x0000000200057824 */ /* 0x001fc800078e00ff */
[----:B-1----:R-:W-:Y:S01]  /*2920*/  IMAD R2, R2, UR4, R5 ;  /* 0x0000000402027c24 */ /* 0x002fe2000f8e0205 */
        /* <DEDUP_REMOVED lines=52> */
[----:B------:R-:W-:Y:S02]  /*2c70*/  ISETP.GE.AND P5, PT, R21, 0x1, PT ;  /* 0x000000011500780c */ /* 0x000fe40003fa6270 */
[----:B------:R-:W-:Y:S01]  /*2c80*/  ISETP.NE.AND P0, PT, R27, RZ, PT ;  /* 0x000000ff1b00720c */ /* 0x000fe20003f05270 */
[----:B------:R-:W1:Y:S01]  /*2c90*/  SHFL.UP PT, R29, R22, 0x1, RZ ;  /* 0x04200000161d7989 */ /* 0x000e6200000e00ff */
[----:B------:R-:W-:Y:S02]  /*2ca0*/  ISETP.GE.AND P6, PT, R21, 0x8, PT ;  /* 0x000000081500780c */ /* 0x000fe40003fc6270 */
[----:B0-----:R-:W-:-:S04]  /*2cb0*/  SEL R28, R25, RZ, P5 ;  /* 0x000000ff191c7207 */ /* 0x001fc80002800000 */
[----:B------:R-:W-:Y:S01]  /*2cc0*/  IADD3 R25, PT, PT, R27, R28, RZ ;  /* 0x0000001c1b197210 */ /* 0x000fe20007ffe0ff */
[----:B-1----:R-:W-:Y:S01]  /*2cd0*/  FADD.FTZ R29, R22, R29 ;  /* 0x0000001d161d7221 */ /* 0x002fe20000010000 */
[----:B------:R-:W0:Y:S04]  /*2ce0*/  SHFL.UP PT, R28, R23, 0x1, RZ ;  /* 0x04200000171c7989 */ /* 0x000e2800000e00ff */
[----:B------:R-:W-:Y:S01]  /*2cf0*/  SHFL.UP PT, R27, R25, 0x2, RZ ;  /* 0x04400000191b7989 */ /* 0x000fe200000e00ff */
[----:B------:R-:W-:-:S05]  /*2d00*/  @P5 FSEL R22, R29, R22, !P0 ;  /* 0x000000161d165208 */ /* 0x000fca0004000000 */
[----:B------:R-:W1:Y:S01]  /*2d10*/  SHFL.UP PT, R29, R22, 0x2, RZ ;  /* 0x04400000161d7989 */ /* 0x000e6200000e00ff */
[----:B0-----:R-:W-:-:S05]  /*2d20*/  FADD.FTZ R28, R23, R28 ;  /* 0x0000001c171c7221 */ /* 0x001fca0000010000 */
[----:B------:R-:W-:Y:S02]  /*2d30*/  @P5 FSEL R23, R28, R23, !P0 ;  /* 0x000000171c175208 */ /* 0x000fe40004000000 */
[----:B------:R-:W-:Y:S02]  /*2d40*/  ISETP.GE.AND P5, PT, R21, 0x2, PT ;  /* 0x000000021500780c */ /* 0x000fe40003fa6270 */
[----:B------:R-:W-:Y:S01]  /*2d50*/  ISETP.NE.AND P0, PT, R25, RZ, PT ;  /* 0x000000ff1900720c */ /* 0x000fe20003f05270 */
[----:B-1----:R-:W-:Y:S01]  /*2d60*/  FADD.FTZ R29, R22, R29 ;  /* 0x0000001d161d7221 */ /* 0x002fe20000010000 */
[----:B------:R-:W-:-:S04]  /*2d70*/  SEL R28, R27, RZ, P5 ;  /* 0x000000ff1b1c7207 */ /* 0x000fc80002800000 */
[----:B------:R-:W-:Y:S02]  /*2d80*/  IADD3 R27, PT, PT, R25, R28, RZ ;  /* 0x0000001c191b7210 */ /* 0x000fe40007ffe0ff */
[----:B------:R-:W0:Y:S03]  /*2d90*/  SHFL.UP PT, R28, R23, 0x2, RZ ;  /* 0x04400000171c7989 */ /* 0x000e2600000e00ff */
[----:B------:R-:W-:Y:S01]  /*2da0*/  @P5 FSEL R22, R29, R22, !P0 ;  /* 0x000000161d165208 */ /* 0x000fe20004000000 */
[----:B------:R-:W-:Y:S04]  /*2db0*/  SHFL.UP PT, R25, R27, 0x4, RZ ;  /* 0x048000001b197989 */ /* 0x000fe800000e00ff */
[----:B------:R-:W1:Y:S01]  /*2dc0*/  SHFL.UP PT, R29, R22, 0x4, RZ ;  /* 0x04800000161d7989 */ /* 0x000e6200000e00ff */
[----:B0-----:R-:W-:-:S05]  /*2dd0*/  FADD.FTZ R28, R23, R28 ;  /* 0x0000001c171c7221 */ /* 0x001fca0000010000 */
[----:B------:R-:W-:Y:S02]  /*2de0*/  @P5 FSEL R23, R28, R23, !P0 ;  /* 0x000000171c175208 */ /* 0x000fe40004000000 */
[----:B------:R-:W-:Y:S01]  /*2df0*/  ISETP.GE.AND P5, PT, R21, 0x4, PT ;  /* 0x000000041500780c */ /* 0x000fe20003fa6270 */
[----:B-1----:R-:W-:Y:S01]  /*2e00*/  FADD.FTZ R29, R22, R29 ;  /* 0x0000001d161d7221 */ /* 0x002fe20000010000 */
[----:B------:R-:W-:Y:S02]  /*2e10*/  ISETP.NE.AND P0, PT, R27, RZ, PT ;  /* 0x000000ff1b00720c */ /* 0x000fe40003f05270 */
[----:B------:R-:W-:-:S05]  /*2e20*/  SEL R28, R25, RZ, P5 ;  /* 0x000000ff191c7207 */ /* 0x000fca0002800000 */
[----:B------:R-:W-:Y:S02]  /*2e30*/  IMAD.IADD R25, R27, 0x1, R28 ;  /* 0x000000011b197824 */ /* 0x000fe400078e021c */
[----:B------:R-:W0:Y:S02]  /*2e40*/  SHFL.UP PT, R28, R23, 0x4, RZ ;  /* 0x04800000171c7989 */ /* 0x000e2400000e00ff */
[----:B------:R-:W-:Y:S02]  /*2e50*/  @P5 FSEL R22, R29, R22, !P0 ;  /* 0x000000161d165208 */ /* 0x000fe40004000000 */
[----:B------:R-:W1:Y:S04]  /*2e60*/  SHFL.UP PT, R27, R25, 0x8, RZ ;  /* 0x05000000191b7989 */ /* 0x000e6800000e00ff */
[----:B------:R-:W2:Y:S01]  /*2e70*/  SHFL.UP PT, R29, R22, 0x8, RZ ;  /* 0x05000000161d7989 */ /* 0x000ea200000e00ff */
[----:B0-----:R-:W-:-:S05]  /*2e80*/  FADD.FTZ R28, R23, R28 ;  /* 0x0000001c171c7221 */ /* 0x001fca0000010000 */
[----:B------:R-:W-:Y:S02]  /*2e90*/  @P5 FSEL R23, R28, R23, !P0 ;  /* 0x000000171c175208 */ /* 0x000fe40004000000 */
[----:B-1----:R-:W-:Y:S01]  /*2ea0*/  SEL R28, R27, RZ, P6 ;  /* 0x000000ff1b1c7207 */ /* 0x002fe20003000000 */
[----:B--2---:R-:W-:Y:S01]  /*2eb0*/  FADD.FTZ R29, R22, R29 ;  /* 0x0000001d161d7221 */ /* 0x004fe20000010000 */
[C---:B------:R-:W-:Y:S02]  /*2ec0*/  ISETP.NE.AND P5, PT, R25.reuse, RZ, PT ;  /* 0x000000ff1900720c */ /* 0x040fe40003fa5270 */
[----:B------:R-:W-:Y:S02]  /*2ed0*/  IADD3 R27, PT, PT, R25, R28, RZ ;  /* 0x0000001c191b7210 */ /* 0x000fe40007ffe0ff */
[----:B------:R-:W-:Y:S01]  /*2ee0*/  @P6 FSEL R22, R29, R22, !P5 ;  /* 0x000000161d166208 */ /* 0x000fe20006800000 */
[----:B------:R-:W0:Y:S01]  /*2ef0*/  SHFL.UP PT, R28, R23, 0x8, RZ ;  /* 0x05000000171c7989 */ /* 0x000e2200000e00ff */
[----:B------:R-:W-:-:S03]  /*2f00*/  ISETP.GE.AND P0, PT, R21, 0x10, PT ;  /* 0x000000101500780c */ /* 0x000fc60003f06270 */
[----:B------:R-:W1:Y:S01]  /*2f10*/  SHFL.UP PT, R21, R22, 0x10, RZ ;  /* 0x0600000016157989 */ /* 0x000e6200000e00ff */
[----:B0-----:R-:W-:Y:S01]  /*2f20*/  FADD.FTZ R28, R23, R28 ;  /* 0x0000001c171c7221 */ /* 0x001fe20000010000 */
[----:B-1----:R-:W-:-:S04]  /*2f30*/  FADD.FTZ R21, R22, R21 ;  /* 0x0000001516157221 */ /* 0x002fc80000010000 */
[----:B------:R-:W-:Y:S02]  /*2f40*/  @P6 FSEL R23, R28, R23, !P5 ;  /* 0x000000171c176208 */ /* 0x000fe40006800000 */
[----:B------:R-:W-:-:S04]  /*2f50*/  ISETP.NE.AND P5, PT, R27, RZ, PT ;  /* 0x000000ff1b00720c */ /* 0x000fc80003fa5270 */
        /* <DEDUP_REMOVED lines=10> */
.L_x_4015:
[----:B------:R-:W-:Y:S02]  /*3000*/  ISETP.NE.AND P5, PT, R0, RZ, PT ;  /* 0x000000ff0000720c */ /* 0x000fe40003fa5270 */
[----:B------:R-:W1:Y:S01]  /*3010*/  S2R R0, SR_TID.X ;  /* 0x0000000000007919 */ /* 0x000e620000002100 */
[----:B------:R-:W-:-:S10]  /*3020*/  PLOP3.LUT P0, PT, PT, PT, PT, 0x80, 0x8 ;  /* 0x000000000008781c */ /* 0x000fd40003f0f070 */
[----:B------:R-:W-:Y:S01]  /*3030*/  @P5 ISETP.NE.AND P6, PT, R19, RZ, PT ;  /* 0x000000ff1300520c */ /* 0x000fe20003fc5270 */
[----:B------:R-:W-:-:S03]  /*3040*/  @P5 IMAD.IADD R19, R25, 0x1, R19 ;  /* 0x0000000119135824 */ /* 0x000fc600078e0213 */
[----:B------:R-:W-:Y:S02]  /*3050*/  @P5 PLOP3.LUT P0, PT, P6, PT, PT, 0x80, 0x8 ;  /* 0x000000000008581c */ /* 0x000fe4000370f070 */
[----:B------:R-:W-:-:S11]  /*3060*/  IADD3 R2, PT, PT, R2, R19, RZ ;  /* 0x0000001302027210 */ /* 0x000fd60007ffe0ff */
[----:B------:R-:W-:Y:S01]  /*3070*/  @!P0 FADD.FTZ R4, R21, R4 ;  /* 0x0000000415048221 */ /* 0x000fe20000010000 */
[----:B--2---:R-:W-:-:S03]  /*3080*/  @!P0 FADD.FTZ R6, R28, R6 ;  /* 0x000000061c068221 */ /* 0x004fc60000010000 */
[----:B------:R-:W-:Y:S01]  /*3090*/  @!P1 FADD.FTZ R5, R5, R4 ;  /* 0x0000000405059221 */ /* 0x000fe20000010000 */
[----:B------:R-:W-:Y:S01]  /*30a0*/  @!P1 FADD.FTZ R9, R9, R6 ;  /* 0x0000000609099221 */ /* 0x000fe20000010000 */
[----:B-1----:R-:W-:Y:S01]  /*30b0*/  IMAD R21, R0, 0x30, R3 ;  /* 0x0000003000157824 */ /* 0x002fe200078e0203 */
        /* <DEDUP_REMOVED lines=24> */
.L_x_3993:
[----:B-1----:R-:W1:Y:S01]  /*3240*/  S2R R9, SR_TID.X ;  /* 0x0000000000097919 */ /* 0x002e620000002100 */
[----:B------:R-:W2:Y:S01]  /*3250*/  LDC R0, c[0x0][0x424] ;  /* 0x00010900ff007b82 */ /* 0x000ea20000000800 */
[----:B0-----:R-:W-:Y:S01]  /*3260*/  IADD3 R2, PT, PT, -R7, RZ, RZ ;  /* 0x000000ff07027210 */ /* 0x001fe20007ffe1ff */
[----:B------:R-:W-:Y:S05]  /*3270*/  WARPSYNC.ALL ;  /* 0x0000000000007948 */ /* 0x000fea0003800000 */
[----:B------:R-:W0:Y:S01]  /*3280*/  S2R R15, SR_CgaCtaId ;  /* 0x00000000000f7919 */ /* 0x000e220000008800 */
[----:B------:R-:W-:Y:S01]  /*3290*/  MOV R13, 0x400 ;  /* 0x00000400000d7802 */ /* 0x000fe20000000f00 */
[----:B-1----:R-:W-:-:S04]  /*32a0*/  IMAD.SHL.U32 R5, R9, 0x2, RZ ;  /* 0x0000000209057824 */ /* 0x002fc800078e00ff */
        /* <DEDUP_REMOVED lines=8> */
[----:B------:R-:W-:-:S06]  /*3330*/  @!P2 IADD3 R0, PT, PT, R13, 0x7a0, RZ ;  /* 0x000007a00d00a810 */ /* 0x000fcc0007ffe0ff */
[----:B------:R-:W4:Y:S01]  /*3340*/  LDC R8, c[0x0][0x428] ;  /* 0x00010a00ff087b82 */ /* 0x000f220000000800 */
[----:B0-----:R-:W-:Y:S01]  /*3350*/  @!P2 LEA R0, R15, R0, 0x18 ;  /* 0x000000000f00a211 */ /* 0x001fe200078ec0ff */
[----:B------:R-:W-:Y:S04]  /*3360*/  @!P2 LDS R5, [R3+0x18] ;  /* 0x000018000305a984 */ /* 0x000fe80000000800 */
[----:B------:R-:W0:Y:S01]  /*3370*/  @!P2 LDS R4, [R3+0x14] ;  /* 0x000014000304a984 */ /* 0x000e220000000800 */
        /* <DEDUP_REMOVED lines=15> */
[----:B------:R-:W-:Y:S01]  /*3470*/  LEA R0, R9, R0, 0x3 ;  /* 0x0000000009007211 */ /* 0x000fe200078e18ff */
[----:B------:R-:W-:-:S04]  /*3480*/  IMAD R3, R11, UR4, R11 ;  /* 0x000000040b037c24 */ /* 0x000fc8000f8e020b */
[----:B------:R-:W1:Y:S01]  /*3490*/  LDS.64 R6, [R0] ;  /* 0x0000000000067984 */ /* 0x000e620000000a00 */
[----:B------:R-:W-:Y:S02]  /*34a0*/  IMAD.IADD R9, R2, 0x1, R3 ;  /* 0x0000000102097824 */ /* 0x000fe400078e0203 */
[----:B------:R-:W-:-:S04]  /*34b0*/  IMAD R3, R11, UR4, R2 ;  /* 0x000000040b037c24 */ /* 0x000fc8000f8e0202 */
[----:B0-----:R-:W-:-:S04]  /*34c0*/  IMAD.WIDE R2, R3, 0x4, R4 ;  /* 0x0000000403027825 */ /* 0x001fc800078e0204 */
[----:B------:R-:W-:Y:S01]  /*34d0*/  IMAD.WIDE R4, R9, 0x4, R4 ;  /* 0x0000000409047825 */ /* 0x000fe200078e0204 */
[----:B-1----:R1:W-:Y:S04]  /*34e0*/  REDG.E.ADD.F32.FTZ.RN.STRONG.GPU desc[UR6][R2.64], R6 ;  /* 0x00000006020079a6 */ /* 0x0023e8000c12f306 */
[----:B------:R1:W-:Y:S02]  /*34f0*/  REDG.E.ADD.F32.FTZ.RN.STRONG.GPU desc[UR6][R4.64], R7 ;  /* 0x00000007040079a6 */ /* 0x0003e4000c12f306 */
.L_x_3996:
[----:B------:R-:W-:Y:S05]  /*3500*/  BSYNC.RECONVERGENT B0 ;  /* 0x0000000000007941 */ /* 0x000fea0003800200 */
.L_x_3995:
        /* <DEDUP_REMOVED lines=23> */
.L_x_3994:
        /* <DEDUP_REMOVED lines=9> */
.L_x_3997:
[----:B------:R-:W-:Y:S01]  /*3710*/  IMAD.MOV.U32 R31, RZ, RZ, R22 ;  /* 0x000000ffff1f7224 */ /* 0x000fe200078e0016 */
[----:B------:R-:W-:-:S04]  /*3720*/  MOV R25, R28 ;  /* 0x0000001c00197202 */ /* 0x000fc80000000f00 */
[----:B------:R-:W-:-:S04]  /*3730*/  SEL R28, R25, RZ, P6 ;  /* 0x000000ff191c7207 */ /* 0x000fc80003000000 */
[----:B------:R-:W-:-:S07]  /*3740*/  IADD3 R25, PT, PT, R27, R28, RZ ;  /* 0x0000001c1b197210 */ /* 0x000fce0007ffe0ff */
[----:B------:R-:W-:Y:S05]  /*3750*/  WARPSYNC.COLLECTIVE R30, `(.L_x_3998) ;  /* 0x000000001e087348 */ /* 0x000fea0003c00000 */
[----:B------:R0:W1:Y:S02]  /*3760*/  SHFL.UP P0, R28, R31, R32, R33 ;  /* 0x040000201f1c7389 */ /* 0x0000640000000021 */
[----:B01----:R-:W-:Y:S05]  /*3770*/  ENDCOLLECTIVE ;  /* 0x000000000000791b */ /* 0x003fea0003800000 */
.L_x_3998:
[----:B------:R-:W-:Y:S02]  /*3780*/  MOV R31, R23 ;  /* 0x00000017001f7202 */ /* 0x000fe40000000f00 */
[----:B------:R-:W-:-:S07]  /*3790*/  MOV R29, R28 ;  /* 0x0000001c001d7202 */ /* 0x000fce0000000f00 */
[----:B------:R-:W-:Y:S05]  /*37a0*/  WARPSYNC.COLLECTIVE R30, `(.L_x_3999) ;  /* 0x000000001e087348 */ /* 0x000fea0003c00000 */
[----:B------:R0:W1:Y:S02]  /*37b0*/  SHFL.UP P0, R28, R31, R32, R33 ;  /* 0x040000201f1c7389 */ /* 0x0000640000000021 */
[----:B01----:R-:W-:Y:S05]  /*37c0*/  ENDCOLLECTIVE ;  /* 0x000000000000791b */ /* 0x003fea0003800000 */
.L_x_3999:
        /* <DEDUP_REMOVED lines=9> */
.L_x_4000:
[----:B------:R-:W-:Y:S02]  /*3860*/  ISETP.GE.AND P6, PT, R21, 0x2, PT ;  /* 0x000000021500780c */ /* 0x000fe40003fc6270 */
[----:B------:R-:W-:Y:S02]  /*3870*/  ISETP.NE.AND P5, PT, R25, RZ, PT ;  /* 0x000000ff1900720c */ /* 0x000fe40003fa5270 */
[----:B------:R-:W-:Y:S02]  /*3880*/  MOV R31, R22 ;  /* 0x00000016001f7202 */ /* 0x000fe40000000f00 */
[----:B------:R-:W-:-:S04]  /*3890*/  MOV R27, R28 ;  /* 0x0000001c001b7202 */ /* 0x000fc80000000f00 */
[----:B------:R-:W-:-:S05]  /*38a0*/  SEL R28, R27, RZ, P6 ;  /* 0x000000ff1b1c7207 */ /* 0x000fca0003000000 */
[----:B------:R-:W-:-:S07]  /*38b0*/  IMAD.IADD R27, R25, 0x1, R28 ;  /* 0x00000001191b7824 */ /* 0x000fce00078e021c */
[----:B------:R-:W-:Y:S05]  /*38c0*/  WARPSYNC.COLLECTIVE R30, `(.L_x_4001) ;  /* 0x000000001e087348 */ /* 0x000fea0003c00000 */
[----:B------:R0:W1:Y:S02]  /*38d0*/  SHFL.UP P0, R28, R31, R32, R33 ;  /* 0x040000201f1c7389 */ /* 0x0000640000000021 */
[----:B01----:R-:W-:Y:S05]  /*38e0*/  ENDCOLLECTIVE ;  /* 0x000000000000791b */ /* 0x003fea0003800000 */
.L_x_4001:
[----:B------:R-:W-:Y:S01]  /*38f0*/  IMAD.MOV.U32 R31, RZ, RZ, R23 ;  /* 0x000000ffff1f7224 */ /* 0x000fe200078e0017 */
[----:B------:R-:W-:-:S07]  /*3900*/  MOV R29, R28 ;  /* 0x0000001c001d7202 */ /* 0x000fce0000000f00 */
[----:B------:R-:W-:Y:S05]  /*3910*/  WARPSYNC.COLLECTIVE R30, `(.L_x_4002) ;  /* 0x000000001e087348 */ /* 0x000fea0003c00000 */
[----:B------:R0:W1:Y:S02]  /*3920*/  SHFL.UP P0, R28, R31, R32, R33 ;  /* 0x040000201f1c7389 */ /* 0x0000640000000021 */
[----:B01----:R-:W-:Y:S05]  /*3930*/  ENDCOLLECTIVE ;  /* 0x000000000000791b */ /* 0x003fea0003800000 */
.L_x_4002:
        /* <DEDUP_REMOVED lines=9> */
.L_x_4003:
        /* <DEDUP_REMOVED lines=9> */
.L_x_4004:
[----:B------:R-:W-:Y:S02]  /*3a60*/  MOV R31, R23 ;  /* 0x00000017001f7202 */ /* 0x000fe40000000f00 */
[----:B------:R-:W-:-:S07]  /*3a70*/  MOV R29, R28 ;  /* 0x0000001c001d7202 */ /* 0x000fce0000000f00 */
[----:B------:R-:W-:Y:S05]  /*3a80*/  WARPSYNC.COLLECTIVE R30, `(.L_x_4005) ;  /* 0x000000001e087348 */ /* 0x000fea0003c00000 */
[----:B------:R0:W1:Y:S02]  /*3a90*/  SHFL.UP P0, R28, R31, R32, R33 ;  /* 0x040000201f1c7389 */ /* 0x0000640000000021 */
[----:B01----:R-:W-:Y:S05]  /*3aa0*/  ENDCOLLECTIVE ;  /* 0x000000000000791b */ /* 0x003fea0003800000 */
.L_x_4005:
        /* <DEDUP_REMOVED lines=9> */
.L_x_4006:
[----:B------:R-:W-:Y:S02]  /*3b40*/  ISETP.GE.AND P6, PT, R21, 0x8, PT ;  /* 0x000000081500780c */ /* 0x000fe40003fc6270 */
[----:B------:R-:W-:Y:S01]  /*3b50*/  ISETP.NE.AND P5, PT, R25, RZ, PT ;  /* 0x000000ff1900720c */ /* 0x000fe20003fa5270 */
[----:B------:R-:W-:Y:S01]  /*3b60*/  IMAD.MOV.U32 R31, RZ, RZ, R22 ;  /* 0x000000ffff1f7224 */ /* 0x000fe200078e0016 */
[----:B------:R-:W-:-:S04]  /*3b70*/  MOV R27, R28 ;  /* 0x0000001c001b7202 */ /* 0x000fc80000000f00 */
[----:B------:R-:W-:Y:S02]  /*3b80*/  SEL R28, R27, RZ, P6 ;  /* 0x000000ff1b1c7207 */ /* 0x000fe40003000000 */
[----:B------:R-:W-:Y:S02]  /*3b90*/  ISETP.GE.AND P6, PT, R21, 0x10, PT ;  /* 0x000000101500780c */ /* 0x000fe40003fc6270 */
[----:B------:R-:W-:-:S11]  /*3ba0*/  IADD3 R27, PT, PT, R25, R28, RZ ;  /* 0x0000001c191b7210 */ /* 0x000fd60007ffe0ff */
[----:B------:R-:W-:Y:S05]  /*3bb0*/  WARPSYNC.COLLECTIVE R30, `(.L_x_4007) ;  /* 0x000000001e087348 */ /* 0x000fea0003c00000 */
[----:B------:R0:W1:Y:S02]  /*3bc0*/  SHFL.UP P0, R28, R31, R32, R33 ;  /* 0x040000201f1c7389 */ /* 0x0000640000000021 */
[----:B01----:R-:W-:Y:S05]  /*3bd0*/  ENDCOLLECTIVE ;  /* 0x000000000000791b */ /* 0x003fea0003800000 */
.L_x_4007:
        /* <DEDUP_REMOVED lines=8> */
.L_x_4008:
        /* <DEDUP_REMOVED lines=8> */
.L_x_4009:
[----:B------:R-:W-:Y:S02]  /*3ce0*/  ISETP.NE.AND P5, PT, R27, RZ, PT ;  /* 0x000000ff1b00720c */ /* 0x000fe40003fa5270 */
[----:B------:R-:W-:Y:S02]  /*3cf0*/  MOV R31, R22 ;  /* 0x00000016001f7202 */ /* 0x000fe40000000f00 */
[----:B------:R-:W-:-:S04]  /*3d00*/  MOV R21, R28 ;  /* 0x0000001c00157202 */ /* 0x000fc80000000f00 */
[----:B------:R-:W-:-:S04]  /*3d10*/  SEL R28, R21, RZ, P6 ;  /* 0x000000ff151c7207 */ /* 0x000fc80003000000 */
[----:B------:R-:W-:-:S07]  /*3d20*/  IADD3 R25, PT, PT, R27, R28, RZ ;  /* 0x0000001c1b197210 */ /* 0x000fce0007ffe0ff */
[----:B------:R-:W-:Y:S05]  /*3d30*/  WARPSYNC.COLLECTIVE R30, `(.L_x_4010) ;  /* 0x000000001e087348 */ /* 0x000fea0003c00000 */
[----:B------:R0:W1:Y:S02]  /*3d40*/  SHFL.UP P0, R28, R31, R32, R33 ;  /* 0x040000201f1c7389 */ /* 0x0000640000000021 */
[----:B01----:R-:W-:Y:S05]  /*3d50*/  ENDCOLLECTIVE ;  /* 0x000000000000791b */ /* 0x003fea0003800000 */
.L_x_4010:
[----:B------:R-:W-:Y:S01]  /*3d60*/  MOV R31, R23 ;  /* 0x00000017001f7202 */ /* 0x000fe20000000f00 */
[----:B------:R-:W-:-:S07]  /*3d70*/  IMAD.MOV.U32 R21, RZ, RZ, R28 ;  /* 0x000000ffff157224 */ /* 0x000fce00078e001c */
[----:B------:R-:W-:Y:S05]  /*3d80*/  WARPSYNC.COLLECTIVE R30, `(.L_x_4011) ;  /* 0x000000001e087348 */ /* 0x000fea0003c00000 */
[----:B------:R0:W1:Y:S02]  /*3d90*/  SHFL.UP P0, R28, R31, R32, R33 ;  /* 0x040000201f1c7389 */ /* 0x0000640000000021 */
[----:B01----:R-:W-:Y:S05]  /*3da0*/  ENDCOLLECTIVE ;  /* 0x000000000000791b */ /* 0x003fea0003800000 */
.L_x_4011:
        /* <DEDUP_REMOVED lines=9> */
.L_x_4012:
[----:B------:R-:W-:Y:S01]  /*3e40*/  MOV R31, R22 ;  /* 0x00000016001f7202 */ /* 0x000fe20000000f00 */
[----:B------:R-:W-:-:S07]  /*3e50*/  IMAD.MOV.U32 R25, RZ, RZ, R28 ;  /* 0x000000ffff197224 */ /* 0x000fce00078e001c */
[----:B------:R-:W-:Y:S05]  /*3e60*/  WARPSYNC.COLLECTIVE R30, `(.L_x_4013) ;  /* 0x000000001e087348 */ /* 0x000fea0003c00000 */
[----:B------:R0:W1:Y:S02]  /*3e70*/  SHFL.UP P0, R28, R31, R32, R33 ;  /* 0x040000201f1c7389 */ /* 0x0000640000000021 */
[----:B01----:R-:W-:Y:S05]  /*3e80*/  ENDCOLLECTIVE ;  /* 0x000000000000791b */ /* 0x003fea0003800000 */
.L_x_4013:
[----:B------:R-:W-:Y:S02]  /*3e90*/  MOV R31, R23 ;  /* 0x00000017001f7202 */ /* 0x000fe40000000f00 */
[----:B------:R-:W-:-:S07]  /*3ea0*/  MOV R21, R28 ;  /* 0x0000001c00157202 */ /* 0x000fce0000000f00 */
[----:B------:R-:W-:Y:S05]  /*3eb0*/  WARPSYNC.COLLECTIVE R30, `(.L_x_4014) ;  /* 0x000000001e087348 */ /* 0x000fea0003c00000 */
[----:B------:R0:W1:Y:S02]  /*3ec0*/  SHFL.UP P0, R28, R31, R32, R33 ;  /* 0x040000201f1c7389 */ /* 0x0000640000000021 */
[----:B01----:R-:W-:Y:S05]  /*3ed0*/  ENDCOLLECTIVE ;  /* 0x000000000000791b */ /* 0x003fea0003800000 */
.L_x_4014:
[----:B------:R-:W-:Y:S05]  /*3ee0*/  BRA `(.L_x_4015) ;  /* 0xfffffff000447947 */ /* 0x000fea000383ffff */
.L_x_4016:
        /* <DEDUP_REMOVED lines=9> */
.L_x_4509:


//--------------------- .text._Z30group_norm_nhwc_bwd_sum_kernelI11Fp16IOFp16WLi196EEv26Group_norm_nhwc_bwd_params --------------------------
	.section	.text._Z30group_norm_nhwc_bwd_sum_kernelI11Fp16IOFp16WLi196EEv26Group_norm_nhwc_bwd_params,"ax",@progbits
	.align	128
        .global         _Z30group_norm_nhwc_bwd_sum_kernelI11Fp16IOFp16WLi196EEv26Group_norm_nhwc_bwd_params
        .type           _Z30group_norm_nhwc_bwd_sum_kernelI11Fp16IOFp16WLi196EEv26Group_norm_nhwc_bwd_params,@function
        .size           _Z30group_norm_nhwc_bwd_sum_kernelI11Fp16IOFp16WLi196EEv26Group_norm_nhwc_bwd_params,(.L_x_4510 - _Z30group_norm_nhwc_bwd_sum_kernelI11Fp16IOFp16WLi196EEv26Group_norm_nhwc_bwd_params)
        .other          _Z30group_norm_nhwc_bwd_sum_kernelI11Fp16IOFp16WLi196EEv26Group_norm_nhwc_bwd_params,@"STO_CUDA_ENTRY STV_DEFAULT"
_Z30group_norm_nhwc_bwd_sum_kernelI11Fp16IOFp16WLi196EEv26Group_norm_nhwc_bwd_params:
.text._Z30group_norm_nhwc_bwd_sum_kernelI11Fp16IOFp16WLi196EEv26Group_norm_nhwc_bwd_params:
        /* <DEDUP_REMOVED lines=74> */
.L_x_4018:
[----:B------:R-:W-:Y:S05]  /*04a0*/  BSYNC.RECONVERGENT B0 ;  /* 0x0000000000007941 */ /* 0x000fea0003800200 */
.L_x_4017:
        /* <DEDUP_REMOVED lines=49> */
.L_x_4022:
        /* <DEDUP_REMOVED lines=137> */
[----:B------:R-:W-:-:S02]  /*1050*/  @!P0 MOV R10, R18 ;  /* 0x00000012000a8202 */ /* 0x000fc40000000f00 */
        /* <DEDUP_REMOVED lines=12> */
[----:B------:R-:W2:Y:S01]  /*1120*/  @!P0 LDG.E R10, desc[UR4][R10.64] ;  /* 0x000000040a0a8981 */ /* 0x000ea2000c1e1900 */
[----:B------:R-:W-:-:S05]  /*1130*/  @!P0 IADD3.X R7, PT, PT, R26, R7, RZ, P2, !PT ;  /* 0x000000071a078210 */ /* 0x000fca00017fe4ff */
[----:B------:R0:W3:Y:S01]  /*1140*/  @!P0 LDG.E R6, desc[UR4][R6.64] ;  /* 0x0000000406068981 */ /* 0x0000e2000c1e1900 */
[----:B------:R-:W-:Y:S02]  /*1150*/  PRMT R17, RZ, 0x7610, R17 ;  /* 0x00007610ff117816 */ /* 0x000fe40000000011 */
[----:B0-----:R-:W-:Y:S02]  /*1160*/  PRMT R7, R7, 0x5410, RZ ;  /* 0x0000541007077816 */ /* 0x001fe400000000ff */
[----:B------:R-:W-:Y:S02]  /*1170*/  IADD3 R22, PT, PT, R22, 0x4, RZ ;  /* 0x0000000416167810 */ /* 0x000fe40007ffe0ff */
[----:B------:R-:W-:Y:S02]  /*1180*/  PRMT R26, RZ, 0x7610, R26 ;  /* 0x00007610ff1a7816 */ /* 0x000fe4000000001a */
[----:B------:R-:W-:Y:S01]  /*1190*/  ISETP.NE.AND P1, PT, R22, RZ, PT ;  /* 0x000000ff1600720c */ /* 0x000fe20003f25270 */
[----:B------:R-:W-:Y:S01]  /*11a0*/  VIADD R21, R21, 0x4 ;  /* 0x0000000415157836 */ /* 0x000fe20000000000 */
        /* <DEDUP_REMOVED lines=25> */
.L_x_4021:
        /* <DEDUP_REMOVED lines=12> */
[----:B------:R-:W-:Y:S01]  /*1400*/  @!P0 IMAD R22, R20, UR6, RZ ;  /* 0x0000000614168c24 */ /* 0x000fe2000f8e02ff */
[----:B------:R-:W-:-:S03]  /*1410*/  @!P0 MOV R20, R18 ;  /* 0x0000001200148202 */ /* 0x000fc60000000f00 */
[----:B------:R-:W1:Y:S02]  /*1420*/  @!P0 LDC.64 R14, c[0x0][0x3a0] ;  /* 0x0000e800ff0e8b82 */ /* 0x000e640000000a00 */
[----:B------:R-:W-:-:S04]  /*1430*/  @!P0 IMAD.WIDE.U32 R26, R23, UR6, R20 ;  /* 0x00000006171a8c25 */ /* 0x000fc8000f8e0014 */
[----:B------:R-:W-:-:S05]  /*1440*/  @!P0 IMAD R21, R23, UR7, R22 ;  /* 0x0000000717158c24 */ /* 0x000fca000f8e0216 */
[----:B------:R-:W-:Y:S01]  /*1450*/  @!P0 IADD3 R21, PT, PT, R27, R21, RZ ;  /* 0x000000151b158210 */ /* 0x000fe20007ffe0ff */
[----:B------:R-:W-:-:S03]  /*1460*/  @!P0 IMAD.SHL.U32 R27, R26, 0x2, RZ ;  /* 0x000000021a1b8824 */ /* 0x000fc600078e00ff */
[----:B------:R-:W-:Y:S02]  /*1470*/  @!P0 SHF.L.U64.HI R20, R26, 0x1, R21 ;  /* 0x000000011a148819 */ /* 0x000fe40000010215 */
[----:B------:R-:W-:Y:S02]  /*1480*/  @!P0 IADD3 R21, PT, PT, R23, 0x1, RZ ;  /* 0x0000000117158810 */ /* 0x000fe40007ffe0ff */
[C---:B0-----:R-:W-:Y:S02]  /*1490*/  @!P0 IADD3 R28, P3, PT, R27.reuse, R16, RZ ;  /* 0x000000101b1c8210 */ /* 0x041fe40007f7e0ff */
[----:B------:R-:W-:Y:S02]  /*14a0*/  @!P0 SHF.R.S32.HI R22, RZ, 0x1f, R21 ;  /* 0x0000001fff168819 */ /* 0x000fe40000011415 */
[----:B------:R-:W-:Y:S01]  /*14b0*/  @!P0 IADD3.X R29, PT, PT, R20, R17, RZ, P3, !PT ;  /* 0x00000011141d8210 */ /* 0x000fe20001ffe4ff */
[----:B------:R-:W-:Y:S01]  /*14c0*/  @!P0 IMAD.MOV.U32 R17, RZ, RZ, R9 ;  /* 0x000000ffff118224 */ /* 0x000fe200078e0009 */
[----:B-1----:R-:W-:Y:S01]  /*14d0*/  @!P0 IADD3 R14, P2, PT, R27, R14, RZ ;  /* 0x0000000e1b0e8210 */ /* 0x002fe20007f5e0ff */
[----:B------:R-:W-:Y:S01]  /*14e0*/  @!P0 IMAD R22, R22, UR6, RZ ;  /* 0x0000000616168c24 */ /* 0x000fe2000f8e02ff */
[----:B------:R-:W-:-:S02]  /*14f0*/  @!P0 MOV R16, R18 ;  /* 0x0000001200108202 */ /* 0x000fc40000000f00 */
[----:B------:R-:W-:Y:S01]  /*1500*/  @!P0 IADD3.X R15, PT, PT, R20, R15, RZ, P2, !PT ;  /* 0x0000000f140f8210 */ /* 0x000fe200017fe4ff */
[C---:B------:R-:W-:Y:S02]  /*1510*/  @!P0 IMAD R27, R21.reuse, UR7, R22 ;  /* 0x00000007151b8c24 */ /* 0x040fe4000f8e0216 */
[----:B------:R-:W-:Y:S01]  /*1520*/  @!P0 IMAD.WIDE.U32 R16, R21, UR6, R16 ;  /* 0x0000000615108c25 */ /* 0x000fe2000f8e0010 */
[----:B------:R-:W2:Y:S04]  /*1530*/  @!P0 LDG.E R22, desc[UR4][R28.64] ;  /* 0x000000041c168981 */ /* 0x000ea8000c1e1900 */
[----:B------:R0:W3:Y:S01]  /*1540*/  @!P0 LDG.E R21, desc[UR4][R14.64] ;  /* 0x000000040e158981 */ /* 0x0000e2000c1e1900 */
[----:B------:R-:W-:Y:S02]  /*1550*/  @!P0 IADD3 R17, PT, PT, R17, R27, RZ ;  /* 0x0000001b11118210 */ /* 0x000fe40007ffe0ff */
[----:B------:R-:W-:-:S02]  /*1560*/  @!P0 SHF.L.U32 R27, R16, 0x1, RZ ;  /* 0x00000001101b8819 */ /* 0x000fc400000006ff */
[----:B------:R-:W-:Y:S02]  /*1570*/  @!P0 SHF.L.U64.HI R20, R16, 0x1, R17 ;  /* 0x0000000110148819 */ /* 0x000fe40000010211 */
[----:B------:R-:W1:Y:S08]  /*1580*/  @!P0 LDC.64 R16, c[0x0][0x398] ;  /* 0x0000e600ff108b82 */ /* 0x000e700000000a00 */
[----:B0-----:R-:W0:Y:S01]  /*1590*/  @!P0 LDC.64 R14, c[0x0][0x3a0] ;  /* 0x0000e800ff0e8b82 */ /* 0x001e220000000a00 */
[----:B-1----:R-:W-:-:S02]  /*15a0*/  @!P0 IADD3 R16, P3, PT, R27, R16, RZ ;  /* 0x000000101b108210 */ /* 0x002fc40007f7e0ff */
[----:B0-----:R-:W-:-:S04]  /*15b0*/  @!P0 IADD3 R14, P2, PT, R27, R14, RZ ;  /* 0x0000000e1b0e8210 */ /* 0x001fc80007f5e0ff */
[C---:B------:R-:W-:Y:S02]  /*15c0*/  @!P0 IADD3.X R15, PT, PT, R20.reuse, R15, RZ, P2, !PT ;  /* 0x0000000f140f8210 */ /* 0x040fe400017fe4ff */
[----:B------:R-:W-:-:S03]  /*15d0*/  @!P0 IADD3.X R17, PT, PT, R20, R17, RZ, P3, !PT ;  /* 0x0000001114118210 */ /* 0x000fc60001ffe4ff */
[----:B------:R-:W4:Y:S04]  /*15e0*/  @!P0 LDG.E R20, desc[UR4][R14.64] ;  /* 0x000000040e148981 */ /* 0x000f28000c1e1900 */
[----:B------:R0:W5:Y:S02]  /*15f0*/  @!P0 LDG.E R16, desc[UR4][R16.64] ;  /* 0x0000000410108981 */ /* 0x000164000c1e1900 */
[----:B0-----:R-:W-:Y:S02]  /*1600*/  PRMT R17, RZ, 0x7610, R17 ;  /* 0x00007610ff117816 */ /* 0x001fe40000000011 */
[----:B------:R-:W-:Y:S01]  /*1610*/  PRMT R15, R15, 0x5410, RZ ;  /* 0x000054100f0f7816 */ /* 0x000fe200000000ff */
[----:B------:R-:W-:Y:S01]  /*1620*/  VIADD R23, R23, 0x2 ;  /* 0x0000000217177836 */ /* 0x000fe20000000000 */
[----:B---3--:R-:W-:-:S04]  /*1630*/  @!P0 PRMT R17, R21, 0x7610, R17 ;  /* 0x0000761015118816 */ /* 0x008fc80000000011 */
[----:B------:R-:W-:-:S04]  /*1640*/  PRMT R17, R17, 0x5410, RZ ;  /* 0x0000541011117816 */ /* 0x000fc800000000ff */
[----:B--2---:R-:W-:Y:S02]  /*1650*/  @!P0 PRMT R17, R17, 0x5410, R22 ;  /* 0x0000541011118816 */ /* 0x004fe40000000016 */
        /* <DEDUP_REMOVED lines=14> */
[----:B------:R-:W-:Y:S01]  /*1740*/  HADD2.F32 R21, -RZ, R15.H1_H1 ;  /* 0x3000000fff157230 */ /* 0x000fe20000004100 */
[----:B----4-:R-:W-:-:S04]  /*1750*/  @!P0 PRMT R17, R17, 0x5410, R20 ;  /* 0x0000541011118816 */ /* 0x010fc80000000014 */
[----:B------:R-:W-:Y:S02]  /*1760*/  @!P0 PRMT R17, R20, 0x7632, R17 ;  /* 0x0000763214118816 */ /* 0x000fe40000000011 */
[----:B-----5:R-:W-:Y:S01]  /*1770*/  @!P0 PRMT R14, R14, 0x5410, R16 ;  /* 0x000054100e0e8816 */ /* 0x020fe20000000010 */
[----:B------:R-:W-:Y:S02]  /*1780*/  HADD2.F32 R22, -RZ, R15.H0_H0 ;  /* 0x2000000fff167230 */ /* 0x000fe40000004100 */
[----:B------:R-:W-:Y:S01]  /*1790*/  FADD.FTZ R26, -R4, R21 ;  /* 0x00000015041a7221 */ /* 0x000fe20000010100 */
[--C-:B------:R-:W-:Y:S01]  /*17a0*/  HADD2.F32 R29, -RZ, R17.reuse.H1_H1 ;  /* 0x30000011ff1d7230 */ /* 0x100fe20000004100 */
[----:B------:R-:W-:Y:S01]  /*17b0*/  @!P0 PRMT R14, R16, 0x7632, R14 ;  /* 0x00007632100e8816 */ /* 0x000fe2000000000e */
[----:B------:R-:W-:Y:S02]  /*17c0*/  HADD2.F32 R21, -RZ, R17.H0_H0 ;  /* 0x20000011ff157230 */ /* 0x000fe40000004100 */
[----:B------:R-:W-:Y:S01]  /*17d0*/  FMUL.FTZ R15, R26, R13 ;  /* 0x0000000d1a0f7220 */ /* 0x000fe20000410000 */
[----:B------:R-:W-:Y:S01]  /*17e0*/  FMUL.FTZ R27, R22, R2 ;  /* 0x00000002161b7220 */ /* 0x000fe20000410000 */
        /* <DEDUP_REMOVED lines=20> */
.L_x_4023:
        /* <DEDUP_REMOVED lines=27> */
.L_x_4025:
[----:B------:R-:W-:Y:S05]  /*1ae0*/  BSYNC.RECONVERGENT B0 ;  /* 0x0000000000007941 */ /* 0x000fea0003800200 */
.L_x_4024:
        /* <DEDUP_REMOVED lines=19> */
.L_x_4020:
[C---:B------:R-:W-:Y:S01]  /*1c20*/  IMAD.IADD R6, R22.reuse, 0x1, -R23 ;  /* 0x0000000116067824 */ /* 0x040fe200078e0a17 */
[----:B------:R-:W-:Y:S01]  /*1c30*/  IADD3 R8, PT, PT, R22, -0x1, RZ ;  /* 0xffffffff16087810 */ /* 0x000fe20007ffe0ff */
[----:B------:R-:W-:Y:S01]  /*1c40*/  HFMA2 R12, -RZ, RZ, 0, 0 ;  /* 0x00000000ff0c7431 */ /* 0x000fe200000001ff */
[----:B------:R-:W-:Y:S02]  /*1c50*/  CS2R R10, SRZ ;  /* 0x00000000000a7805 */ /* 0x000fe4000001ff00 */
[----:B------:R-:W-:Y:S02]  /*1c60*/  LOP3.LUT R6, R6, 0x1, RZ, 0xc0, !PT ;  /* 0x0000000106067812 */ /* 0x000fe400078ec0ff */
[----:B------:R-:W-:Y:S02]  /*1c70*/  ISETP.NE.AND P2, PT, R23, R8, PT ;  /* 0x000000081700720c */ /* 0x000fe40003f45270 */
[----:B------:R-:W-:Y:S02]  /*1c80*/  ISETP.NE.U32.AND P1, PT, R6, 0x1, PT ;  /* 0x000000010600780c */ /* 0x000fe40003f25070 */
[----:B------:R-:W-:-:S02]  /*1c90*/  CS2R R6, SRZ ;  /* 0x0000000000067805 */ /* 0x000fc4000001ff00 */
[----:B------:R-:W-:-:S09]  /*1ca0*/  MOV R8, RZ ;  /* 0x000000ff00087202 */ /* 0x000fd20000000f00 */
        /* <DEDUP_REMOVED lines=59> */
.L_x_4026:
[----:B------:R-:W-:Y:S05]  /*2060*/  @!P2 BRA `(.L_x_4019) ;  /* 0x000000080008a947 */ /* 0x000fea0003800000 */
[----:B------:R-:W-:-:S07]  /*2070*/  IMAD.IADD R22, R23, 0x1, -R22 ;  /* 0x0000000117167824 */ /* 0x000fce00078e0a16 */
.L_x_4027:
        /* <DEDUP_REMOVED lines=9> */
[----:B------:R-:W-:Y:S02]  /*2110*/  @!P0 IADD3 R25, PT, PT, R25, R27, RZ ;  /* 0x0000001b19198210 */ /* 0x000fe40007ffe0ff */
[C---:B------:R-:W-:Y:S02]  /*2120*/  @!P0 SHF.L.U32 R27, R24.reuse, 0x1, RZ ;  /* 0x00000001181b8819 */ /* 0x040fe400000006ff */
[----:B------:R-:W-:Y:S02]  /*2130*/  @!P0 SHF.L.U64.HI R26, R24, 0x1, R25 ;  /* 0x00000001181a8819 */ /* 0x000fe40000010219 */
[----:B-1----:R-:W-:-:S05]  /*2140*/  @!P0 IADD3 R24, P1, PT, R27, R14, RZ ;  /* 0x0000000e1b188210 */ /* 0x002fca0007f3e0ff */
[----:B------:R-:W-:Y:S02]  /*2150*/  @!P0 IMAD.X R25, R26, 0x1, R15, P1 ;  /* 0x000000011a198824 */ /* 0x000fe400008e060f */
        /* <DEDUP_REMOVED lines=113> */
[----:B------:R-:W-:Y:S01]  /*2870*/  VIADD R23, R23, 0x2 ;  /* 0x0000000217177836 */ /* 0x000fe20000000000 */
[----:B------:R-:W-:Y:S06]  /*2880*/  @P1 BRA `(.L_x_4027) ;  /* 0xfffffff400fc1947 */ /* 0x000fec000383ffff */
.L_x_4019:
[----:B------:R-:W0:Y:S01]  /*2890*/  LDCU UR6, c[0x0][0x424] ;  /* 0x00008480ff0677ac */ /* 0x000e220008000800 */
[----:B------:R-:W1:Y:S01]  /*28a0*/  S2R R14, SR_CgaCtaId ;  /* 0x00000000000e7919 */ /* 0x000e620000008800 */
[----:B------:R-:W-:Y:S01]  /*28b0*/  MOV R9, 0x400 ;  /* 0x0000040000097802 */ /* 0x000fe20000000f00 */
[----:B0-----:R-:W-:-:S05]  /*28c0*/  IMAD R3, R5, UR6, RZ ;  /* 0x0000000605037c24 */ /* 0x001fca000f8e02ff */
[----:B------:R-:W-:-:S04]  /*28d0*/  LEA R3, R0, -R3, 0x1 ;  /* 0x8000000300037211 */ /* 0x000fc800078e08ff */
        /* <DEDUP_REMOVED lines=148> */
.L_x_4043:
        /* <DEDUP_REMOVED lines=76> */
.L_x_4028:
        /* <DEDUP_REMOVED lines=45> */
.L_x_4031:
[----:B------:R-:W-:Y:S05]  /*39b0*/  BSYNC.RECONVERGENT B0 ;  /* 0x0000000000007941 */ /* 0x000fea0003800200 */
.L_x_4030:
        /* <DEDUP_REMOVED lines=23> */
.L_x_4029:
[----:B------:R-:W-:Y:S05]  /*3b30*/  WARPSYNC.COLLECTIVE R4, `(.L_x_4032) ;  /* 0x0000000004087348 */ /* 0x000fea0003c00000 */
[----:B------:R-:W-:Y:S01]  /*3b40*/  NOP ;  /* 0x0000000000007918 */ /* 0x000fe20000000000 */
[----:B------:R-:W-:Y:S05]  /*3b50*/  ENDCOLLECTIVE ;  /* 0x000000000000791b */ /* 0x000fea0003800000 */
.L_x_4032:
        /* <DEDUP_REMOVED lines=13> */
.L_x_4033:
        /* <DEDUP_REMOVED lines=9> */
.L_x_4034:
        /* <DEDUP_REMOVED lines=11> */
.L_x_4035:
        /* <DEDUP_REMOVED lines=9> */
.L_x_4036:
        /* <DEDUP_REMOVED lines=11> */
.L_x_4037:
        /* <DEDUP_REMOVED lines=9> */
.L_x_4038:
        /* <DEDUP_REMOVED lines=12> */
.L_x_4039:
        /* <DEDUP_REMOVED lines=10> */
.L_x_4040:
        /* <DEDUP_REMOVED lines=9> */
.L_x_4041:
[----:B------:R-:W-:Y:S01]  /*4130*/  @!P0 FADD.FTZ R9, R9, R16 ;  /* 0x0000001009098221 */ /* 0x000fe20000010000 */
[----:B------:R0:W-:Y:S04]  /*4140*/  STS [R12+0xc0], R15 ;  /* 0x0000c00f0c007388 */ /* 0x0001e80000000800 */
[----:B------:R0:W-:Y:S04]  /*4150*/  STS [R12+0xc4], R13 ;  /* 0x0000c40d0c007388 */ /* 0x0001e80000000800 */
[----:B------:R0:W-:Y:S02]  /*4160*/  STS [R12+0xc8], R9 ;  /* 0x0000c8090c007388 */ /* 0x0001e40000000800 */
[----:B0-----:R-:W-:Y:S05]  /*4170*/  WARPSYNC.COLLECTIVE R4, `(.L_x_4042) ;  /* 0x0000000004087348 */ /* 0x001fea0003c00000 */
[----:B------:R-:W-:Y:S01]  /*4180*/  NOP ;  /* 0x0000000000007918 */ /* 0x000fe20000000000 */
[----:B0-----:R-:W-:Y:S05]  /*4190*/  ENDCOLLECTIVE ;  /* 0x000000000000791b */ /* 0x001fea0003800000 */
.L_x_4042:
[----:B------:R-:W-:Y:S05]  /*41a0*/  BRA `(.L_x_4043) ;  /* 0xfffffff0001c7947 */ /* 0x000fea000383ffff */
.L_x_4044:
        /* <DEDUP_REMOVED lines=13> */
.L_x_4510:


//--------------------- .text._Z30group_norm_nhwc_bwd_sum_kernelI11Fp16IOFp16WLi168EEv26Group_norm_nhwc_bwd_params --------------------------
	.section	.text._Z30group_norm_nhwc_bwd_sum_kernelI11Fp16IOFp16WLi168EEv26Group_norm_nhwc_bwd_params,"ax",@progbits
	.align	128
        .global         _Z30group_norm_nhwc_bwd_sum_kernelI11Fp16IOFp16WLi168EEv26Group_norm_nhwc_bwd_params
        .type           _Z30group_norm_nhwc_bwd_sum_kernelI11Fp16IOFp16WLi168EEv26Group_norm_nhwc_bwd_params,@function
        .size           _Z30group_norm_nhwc_bwd_sum_kernelI11Fp16IOFp16WLi168EEv26Group_norm_nhwc_bwd_params,(.L_x_4511 - _Z30group_norm_nhwc_bwd_sum_kernelI11Fp16IOFp16WLi168EEv26Group_norm_nhwc_bwd_params)
        .other          _Z30group_norm_nhwc_bwd_sum_kernelI11Fp16IOFp16WLi168EEv26Group_norm_nhwc_bwd_params,@"STO_CUDA_ENTRY STV_DEFAULT"
_Z30group_norm_nhwc_bwd_sum_kernelI11Fp16IOFp16WLi168EEv26Group_norm_nhwc_bwd_params:
.text._Z30group_norm_nhwc_bwd_sum_kernelI11Fp16IOFp16WLi168EEv26Group_norm_nhwc_bwd_params:
        /* <DEDUP_REMOVED lines=77> */
.L_x_4046:
[----:B------:R-:W-:Y:S05]  /*04d0*/  BSYNC.RECONVERGENT B0 ;  /* 0x0000000000007941 */ /* 0x000fea0003800200 */
.L_x_4045:
        /* <DEDUP_REMOVED lines=15> */
[----:B------:R-:W-:Y:S01]  /*05d0*/  ISETP.NE.U32.AND P2, PT, R5, RZ, PT ;  /* 0x000000ff0500720c */ /* 0x000fe20003f45070 */
[----:B------:R-:W-:Y:S02]  /*05e0*/  HFMA2 R5, -RZ, RZ, 0, 0 ;  /* 0x00000000ff057431 */ /* 0x000fe400000001ff */
[----:B--2---:R-:W-:Y:S01]  /*05f0*/  @P1 FADD.FTZ R11, R7, R8 ;  /* 0x00000008070b1221 */ /* 0x004fe20000010000 */
[----:B------:R-:W-:Y:S01]  /*0600*/  ULEA.HI.X.SX32 UR5, UR5, UR7, 0x1, UP0 ;  /* 0x0000000705057291 */ /* 0x000fe200080f0eff */
[----:B------:R-:W-:Y:S01]  /*0610*/  CS2R R8, SRZ ;  /* 0x0000000000087805 */ /* 0x000fe2000001ff00 */
[----:B-1----:R-:W-:Y:S01]  /*0620*/  UISETP.LT.U32.AND UP0, UPT, UR8, UR12, UPT ;  /* 0x0000000c0800728c */ /* 0x002fe2000bf01070 */
[----:B------:R0:W1:Y:S03]  /*0630*/  @P1 MUFU.RSQ R18, R11 ;  /* 0x0000000b00121308 */ /* 0x0000660000001400 */
[----:B------:R-:W-:Y:S01]  /*0640*/  UISETP.LT.AND.EX UP0, UPT, UR5, UR13, UPT, UP0 ;  /* 0x0000000d0500728c */ /* 0x000fe2000bf01300 */
[----:B------:R-:W-:-:S03]  /*0650*/  @P3 VIADD R13, R13, 0x1 ;  /* 0x000000010d0d3836 */ /* 0x000fc60000000000 */
[----:B------:R-:W-:Y:S02]  /*0660*/  USEL UR8, UR8, UR12, UP0 ;  /* 0x0000000c08087287 */ /* 0x000fe40008000000 */
[----:B------:R-:W-:Y:S02]  /*0670*/  SEL R4, R6, R13, !P2 ;  /* 0x0000000d06047207 */ /* 0x000fe40005000000 */
        /* <DEDUP_REMOVED lines=21> */
.L_x_4050:
        /* <DEDUP_REMOVED lines=68> */
[----:B------:R-:W-:-:S02]  /*0c10*/  @!P0 IADD3 R9, PT, PT, R15, 0x1, RZ ;  /* 0x000000010f098810 */ /* 0x000fc40007ffe0ff */
[----:B------:R-:W-:Y:S02]  /*0c20*/  PRMT R29, RZ, 0x5410, RZ ;  /* 0x00005410ff1d7816 */ /* 0x000fe400000000ff */
[----:B------:R-:W-:Y:S02]  /*0c30*/  @!P0 SHF.R.S32.HI R15, RZ, 0x1f, R9 ;  /* 0x0000001fff0f8819 */ /* 0x000fe40000011409 */
[----:B------:R-:W-:Y:S02]  /*0c40*/  PRMT R8, RZ, 0x7610, R8 ;  /* 0x00007610ff087816 */ /* 0x000fe40000000008 */
[----:B---3--:R-:W-:Y:S01]  /*0c50*/  @!P0 PRMT R19, R23, 0x7610, R19 ;  /* 0x0000761017138816 */ /* 0x008fe20000000013 */
[----:B0-----:R-:W-:Y:S01]  /*0c60*/  @!P0 IMAD R26, R15, R12, RZ ;  /* 0x0000000c0f1a8224 */ /* 0x001fe200078e02ff */
[----:B------:R-:W-:Y:S02]  /*0c70*/  @!P0 PRMT R29, R23, 0x7632, R29 ;  /* 0x00007632171d8816 */ /* 0x000fe4000000001d */
        /* <DEDUP_REMOVED lines=11> */
[----:B------:R-:W-:Y:S02]  /*0d30*/  @!P0 IMAD.IADD R23, R15, 0x1, R23 ;  /* 0x000000010f178824 */ /* 0x000fe400078e0217 */
[----:B------:R-:W-:Y:S01]  /*0d40*/  FADD.FTZ R10, R16, R26 ;  /* 0x0000001a100a7221 */ /* 0x000fe20000010000 */
[----:B------:R-:W-:Y:S01]  /*0d50*/  FFMA.FTZ R17, R26, R27, R17 ;  /* 0x0000001b1a117223 */ /* 0x000fe20000010011 */
[----:B------:R-:W-:Y:S01]  /*0d60*/  FFMA.FTZ R16, R27, R19, R22 ;  /* 0x000000131b107223 */ /* 0x000fe20000010016 */
[C---:B------:R-:W-:Y:S01]  /*0d70*/  @!P0 SHF.L.U32 R27, R14.reuse, 0x1, RZ ;  /* 0x000000010e1b8819 */ /* 0x040fe200000006ff */
[----:B------:R-:W1:Y:S01]  /*0d80*/  @!P0 LDC.64 R12, c[0x0][0x3a0] ;  /* 0x0000e800ff0c8b82 */ /* 0x000e620000000a00 */
[----:B------:R-:W-:-:S07]  /*0d90*/  @!P0 SHF.L.U64.HI R28, R14, 0x1, R23 ;  /* 0x000000010e1c8819 */ /* 0x000fce0000010217 */
[----:B------:R-:W2:Y:S01]  /*0da0*/  @!P0 LDC.64 R14, c[0x0][0x3f8] ;  /* 0x0000fe00ff0e8b82 */ /* 0x000ea20000000a00 */
[----:B0-----:R-:W-:Y:S02]  /*0db0*/  @!P0 IADD3 R26, P2, PT, R27, R8, RZ ;  /* 0x000000081b1a8210 */ /* 0x001fe40007f5e0ff */
[----:B------:R-:W-:-:S04]  /*0dc0*/  MOV R8, UR4 ;  /* 0x0000000400087c02 */ /* 0x000fc80008000f00 */
[----:B------:R-:W-:Y:S02]  /*0dd0*/  @!P0 IADD3 R8, PT, PT, R8, 0x2, RZ ;  /* 0x0000000208088810 */ /* 0x000fe40007ffe0ff */
[----:B-1----:R-:W-:Y:S02]  /*0de0*/  @!P0 IADD3 R22, P1, PT, R27, R12, RZ ;  /* 0x0000000c1b168210 */ /* 0x002fe40007f3e0ff */
[C---:B------:R-:W-:Y:S02]  /*0df0*/  @!P0 IADD3.X R27, PT, PT, R28.reuse, R9, RZ, P2, !PT ;  /* 0x000000091c1b8210 */ /* 0x040fe400017fe4ff */
[----:B------:R-:W-:Y:S02]  /*0e00*/  @!P0 SHF.R.S32.HI R9, RZ, 0x1f, R8 ;  /* 0x0000001fff098819 */ /* 0x000fe40000011408 */
[----:B------:R-:W-:Y:S01]  /*0e10*/  @!P0 IADD3.X R23, PT, PT, R28, R13, RZ, P1, !PT ;  /* 0x0000000d1c178210 */ /* 0x000fe20000ffe4ff */
[----:B------:R-:W3:Y:S01]  /*0e20*/  @!P0 LDG.E R26, desc[UR14][R26.64] ;  /* 0x0000000e1a1a8981 */ /* 0x000ee2000c1e1900 */
[----:B------:R-:W-:Y:S01]  /*0e30*/  @!P0 MOV R12, R20 ;  /* 0x00000014000c8202 */ /* 0x000fe20000000f00 */
[----:B--2---:R-:W-:Y:S01]  /*0e40*/  @!P0 IMAD R9, R9, R14, RZ ;  /* 0x0000000e09098224 */ /* 0x004fe200078e02ff */
[----:B------:R-:W-:Y:S01]  /*0e50*/  @!P0 MOV R13, R11 ;  /* 0x0000000b000d8202 */ /* 0x000fe20000000f00 */
[----:B------:R-:W2:Y:S02]  /*0e60*/  @!P0 LDG.E R22, desc[UR14][R22.64] ;  /* 0x0000000e16168981 */ /* 0x000ea4000c1e1900 */
[----:B------:R-:W-:-:S02]  /*0e70*/  @!P0 IMAD R9, R8, R15, R9 ;  /* 0x0000000f08098224 */ /* 0x000fc400078e0209 */
[----:B------:R-:W-:-:S04]  /*0e80*/  @!P0 IMAD.WIDE.U32 R12, R8, R14, R12 ;  /* 0x0000000e080c8225 */ /* 0x000fc800078e000c */
[----:B------:R-:W-:Y:S02]  /*0e90*/  @!P0 IMAD.IADD R13, R13, 0x1, R9 ;  /* 0x000000010d0d8824 */ /* 0x000fe400078e0209 */
        /* <DEDUP_REMOVED lines=76> */
.L_x_4049:
        /* <DEDUP_REMOVED lines=22> */
[----:B------:R-:W-:Y:S01]  /*14c0*/  @!P0 VIADD R19, R17, UR5 ;  /* 0x0000000511138c36 */ /* 0x000fe20008000000 */
[----:B------:R-:W-:-:S04]  /*14d0*/  @!P0 SHF.L.U32 R17, R16, 0x1, RZ ;  /* 0x0000000110118819 */ /* 0x000fc800000006ff */
[----:B------:R-:W-:Y:S02]  /*14e0*/  @!P0 SHF.L.U64.HI R26, R16, 0x1, R19 ;  /* 0x00000001101a8819 */ /* 0x000fe40000010213 */
[C---:B0-----:R-:W-:Y:S02]  /*14f0*/  @!P0 IADD3 R22, P1, PT, R17.reuse, R14, RZ ;  /* 0x0000000e11168210 */ /* 0x041fe40007f3e0ff */
[----:B------:R-:W-:Y:S02]  /*1500*/  @!P0 SHF.R.S32.HI R14, RZ, 0x1f, R27 ;  /* 0x0000001fff0e8819 */ /* 0x000fe4000001141b */
[----:B------:R-:W-:Y:S02]  /*1510*/  @!P0 IADD3.X R23, PT, PT, R26, R15, RZ, P1, !PT ;  /* 0x0000000f1a178210 */ /* 0x000fe40000ffe4ff */
[----:B-1----:R-:W-:Y:S01]  /*1520*/  @!P0 IADD3 R16, P1, PT, R17, R12, RZ ;  /* 0x0000000c11108210 */ /* 0x002fe20007f3e0ff */
[----:B--2---:R-:W-:Y:S01]  /*1530*/  @!P0 IMAD R28, R14, UR6, RZ ;  /* 0x000000060e1c8c24 */ /* 0x004fe2000f8e02ff */
[----:B------:R-:W-:Y:S01]  /*1540*/  @!P0 MOV R12, R20 ;  /* 0x00000014000c8202 */ /* 0x000fe20000000f00 */
[----:B------:R-:W0:Y:S01]  /*1550*/  @!P0 LDC.64 R14, c[0x0][0x3a0] ;  /* 0x0000e800ff0e8b82 */ /* 0x000e220000000a00 */
[----:B------:R-:W-:Y:S01]  /*1560*/  @!P0 IADD3.X R17, PT, PT, R26, R13, RZ, P1, !PT ;  /* 0x0000000d1a118210 */ /* 0x000fe20000ffe4ff */
[----:B------:R-:W2:Y:S01]  /*1570*/  @!P0 LDG.E R22, desc[UR14][R22.64] ;  /* 0x0000000e16168981 */ /* 0x000ea2000c1e1900 */
[----:B------:R-:W-:Y:S01]  /*1580*/  @!P0 MOV R13, R11 ;  /* 0x0000000b000d8202 */ /* 0x000fe20000000f00 */
[----:B------:R-:W-:-:S02]  /*1590*/  @!P0 IMAD R19, R27, UR7, R28 ;  /* 0x000000071b138c24 */ /* 0x000fc4000f8e021c */
[----:B------:R-:W3:Y:S01]  /*15a0*/  @!P0 LDG.E R16, desc[UR14][R16.64] ;  /* 0x0000000e10108981 */ /* 0x000ee2000c1e1900 */
[----:B------:R-:W-:Y:S02]  /*15b0*/  @!P0 IMAD.WIDE.U32 R26, R27, UR6, R12 ;  /* 0x000000061b1a8c25 */ /* 0x000fe4000f8e000c */
[----:B------:R-:W1:Y:S03]  /*15c0*/  @!P0 LDC.64 R12, c[0x0][0x398] ;  /* 0x0000e600ff0c8b82 */ /* 0x000e660000000a00 */
[----:B------:R-:W-:Y:S01]  /*15d0*/  @!P0 IADD3 R27, PT, PT, R27, R19, RZ ;  /* 0x000000131b1b8210 */ /* 0x000fe20007ffe0ff */
[----:B------:R-:W-:-:S03]  /*15e0*/  @!P0 IMAD.SHL.U32 R19, R26, 0x2, RZ ;  /* 0x000000021a138824 */ /* 0x000fc600078e00ff */
[----:B------:R-:W-:Y:S02]  /*15f0*/  @!P0 SHF.L.U64.HI R26, R26, 0x1, R27 ;  /* 0x000000011a1a8819 */ /* 0x000fe4000001021b */
[----:B0-----:R-:W-:-:S04]  /*1600*/  @!P0 IADD3 R14, P1, PT, R19, R14, RZ ;  /* 0x0000000e130e8210 */ /* 0x001fc80007f3e0ff */
[----:B------:R-:W-:-:S05]  /*1610*/  @!P0 IADD3.X R15, PT, PT, R26, R15, RZ, P1, !PT ;  /* 0x0000000f1a0f8210 */ /* 0x000fca0000ffe4ff */
[----:B------:R-:W4:Y:S01]  /*1620*/  @!P0 LDG.E R14, desc[UR14][R14.64] ;  /* 0x0000000e0e0e8981 */ /* 0x000f22000c1e1900 */
[----:B-1----:R-:W-:-:S04]  /*1630*/  @!P0 IADD3 R12, P1, PT, R19, R12, RZ ;  /* 0x0000000c130c8210 */ /* 0x002fc80007f3e0ff */
[----:B------:R-:W-:-:S05]  /*1640*/  @!P0 IADD3.X R13, PT, PT, R26, R13, RZ, P1, !PT ;  /* 0x0000000d1a0d8210 */ /* 0x000fca0000ffe4ff */
        /* <DEDUP_REMOVED lines=53> */
.L_x_4051:
        /* <DEDUP_REMOVED lines=28> */
.L_x_4053:
[----:B------:R-:W-:Y:S05]  /*1b60*/  BSYNC.RECONVERGENT B0 ;  /* 0x0000000000007941 */ /* 0x000fea0003800200 */
.L_x_4052:
        /* <DEDUP_REMOVED lines=19> */
.L_x_4048:
[----:B------:R-:W-:Y:S01]  /*1ca0*/  UIADD3 UR5, UPT, UPT, -UR4, UR8, URZ ;  /* 0x0000000804057290 */ /* 0x000fe2000fffe1ff */
[----:B------:R-:W-:Y:S01]  /*1cb0*/  HFMA2 R5, -RZ, RZ, 0, 0 ;  /* 0x00000000ff057431 */ /* 0x000fe200000001ff */
[----:B------:R-:W-:Y:S01]  /*1cc0*/  UIADD3 UR9, UPT, UPT, UR8, -0x1, URZ ;  /* 0xffffffff08097890 */ /* 0x000fe2000fffe0ff */
[----:B------:R-:W-:Y:S01]  /*1cd0*/  IMAD.MOV.U32 R10, RZ, RZ, RZ ;  /* 0x000000ffff0a7224 */ /* 0x000fe200078e00ff */
[----:B------:R-:W-:Y:S01]  /*1ce0*/  ULOP3.LUT UR5, UR5, 0x1, URZ, 0xc0, !UPT ;  /* 0x0000000105057892 */ /* 0x000fe2000f8ec0ff */
[----:B------:R-:W-:Y:S02]  /*1cf0*/  CS2R R8, SRZ ;  /* 0x0000000000087805 */ /* 0x000fe4000001ff00 */
        /* <DEDUP_REMOVED lines=65> */
.L_x_4054:
[----:B------:R-:W-:Y:S05]  /*2110*/  BRA.U !UP0, `(.L_x_4047) ;  /* 0x0000000908047547 */ /* 0x000fea000b800000 */
[----:B------:R-:W-:-:S12]  /*2120*/  UIADD3 UR4, UPT, UPT, UR6, -UR8, URZ ;  /* 0x8000000806047290 */ /* 0x000fd8000fffe0ff */
.L_x_4055:
        /* <DEDUP_REMOVED lines=17> */
[----:B------:R-:W-:-:S04]  /*2240*/  MOV R29, UR6 ;  /* 0x00000006001d7c02 */ /* 0x000fc80008000f00 */
[----:B------:R-:W-:-:S03]  /*2250*/  @!P0 IADD3 R29, PT, PT, R29, 0x1, RZ ;  /* 0x000000011d1d8810 */ /* 0x000fc60007ffe0ff */
[----:B------:R-:W4:Y:S01]  /*2260*/  @!P0 LDC.64 R16, c[0x0][0x3a0] ;  /* 0x0000e800ff108b82 */ /* 0x000f220000000a00 */
[----:B0-----:R-:W-:-:S05]  /*2270*/  @!P0 IADD3 R24, P1, PT, R25, R12, RZ ;  /* 0x0000000c19188210 */ /* 0x001fca0007f3e0ff */
[----:B------:R-:W-:Y:S01]  /*2280*/  @!P0 IMAD.X R25, R28, 0x1, R13, P1 ;  /* 0x000000011c198824 */ /* 0x000fe200008e060d */
[----:B------:R-:W-:-:S04]  /*2290*/  @!P0 SHF.R.S32.HI R13, RZ, 0x1f, R29 ;  /* 0x0000001fff0d8819 */ /* 0x000fc8000001141d */
[----:B------:R-:W5:Y:S01]  /*22a0*/  @!P0 LDG.E R24, desc[UR14][R24.64] ;  /* 0x0000000e18188981 */ /* 0x000f62000c1e1900 */
        /* <DEDUP_REMOVED lines=12> */
[----:B0-----:R-:W-:-:S04]  /*2370*/  @!P0 IADD3 R12, P1, PT, R15, R12, RZ ;  /* 0x0000000c0f0c8210 */ /* 0x001fc80007f3e0ff */
[----:B------:R-:W-:-:S05]  /*2380*/  @!P0 IADD3.X R13, PT, PT, R14, R13, RZ, P1, !PT ;  /* 0x0000000d0e0d8210 */ /* 0x000fca0000ffe4ff */
        /* <DEDUP_REMOVED lines=90> */
.L_x_4047:
        /* <DEDUP_REMOVED lines=8> */
[C---:B0-----:R-:W-:Y:S02]  /*29b0*/  IMAD R11, R3.reuse, 0x2, -R11 ;  /* 0x00000002030b7824 */ /* 0x041fe400078e0a0b */
        /* <DEDUP_REMOVED lines=56> */
[----:B------:R-:W-:Y:S01]  /*2d40*/  MOV R11, 0xfffffff ;  /* 0x0fffffff000b7802 */ /* 0x000fe20000000f00 */
[----:B-----5:R-:W-:-:S03]  /*2d50*/  @!P0 FADD.FTZ R9, R9, R12 ;  /* 0x0000000c09098221 */ /* 0x020fc60000010000 */
        /* <DEDUP_REMOVED lines=85> */
.L_x_4071:
        /* <DEDUP_REMOVED lines=66> */
.L_x_4056:
[----:B---3--:R-:W1:Y:S01]  /*36d0*/  S2R R3, SR_TID.X ;  /* 0x0000000000037919 */ /* 0x008e620000002100 */
[----:B0-----:R-:W0:Y:S01]  /*36e0*/  LDC R9, c[0x0][0x424] ;  /* 0x00010900ff097b82 */ /* 0x001e220000000800 */
[----:B------:R-:W-:Y:S01]  /*36f0*/  HFMA2 R2, -RZ, RZ, 0, 0 ;  /* 0x00000000ff027431 */ /* 0x000fe200000001ff */
[----:B------:R-:W-:-:S06]  /*3700*/  ULEA UR7, UR6, UR5, 0x18 ;  /* 0x0000000506077291 */ /* 0x000fcc000f8ec0ff */
[----:B------:R-:W-:Y:S01]  /*3710*/  MOV R13, UR7 ;  /* 0x00000007000d7c02 */ /* 0x000fe20008000f00 */
[----:B------:R-:W-:Y:S05]  /*3720*/  WARPSYNC.ALL ;  /* 0x0000000000007948 */ /* 0x000fea0003800000 */
[----:B0-----:R-:W-:Y:S02]  /*3730*/  IMAD R11, R4, R9, RZ ;  /* 0x00000009040b7224 */ /* 0x001fe400078e02ff */
[----:B-1----:R-:W-:-:S04]  /*3740*/  IMAD.HI.U32 R0, R3, 0x2aaaaaab, R2 ;  /* 0x2aaaaaab03007827 */ /* 0x002fc800078e0002 */
[----:B------:R-:W-:Y:S02]  /*3750*/  IMAD R11, R3, 0x2, -R11 ;  /* 0x00000002030b7824 */ /* 0x000fe400078e0a0b */
        /* <DEDUP_REMOVED lines=40> */
.L_x_4059:
[----:B------:R-:W-:Y:S05]  /*39e0*/  BSYNC.RECONVERGENT B0 ;  /* 0x0000000000007941 */ /* 0x000fea0003800200 */
.L_x_4058:
        /* <DEDUP_REMOVED lines=23> */
.L_x_4057:
[----:B------:R-:W-:Y:S05]  /*3b60*/  WARPSYNC.COLLECTIVE R11, `(.L_x_4060) ;  /* 0x000000000b087348 */ /* 0x000fea0003c00000 */
[----:B------:R-:W-:Y:S01]  /*3b70*/  NOP ;  /* 0x0000000000007918 */ /* 0x000fe20000000000 */
[----:B------:R-:W-:Y:S05]  /*3b80*/  ENDCOLLECTIVE ;  /* 0x000000000000791b */ /* 0x000fea0003800000 */
.L_x_4060:
        /* <DEDUP_REMOVED lines=13> */
.L_x_4061:
        /* <DEDUP_REMOVED lines=9> */
.L_x_4062:
        /* <DEDUP_REMOVED lines=11> */
.L_x_4063:
        /* <DEDUP_REMOVED lines=9> */
.L_x_4064:
        /* <DEDUP_REMOVED lines=11> */
.L_x_4065:
        /* <DEDUP_REMOVED lines=9> */
.L_x_4066:
        /* <DEDUP_REMOVED lines=12> */
.L_x_4067:
        /* <DEDUP_REMOVED lines=10> */
.L_x_4068:
        /* <DEDUP_REMOVED lines=9> */
.L_x_4069:
[----:B------:R-:W-:Y:S01]  /*4160*/  @!P0 FADD.FTZ R9, R9, R12 ;  /* 0x0000000c09098221 */ /* 0x000fe20000010000 */
[----:B------:R0:W-:Y:S04]  /*4170*/  STS [R13+0xc0], R14 ;  /* 0x0000c00e0d007388 */ /* 0x0001e80000000800 */
[----:B------:R0:W-:Y:S04]  /*4180*/  STS [R13+0xc4], R10 ;  /* 0x0000c40a0d007388 */ /* 0x0001e80000000800 */
[----:B------:R0:W-:Y:S02]  /*4190*/  STS [R13+0xc8], R9 ;  /* 0x0000c8090d007388 */ /* 0x0001e40000000800 */
[----:B0-----:R-:W-:Y:S05]  /*41a0*/  WARPSYNC.COLLECTIVE R11, `(.L_x_4070) ;  /* 0x000000000b087348 */ /* 0x001fea0003c00000 */
[----:B------:R-:W-:Y:S01]  /*41b0*/  NOP ;  /* 0x0000000000007918 */ /* 0x000fe20000000000 */
[----:B0-----:R-:W-:Y:S05]  /*41c0*/  ENDCOLLECTIVE ;  /* 0x000000000000791b */ /* 0x001fea0003800000 */
.L_x_4070:
[----:B------:R-:W-:Y:S05]  /*41d0*/  BRA `(.L_x_4071) ;  /* 0xfffffff000347947 */ /* 0x000fea000383ffff */
.L_x_4072:
        /* <DEDUP_REMOVED lines=10> */
.L_x_4511:


//--------------------- .text._Z30group_norm_nhwc_bwd_sum_kernelI11Fp16IOFp16WLi64EEv26Group_norm_nhwc_bwd_params --------------------------
	.section	.text._Z30group_norm_nhwc_bwd_sum_kernelI11Fp16IOFp16WLi64EEv26Group_norm_nhwc_bwd_params,"ax",@progbits
	.align	128
        .global         _Z30group_norm_nhwc_bwd_sum_kernelI11Fp16IOFp16WLi64EEv26Group_norm_nhwc_bwd_params
        .type           _Z30group_norm_nhwc_bwd_sum_kernelI11Fp16IOFp16WLi64EEv26Group_norm_nhwc_bwd_params,@function
        .size           _Z30group_norm_nhwc_bwd_sum_kernelI11Fp16IOFp16WLi64EEv26Group_norm_nhwc_bwd_params,(.L_x_4512 - _Z30group_norm_nhwc_bwd_sum_kernelI11Fp16IOFp16WLi64EEv26Group_norm_nhwc_bwd_params)
        .other          _Z30group_norm_nhwc_bwd_sum_kernelI11Fp16IOFp16WLi64EEv26Group_norm_nhwc_bwd_params,@"STO_CUDA_ENTRY STV_DEFAULT"
_Z30group_norm_nhwc_bwd_sum_kernelI11Fp16IOFp16WLi64EEv26Group_norm_nhwc_bwd_params:
.text._Z30group_norm_nhwc_bwd_sum_kernelI11Fp16IOFp16WLi64EEv26Group_norm_nhwc_bwd_params:
        /* <DEDUP_REMOVED lines=76> */
.L_x_4074:
[----:B------:R-:W-:Y:S05]  /*04c0*/  BSYNC.RECONVERGENT B0 ;  /* 0x0000000000007941 */ /* 0x000fea0003800200 */
.L_x_4073:
        /* <DEDUP_REMOVED lines=10> */
[----:B------:R-:W-:Y:S02]  /*0570*/  SHF.R.S32.HI R12, RZ, 0x1f, R13 ;  /* 0x0000001fff0c7819 */ /* 0x000fe4000001140d */
[----:B------:R-:W-:-:S05]  /*0580*/  IADD3 R17, P1, PT, R13, R9, RZ ;  /* 0x000000090d117210 */ /* 0x000fca0007f3e0ff */
[-C--:B------:R-:W-:Y:S02]  /*0590*/  @P4 IADD3 R6, PT, PT, R6, -R7.reuse, RZ ;  /* 0x8000000706064210 */ /* 0x080fe40007ffe0ff */
[----:B------:R-:W-:Y:S02]  /*05a0*/  LEA.HI.X.SX32 R10, R9, R12, 0x1, P1 ;  /* 0x0000000c090a7211 */ /* 0x000fe400008f0eff */
[----:B-1----:R-:W-:Y:S02]  /*05b0*/  ISETP.LT.U32.AND P1, PT, R17, R14, PT ;  /* 0x0000000e1100720c */ /* 0x002fe40003f21070 */
[----:B------:R-:W-:Y:S01]  /*05c0*/  ISETP.GE.U32.AND P3, PT, R6, R7, PT ;  /* 0x000000070600720c */ /* 0x000fe20003f66070 */
[----:B------:R-:W-:Y:S01]  /*05d0*/  IMAD.MOV.U32 R6, RZ, RZ, 0x3f800000 ;  /* 0x3f800000ff067424 */ /* 0x000fe200078e00ff */
[----:B------:R-:W-:Y:S01]  /*05e0*/  ISETP.LT.AND.EX P1, PT, R10, R15, PT, P1 ;  /* 0x0000000f0a00720c */ /* 0x000fe20003f21310 */
[----:B--2---:R-:W-:Y:S01]  /*05f0*/  @P2 FADD.FTZ R16, R16, R19 ;  /* 0x0000001310102221 */ /* 0x004fe20000010000 */
[----:B------:R-:W-:-:S02]  /*0600*/  @P4 IADD3 R11, PT, PT, R11, 0x1, RZ ;  /* 0x000000010b0b4810 */ /* 0x000fc40007ffe0ff */
[----:B------:R-:W-:Y:S02]  /*0610*/  CS2R R18, SRZ ;  /* 0x0000000000127805 */ /* 0x000fe4000001ff00 */
[----:B------:R-:W-:Y:S01]  /*0620*/  SEL R14, R17, R14, P1 ;  /* 0x0000000e110e7207 */ /* 0x000fe20000800000 */
[----:B------:R0:W1:Y:S01]  /*0630*/  @P2 MUFU.RSQ R6, R16 ;  /* 0x0000001000062308 */ /* 0x0000620000001400 */
[----:B------:R-:W-:Y:S01]  /*0640*/  ISETP.NE.U32.AND P4, PT, R7, RZ, PT ;  /* 0x000000ff0700720c */ /* 0x000fe20003f85070 */
[----:B------:R-:W-:Y:S01]  /*0650*/  IMAD.MOV.U32 R10, RZ, RZ, RZ ;  /* 0x000000ffff0a7224 */ /* 0x000fe200078e00ff */
[----:B------:R-:W-:Y:S02]  /*0660*/  ISETP.GT.AND P1, PT, R14, R13, PT ;  /* 0x0000000d0e00720c */ /* 0x000fe40003f24270 */
        /* <DEDUP_REMOVED lines=14> */
[----:B------:R-:W-:Y:S02]  /*0750*/  MOV R20, RZ ;  /* 0x000000ff00147202 */ /* 0x000fe40000000f00 */
[----:B------:R-:W-:Y:S02]  /*0760*/  CS2R R18, SRZ ;  /* 0x0000000000127805 */ /* 0x000fe4000001ff00 */
[----:B------:R-:W-:Y:S01]  /*0770*/  ISETP.GT.U32.AND P1, PT, R2, -0x4, PT ;  /* 0xfffffffc0200780c */ /* 0x000fe20003f24070 */
[----:B------:R-:W-:-:S12]  /*0780*/  IMAD.MOV.U32 R10, RZ, RZ, RZ ;  /* 0x000000ffff0a7224 */ /* 0x000fd800078e00ff */
[----:B------:R-:W-:Y:S05]  /*0790*/  @P1 BRA `(.L_x_4077) ;  /* 0x0000000800f01947 */ /* 0x000fea0003800000 */
[----:B------:R-:W-:Y:S01]  /*07a0*/  LOP3.LUT R16, R14, 0xfffffffc, RZ, 0xc0, !PT ;  /* 0xfffffffc0e107812 */ /* 0x000fe200078ec0ff */
[----:B------:R-:W-:Y:S01]  /*07b0*/  HFMA2 R20, -RZ, RZ, 0, 0 ;  /* 0x00000000ff147431 */ /* 0x000fe200000001ff */
[----:B------:R-:W-:-:S03]  /*07c0*/  IADD3 R15, PT, PT, R21, 0x1, RZ ;  /* 0x00000001150f7810 */ /* 0x000fc60007ffe0ff */
[----:B------:R-:W-:-:S07]  /*07d0*/  IMAD.MOV R16, RZ, RZ, -R16 ;  /* 0x000000ffff107224 */ /* 0x000fce00078e0a10 */
.L_x_4078:
        /* <DEDUP_REMOVED lines=13> */
[----:B0-----:R-:W-:-:S04]  /*08b0*/  @!P0 IADD3 R12, P2, PT, R27, R12, RZ ;  /* 0x0000000c1b0c8210 */ /* 0x001fc80007f5e0ff */
[----:B------:R-:W-:Y:S02]  /*08c0*/  @!P0 IADD3.X R13, PT, PT, R28, R13, RZ, P2, !PT ;  /* 0x0000000d1c0d8210 */ /* 0x000fe400017fe4ff */
[----:B--2---:R-:W-:-:S03]  /*08d0*/  @!P0 IADD3 R26, P1, PT, R27, R2, RZ ;  /* 0x000000021b1a8210 */ /* 0x004fc60007f3e0ff */
[----:B------:R-:W2:Y:S02]  /*08e0*/  @!P0 LDG.E R12, desc[UR6][R12.64] ;  /* 0x000000060c0c8981 */ /* 0x000ea4000c1e1900 */
[----:B------:R-:W-:Y:S02]  /*08f0*/  @!P0 IMAD.X R27, R28, 0x1, R3, P1 ;  /* 0x000000011c1b8824 */ /* 0x000fe400008e0603 */
[----:B------:R-:W0:Y:S03]  /*0900*/  @!P0 LDC.64 R2, c[0x0][0x3f8] ;  /* 0x0000fe00ff028b82 */ /* 0x000e260000000a00 */
[----:B------:R3:W4:Y:S01]  /*0910*/  @!P0 LDG.E R26, desc[UR6][R26.64] ;  /* 0x000000061a1a8981 */ /* 0x000722000c1e1900 */
[----:B------:R-:W-:Y:S02]  /*0920*/  PRMT R17, RZ, 0x7610, R17 ;  /* 0x00007610ff117816 */ /* 0x000fe40000000011 */
[----:B---3--:R-:W-:-:S02]  /*0930*/  PRMT R27, RZ, 0x7610, R27 ;  /* 0x00007610ff1b7816 */ /* 0x008fc4000000001b */
[----:B------:R-:W-:Y:S01]  /*0940*/  @!P0 SHF.R.S32.HI R21, RZ, 0x1f, R15 ;  /* 0x0000001fff158819 */ /* 0x000fe2000001140f */
[----:B------:R-:W-:-:S04]  /*0950*/  @!P0 IMAD.MOV.U32 R13, RZ, RZ, R11 ;  /* 0x000000ffff0d8224 */ /* 0x000fc800078e000b */
        /* <DEDUP_REMOVED lines=13> */
[C---:B------:R-:W-:Y:S02]  /*0a30*/  @!P0 SHF.L.U64.HI R26, R12.reuse, 0x1, R21 ;  /* 0x000000010c1a8819 */ /* 0x040fe40000010215 */
[----:B------:R-:W-:Y:S01]  /*0a40*/  @!P0 SHF.L.U32 R21, R12, 0x1, RZ ;  /* 0x000000010c158819 */ /* 0x000fe200000006ff */
[----:B------:R-:W-:-:S04]  /*0a50*/  FADD.FTZ R29, -R4, R29 ;  /* 0x0000001d041d7221 */ /* 0x000fc80000010100 */
[----:B-1----:R-:W-:Y:S01]  /*0a60*/  FMUL.FTZ R29, R29, R6 ;  /* 0x000000061d1d7220 */ /* 0x002fe20000410000 */
[----:B0-----:R-:W-:Y:S01]  /*0a70*/  @!P0 IADD3 R12, P1, PT, R21, R2, RZ ;  /* 0x00000002150c8210 */ /* 0x001fe20007f3e0ff */
[----:B------:R-:W-:-:S04]  /*0a80*/  HADD2.F32 R2, -RZ, R17.H1_H1 ;  /* 0x30000011ff027230 */ /* 0x000fc80000004100 */
[----:B------:R-:W-:Y:S02]  /*0a90*/  @!P0 IMAD.X R13, R26, 0x1, R3, P1 ;  /* 0x000000011a0d8824 */ /* 0x000fe400008e0603 */
[C---:B------:R-:W-:Y:S01]  /*0aa0*/  FADD.FTZ R17, R2.reuse, R9 ;  /* 0x0000000902117221 */ /* 0x040fe20000010000 */
[C---:B------:R-:W-:Y:S01]  /*0ab0*/  FFMA.FTZ R10, R2.reuse, R29, R10 ;  /* 0x0000001d020a7223 */ /* 0x040fe2000001000a */
[----:B------:R-:W-:Y:S02]  /*0ac0*/  FMUL.FTZ R9, R2, R5 ;  /* 0x0000000502097220 */ /* 0x000fe40000410000 */
[----:B------:R-:W0:Y:S01]  /*0ad0*/  @!P0 LDC.64 R2, c[0x0][0x398] ;  /* 0x0000e600ff028b82 */ /* 0x000e220000000a00 */
[----:B------:R-:W2:Y:S01]  /*0ae0*/  @!P0 LDG.E R12, desc[UR6][R12.64] ;  /* 0x000000060c0c8981 */ /* 0x000ea2000c1e1900 */
        /* <DEDUP_REMOVED lines=77> */
[----:B------:R-:W-:Y:S02]  /*0fc0*/  @!P0 VIADD R21, R15, 0x2 ;  /* 0x000000020f158836 */ /* 0x000fe40000000000 */
[----:B------:R-:W-:Y:S01]  /*0fd0*/  FFMA.FTZ R27, R27, R8, R12 ;  /* 0x000000081b1b7223 */ /* 0x000fe2000001000c */
[----:B------:R-:W-:Y:S02]  /*0fe0*/  HADD2.F32 R9, -RZ, R9.H0_H0 ;  /* 0x20000009ff097230 */ /* 0x000fe40000004100 */
[----:B------:R-:W-:Y:S01]  /*0ff0*/  FMUL.FTZ R12, R29, R6 ;  /* 0x000000061d0c7220 */ /* 0x000fe20000410000 */
[----:B------:R-:W-:Y:S01]  /*1000*/  @!P0 SHF.R.S32.HI R29, RZ, 0x1f, R21 ;  /* 0x0000001fff1d8819 */ /* 0x000fe20000011415 */
[----:B------:R-:W-:Y:S01]  /*1010*/  FADD.FTZ R13, R13, R8 ;  /* 0x000000080d0d7221 */ /* 0x000fe20000010000 */
[C---:B------:R-:W-:Y:S01]  /*1020*/  FMUL.FTZ R20, R9.reuse, R0 ;  /* 0x0000000009147220 */ /* 0x040fe20000410000 */
[----:B------:R-:W-:-:S02]  /*1030*/  FFMA.FTZ R18, R9, R12, R18 ;  /* 0x0000000c09127223 */ /* 0x000fc40000010012 */
[----:B0-----:R-:W-:Y:S02]  /*1040*/  @!P0 IMAD R8, R29, R2, RZ ;  /* 0x000000021d088224 */ /* 0x001fe400078e02ff */
[----:B------:R-:W-:Y:S01]  /*1050*/  FFMA.FTZ R12, R12, R20, R27 ;  /* 0x000000140c0c7223 */ /* 0x000fe2000001001b */
[----:B------:R-:W-:Y:S01]  /*1060*/  FADD.FTZ R19, R19, R9 ;  /* 0x0000000913137221 */ /* 0x000fe20000010000 */
[----:B------:R-:W-:Y:S01]  /*1070*/  @!P0 MOV R9, R11 ;  /* 0x0000000b00098202 */ /* 0x000fe20000000f00 */
        /* <DEDUP_REMOVED lines=46> */
.L_x_4077:
        /* <DEDUP_REMOVED lines=13> */
[----:B------:R-:W-:Y:S01]  /*1430*/  @!P0 IMAD R16, R14, UR4, RZ ;  /* 0x000000040e108c24 */ /* 0x000fe2000f8e02ff */
[----:B------:R-:W-:Y:S01]  /*1440*/  @!P0 MOV R14, R24 ;  /* 0x00000018000e8202 */ /* 0x000fe20000000f00 */
[----:B------:R-:W2:Y:S02]  /*1450*/  @!P0 LDC.64 R12, c[0x0][0x398] ;  /* 0x0000e600ff0c8b82 */ /* 0x000ea40000000a00 */
[----:B------:R-:W-:-:S02]  /*1460*/  @!P0 IMAD R17, R21, UR5, R16 ;  /* 0x0000000515118c24 */ /* 0x000fc4000f8e0210 */
[----:B------:R-:W-:-:S04]  /*1470*/  @!P0 IMAD.WIDE.U32 R14, R21, UR4, R14 ;  /* 0x00000004150e8c25 */ /* 0x000fc8000f8e000e */
[----:B------:R-:W-:Y:S01]  /*1480*/  @!P0 IMAD.IADD R15, R15, 0x1, R17 ;  /* 0x000000010f0f8824 */ /* 0x000fe200078e0211 */
[----:B------:R-:W-:-:S04]  /*1490*/  @!P0 SHF.L.U32 R29, R14, 0x1, RZ ;  /* 0x000000010e1d8819 */ /* 0x000fc800000006ff */
[----:B------:R-:W-:Y:S02]  /*14a0*/  @!P0 SHF.L.U64.HI R16, R14, 0x1, R15 ;  /* 0x000000010e108819 */ /* 0x000fe4000001020f */
[----:B0-----:R-:W-:Y:S02]  /*14b0*/  @!P0 IADD3 R14, P2, PT, R29, R2, RZ ;  /* 0x000000021d0e8210 */ /* 0x001fe40007f5e0ff */
[----:B------:R-:W-:-:S03]  /*14c0*/  @!P0 SHF.R.S32.HI R2, RZ, 0x1f, R27 ;  /* 0x0000001fff028819 */ /* 0x000fc6000001141b */
[----:B------:R-:W-:Y:S02]  /*14d0*/  @!P0 IMAD.X R15, R16, 0x1, R3, P2 ;  /* 0x00000001100f8824 */ /* 0x000fe400010e0603 */
[----:B------:R-:W-:Y:S01]  /*14e0*/  @!P0 IMAD R2, R2, UR4, RZ ;  /* 0x0000000402028c24 */ /* 0x000fe2000f8e02ff */
[----:B--2---:R-:W-:Y:S02]  /*14f0*/  @!P0 IADD3 R28, P3, PT, R29, R12, RZ ;  /* 0x0000000c1d1c8210 */ /* 0x004fe40007f7e0ff */
[----:B------:R-:W-:Y:S01]  /*1500*/  @!P0 MOV R12, R24 ;  /* 0x00000018000c8202 */ /* 0x000fe20000000f00 */
[C---:B------:R-:W-:Y:S01]  /*1510*/  @!P0 IMAD R17, R27.reuse, UR5, R2 ;  /* 0x000000051b118c24 */ /* 0x040fe2000f8e0202 */
[----:B------:R-:W-:Y:S01]  /*1520*/  @!P0 IADD3.X R29, PT, PT, R16, R13, RZ, P3, !PT ;  /* 0x0000000d101d8210 */ /* 0x000fe20001ffe4ff */
[----:B------:R-:W-:Y:S01]  /*1530*/  @!P0 IMAD.MOV.U32 R13, RZ, RZ, R11 ;  /* 0x000000ffff0d8224 */ /* 0x000fe200078e000b */
[----:B------:R-:W0:Y:S01]  /*1540*/  @!P0 LDC.64 R2, c[0x0][0x3a0] ;  /* 0x0000e800ff028b82 */ /* 0x000e220000000a00 */
[----:B------:R-:W2:Y:S01]  /*1550*/  @!P0 LDG.E R15, desc[UR6][R14.64] ;  /* 0x000000060e0f8981 */ /* 0x000ea2000c1e1900 */
[----:B------:R-:W-:-:S06]  /*1560*/  @!P0 IMAD.WIDE.U32 R26, R27, UR4, R12 ;  /* 0x000000041b1a8c25 */ /* 0x000fcc000f8e000c */
[----:B------:R-:W3:Y:S01]  /*1570*/  @!P0 LDC.64 R12, c[0x0][0x398] ;  /* 0x0000e600ff0c8b82 */ /* 0x000ee20000000a00 */
[----:B------:R-:W4:Y:S01]  /*1580*/  @!P0 LDG.E R14, desc[UR6][R28.64] ;  /* 0x000000061c0e8981 */ /* 0x000f22000c1e1900 */
[----:B------:R-:W-:Y:S02]  /*1590*/  @!P0 IADD3 R17, PT, PT, R27, R17, RZ ;  /* 0x000000111b118210 */ /* 0x000fe40007ffe0ff */
[C---:B------:R-:W-:Y:S02]  /*15a0*/  @!P0 SHF.L.U32 R27, R26.reuse, 0x1, RZ ;  /* 0x000000011a1b8819 */ /* 0x040fe400000006ff */
[----:B------:R-:W-:Y:S02]  /*15b0*/  @!P0 SHF.L.U64.HI R16, R26, 0x1, R17 ;  /* 0x000000011a108819 */ /* 0x000fe40000010211 */
[----:B0-----:R-:W-:-:S05]  /*15c0*/  @!P0 IADD3 R2, P2, PT, R27, R2, RZ ;  /* 0x000000021b028210 */ /* 0x001fca0007f5e0ff */
[----:B------:R-:W-:Y:S01]  /*15d0*/  @!P0 IMAD.X R3, R16, 0x1, R3, P2 ;  /* 0x0000000110038824 */ /* 0x000fe200010e0603 */
[----:B---3--:R-:W-:-:S04]  /*15e0*/  @!P0 IADD3 R12, P3, PT, R27, R12, RZ ;  /* 0x0000000c1b0c8210 */ /* 0x008fc80007f7e0ff */
[----:B------:R0:W3:Y:S01]  /*15f0*/  @!P0 LDG.E R2, desc[UR6][R2.64] ;  /* 0x0000000602028981 */ /* 0x0000e2000c1e1900 */
[----:B------:R-:W-:-:S05]  /*1600*/  @!P0 IADD3.X R13, PT, PT, R16, R13, RZ, P3, !PT ;  /* 0x0000000d100d8210 */ /* 0x000fca0001ffe4ff */
        /* <DEDUP_REMOVED lines=23> */
[C---:B---3--:R-:W-:Y:S02]  /*1780*/  @!P0 PRMT R14, R2.reuse, 0x7610, R14 ;  /* 0x00007610020e8816 */ /* 0x048fe4000000000e */
        /* <DEDUP_REMOVED lines=29> */
.L_x_4079:
        /* <DEDUP_REMOVED lines=8> */
[----:B------:R-:W-:-:S02]  /*19e0*/  IMAD R12, R2, UR4, RZ ;  /* 0x00000004020c7c24 */ /* 0x000fc4000f8e02ff */
[----:B------:R-:W-:Y:S01]  /*19f0*/  IMAD.MOV.U32 R2, RZ, RZ, R24 ;  /* 0x000000ffff027224 */ /* 0x000fe200078e0018 */
[----:B------:R-:W-:-:S03]  /*1a00*/  ISETP.GE.AND.EX P0, PT, R23, UR5, PT, P0 ;  /* 0x0000000517007c0c */ /* 0x000fc6000bf06300 */
        /* <DEDUP_REMOVED lines=16> */
.L_x_4081:
[----:B------:R-:W-:Y:S05]  /*1b10*/  BSYNC.RECONVERGENT B0 ;  /* 0x0000000000007941 */ /* 0x000fea0003800200 */
.L_x_4080:
        /* <DEDUP_REMOVED lines=19> */
.L_x_4076:
        /* <DEDUP_REMOVED lines=68> */
.L_x_4082:
[----:B------:R-:W-:Y:S05]  /*2090*/  @!P2 BRA `(.L_x_4075) ;  /* 0x000000080008a947 */ /* 0x000fea0003800000 */
[----:B------:R-:W-:-:S07]  /*20a0*/  IADD3 R22, PT, PT, R21, -R14, RZ ;  /* 0x8000000e15167210 */ /* 0x000fce0007ffe0ff */
.L_x_4083:
[----:B------:R-:W0:Y:S01]  /*20b0*/  @!P0 LDC.64 R12, c[0x0][0x3f8] ;  /* 0x0000fe00ff0c8b82 */ /* 0x000e220000000a00 */
[----:B------:R-:W-:Y:S02]  /*20c0*/  @!P0 SHF.R.S32.HI R23, RZ, 0x1f, R21 ;  /* 0x0000001fff178819 */ /* 0x000fe40000011415 */
[----:B------:R-:W-:-:S05]  /*20d0*/  @!P0 MOV R27, R11 ;  /* 0x0000000b001b8202 */ /* 0x000fca0000000f00 */
[----:B------:R-:W2:Y:S08]  /*20e0*/  @!P0 LDC.64 R14, c[0x0][0x3a0] ;  /* 0x0000e800ff0e8b82 */ /* 0x000eb00000000a00 */
[----:B------:R-:W3:Y:S01]  /*20f0*/  @!P0 LDC.64 R16, c[0x0][0x398] ;  /* 0x0000e600ff108b82 */ /* 0x000ee20000000a00 */
[----:B0-----:R-:W-:-:S04]  /*2100*/  @!P0 IMAD R26, R23, R12, RZ ;  /* 0x0000000c171a8224 */ /* 0x001fc800078e02ff */
[----:B------:R-:W-:Y:S02]  /*2110*/  @!P0 IMAD R23, R21, R13, R26 ;  /* 0x0000000d15178224 */ /* 0x000fe400078e021a */
[----:B------:R-:W-:-:S04]  /*2120*/  @!P0 IMAD.MOV.U32 R26, RZ, RZ, R24 ;  /* 0x000000ffff1a8224 */ /* 0x000fc800078e0018 */
        /* <DEDUP_REMOVED lines=11> */
[----:B------:R-:W-:Y:S01]  /*21e0*/  @!P0 VIADD R27, R21, 0x1 ;  /* 0x00000001151b8836 */ /* 0x000fe20000000000 */
[----:B------:R-:W-:-:S04]  /*21f0*/  PRMT R26, RZ, 0x7610, R26 ;  /* 0x00007610ff1a7816 */ /* 0x000fc8000000001a */
        /* <DEDUP_REMOVED lines=8> */
[C---:B------:R-:W-:Y:S01]  /*2280*/  @!P0 IMAD R23, R27.reuse, R13, R14 ;  /* 0x0000000d1b178224 */ /* 0x040fe200078e020e */
[----:B------:R-:W-:Y:S02]  /*2290*/  @!P0 MOV R14, R24 ;  /* 0x00000018000e8202 */ /* 0x000fe40000000f00 */
[----:B-----5:R-:W-:Y:S02]  /*22a0*/  @!P0 PRMT R17, R16, 0x7610, R17 ;  /* 0x0000761010118816 */ /* 0x020fe40000000011 */
        /* <DEDUP_REMOVED lines=97> */
.L_x_4075:
[----:B------:R-:W0:Y:S01]  /*28c0*/  S2R R14, SR_TID.X ;  /* 0x00000000000e7919 */ /* 0x000e220000002100 */
[----:B------:R-:W2:Y:S01]  /*28d0*/  LDCU UR4, c[0x0][0x424] ;  /* 0x00008480ff0477ac */ /* 0x000ea20008000800 */
[----:B-1----:R-:W-:Y:S01]  /*28e0*/  MOV R6, 0x400 ;  /* 0x0000040000067802 */ /* 0x002fe20000000f00 */
[----:B------:R-:W1:Y:S01]  /*28f0*/  S2R R15, SR_CgaCtaId ;  /* 0x00000000000f7919 */ /* 0x000e620000008800 */
[----:B--2---:R-:W-:-:S04]  /*2900*/  IMAD R3, R7, UR4, RZ ;  /* 0x0000000407037c24 */ /* 0x004fc8000f8e02ff */
[----:B0-----:R-:W-:Y:S01]  /*2910*/  IMAD R0, R14, 0x2, -R3 ;  /* 0x000000020e007824 */ /* 0x001fe200078e0a03 */
[----:B-1----:R-:W-:-:S04]  /*2920*/  LEA R11, R15, R6, 0x18 ;  /* 0x000000060f0b7211 */ /* 0x002fc800078ec0ff */
        /* <DEDUP_REMOVED lines=20> */
[----:B------:R-:W-:-:S02]  /*2a70*/  IADD3 R23, PT, PT, R12, R5, RZ ;  /* 0x000000050c177210 */ /* 0x000fc40007ffe0ff */
        /* <DEDUP_REMOVED lines=61> */
.L_x_4106:
        /* <DEDUP_REMOVED lines=13> */
.L_x_4084:
        /* <DEDUP_REMOVED lines=12> */
[----:B------:R-:W1:Y:S01]  /*2fe0*/  @!P2 LDS R2, [R11+0x14] ;  /* 0x000014000b02a984 */ /* 0x000e620000000800 */
[----:B------:R-:W-:Y:S02]  /*2ff0*/  @!P2 LEA R8, R7, R8, 0x3 ;  /* 0x000000080708a211 */ /* 0x000fe400078e18ff */
[----:B------:R-:W5:Y:S01]  /*3000*/  LDC R5, c[0x0][0x428] ;  /* 0x00010a00ff057b82 */ /* 0x000f620000000800 */
        /* <DEDUP_REMOVED lines=13> */
[----:B------:R-:W3:Y:S03]  /*30e0*/  LDC.64 R6, c[0x0][0x3d8] ;  /* 0x0000f600ff067b82 */ /* 0x000ee60000000a00 */
[----:B0-----:R-:W-:-:S06]  /*30f0*/  IMAD R2, R14, 0x8, R15 ;  /* 0x000000080e027824 */ /* 0x001fcc00078e020f */
[----:B------:R-:W0:Y:S01]  /*3100*/  LDS.64 R2, [R2] ;  /* 0x0000000002027984 */ /* 0x000e220000000a00 */
[----:B-1----:R-:W-:-:S05]  /*3110*/  SHF.L.U32 R11, R11, 0x1, RZ ;  /* 0x000000010b0b7819 */ /* 0x002fca00000006ff */
[CC--:B------:R-:W-:Y:S02]  /*3120*/  IMAD R8, R11.reuse, R0.reuse, R0 ;  /* 0x000000000b087224 */ /* 0x0c0fe400078e0200 */
[----:B------:R-:W-:-:S03]  /*3130*/  IMAD R11, R11, R0, R13 ;  /* 0x000000000b0b7224 */ /* 0x000fc600078e020d */
[----:B------:R-:W-:Y:S01]  /*3140*/  IADD3 R15, PT, PT, R13, R8, RZ ;  /* 0x000000080d0f7210 */ /* 0x000fe20007ffe0ff */
[----:B---3--:R-:W-:-:S04]  /*3150*/  IMAD.WIDE R12, R11, 0x4, R6 ;  /* 0x000000040b0c7825 */ /* 0x008fc800078e0206 */
[----:B------:R-:W-:Y:S01]  /*3160*/  IMAD.WIDE R6, R15, 0x4, R6 ;  /* 0x000000040f067825 */ /* 0x000fe200078e0206 */
[----:B0-----:R1:W-:Y:S04]  /*3170*/  REDG.E.ADD.F32.FTZ.RN.STRONG.GPU desc[UR6][R12.64], R2 ;  /* 0x000000020c0079a6 */ /* 0x0013e8000c12f306 */
[----:B------:R1:W-:Y:S02]  /*3180*/  REDG.E.ADD.F32.FTZ.RN.STRONG.GPU desc[UR6][R6.64], R3 ;  /* 0x00000003060079a6 */ /* 0x0003e4000c12f306 */
.L_x_4087:
[----:B------:R-:W-:Y:S05]  /*3190*/  BSYNC.RECONVERGENT B0 ;  /* 0x0000000000007941 */ /* 0x000fea0003800200 */
.L_x_4086:
        /* <DEDUP_REMOVED lines=23> */
.L_x_4085:
[----:B------:R-:W-:Y:S01]  /*3310*/  HFMA2 R20, -RZ, RZ, 0, 5.9604644775390625e-08 ;  /* 0x00000001ff147431 */ /* 0x000fe200000001ff */
[----:B------:R-:W-:Y:S02]  /*3320*/  MOV R17, RZ ;  /* 0x000000ff00117202 */ /* 0x000fe40000000f00 */
[----:B------:R-:W-:Y:S02]  /*3330*/  MOV R16, 0xffffffff ;  /* 0xffffffff00107802 */ /* 0x000fe40000000f00 */
[----:B------:R-:W-:Y:S02]  /*3340*/  ISETP.GE.AND P3, PT, R24, 0x1, PT ;  /* 0x000000011800780c */ /* 0x000fe40003f66270 */
[----:B------:R-:W-:-:S13]  /*3350*/  ISETP.NE.AND P2, PT, R23, RZ, PT ;  /* 0x000000ff1700720c */ /* 0x000fda0003f45270 */
[----:B------:R-:W-:Y:S05]  /*3360*/  WARPSYNC.COLLECTIVE R16, `(.L_x_4088) ;  /* 0x0000000010087348 */ /* 0x000fea0003c00000 */
[----:B------:R0:W1:Y:S02]  /*3370*/  SHFL.UP P0, R27, R23, R20, R17 ;  /* 0x04000014171b7389 */ /* 0x0000640000000011 */
[----:B01----:R-:W-:Y:S05]  /*3380*/  ENDCOLLECTIVE ;  /* 0x000000000000791b */ /* 0x003fea0003800000 */
.L_x_4088:
        /* <DEDUP_REMOVED lines=8> */
.L_x_4089:
[----:B------:R-:W-:Y:S01]  /*3410*/  MOV R23, R21 ;  /* 0x0000001500177202 */ /* 0x000fe20000000f00 */
[----:B------:R-:W-:-:S05]  /*3420*/  FADD.FTZ R27, R22, R27 ;  /* 0x0000001b161b7221 */ /* 0x000fca0000010000 */
[----:B------:R-:W-:-:S07]  /*3430*/  @P3 FSEL R22, R27, R22, !P2 ;  /* 0x000000161b163208 */ /* 0x000fce0005000000 */
[----:B------:R-:W-:Y:S05]  /*3440*/  WARPSYNC.COLLECTIVE R16, `(.L_x_4090) ;  /* 0x0000000010087348 */ /* 0x000fea0003c00000 */
[----:B------:R0:W1:Y:S02]  /*3450*/  SHFL.UP P0, R27, R23, R20, R17 ;  /* 0x04000014171b7389 */ /* 0x0000640000000011 */
[----:B01----:R-:W-:Y:S05]  /*3460*/  ENDCOLLECTIVE ;  /* 0x000000000000791b */ /* 0x003fea0003800000 */
.L_x_4090:
[----:B------:R-:W-:Y:S01]  /*3470*/  HFMA2 R20, -RZ, RZ, 0, 1.1920928955078125e-07 ;  /* 0x00000002ff147431 */ /* 0x000fe200000001ff */
[----:B------:R-:W-:Y:S01]  /*3480*/  MOV R23, R25 ;  /* 0x0000001900177202 */ /* 0x000fe20000000f00 */
[----:B------:R-:W-:-:S07]  /*3490*/  IMAD.MOV.U32 R26, RZ, RZ, R27 ;  /* 0x000000ffff1a7224 */ /* 0x000fce00078e001b */
[----:B------:R-:W-:Y:S05]  /*34a0*/  WARPSYNC.COLLECTIVE R16, `(.L_x_4091) ;  /* 0x0000000010087348 */ /* 0x000fea0003c00000 */
[----:B------:R0:W1:Y:S02]  /*34b0*/  SHFL.UP P0, R27, R23, R20, R17 ;  /* 0x04000014171b7389 */ /* 0x0000640000000011 */
[----:B01----:R-:W-:Y:S05]  /*34c0*/  ENDCOLLECTIVE ;  /* 0x000000000000791b */ /* 0x003fea0003800000 */
.L_x_4091:
        /* <DEDUP_REMOVED lines=9> */
.L_x_4092:
        /* <DEDUP_REMOVED lines=8> */
.L_x_4093:
[----:B------:R-:W-:Y:S02]  /*35e0*/  HFMA2 R20, -RZ, RZ, 0, 2.384185791015625e-07 ;  /* 0x00000004ff147431 */ /* 0x000fe400000001ff */
[----:B------:R-:W-:Y:S01]  /*35f0*/  IMAD.MOV.U32 R23, RZ, RZ, R26 ;  /* 0x000000ffff177224 */ /* 0x000fe200078e001a */
[----:B------:R-:W-:-:S07]  /*3600*/  MOV R28, R27 ;  /* 0x0000001b001c7202 */ /* 0x000fce0000000f00 */
[----:B------:R-:W-:Y:S05]  /*3610*/  WARPSYNC.COLLECTIVE R16, `(.L_x_4094) ;  /* 0x0000000010087348 */ /* 0x000fea0003c00000 */
[----:B------:R0:W1:Y:S02]  /*3620*/  SHFL.UP P0, R27, R23, R20, R17 ;  /* 0x04000014171b7389 */ /* 0x0000640000000011 */
[----:B01----:R-:W-:Y:S05]  /*3630*/  ENDCOLLECTIVE ;  /* 0x000000000000791b */ /* 0x003fea0003800000 */
.L_x_4094:
        /* <DEDUP_REMOVED lines=9> */
.L_x_4095:
        /* <DEDUP_REMOVED lines=8> */
.L_x_4096:
[----:B------:R-:W-:Y:S01]  /*3750*/  MOV R23, R25 ;  /* 0x0000001900177202 */ /* 0x000fe20000000f00 */
[----:B------:R-:W-:Y:S01]  /*3760*/  IMAD.MOV.U32 R20, RZ, RZ, 0x8 ;  /* 0x00000008ff147424 */ /* 0x000fe200078e00ff */
[----:B------:R-:W-:-:S07]  /*3770*/  MOV R28, R27 ;  /* 0x0000001b001c7202 */ /* 0x000fce0000000f00 */
[----:B------:R-:W-:Y:S05]  /*3780*/  WARPSYNC.COLLECTIVE R16, `(.L_x_4097) ;  /* 0x0000000010087348 */ /* 0x000fea0003c00000 */
[----:B------:R0:W1:Y:S02]  /*3790*/  SHFL.UP P0, R27, R23, R20, R17 ;  /* 0x04000014171b7389 */ /* 0x0000640000000011 */
[----:B01----:R-:W-:Y:S05]  /*37a0*/  ENDCOLLECTIVE ;  /* 0x000000000000791b */ /* 0x003fea0003800000 */
.L_x_4097:
        /* <DEDUP_REMOVED lines=9> */
.L_x_4098:
        /* <DEDUP_REMOVED lines=8> */
.L_x_4099:
[----:B------:R-:W-:Y:S01]  /*38c0*/  HFMA2 R20, -RZ, RZ, 0, 9.5367431640625e-07 ;  /* 0x00000010ff147431 */ /* 0x000fe200000001ff */
[----:B------:R-:W-:Y:S02]  /*38d0*/  MOV R23, R26 ;  /* 0x0000001a00177202 */ /* 0x000fe40000000f00 */
[----:B------:R-:W-:-:S07]  /*38e0*/  MOV R28, R27 ;  /* 0x0000001b001c7202 */ /* 0x000fce0000000f00 */
[----:B------:R-:W-:Y:S05]  /*38f0*/  WARPSYNC.COLLECTIVE R16, `(.L_x_4100) ;  /* 0x0000000010087348 */ /* 0x000fea0003c00000 */
[----:B------:R0:W1:Y:S02]  /*3900*/  SHFL.UP P0, R27, R23, R20, R17 ;  /* 0x04000014171b7389 */ /* 0x0000640000000011 */
[----:B01----:R-:W-:Y:S05]  /*3910*/  ENDCOLLECTIVE ;  /* 0x000000000000791b */ /* 0x003fea0003800000 */
.L_x_4100:
        /* <DEDUP_REMOVED lines=8> */
.L_x_4101:
        /* <DEDUP_REMOVED lines=8> */
.L_x_4102:
[----:B------:R-:W-:Y:S01]  /*3a20*/  HFMA2 R20, -RZ, RZ, 0, 5.9604644775390625e-08 ;  /* 0x00000001ff147431 */ /* 0x000fe200000001ff */
[----:B------:R-:W-:Y:S01]  /*3a30*/  MOV R23, R24 ;  /* 0x0000001800177202 */ /* 0x000fe20000000f00 */
[----:B------:R-:W-:-:S07]  /*3a40*/  IMAD.MOV.U32 R28, RZ, RZ, R27 ;  /* 0x000000ffff1c7224 */ /* 0x000fce00078e001b */
[----:B------:R-:W-:Y:S05]  /*3a50*/  WARPSYNC.COLLECTIVE R16, `(.L_x_4103) ;  /* 0x0000000010087348 */ /* 0x000fea0003c00000 */
[----:B------:R0:W1:Y:S02]  /*3a60*/  SHFL.UP P0, R27, R23, R20, R17 ;  /* 0x04000014171b7389 */ /* 0x0000640000000011 */
[----:B01----:R-:W-:Y:S05]  /*3a70*/  ENDCOLLECTIVE ;  /* 0x000000000000791b */ /* 0x003fea0003800000 */
.L_x_4103:
[----:B------:R-:W-:-:S05]  /*3a80*/  FADD.FTZ R28, R21, R28 ;  /* 0x0000001c151c7221 */ /* 0x000fca0000010000 */
[----:B------:R-:W-:Y:S01]  /*3a90*/  @P2 FSEL R21, R28, R21, !P3 ;  /* 0x000000151c152208 */ /* 0x000fe20005800000 */
[----:B------:R-:W-:Y:S01]  /*3aa0*/  IMAD.MOV.U32 R23, RZ, RZ, R22 ;  /* 0x000000ffff177224 */ /* 0x000fe200078e0016 */
[----:B------:R-:W-:-:S07]  /*3ab0*/  MOV R25, R27 ;  /* 0x0000001b00197202 */ /* 0x000fce0000000f00 */
[----:B------:R-:W-:Y:S05]  /*3ac0*/  WARPSYNC.COLLECTIVE R16, `(.L_x_4104) ;  /* 0x0000000010087348 */ /* 0x000fea0003c00000 */
[----:B------:R0:W1:Y:S02]  /*3ad0*/  SHFL.UP P0, R27, R23, R20, R17 ;  /* 0x04000014171b7389 */ /* 0x0000640000000011 */
[----:B01----:R-:W-:Y:S05]  /*3ae0*/  ENDCOLLECTIVE ;  /* 0x000000000000791b */ /* 0x003fea0003800000 */
.L_x_4104:
[----:B------:R-:W-:Y:S02]  /*3af0*/  MOV R23, R21 ;  /* 0x0000001500177202 */ /* 0x000fe40000000f00 */
[----:B------:R-:W-:-:S07]  /*3b00*/  MOV R22, R27 ;  /* 0x0000001b00167202 */ /* 0x000fce0000000f00 */
[----:B------:R-:W-:Y:S05]  /*3b10*/  WARPSYNC.COLLECTIVE R16, `(.L_x_4105) ;  /* 0x0000000010087348 */ /* 0x000fea0003c00000 */
[----:B------:R0:W1:Y:S02]  /*3b20*/  SHFL.UP P0, R27, R23, R20, R17 ;  /* 0x04000014171b7389 */ /* 0x0000640000000011 */
[----:B01----:R-:W-:Y:S05]  /*3b30*/  ENDCOLLECTIVE ;  /* 0x000000000000791b */ /* 0x003fea0003800000 */
.L_x_4105:
[----:B------:R-:W-:Y:S01]  /*3b40*/  MOV R21, R27 ;  /* 0x0000001b00157202 */ /* 0x000fe20000000f00 */
[----:B------:R-:W-:Y:S06]  /*3b50*/  BRA `(.L_x_4106) ;  /* 0xfffffff000bc7947 */ /* 0x000fec000383ffff */
.L_x_4107:
        /* <DEDUP_REMOVED lines=10> */
.L_x_4512:


//--------------------- .text._Z30group_norm_nhwc_bwd_sum_kernelI11Fp16IOFp16WLi128EEv26Group_norm_nhwc_bwd_params --------------------------
	.section	.text._Z30group_norm_nhwc_bwd_sum_kernelI11Fp16IOFp16WLi128EEv26Group_norm_nhwc_bwd_params,"ax",@progbits
	.align	128
        .global         _Z30group_norm_nhwc_bwd_sum_kernelI11Fp16IOFp16WLi128EEv26Group_norm_nhwc_bwd_params
        .type           _Z30group_norm_nhwc_bwd_sum_kernelI11Fp16IOFp16WLi128EEv26Group_norm_nhwc_bwd_params,@function
        .size           _Z30group_norm_nhwc_bwd_sum_kernelI11Fp16IOFp16WLi128EEv26Group_norm_nhwc_bwd_params,(.L_x_4513 - _Z30group_norm_nhwc_bwd_sum_kernelI11Fp16IOFp16WLi128EEv26Group_norm_nhwc_bwd_params)
        .other          _Z30group_norm_nhwc_bwd_sum_kernelI11Fp16IOFp16WLi128EEv26Group_norm_nhwc_bwd_params,@"STO_CUDA_ENTRY STV_DEFAULT"
_Z30group_norm_nhwc_bwd_sum_kernelI11Fp16IOFp16WLi128EEv26Group_norm_nhwc_bwd_params:
.text._Z30group_norm_nhwc_bwd_sum_kernelI11Fp16IOFp16WLi128EEv26Group_norm_nhwc_bwd_params:
        /* <DEDUP_REMOVED lines=17> */
[----:B---3--:R-:W-:Y:S02]  /*0110*/  HFMA2 R2, -RZ, RZ, 0, 0 ;  /* 0x00000000ff027431 */ /* 0x008fe400000001ff */
[----:B----4-:R-:W-:-:S04]  /*0120*/  IMAD.MOV R4, RZ, RZ, -R3 ;  /* 0x000000ffff047224 */ /* 0x010fc800078e0a03 */
        /* <DEDUP_REMOVED lines=27> */
[----:B0-----:R-:W-:Y:S02]  /*02e0*/  IADD3 R2, PT, PT, R0, 0xffffffe, RZ ;  /* 0x0ffffffe00027810 */ /* 0x001fe40007ffe0ff */
[----:B------:R-:W-:-:S04]  /*02f0*/  MOV R0, RZ ;  /* 0x000000ff00007202 */ /* 0x000fc80000000f00 */
[----:B------:R0:W1:Y:S02]  /*0300*/  F2I.FTZ.U32.TRUNC.NTZ R3, R2 ;  /* 0x0000000200037305 */ /* 0x000064000021f000 */
[----:B0-----:R-:W-:Y:S01]  /*0310*/  IMAD.MOV.U32 R2, RZ, RZ, RZ ;  /* 0x000000ffff027224 */ /* 0x001fe200078e00ff */
[----:B-1----:R-:W-:-:S05]  /*0320*/  IADD3 R10, PT, PT, RZ, -R3, RZ ;  /* 0x80000003ff0a7210 */ /* 0x002fca0007ffe0ff */
[----:B------:R-:W-:-:S04]  /*0330*/  IMAD R15, R10, R7, RZ ;  /* 0x000000070a0f7224 */ /* 0x000fc800078e02ff */
[----:B------:R-:W-:-:S04]  /*0340*/  IMAD.HI.U32 R15, R3, R15, R2 ;  /* 0x0000000f030f7227 */ /* 0x000fc800078e0002 */
[----:B------:R-:W-:Y:S02]  /*0350*/  HFMA2 R3, -RZ, RZ, 0, 0 ;  /* 0x00000000ff037431 */ /* 0x000fe400000001ff */
[----:B------:R-:W-:Y:S02]  /*0360*/  IMAD.MOV.U32 R2, RZ, RZ, RZ ;  /* 0x000000ffff027224 */ /* 0x000fe400078e00ff */
[----:B----4-:R-:W-:Y:S01]  /*0370*/  FFMA.FTZ R16, -R4, R4, R5 ;  /* 0x0000000404107223 */ /* 0x010fe20000010105 */
[----:B------:R-:W-:Y:S01]  /*0380*/  MOV R5, RZ ;  /* 0x000000ff00057202 */ /* 0x000fe20000000f00 */
        /* <DEDUP_REMOVED lines=19> */
.L_x_4109:
[----:B------:R-:W-:Y:S05]  /*04c0*/  BSYNC.RECONVERGENT B0 ;  /* 0x0000000000007941 */ /* 0x000fea0003800200 */
.L_x_4108:
        /* <DEDUP_REMOVED lines=49> */
.L_x_4113:
        /* <DEDUP_REMOVED lines=184> */
.L_x_4112:
        /* <DEDUP_REMOVED lines=16> */
[----:B------:R-:W3:Y:S01]  /*1460*/  @!P0 LDC.64 R12, c[0x0][0x398] ;  /* 0x0000e600ff0c8b82 */ /* 0x000ee20000000a00 */
[C---:B------:R-:W-:Y:S02]  /*1470*/  @!P0 IMAD R17, R21.reuse, UR7, R16 ;  /* 0x0000000715118c24 */ /* 0x040fe4000f8e0210 */
[----:B------:R-:W-:-:S04]  /*1480*/  @!P0 IMAD.WIDE.U32 R14, R21, UR6, R14 ;  /* 0x00000006150e8c25 */ /* 0x000fc8000f8e000e */
[----:B------:R-:W-:Y:S01]  /*1490*/  @!P0 IMAD.IADD R15, R15, 0x1, R17 ;  /* 0x000000010f0f8824 */ /* 0x000fe200078e0211 */
[----:B------:R-:W-:-:S04]  /*14a0*/  @!P0 SHF.L.U32 R29, R14, 0x1, RZ ;  /* 0x000000010e1d8819 */ /* 0x000fc800000006ff */
[----:B------:R-:W-:Y:S02]  /*14b0*/  @!P0 SHF.L.U64.HI R16, R14, 0x1, R15 ;  /* 0x000000010e108819 */ /* 0x000fe4000001020f */
[----:B------:R-:W-:Y:S02]  /*14c0*/  @!P0 SHF.R.S32.HI R15, RZ, 0x1f, R27 ;  /* 0x0000001fff0f8819 */ /* 0x000fe4000001141b */
[----:B0-----:R-:W-:-:S03]  /*14d0*/  @!P0 IADD3 R14, P2, PT, R29, R2, RZ ;  /* 0x000000021d0e8210 */ /* 0x001fc60007f5e0ff */
[----:B--2---:R-:W-:Y:S02]  /*14e0*/  @!P0 IMAD R2, R15, UR8, RZ ;  /* 0x000000080f028c24 */ /* 0x004fe4000f8e02ff */
[C---:B------:R-:W-:Y:S02]  /*14f0*/  @!P0 IMAD.X R15, R16.reuse, 0x1, R3, P2 ;  /* 0x00000001100f8824 */ /* 0x040fe400010e0603 */
[----:B------:R-:W-:Y:S01]  /*1500*/  @!P0 IMAD R17, R27, UR7, R2 ;  /* 0x000000071b118c24 */ /* 0x000fe2000f8e0202 */
[----:B---3--:R-:W-:Y:S01]  /*1510*/  @!P0 IADD3 R28, P3, PT, R29, R12, RZ ;  /* 0x0000000c1d1c8210 */ /* 0x008fe20007f7e0ff */
[----:B------:R-:W0:Y:S01]  /*1520*/  @!P0 LDC.64 R2, c[0x0][0x3a0] ;  /* 0x0000e800ff028b82 */ /* 0x000e220000000a00 */
[----:B------:R-:W-:Y:S01]  /*1530*/  @!P0 MOV R12, R24 ;  /* 0x00000018000c8202 */ /* 0x000fe20000000f00 */
[----:B------:R-:W2:Y:S01]  /*1540*/  @!P0 LDG.E R15, desc[UR4][R14.64] ;  /* 0x000000040e0f8981 */ /* 0x000ea2000c1e1900 */
[----:B------:R-:W-:Y:S01]  /*1550*/  @!P0 IADD3.X R29, PT, PT, R16, R13, RZ, P3, !PT ;  /* 0x0000000d101d8210 */ /* 0x000fe20001ffe4ff */
[----:B------:R-:W-:-:S02]  /*1560*/  @!P0 IMAD.MOV.U32 R13, RZ, RZ, R11 ;  /* 0x000000ffff0d8224 */ /* 0x000fc400078e000b */
[----:B------:R-:W-:-:S04]  /*1570*/  @!P0 IMAD.WIDE.U32 R26, R27, UR8, R12 ;  /* 0x000000081b1a8c25 */ /* 0x000fc8000f8e000c */
        /* <DEDUP_REMOVED lines=63> */
.L_x_4114:
        /* <DEDUP_REMOVED lines=27> */
.L_x_4116:
[----:B------:R-:W-:Y:S05]  /*1b20*/  BSYNC.RECONVERGENT B0 ;  /* 0x0000000000007941 */ /* 0x000fea0003800200 */
.L_x_4115:
        /* <DEDUP_REMOVED lines=19> */
.L_x_4111:
        /* <DEDUP_REMOVED lines=68> */
.L_x_4117:
[----:B------:R-:W-:Y:S05]  /*20a0*/  @!P2 BRA `(.L_x_4110) ;  /* 0x000000080008a947 */ /* 0x000fea0003800000 */
[----:B------:R-:W-:-:S07]  /*20b0*/  IADD3 R22, PT, PT, R21, -R14, RZ ;  /* 0x8000000e15167210 */ /* 0x000fce0007ffe0ff */
.L_x_4118:
        /* <DEDUP_REMOVED lines=129> */
.L_x_4110:
        /* <DEDUP_REMOVED lines=29> */
[----:B-1----:R-:W1:Y:S04]  /*2aa0*/  LDS R6, [R2+0x38] ;  /* 0x0000380002067984 */ /* 0x002e680000000800 */
[----:B------:R-:W1:Y:S04]  /*2ab0*/  LDS R5, [R2+0x3c] ;  /* 0x00003c0002057984 */ /* 0x000e680000000800 */
        /* <DEDUP_REMOVED lines=11> */
[----:B------:R-:W-:-:S03]  /*2b70*/  FSEL R2, R23, R12, !P2 ;  /* 0x0000000c17027208 */ /* 0x000fc60005000000 */
[----:B-1----:R-:W-:Y:S02]  /*2b80*/  FADD.FTZ R3, R6, R3 ;  /* 0x0000000306037221 */ /* 0x002fe40000010000 */
        /* <DEDUP_REMOVED lines=65> */
.L_x_4141:
        /* <DEDUP_REMOVED lines=32> */
.L_x_4119:
[----:B------:R-:W3:Y:S01]  /*31a0*/  S2R R15, SR_CgaCtaId ;  /* 0x00000000000f7919 */ /* 0x000ee20000008800 */
[----:B0-2---:R-:W0:Y:S01]  /*31b0*/  LDC R2, c[0x0][0x424] ;  /* 0x00010900ff027b82 */ /* 0x005e220000000800 */
[----:B------:R-:W-:Y:S01]  /*31c0*/  MOV R14, 0x400 ;  /* 0x00000400000e7802 */ /* 0x000fe20000000f00 */
[C---:B------:R-:W-:Y:S01]  /*31d0*/  IMAD.SHL.U32 R5, R0.reuse, 0x2, RZ ;  /* 0x0000000200057824 */ /* 0x040fe200078e00ff */
[----:B------:R-:W-:Y:S01]  /*31e0*/  LEA.HI R3, R0, R0, RZ, 0x1e ;  /* 0x0000000000037211 */ /* 0x000fe200078ff0ff */
[----:B------:R-:W-:Y:S05]  /*31f0*/  WARPSYNC.ALL ;  /* 0x0000000000007948 */ /* 0x000fea0003800000 */
[----:B-1----:R-:W-:-:S05]  /*3200*/  IADD3 R6, PT, PT, -R7, RZ, RZ ;  /* 0x000000ff07067210 */ /* 0x002fca0007ffe1ff */
[----:B0-----:R-:W-:Y:S01]  /*3210*/  IMAD R5, R2, R6, R5 ;  /* 0x0000000602057224 */ /* 0x001fe200078e0205 */
[----:B---3--:R-:W-:-:S05]  /*3220*/  LEA R4, R15, R14, 0x18 ;  /* 0x0000000e0f047211 */ /* 0x008fca00078ec0ff */
        /* <DEDUP_REMOVED lines=39> */
.L_x_4122:
[----:B------:R-:W-:Y:S05]  /*34a0*/  BSYNC.RECONVERGENT B0 ;  /* 0x0000000000007941 */ /* 0x000fea0003800200 */
.L_x_4121:
        /* <DEDUP_REMOVED lines=23> */
.L_x_4120:
        /* <DEDUP_REMOVED lines=8> */
.L_x_4123:
[----:B------:R-:W-:Y:S02]  /*36a0*/  ISETP.GE.AND P6, PT, R4, 0x8, PT ;  /* 0x000000080400780c */ /* 0x000fe40003fc6270 */
[----:B------:R-:W-:-:S04]  /*36b0*/  SEL R26, R26, RZ, P5 ;  /* 0x000000ff1a1a7207 */ /* 0x000fc80002800000 */
[----:B------:R-:W-:Y:S01]  /*36c0*/  IADD3 R27, PT, PT, R25, R26, RZ ;  /* 0x0000001a191b7210 */ /* 0x000fe20007ffe0ff */
[----:B------:R-:W-:-:S07]  /*36d0*/  IMAD.MOV.U32 R25, RZ, RZ, R3 ;  /* 0x000000ffff197224 */ /* 0x000fce00078e0003 */
[----:B------:R-:W-:Y:S05]  /*36e0*/  WARPSYNC.COLLECTIVE R22, `(.L_x_4124) ;  /* 0x0000000016087348 */ /* 0x000fea0003c00000 */
[----:B------:R0:W1:Y:S02]  /*36f0*/  SHFL.UP P0, R26, R25, R24, R23 ;  /* 0x04000018191a7389 */ /* 0x0000640000000017 */
[----:B01----:R-:W-:Y:S05]  /*3700*/  ENDCOLLECTIVE ;  /* 0x000000000000791b */ /* 0x003fea0003800000 */
.L_x_4124:
[----:B------:R-:W-:Y:S02]  /*3710*/  MOV R25, R2 ;  /* 0x0000000200197202 */ /* 0x000fe40000000f00 */
[----:B------:R-:W-:-:S07]  /*3720*/  MOV R28, R26 ;  /* 0x0000001a001c7202 */ /* 0x000fce0000000f00 */
[----:B------:R-:W-:Y:S05]  /*3730*/  WARPSYNC.COLLECTIVE R22, `(.L_x_4125) ;  /* 0x0000000016087348 */ /* 0x000fea0003c00000 */
[----:B------:R0:W1:Y:S02]  /*3740*/  SHFL.UP P0, R26, R25, R24, R23 ;  /* 0x04000018191a7389 */ /* 0x0000640000000017 */
[----:B01----:R-:W-:Y:S05]  /*3750*/  ENDCOLLECTIVE ;  /* 0x000000000000791b */ /* 0x003fea0003800000 */
.L_x_4125:
        /* <DEDUP_REMOVED lines=8> */
.L_x_4126:
        /* <DEDUP_REMOVED lines=10> */
.L_x_4127:
[----:B------:R-:W-:Y:S01]  /*3880*/  IMAD.MOV.U32 R25, RZ, RZ, R2 ;  /* 0x000000ffff197224 */ /* 0x000fe200078e0002 */
[----:B------:R-:W-:-:S05]  /*3890*/  MOV R29, R26 ;  /* 0x0000001a001d7202 */ /* 0x000fca0000000f00 */
[----:B------:R-:W-:-:S05]  /*38a0*/  FADD.FTZ R26, R3, R29 ;  /* 0x0000001d031a7221 */ /* 0x000fca0000010000 */
[----:B------:R-:W-:-:S07]  /*38b0*/  @P5 FSEL R3, R26, R3, !P4 ;  /* 0x000000031a035208 */ /* 0x000fce0006000000 */
[----:B------:R-:W-:Y:S05]  /*38c0*/  WARPSYNC.COLLECTIVE R22, `(.L_x_4128) ;  /* 0x0000000016087348 */ /* 0x000fea0003c00000 */
[----:B------:R0:W1:Y:S02]  /*38d0*/  SHFL.UP P0, R26, R25, R24, R23 ;  /* 0x04000018191a7389 */ /* 0x0000640000000017 */
[----:B01----:R-:W-:Y:S05]  /*38e0*/  ENDCOLLECTIVE ;  /* 0x000000000000791b */ /* 0x003fea0003800000 */
.L_x_4128:
        /* <DEDUP_REMOVED lines=10> */
.L_x_4129:
[----:B------:R-:W-:Y:S01]  /*3990*/  ISETP.NE.AND P4, PT, R28, RZ, PT ;  /* 0x000000ff1c00720c */ /* 0x000fe20003f85270 */
[----:B------:R-:W-:Y:S01]  /*39a0*/  IMAD.MOV.U32 R25, RZ, RZ, R3 ;  /* 0x000000ffff197224 */ /* 0x000fe200078e0003 */
[----:B------:R-:W-:-:S11]  /*39b0*/  SEL R27, R26, RZ, P5 ;  /* 0x000000ff1a1b7207 */ /* 0x000fd60002800000 */
[----:B------:R-:W-:Y:S05]  /*39c0*/  WARPSYNC.COLLECTIVE R22, `(.L_x_4130) ;  /* 0x0000000016087348 */ /* 0x000fea0003c00000 */
[----:B------:R0:W1:Y:S02]  /*39d0*/  SHFL.UP P0, R26, R25, R24, R23 ;  /* 0x04000018191a7389 */ /* 0x0000640000000017 */
[----:B01----:R-:W-:Y:S05]  /*39e0*/  ENDCOLLECTIVE ;  /* 0x000000000000791b */ /* 0x003fea0003800000 */
.L_x_4130:
        /* <DEDUP_REMOVED lines=8> */
.L_x_4131:
        /* <DEDUP_REMOVED lines=9> */
.L_x_4132:
        /* <DEDUP_REMOVED lines=8> */
.L_x_4133:
[----:B------:R-:W-:Y:S01]  /*3b80*/  IMAD.MOV.U32 R25, RZ, RZ, R2 ;  /* 0x000000ffff197224 */ /* 0x000fe200078e0002 */
[----:B------:R-:W-:-:S07]  /*3b90*/  MOV R29, R26 ;  /* 0x0000001a001d7202 */ /* 0x000fce0000000f00 */
[----:B------:R-:W-:Y:S05]  /*3ba0*/  WARPSYNC.COLLECTIVE R22, `(.L_x_4134) ;  /* 0x0000000016087348 */ /* 0x000fea0003c00000 */
[----:B------:R0:W1:Y:S02]  /*3bb0*/  SHFL.UP P0, R26, R25, R24, R23 ;  /* 0x04000018191a7389 */ /* 0x0000640000000017 */
[----:B01----:R-:W-:Y:S05]  /*3bc0*/  ENDCOLLECTIVE ;  /* 0x000000000000791b */ /* 0x003fea0003800000 */
.L_x_4134:
        /* <DEDUP_REMOVED lines=11> */
.L_x_4135:
[----:B------:R-:W-:Y:S02]  /*3c80*/  ISETP.NE.AND P5, PT, R28, RZ, PT ;  /* 0x000000ff1c00720c */ /* 0x000fe40003fa5270 */
[----:B------:R-:W-:Y:S02]  /*3c90*/  MOV R25, R3 ;  /* 0x0000000300197202 */ /* 0x000fe40000000f00 */
[----:B------:R-:W-:-:S09]  /*3ca0*/  SEL R27, R26, RZ, P4 ;  /* 0x000000ff1a1b7207 */ /* 0x000fd20002000000 */
[----:B------:R-:W-:Y:S05]  /*3cb0*/  WARPSYNC.COLLECTIVE R22, `(.L_x_4136) ;  /* 0x0000000016087348 */ /* 0x000fea0003c00000 */
[----:B------:R0:W1:Y:S02]  /*3cc0*/  SHFL.UP P0, R26, R25, R24, R23 ;  /* 0x04000018191a7389 */ /* 0x0000640000000017 */
[----:B01----:R-:W-:Y:S05]  /*3cd0*/  ENDCOLLECTIVE ;  /* 0x000000000000791b */ /* 0x003fea0003800000 */
.L_x_4136:
        /* <DEDUP_REMOVED lines=8> */
.L_x_4137:
[----:B------:R-:W-:Y:S01]  /*3d60*/  HFMA2 R24, -RZ, RZ, 0, 5.9604644775390625e-08 ;  /* 0x00000001ff187431 */ /* 0x000fe200000001ff */
[----:B------:R-:W-:Y:S02]  /*3d70*/  MOV R25, R4 ;  /* 0x0000000400197202 */ /* 0x000fe40000000f00 */
[----:B------:R-:W-:-:S07]  /*3d80*/  MOV R27, R26 ;  /* 0x0000001a001b7202 */ /* 0x000fce0000000f00 */
[----:B------:R-:W-:Y:S05]  /*3d90*/  WARPSYNC.COLLECTIVE R22, `(.L_x_4138) ;  /* 0x0000000016087348 */ /* 0x000fea0003c00000 */
[----:B------:R0:W1:Y:S02]  /*3da0*/  SHFL.UP P0, R26, R25, R24, R23 ;  /* 0x04000018191a7389 */ /* 0x0000640000000017 */
[----:B01----:R-:W-:Y:S05]  /*3db0*/  ENDCOLLECTIVE ;  /* 0x000000000000791b */ /* 0x003fea0003800000 */
.L_x_4138:
[----:B------:R-:W-:-:S05]  /*3dc0*/  FADD.FTZ R27, R2, R27 ;  /* 0x0000001b021b7221 */ /* 0x000fca0000010000 */
[----:B------:R-:W-:Y:S02]  /*3dd0*/  @P4 FSEL R2, R27, R2, !P5 ;  /* 0x000000021b024208 */ /* 0x000fe40006800000 */
[----:B------:R-:W-:Y:S01]  /*3de0*/  MOV R25, R3 ;  /* 0x0000000300197202 */ /* 0x000fe20000000f00 */
[----:B------:R-:W-:-:S07]  /*3df0*/  IMAD.MOV.U32 R4, RZ, RZ, R26 ;  /* 0x000000ffff047224 */ /* 0x000fce00078e001a */
[----:B------:R-:W-:Y:S05]  /*3e00*/  WARPSYNC.COLLECTIVE R22, `(.L_x_4139) ;  /* 0x0000000016087348 */ /* 0x000fea0003c00000 */
[----:B------:R0:W1:Y:S02]  /*3e10*/  SHFL.UP P0, R26, R25, R24, R23 ;  /* 0x04000018191a7389 */ /* 0x0000640000000017 */
[----:B01----:R-:W-:Y:S05]  /*3e20*/  ENDCOLLECTIVE ;  /* 0x000000000000791b */ /* 0x003fea0003800000 */
.L_x_4139:
[----:B------:R-:W-:Y:S02]  /*3e30*/  MOV R25, R2 ;  /* 0x0000000200197202 */ /* 0x000fe40000000f00 */
[----:B------:R-:W-:-:S07]  /*3e40*/  MOV R3, R26 ;  /* 0x0000001a00037202 */ /* 0x000fce0000000f00 */
[----:B------:R-:W-:Y:S05]  /*3e50*/  WARPSYNC.COLLECTIVE R22, `(.L_x_4140) ;  /* 0x0000000016087348 */ /* 0x000fea0003c00000 */
[----:B------:R0:W1:Y:S02]  /*3e60*/  SHFL.UP P0, R26, R25, R24, R23 ;  /* 0x04000018191a7389 */ /* 0x0000640000000017 */
[----:B01----:R-:W-:Y:S05]  /*3e70*/  ENDCOLLECTIVE ;  /* 0x000000000000791b */ /* 0x003fea0003800000 */
.L_x_4140:
[----:B------:R-:W-:Y:S05]  /*3e80*/  BRA `(.L_x_4141) ;  /* 0xfffffff000447947 */ /* 0x000fea000383ffff */
.L_x_4142:
        /* <DEDUP_REMOVED lines=15> */
.L_x_4513:


//--------------------- .text._Z30group_norm_nhwc_bwd_sum_kernelI11Fp16IOFp16WLi192EEv26Group_norm_nhwc_bwd_params --------------------------
	.section	.text._Z30group_norm_nhwc_bwd_sum_kernelI11Fp16IOFp16WLi192EEv26Group_norm_nhwc_bwd_params,"ax",@progbits
	.align	128
        .global         _Z30group_norm_nhwc_bwd_sum_kernelI11Fp16IOFp16WLi192EEv26Group_norm_nhwc_bwd_params
        .type           _Z30group_norm_nhwc_bwd_sum_kernelI11Fp16IOFp16WLi192EEv26Group_norm_nhwc_bwd_params,@function
        .size           _Z30group_norm_nhwc_bwd_sum_kernelI11Fp16IOFp16WLi192EEv26Group_norm_nhwc_bwd_params,(.L_x_4514 - _Z30group_norm_nhwc_bwd_sum_kernelI11Fp16IOFp16WLi192EEv26Group_norm_nhwc_bwd_params)
        .other          _Z30group_norm_nhwc_bwd_sum_kernelI11Fp16IOFp16WLi192EEv26Group_norm_nhwc_bwd_params,@"STO_CUDA_ENTRY STV_DEFAULT"
_Z30group_norm_nhwc_bwd_sum_kernelI11Fp16IOFp16WLi192EEv26Group_norm_nhwc_bwd_params:
.text._Z30group_norm_nhwc_bwd_sum_kernelI11Fp16IOFp16WLi192EEv26Group_norm_nhwc_bwd_params:
        /* <DEDUP_REMOVED lines=44> */
[----:B------:R-:W-:-:S03]  /*02c0*/  HFMA2 R5, -RZ, RZ, 0, 0 ;  /* 0x00000000ff057431 */ /* 0x000fc600000001ff */
        /* <DEDUP_REMOVED lines=31> */
.L_x_4144:
[----:B------:R-:W-:Y:S05]  /*04c0*/  BSYNC.RECONVERGENT B0 ;  /* 0x0000000000007941 */ /* 0x000fea0003800200 */
.L_x_4143:
[----:B------:R-:W-:Y:S01]  /*04d0*/  IMAD.HI.U32 R13, R21, R4, RZ ;  /* 0x00000004150d7227 */ /* 0x000fe200078e00ff */
[----:B------:R-:W0:Y:S01]  /*04e0*/  S2UR UR7, SR_CTAID.Y ;  /* 0x00000000000779c3 */ /* 0x000e220000002600 */
[----:B------:R-:W-:Y:S02]  /*04f0*/  FSETP.GTU.FTZ.AND P2, PT, R20, RZ, PT ;  /* 0x000000ff1400720b */ /* 0x000fe40003f5c000 */
[----:B------:R-:W-:Y:S02]  /*0500*/  CS2R R24, SRZ ;  /* 0x0000000000187805 */ /* 0x000fe4000001ff00 */
[----:B------:R-:W-:Y:S02]  /*0510*/  MOV R26, RZ ;  /* 0x000000ff001a7202 */ /* 0x000fe40000000f00 */
        /* <DEDUP_REMOVED lines=44> */
.L_x_4148:
        /* <DEDUP_REMOVED lines=183> */
.L_x_4147:
        /* <DEDUP_REMOVED lines=96> */
.L_x_4149:
        /* <DEDUP_REMOVED lines=27> */
.L_x_4151:
[----:B------:R-:W-:Y:S05]  /*1b00*/  BSYNC.RECONVERGENT B0 ;  /* 0x0000000000007941 */ /* 0x000fea0003800200 */
.L_x_4150:
        /* <DEDUP_REMOVED lines=19> */
.L_x_4146:
        /* <DEDUP_REMOVED lines=70> */
.L_x_4152:
[----:B------:R-:W-:Y:S05]  /*20a0*/  @!P2 BRA `(.L_x_4145) ;  /* 0x000000080000a947 */ /* 0x000fea0003800000 */
[----:B------:R-:W-:-:S07]  /*20b0*/  IMAD.IADD R7, R11, 0x1, -R20 ;  /* 0x000000010b077824 */ /* 0x000fce00078e0a14 */
.L_x_4153:
        /* <DEDUP_REMOVED lines=127> */
.L_x_4145:
[----:B------:R-:W0:Y:S01]  /*28b0*/  S2R R5, SR_CgaCtaId ;  /* 0x0000000000057919 */ /* 0x000e220000008800 */
[----:B------:R-:W1:Y:S01]  /*28c0*/  LDCU UR6, c[0x0][0x424] ;  /* 0x00008480ff0677ac */ /* 0x000e620008000800 */
[----:B------:R-:W-:Y:S01]  /*28d0*/  HFMA2 R14, -RZ, RZ, 0, 0 ;  /* 0x00000000ff0e7431 */ /* 0x000fe200000001ff */
[----:B------:R-:W-:Y:S01]  /*28e0*/  MOV R0, 0x400 ;  /* 0x0000040000007802 */ /* 0x000fe20000000f00 */
        /* <DEDUP_REMOVED lines=123> */
.L_x_4176:
        /* <DEDUP_REMOVED lines=48> */
.L_x_4154:
        /* <DEDUP_REMOVED lines=50> */
.L_x_4157:
[----:B------:R-:W-:Y:S05]  /*36c0*/  BSYNC.RECONVERGENT B0 ;  /* 0x0000000000007941 */ /* 0x000fea0003800200 */
.L_x_4156:
        /* <DEDUP_REMOVED lines=23> */
.L_x_4155:
[----:B------:R-:W-:Y:S02]  /*3840*/  HFMA2 R23, -RZ, RZ, 0, 5.9604644775390625e-08 ;  /* 0x00000001ff177431 */ /* 0x000fe400000001ff */
[----:B------:R-:W-:Y:S01]  /*3850*/  IMAD.MOV.U32 R26, RZ, RZ, RZ ;  /* 0x000000ffff1a7224 */ /* 0x000fe200078e00ff */
[----:B------:R-:W-:Y:S02]  /*3860*/  MOV R27, 0xffffffff ;  /* 0xffffffff001b7802 */ /* 0x000fe40000000f00 */
[----:B------:R-:W-:-:S13]  /*3870*/  ISETP.GE.AND P6, PT, R31, 0x1, PT ;  /* 0x000000011f00780c */ /* 0x000fda0003fc6270 */
[----:B------:R-:W-:Y:S05]  /*3880*/  WARPSYNC.COLLECTIVE R27, `(.L_x_4158) ;  /* 0x000000001b087348 */ /* 0x000fea0003c00000 */
[----:B------:R0:W1:Y:S02]  /*3890*/  SHFL.UP P0, R35, R32, R23, R26 ;  /* 0x0400001720237389 */ /* 0x000064000000001a */
[----:B01----:R-:W-:Y:S05]  /*38a0*/  ENDCOLLECTIVE ;  /* 0x000000000000791b */ /* 0x003fea0003800000 */
.L_x_4158:
        /* <DEDUP_REMOVED lines=8> */
.L_x_4159:
[----:B------:R-:W-:Y:S02]  /*3930*/  MOV R32, R21 ;  /* 0x0000001500207202 */ /* 0x000fe40000000f00 */
[----:B------:R-:W-:Y:S01]  /*3940*/  ISETP.GE.AND P0, PT, R31, 0x1, PT ;  /* 0x000000011f00780c */ /* 0x000fe20003f06270 */
[----:B------:R-:W-:-:S12]  /*3950*/  FADD.FTZ R35, R28, R35 ;  /* 0x000000231c237221 */ /* 0x000fd80000010000 */
[----:B------:R-:W-:-:S07]  /*3960*/  @P0 FSEL R28, R35, R28, !P6 ;  /* 0x0000001c231c0208 */ /* 0x000fce0007000000 */
[----:B------:R-:W-:Y:S05]  /*3970*/  WARPSYNC.COLLECTIVE R27, `(.L_x_4160) ;  /* 0x000000001b087348 */ /* 0x000fea0003c00000 */
[----:B------:R0:W1:Y:S02]  /*3980*/  SHFL.UP P0, R35, R32, R23, R26 ;  /* 0x0400001720237389 */ /* 0x000064000000001a */
[----:B01----:R-:W-:Y:S05]  /*3990*/  ENDCOLLECTIVE ;  /* 0x000000000000791b */ /* 0x003fea0003800000 */
.L_x_4160:
        /* <DEDUP_REMOVED lines=9> */
.L_x_4161:
[----:B------:R-:W-:Y:S02]  /*3a30*/  ISETP.GE.AND P6, PT, R31, 0x2, PT ;  /* 0x000000021f00780c */ /* 0x000fe40003fc6270 */
[----:B------:R-:W-:Y:S01]  /*3a40*/  MOV R32, R28 ;  /* 0x0000001c00207202 */ /* 0x000fe20000000f00 */
[----:B------:R-:W-:-:S10]  /*3a50*/  IMAD.MOV.U32 R30, RZ, RZ, R35 ;  /* 0x000000ffff1e7224 */ /* 0x000fd400078e0023 */
[----:B------:R-:W-:Y:S05]  /*3a60*/  WARPSYNC.COLLECTIVE R27, `(.L_x_4162) ;  /* 0x000000001b087348 */ /* 0x000fea0003c00000 */
[----:B------:R0:W1:Y:S02]  /*3a70*/  SHFL.UP P0, R35, R32, R23, R26 ;  /* 0x0400001720237389 */ /* 0x000064000000001a */
[----:B01----:R-:W-:Y:S05]  /*3a80*/  ENDCOLLECTIVE ;  /* 0x000000000000791b */ /* 0x003fea0003800000 */
.L_x_4162:
        /* <DEDUP_REMOVED lines=10> */
.L_x_4163:
        /* <DEDUP_REMOVED lines=9> */
.L_x_4164:
[----:B------:R-:W-:Y:S01]  /*3bc0*/  ISETP.GE.AND P6, PT, R31, 0x4, PT ;  /* 0x000000041f00780c */ /* 0x000fe20003fc6270 */
[----:B------:R-:W-:Y:S01]  /*3bd0*/  IMAD.MOV.U32 R32, RZ, RZ, R28 ;  /* 0x000000ffff207224 */ /* 0x000fe200078e001c */
[----:B------:R-:W-:-:S11]  /*3be0*/  MOV R29, R35 ;  /* 0x00000023001d7202 */ /* 0x000fd60000000f00 */
[----:B------:R-:W-:Y:S05]  /*3bf0*/  WARPSYNC.COLLECTIVE R27, `(.L_x_4165) ;  /* 0x000000001b087348 */ /* 0x000fea0003c00000 */
[----:B------:R0:W1:Y:S02]  /*3c00*/  SHFL.UP P0, R35, R32, R23, R26 ;  /* 0x0400001720237389 */ /* 0x000064000000001a */
[----:B01----:R-:W-:Y:S05]  /*3c10*/  ENDCOLLECTIVE ;  /* 0x000000000000791b */ /* 0x003fea0003800000 */
.L_x_4165:
        /* <DEDUP_REMOVED lines=10> */
.L_x_4166:
        /* <DEDUP_REMOVED lines=9> */
.L_x_4167:
[----:B------:R-:W-:Y:S02]  /*3d50*/  ISETP.GE.AND P6, PT, R31, 0x8, PT ;  /* 0x000000081f00780c */ /* 0x000fe40003fc6270 */
[----:B------:R-:W-:Y:S02]  /*3d60*/  MOV R32, R28 ;  /* 0x0000001c00207202 */ /* 0x000fe40000000f00 */
[----:B------:R-:W-:-:S09]  /*3d70*/  MOV R30, R35 ;  /* 0x00000023001e7202 */ /* 0x000fd20000000f00 */
[----:B------:R-:W-:Y:S05]  /*3d80*/  WARPSYNC.COLLECTIVE R27, `(.L_x_4168) ;  /* 0x000000001b087348 */ /* 0x000fea0003c00000 */
[----:B------:R0:W1:Y:S02]  /*3d90*/  SHFL.UP P0, R35, R32, R23, R26 ;  /* 0x0400001720237389 */ /* 0x000064000000001a */
[----:B01----:R-:W-:Y:S05]  /*3da0*/  ENDCOLLECTIVE ;  /* 0x000000000000791b */ /* 0x003fea0003800000 */
.L_x_4168:
        /* <DEDUP_REMOVED lines=10> */
.L_x_4169:
        /* <DEDUP_REMOVED lines=9> */
.L_x_4170:
[----:B------:R-:W-:Y:S02]  /*3ee0*/  ISETP.GE.AND P6, PT, R31, 0x10, PT ;  /* 0x000000101f00780c */ /* 0x000fe40003fc6270 */
[----:B------:R-:W-:Y:S01]  /*3ef0*/  MOV R32, R28 ;  /* 0x0000001c00207202 */ /* 0x000fe20000000f00 */
[----:B------:R-:W-:-:S10]  /*3f00*/  IMAD.MOV.U32 R29, RZ, RZ, R35 ;  /* 0x000000ffff1d7224 */ /* 0x000fd400078e0023 */
[----:B------:R-:W-:Y:S05]  /*3f10*/  WARPSYNC.COLLECTIVE R27, `(.L_x_4171) ;  /* 0x000000001b087348 */ /* 0x000fea0003c00000 */
[----:B------:R0:W1:Y:S02]  /*3f20*/  SHFL.UP P0, R35, R32, R23, R26 ;  /* 0x0400001720237389 */ /* 0x000064000000001a */
[----:B01----:R-:W-:Y:S05]  /*3f30*/  ENDCOLLECTIVE ;  /* 0x000000000000791b */ /* 0x003fea0003800000 */
.L_x_4171:
        /* <DEDUP_REMOVED lines=10> */
.L_x_4172:
        /* <DEDUP_REMOVED lines=9> */
.L_x_4173:
[----:B------:R-:W-:Y:S02]  /*4070*/  MOV R32, R28 ;  /* 0x0000001c00207202 */ /* 0x000fe40000000f00 */
[----:B------:R-:W-:-:S07]  /*4080*/  MOV R29, R35 ;  /* 0x00000023001d7202 */ /* 0x000fce0000000f00 */
[----:B------:R-:W-:Y:S05]  /*4090*/  WARPSYNC.COLLECTIVE R27, `(.L_x_4174) ;  /* 0x000000001b087348 */ /* 0x000fea0003c00000 */
[----:B------:R0:W1:Y:S02]  /*40a0*/  SHFL.UP P0, R35, R32, R23, R26 ;  /* 0x0400001720237389 */ /* 0x000064000000001a */
[----:B01----:R-:W-:Y:S05]  /*40b0*/  ENDCOLLECTIVE ;  /* 0x000000000000791b */ /* 0x003fea0003800000 */
.L_x_4174:
[----:B------:R-:W-:Y:S01]  /*40c0*/  MOV R32, R21 ;  /* 0x0000001500207202 */ /* 0x000fe20000000f00 */
[----:B------:R-:W-:-:S07]  /*40d0*/  IMAD.MOV.U32 R31, RZ, RZ, R35 ;  /* 0x000000ffff1f7224 */ /* 0x000fce00078e0023 */
[----:B------:R-:W-:Y:S05]  /*40e0*/  WARPSYNC.COLLECTIVE R27, `(.L_x_4175) ;  /* 0x000000001b087348 */ /* 0x000fea0003c00000 */
[----:B------:R0:W1:Y:S02]  /*40f0*/  SHFL.UP P0, R35, R32, R23, R26 ;  /* 0x0400001720237389 */ /* 0x000064000000001a */
[----:B01----:R-:W-:Y:S05]  /*4100*/  ENDCOLLECTIVE ;  /* 0x000000000000791b */ /* 0x003fea0003800000 */
.L_x_4175:
[----:B------:R-:W-:Y:S01]  /*4110*/  MOV R34, R35 ;  /* 0x0000002300227202 */ /* 0x000fe20000000f00 */
[----:B------:R-:W-:Y:S06]  /*4120*/  BRA `(.L_x_4176) ;  /* 0xffffffec00dc7947 */ /* 0x000fec000383ffff */
.L_x_4177:
        /* <DEDUP_REMOVED lines=13> */
.L_x_4514:


//--------------------- .text._Z30group_norm_nhwc_bwd_sum_kernelI11Fp16IOFp16WLi448EEv26Group_norm_nhwc_bwd_params --------------------------
	.section	.text._Z30group_norm_nhwc_bwd_sum_kernelI11Fp16IOFp16WLi448EEv26Group_norm_nhwc_bwd_params,"ax",@progbits
	.align	128
        .global         _Z30group_norm_nhwc_bwd_sum_kernelI11Fp16IOFp16WLi448EEv26Group_norm_nhwc_bwd_params
        .type           _Z30group_norm_nhwc_bwd_sum_kernelI11Fp16IOFp16WLi448EEv26Group_norm_nhwc_bwd_params,@function
        .size           _Z30group_norm_nhwc_bwd_sum_kernelI11Fp16IOFp16WLi448EEv26Group_norm_nhwc_bwd_params,(.L_x_4515 - _Z30group_norm_nhwc_bwd_sum_kernelI11Fp16IOFp16WLi448EEv26Group_norm_nhwc_bwd_params)
        .other          _Z30group_norm_nhwc_bwd_sum_kernelI11Fp16IOFp16WLi448EEv26Group_norm_nhwc_bwd_params,@"STO_CUDA_ENTRY STV_DEFAULT"
_Z30group_norm_nhwc_bwd_sum_kernelI11Fp16IOFp16WLi448EEv26Group_norm_nhwc_bwd_params:
.text._Z30group_norm_nhwc_bwd_sum_kernelI11Fp16IOFp16WLi448EEv26Group_norm_nhwc_bwd_params:
        /* <DEDUP_REMOVED lines=76> */
.L_x_4179:
[----:B------:R-:W-:Y:S05]  /*04c0*/  BSYNC.RECONVERGENT B0 ;  /* 0x0000000000007941 */ /* 0x000fea0003800200 */
.L_x_4178:
        /* <DEDUP_REMOVED lines=54> */
.L_x_4183:
        /* <DEDUP_REMOVED lines=179> */
.L_x_4182:
        /* <DEDUP_REMOVED lines=33> */
[----:B------:R-:W-:-:S05]  /*1570*/  @!P0 IMAD.WIDE.U32 R26, R30, UR6, R22 ;  /* 0x000000061e1a8c25 */ /* 0x000fca000f8e0016 */
[----:B------:R-:W-:Y:S02]  /*1580*/  @!P0 IADD3 R29, PT, PT, R27, R29, RZ ;  /* 0x0000001d1b1d8210 */ /* 0x000fe40007ffe0ff */
[C---:B------:R-:W-:Y:S02]  /*1590*/  @!P0 SHF.L.U32 R27, R26.reuse, 0x1, RZ ;  /* 0x000000011a1b8819 */ /* 0x040fe400000006ff */
[----:B------:R-:W-:Y:S02]  /*15a0*/  @!P0 SHF.L.U64.HI R30, R26, 0x1, R29 ;  /* 0x000000011a1e8819 */ /* 0x000fe4000001021d */
[C---:B---3--:R-:W-:Y:S02]  /*15b0*/  @!P0 IADD3 R26, P1, PT, R27.reuse, R20, RZ ;  /* 0x000000141b1a8210 */ /* 0x048fe40007f3e0ff */
[----:B0-----:R-:W-:-:S03]  /*15c0*/  @!P0 IADD3 R20, P3, PT, R27, R8, RZ ;  /* 0x000000081b148210 */ /* 0x001fc60007f7e0ff */
[C---:B------:R-:W-:Y:S01]  /*15d0*/  @!P0 IMAD.X R27, R30.reuse, 0x1, R21, P1 ;  /* 0x000000011e1b8824 */ /* 0x040fe200008e0615 */
[----:B------:R-:W-:Y:S02]  /*15e0*/  @!P0 IADD3.X R21, PT, PT, R30, R9, RZ, P3, !PT ;  /* 0x000000091e158210 */ /* 0x000fe40001ffe4ff */
[----:B------:R-:W-:Y:S01]  /*15f0*/  @!P0 MOV R8, R26 ;  /* 0x0000001a00088202 */ /* 0x000fe20000000f00 */
        /* <DEDUP_REMOVED lines=56> */
.L_x_4184:
        /* <DEDUP_REMOVED lines=24> */
.L_x_4186:
[----:B------:R-:W-:Y:S05]  /*1b00*/  BSYNC.RECONVERGENT B0 ;  /* 0x0000000000007941 */ /* 0x000fea0003800200 */
.L_x_4185:
        /* <DEDUP_REMOVED lines=19> */
.L_x_4181:
        /* <DEDUP_REMOVED lines=69> */
.L_x_4187:
[----:B------:R-:W-:Y:S05]  /*2090*/  @!P2 BRA `(.L_x_4180) ;  /* 0x000000080008a947 */ /* 0x000fea0003800000 */
[----:B------:R-:W-:Y:S01]  /*20a0*/  IADD3 R23, PT, PT, R24, -R23, RZ ;  /* 0x8000001718177210 */ /* 0x000fe20007ffe0ff */
[----:B------:R-:W0:Y:S06]  /*20b0*/  LDCU.64 UR6, c[0x0][0x3f8] ;  /* 0x00007f00ff0677ac */ /* 0x000e2c0008000a00 */
.L_x_4188:
        /* <DEDUP_REMOVED lines=128> */
.L_x_4180:
        /* <DEDUP_REMOVED lines=201> */
.L_x_4211:
        /* <DEDUP_REMOVED lines=112> */
.L_x_4189:
        /* <DEDUP_REMOVED lines=49> */
.L_x_4192:
[----:B------:R-:W-:Y:S05]  /*3f60*/  BSYNC.RECONVERGENT B0 ;  /* 0x0000000000007941 */ /* 0x000fea0003800200 */
.L_x_4191:
        /* <DEDUP_REMOVED lines=23> */
.L_x_4190:
        /* <DEDUP_REMOVED lines=8> */
.L_x_4193:
        /* <DEDUP_REMOVED lines=8> */
.L_x_4194:
[----:B------:R-:W-:Y:S01]  /*41e0*/  MOV R55, R6 ;  /* 0x0000000600377202 */ /* 0x000fe20000000f00 */
[----:B------:R-:W-:-:S05]  /*41f0*/  FADD.FTZ R56, R7, R56 ;  /* 0x0000003807387221 */ /* 0x000fca0000010000 */
[----:B------:R-:W-:-:S07]  /*4200*/  @P0 FSEL R7, R56, R7, !P1 ;  /* 0x0000000738070208 */ /* 0x000fce0004800000 */
[----:B------:R-:W-:Y:S05]  /*4210*/  WARPSYNC.COLLECTIVE R54, `(.L_x_4195) ;  /* 0x0000000036087348 */ /* 0x000fea0003c00000 */
[----:B------:R0:W1:Y:S02]  /*4220*/  SHFL.UP P6, R56, R55, R52, R53 ;  /* 0x0400003437387389 */ /* 0x00006400000c0035 */
[----:B01----:R-:W-:Y:S05]  /*4230*/  ENDCOLLECTIVE ;  /* 0x000000000000791b */ /* 0x003fea0003800000 */
.L_x_4195:
[----:B------:R-:W-:Y:S01]  /*4240*/  HFMA2 R52, -RZ, RZ, 0, 1.1920928955078125e-07 ;  /* 0x00000002ff347431 */ /* 0x000fe200000001ff */
[----:B------:R-:W-:Y:S01]  /*4250*/  MOV R55, R57 ;  /* 0x0000003900377202 */ /* 0x000fe20000000f00 */
[----:B------:R-:W-:-:S07]  /*4260*/  IMAD.MOV.U32 R69, RZ, RZ, R56 ;  /* 0x000000ffff457224 */ /* 0x000fce00078e0038 */
[----:B------:R-:W-:Y:S05]  /*4270*/  WARPSYNC.COLLECTIVE R54, `(.L_x_4196) ;  /* 0x0000000036087348 */ /* 0x000fea0003c00000 */
[----:B------:R0:W1:Y:S02]  /*4280*/  SHFL.UP P6, R56, R55, R52, R53 ;  /* 0x0400003437387389 */ /* 0x00006400000c0035 */
[----:B01----:R-:W-:Y:S05]  /*4290*/  ENDCOLLECTIVE ;  /* 0x000000000000791b */ /* 0x003fea0003800000 */
.L_x_4196:
        /* <DEDUP_REMOVED lines=10> */
.L_x_4197:
[----:B------:R-:W-:Y:S01]  /*4340*/  IMAD.MOV.U32 R55, RZ, RZ, R6 ;  /* 0x000000ffff377224 */ /* 0x000fe200078e0006 */
[----:B------:R-:W-:-:S05]  /*4350*/  MOV R69, R56 ;  /* 0x0000003800457202 */ /* 0x000fca0000000f00 */
[----:B------:R-:W-:-:S05]  /*4360*/  FADD.FTZ R56, R7, R69 ;  /* 0x0000004507387221 */ /* 0x000fca0000010000 */
[----:B------:R-:W-:-:S07]  /*4370*/  @P1 FSEL R7, R56, R7, !P0 ;  /* 0x0000000738071208 */ /* 0x000fce0004000000 */
[----:B------:R-:W-:Y:S05]  /*4380*/  WARPSYNC.COLLECTIVE R54, `(.L_x_4198) ;  /* 0x0000000036087348 */ /* 0x000fea0003c00000 */
[----:B------:R0:W1:Y:S02]  /*4390*/  SHFL.UP P6, R56, R55, R52, R53 ;  /* 0x0400003437387389 */ /* 0x00006400000c0035 */
[----:B01----:R-:W-:Y:S05]  /*43a0*/  ENDCOLLECTIVE ;  /* 0x000000000000791b */ /* 0x003fea0003800000 */
.L_x_4198:
        /* <DEDUP_REMOVED lines=10> */
.L_x_4199:
[----:B------:R-:W-:Y:S01]  /*4450*/  ISETP.NE.AND P0, PT, R58, RZ, PT ;  /* 0x000000ff3a00720c */ /* 0x000fe20003f05270 */
[----:B------:R-:W-:Y:S01]  /*4460*/  IMAD.MOV.U32 R55, RZ, RZ, R7 ;  /* 0x000000ffff377224 */ /* 0x000fe200078e0007 */
[----:B------:R-:W-:-:S11]  /*4470*/  SEL R57, R56, RZ, P1 ;  /* 0x000000ff38397207 */ /* 0x000fd60000800000 */
[----:B------:R-:W-:Y:S05]  /*4480*/  WARPSYNC.COLLECTIVE R54, `(.L_x_4200) ;  /* 0x0000000036087348 */ /* 0x000fea0003c00000 */
[----:B------:R0:W1:Y:S02]  /*4490*/  SHFL.UP P6, R56, R55, R52, R53 ;  /* 0x0400003437387389 */ /* 0x00006400000c0035 */
[----:B01----:R-:W-:Y:S05]  /*44a0*/  ENDCOLLECTIVE ;  /* 0x000000000000791b */ /* 0x003fea0003800000 */
.L_x_4200:
        /* <DEDUP_REMOVED lines=8> */
.L_x_4201:
        /* <DEDUP_REMOVED lines=9> */
.L_x_4202:
        /* <DEDUP_REMOVED lines=9> */
.L_x_4203:
[----:B------:R-:W-:Y:S01]  /*4650*/  IMAD.MOV.U32 R55, RZ, RZ, R6 ;  /* 0x000000ffff377224 */ /* 0x000fe200078e0006 */
[----:B------:R-:W-:Y:S01]  /*4660*/  ISETP.GE.AND P6, PT, R59, 0x8, PT ;  /* 0x000000083b00780c */ /* 0x000fe20003fc6270 */
[----:B------:R-:W-:-:S12]  /*4670*/  FADD.FTZ R56, R7, R56 ;  /* 0x0000003807387221 */ /* 0x000fd80000010000 */
[----:B------:R-:W-:-:S07]  /*4680*/  @P6 FSEL R7, R56, R7, !P1 ;  /* 0x0000000738076208 */ /* 0x000fce0004800000 */
[----:B------:R-:W-:Y:S05]  /*4690*/  WARPSYNC.COLLECTIVE R54, `(.L_x_4204) ;  /* 0x0000000036087348 */ /* 0x000fea0003c00000 */
[----:B------:R0:W1:Y:S02]  /*46a0*/  SHFL.UP P6, R56, R55, R52, R53 ;  /* 0x0400003437387389 */ /* 0x00006400000c0035 */
[----:B01----:R-:W-:Y:S05]  /*46b0*/  ENDCOLLECTIVE ;  /* 0x000000000000791b */ /* 0x003fea0003800000 */
.L_x_4204:
        /* <DEDUP_REMOVED lines=9> */
.L_x_4205:
[----:B------:R-:W-:Y:S02]  /*4750*/  ISETP.NE.AND P1, PT, R67, RZ, PT ;  /* 0x000000ff4300720c */ /* 0x000fe40003f25270 */
[----:B------:R-:W-:Y:S02]  /*4760*/  MOV R55, R7 ;  /* 0x0000000700377202 */ /* 0x000fe40000000f00 */
[----:B------:R-:W-:-:S09]  /*4770*/  SEL R57, R56, RZ, P0 ;  /* 0x000000ff38397207 */ /* 0x000fd20000000000 */
[----:B------:R-:W-:Y:S05]  /*4780*/  WARPSYNC.COLLECTIVE R54, `(.L_x_4206) ;  /* 0x0000000036087348 */ /* 0x000fea0003c00000 */
[----:B------:R0:W1:Y:S02]  /*4790*/  SHFL.UP P6, R56, R55, R52, R53 ;  /* 0x0400003437387389 */ /* 0x00006400000c0035 */
[----:B01----:R-:W-:Y:S05]  /*47a0*/  ENDCOLLECTIVE ;  /* 0x000000000000791b */ /* 0x003fea0003800000 */
.L_x_4206:
        /* <DEDUP_REMOVED lines=10> */
.L_x_4207:
        /* <DEDUP_REMOVED lines=9> */
.L_x_4208:
[----:B------:R-:W-:Y:S01]  /*48e0*/  ISETP.NE.AND P0, PT, R68, RZ, PT ;  /* 0x000000ff4400720c */ /* 0x000fe20003f05270 */
[----:B------:R-:W-:Y:S01]  /*48f0*/  IMAD.MOV.U32 R55, RZ, RZ, R7 ;  /* 0x000000ffff377224 */ /* 0x000fe200078e0007 */
[----:B------:R-:W-:-:S11]  /*4900*/  MOV R57, R56 ;  /* 0x0000003800397202 */ /* 0x000fd60000000f00 */
[----:B------:R-:W-:Y:S05]  /*4910*/  WARPSYNC.COLLECTIVE R54, `(.L_x_4209) ;  /* 0x0000000036087348 */ /* 0x000fea0003c00000 */
[----:B------:R0:W1:Y:S02]  /*4920*/  SHFL.UP P6, R56, R55, R52, R53 ;  /* 0x0400003437387389 */ /* 0x00006400000c0035 */
[----:B01----:R-:W-:Y:S05]  /*4930*/  ENDCOLLECTIVE ;  /* 0x000000000000791b */ /* 0x003fea0003800000 */
.L_x_4209:
[----:B------:R-:W-:Y:S02]  /*4940*/  MOV R55, R6 ;  /* 0x0000000600377202 */ /* 0x000fe40000000f00 */
[----:B------:R-:W-:-:S07]  /*4950*/  MOV R7, R56 ;  /* 0x0000003800077202 */ /* 0x000fce0000000f00 */
[----:B------:R-:W-:Y:S05]  /*4960*/  WARPSYNC.COLLECTIVE R54, `(.L_x_4210) ;  /* 0x0000000036087348 */ /* 0x000fea0003c00000 */
[----:B------:R0:W1:Y:S02]  /*4970*/  SHFL.UP P6, R56, R55, R52, R53 ;  /* 0x0400003437387389 */ /* 0x00006400000c0035 */
[----:B01----:R-:W-:Y:S05]  /*4980*/  ENDCOLLECTIVE ;  /* 0x000000000000791b */ /* 0x003fea0003800000 */
.L_x_4210:
[----:B------:R-:W-:Y:S05]  /*4990*/  BRA `(.L_x_4211) ;  /* 0xffffffe800ec7947 */ /* 0x000fea000383ffff */
.L_x_4212:
        /* <DEDUP_REMOVED lines=14> */
.L_x_4515:


//--------------------- .text._Z30group_norm_nhwc_bwd_sum_kernelI11Fp16IOFp16WLi256EEv26Group_norm_nhwc_bwd_params --------------------------
	.section	.text._Z30group_norm_nhwc_bwd_sum_kernelI11Fp16IOFp16WLi256EEv26Group_norm_nhwc_bwd_params,"ax",@progbits
	.align	128
        .global         _Z30group_norm_nhwc_bwd_sum_kernelI11Fp16IOFp16WLi256EEv26Group_norm_nhwc_bwd_params
        .type           _Z30group_norm_nhwc_bwd_sum_kernelI11Fp16IOFp16WLi256EEv26Group_norm_nhwc_bwd_params,@function
        .size           _Z30group_norm_nhwc_bwd_sum_kernelI11Fp16IOFp16WLi256EEv26Group_norm_nhwc_bwd_params,(.L_x_4516 - _Z30group_norm_nhwc_bwd_sum_kernelI11Fp16IOFp16WLi256EEv26Group_norm_nhwc_bwd_params)
        .other          _Z30group_norm_nhwc_bwd_sum_kernelI11Fp16IOFp16WLi256EEv26Group_norm_nhwc_bwd_params,@"STO_CUDA_ENTRY STV_DEFAULT"
_Z30group_norm_nhwc_bwd_sum_kernelI11Fp16IOFp16WLi256EEv26Group_norm_nhwc_bwd_params:
.text._Z30group_norm_nhwc_bwd_sum_kernelI11Fp16IOFp16WLi256EEv26Group_norm_nhwc_bwd_params:
        /* <DEDUP_REMOVED lines=76> */
.L_x_4214:
[----:B------:R-:W-:Y:S05]  /*04c0*/  BSYNC.RECONVERGENT B0 ;  /* 0x0000000000007941 */ /* 0x000fea0003800200 */
.L_x_4213:
[----:B------:R-:W0:Y:S01]  /*04d0*/  S2UR UR5, SR_CTAID.Y ;  /* 0x00000000000579c3 */ /* 0x000e220000002600 */
[C---:B------:R-:W-:Y:S02]  /*04e0*/  IMAD R10, R7.reuse, R20, R6 ;  /* 0x00000014070a7224 */ /* 0x040fe400078e0206 */
[----:B-----5:R-:W-:Y:S01]  /*04f0*/  FFMA.FTZ R24, -R16, R16, R17 ;  /* 0x0000001010187223 */ /* 0x020fe20000010111 */
[----:B------:R-:W-:Y:S02]  /*0500*/  MOV R5, 0x3f800000 ;  /* 0x3f80000000057802 */ /* 0x000fe40000000f00 */
[----:B------:R-:W-:Y:S02]  /*0510*/  CS2R R28, SRZ ;  /* 0x00000000001c7805 */ /* 0x000fe4000001ff00 */
[----:B------:R-:W-:Y:S01]  /*0520*/  ISETP.NE.U32.AND P4, PT, R7, RZ, PT ;  /* 0x000000ff0700720c */ /* 0x000fe20003f85070 */
[----:B------:R-:W-:Y:S01]  /*0530*/  IMAD.MOV.U32 R30, RZ, RZ, RZ ;  /* 0x000000ffff1e7224 */ /* 0x000fe200078e00ff */
[----:B------:R-:W-:Y:S01]  /*0540*/  ISETP.GE.U32.AND P1, PT, R10, R7, PT ;  /* 0x000000070a00720c */ /* 0x000fe20003f26070 */
[----:B------:R-:W1:Y:S01]  /*0550*/  LDC.64 R12, c[0x0][0x400] ;  /* 0x00010000ff0c7b82 */ /* 0x000e620000000a00 */
[----:B------:R-:W-:-:S11]  /*0560*/  FSETP.GTU.FTZ.AND P2, PT, R24, RZ, PT ;  /* 0x000000ff1800720b */ /* 0x000fd60003f5c000 */
[-C--:B------:R-:W-:Y:S02]  /*0570*/  @P1 IADD3 R10, PT, PT, R10, -R7.reuse, RZ ;  /* 0x800000070a0a1210 */ /* 0x080fe40007ffe0ff */
[----:B------:R-:W2:Y:S01]  /*0580*/  @P2 LDC R11, c[0x0][0x3c0] ;  /* 0x0000f000ff0b2b82 */ /* 0x000ea20000000800 */
[----:B------:R-:W-:Y:S02]  /*0590*/  @P1 IADD3 R9, PT, PT, R9, 0x1, RZ ;  /* 0x0000000109091810 */ /* 0x000fe40007ffe0ff */
        /* <DEDUP_REMOVED lines=11> */
[----:B------:R-:W-:Y:S01]  /*0650*/  IADD3 R9, PT, PT, -R4, RZ, RZ ;  /* 0x000000ff04097210 */ /* 0x000fe20007ffe1ff */
[----:B------:R0:W1:Y:S01]  /*0660*/  @P2 MUFU.RSQ R5, R11 ;  /* 0x0000000b00052308 */ /* 0x0000620000001400 */
[----:B------:R-:W-:Y:S02]  /*0670*/  ISETP.GT.AND P1, PT, R13, R10, PT ;  /* 0x0000000a0d00720c */ /* 0x000fe40003f24270 */
[----:B------:R-:W-:Y:S01]  /*0680*/  MOV R17, RZ ;  /* 0x000000ff00117202 */ /* 0x000fe20000000f00 */
[----:B------:R-:W-:-:S02]  /*0690*/  IMAD R6, R7, R9, R6 ;  /* 0x0000000907067224 */ /* 0x000fc400078e0206 */
[----:B------:R-:W-:Y:S02]  /*06a0*/  HFMA2 R9, -RZ, RZ, 0, 0 ;  /* 0x00000000ff097431 */ /* 0x000fe400000001ff */
[----:B------:R-:W-:-:S06]  /*06b0*/  IMAD.MOV.U32 R7, RZ, RZ, RZ ;  /* 0x000000ffff077224 */ /* 0x000fcc00078e00ff */
        /* <DEDUP_REMOVED lines=21> */
.L_x_4218:
        /* <DEDUP_REMOVED lines=182> */
.L_x_4217:
        /* <DEDUP_REMOVED lines=94> */
.L_x_4219:
        /* <DEDUP_REMOVED lines=27> */
.L_x_4221:
[----:B------:R-:W-:Y:S05]  /*1b00*/  BSYNC.RECONVERGENT B0 ;  /* 0x0000000000007941 */ /* 0x000fea0003800200 */
.L_x_4220:
        /* <DEDUP_REMOVED lines=19> */
.L_x_4216:
        /* <DEDUP_REMOVED lines=71> */
.L_x_4222:
[----:B------:R-:W-:Y:S05]  /*20b0*/  @!P2 BRA `(.L_x_4215) ;  /* 0x0000000400f8a947 */ /* 0x000fea0003800000 */
[----:B------:R-:W-:-:S07]  /*20c0*/  IMAD.IADD R24, R23, 0x1, -R13 ;  /* 0x0000000117187824 */ /* 0x000fce00078e0a0d */
.L_x_4223:
        /* <DEDUP_REMOVED lines=125> */
.L_x_4215:
        /* <DEDUP_REMOVED lines=144> */
.L_x_4246:
        /* <DEDUP_REMOVED lines=62> */
.L_x_4224:
        /* <DEDUP_REMOVED lines=49> */
.L_x_4227:
[----:B------:R-:W-:Y:S05]  /*3890*/  BSYNC.RECONVERGENT B0 ;  /* 0x0000000000007941 */ /* 0x000fea0003800200 */
.L_x_4226:
        /* <DEDUP_REMOVED lines=23> */
.L_x_4225:
        /* <DEDUP_REMOVED lines=8> */
.L_x_4228:
        /* <DEDUP_REMOVED lines=9> */
.L_x_4229:
[----:B------:R-:W-:Y:S02]  /*3b20*/  MOV R36, R27 ;  /* 0x0000001b00247202 */ /* 0x000fe40000000f00 */
[----:B------:R-:W-:-:S07]  /*3b30*/  MOV R37, R43 ;  /* 0x0000002b00257202 */ /* 0x000fce0000000f00 */
[----:B------:R-:W-:Y:S05]  /*3b40*/  WARPSYNC.COLLECTIVE R33, `(.L_x_4230) ;  /* 0x0000000021087348 */ /* 0x000fea0003c00000 */
[----:B------:R0:W1:Y:S02]  /*3b50*/  SHFL.UP P0, R43, R36, R31, R32 ;  /* 0x0400001f242b7389 */ /* 0x0000640000000020 */
[----:B01----:R-:W-:Y:S05]  /*3b60*/  ENDCOLLECTIVE ;  /* 0x000000000000791b */ /* 0x003fea0003800000 */
.L_x_4230:
        /* <DEDUP_REMOVED lines=8> */
.L_x_4231:
        /* <DEDUP_REMOVED lines=9> */
.L_x_4232:
        /* <DEDUP_REMOVED lines=8> */
.L_x_4233:
[----:B------:R-:W-:Y:S01]  /*3d00*/  MOV R36, R37 ;  /* 0x0000002500247202 */ /* 0x000fe20000000f00 */
[----:B------:R-:W-:Y:S01]  /*3d10*/  IMAD.MOV.U32 R31, RZ, RZ, 0x4 ;  /* 0x00000004ff1f7424 */ /* 0x000fe200078e00ff */
[----:B------:R-:W-:-:S07]  /*3d20*/  MOV R44, R43 ;  /* 0x0000002b002c7202 */ /* 0x000fce0000000f00 */
[----:B------:R-:W-:Y:S05]  /*3d30*/  WARPSYNC.COLLECTIVE R33, `(.L_x_4234) ;  /* 0x0000000021087348 */ /* 0x000fea0003c00000 */
[----:B------:R0:W1:Y:S02]  /*3d40*/  SHFL.UP P0, R43, R36, R31, R32 ;  /* 0x0400001f242b7389 */ /* 0x0000640000000020 */
[----:B01----:R-:W-:Y:S05]  /*3d50*/  ENDCOLLECTIVE ;  /* 0x000000000000791b */ /* 0x003fea0003800000 */
.L_x_4234:
        /* <DEDUP_REMOVED lines=9> */
.L_x_4235:
        /* <DEDUP_REMOVED lines=8> */
.L_x_4236:
[----:B------:R-:W-:Y:S02]  /*3e70*/  HFMA2 R31, -RZ, RZ, 0, 4.76837158203125e-07 ;  /* 0x00000008ff1f7431 */ /* 0x000fe400000001ff */
[----:B------:R-:W-:Y:S01]  /*3e80*/  IMAD.MOV.U32 R36, RZ, RZ, R35 ;  /* 0x000000ffff247224 */ /* 0x000fe200078e0023 */
[----:B------:R-:W-:-:S07]  /*3e90*/  MOV R44, R43 ;  /* 0x0000002b002c7202 */ /* 0x000fce0000000f00 */
[----:B------:R-:W-:Y:S05]  /*3ea0*/  WARPSYNC.COLLECTIVE R33, `(.L_x_4237) ;  /* 0x0000000021087348 */ /* 0x000fea0003c00000 */
[----:B------:R0:W1:Y:S02]  /*3eb0*/  SHFL.UP P0, R43, R36, R31, R32 ;  /* 0x0400001f242b7389 */ /* 0x0000640000000020 */
[----:B01----:R-:W-:Y:S05]  /*3ec0*/  ENDCOLLECTIVE ;  /* 0x000000000000791b */ /* 0x003fea0003800000 */
.L_x_4237:
        /* <DEDUP_REMOVED lines=9> */
.L_x_4238:
        /* <DEDUP_REMOVED lines=10> */
.L_x_4239:
        /* <DEDUP_REMOVED lines=9> */
.L_x_4240:
[----:B------:R-:W-:Y:S02]  /*4090*/  ISETP.NE.AND P2, PT, R42, RZ, PT ;  /* 0x000000ff2a00720c */ /* 0x000fe40003f45270 */
[----:B------:R-:W-:Y:S01]  /*40a0*/  MOV R36, R34 ;  /* 0x0000002200247202 */ /* 0x000fe20000000f00 */
[----:B------:R-:W-:-:S10]  /*40b0*/  IMAD.MOV.U32 R35, RZ, RZ, R43 ;  /* 0x000000ffff237224 */ /* 0x000fd400078e002b */
[----:B------:R-:W-:Y:S05]  /*40c0*/  WARPSYNC.COLLECTIVE R33, `(.L_x_4241) ;  /* 0x0000000021087348 */ /* 0x000fea0003c00000 */
[----:B------:R0:W1:Y:S02]  /*40d0*/  SHFL.UP P0, R43, R36, R31, R32 ;  /* 0x0400001f242b7389 */ /* 0x0000640000000020 */
[----:B01----:R-:W-:Y:S05]  /*40e0*/  ENDCOLLECTIVE ;  /* 0x000000000000791b */ /* 0x003fea0003800000 */
.L_x_4241:
        /* <DEDUP_REMOVED lines=10> */
.L_x_4242:
        /* <DEDUP_REMOVED lines=9> */
.L_x_4243:
[----:B------:R-:W-:Y:S02]  /*4220*/  ISETP.NE.AND P1, PT, R41, RZ, PT ;  /* 0x000000ff2900720c */ /* 0x000fe40003f25270 */
[----:B------:R-:W-:Y:S02]  /*4230*/  MOV R36, R34 ;  /* 0x0000002200247202 */ /* 0x000fe40000000f00 */
[----:B------:R-:W-:-:S09]  /*4240*/  MOV R35, R43 ;  /* 0x0000002b00237202 */ /* 0x000fd20000000f00 */
[----:B------:R-:W-:Y:S05]  /*4250*/  WARPSYNC.COLLECTIVE R33, `(.L_x_4244) ;  /* 0x0000000021087348 */ /* 0x000fea0003c00000 */
[----:B------:R0:W1:Y:S02]  /*4260*/  SHFL.UP P0, R43, R36, R31, R32 ;  /* 0x0400001f242b7389 */ /* 0x0000640000000020 */
[----:B01----:R-:W-:Y:S05]  /*4270*/  ENDCOLLECTIVE ;  /* 0x000000000000791b */ /* 0x003fea0003800000 */
.L_x_4244:
[----:B------:R-:W-:Y:S01]  /*4280*/  MOV R36, R27 ;  /* 0x0000001b00247202 */ /* 0x000fe20000000f00 */
[----:B------:R-:W-:-:S07]  /*4290*/  IMAD.MOV.U32 R38, RZ, RZ, R43 ;  /* 0x000000ffff267224 */ /* 0x000fce00078e002b */
[----:B------:R-:W-:Y:S05]  /*42a0*/  WARPSYNC.COLLECTIVE R33, `(.L_x_4245) ;  /* 0x0000000021087348 */ /* 0x000fea0003c00000 */
[----:B------:R0:W1:Y:S02]  /*42b0*/  SHFL.UP P0, R43, R36, R31, R32 ;  /* 0x0400001f242b7389 */ /* 0x0000640000000020 */
[----:B01----:R-:W-:Y:S05]  /*42c0*/  ENDCOLLECTIVE ;  /* 0x000000000000791b */ /* 0x003fea0003800000 */
.L_x_4245:
[----:B------:R-:W-:Y:S01]  /*42d0*/  MOV R41, R43 ;  /* 0x0000002b00297202 */ /* 0x000fe20000000f00 */
[----:B------:R-:W-:Y:S06]  /*42e0*/  BRA `(.L_x_4246) ;  /* 0xffffffec00ac7947 */ /* 0x000fec000383ffff */
.L_x_4247:
        /* <DEDUP_REMOVED lines=9> */
.L_x_4516:


//--------------------- .text._Z30group_norm_nhwc_bwd_sum_kernelI11Fp16IOFp16WLi120EEv26Group_norm_nhwc_bwd_params --------------------------
	.section	.text._Z30group_norm_nhwc_bwd_sum_kernelI11Fp16IOFp16WLi120EEv26Group_norm_nhwc_bwd_params,"ax",@progbits
	.align	128
        .global         _Z30group_norm_nhwc_bwd_sum_kernelI11Fp16IOFp16WLi120EEv26Group_norm_nhwc_bwd_params
        .type           _Z30group_norm_nhwc_bwd_sum_kernelI11Fp16IOFp16WLi120EEv26Group_norm_nhwc_bwd_params,@function
        .size           _Z30group_norm_nhwc_bwd_sum_kernelI11Fp16IOFp16WLi120EEv26Group_norm_nhwc_bwd_params,(.L_x_4517 - _Z30group_norm_nhwc_bwd_sum_kernelI11Fp16IOFp16WLi120EEv26Group_norm_nhwc_bwd_params)
        .other          _Z30group_norm_nhwc_bwd_sum_kernelI11Fp16IOFp16WLi120EEv26Group_norm_nhwc_bwd_params,@"STO_CUDA_ENTRY STV_DEFAULT"
_Z30group_norm_nhwc_bwd_sum_kernelI11Fp16IOFp16WLi120EEv26Group_norm_nhwc_bwd_params:
.text._Z30group_norm_nhwc_bwd_sum_kernelI11Fp16IOFp16WLi120EEv26Group_norm_nhwc_bwd_params:
        /* <DEDUP_REMOVED lines=76> */
.L_x_4249:
[----:B------:R-:W-:Y:S05]  /*04c0*/  BSYNC.RECONVERGENT B0 ;  /* 0x0000000000007941 */ /* 0x000fea0003800200 */
.L_x_4248:
        /* <DEDUP_REMOVED lines=49> */
.L_x_4253:
        /* <DEDUP_REMOVED lines=184> */
.L_x_4252:
        /* <DEDUP_REMOVED lines=16> */
[----:B------:R-:W3:Y:S01]  /*1460*/  @!P0 LDC.64 R12, c[0x0][0x398] ;  /* 0x0000e600ff0c8b82 */ /* 0x000ee20000000a00 */
[----:B------:R-:W-:-:S02]  /*1470*/  @!P0 IMAD R17, R21, UR5, R16 ;  /* 0x0000000515118c24 */ /* 0x000fc4000f8e0210 */
        /* <DEDUP_REMOVED lines=10> */
[----:B------:R-:W0:Y:S01]  /*1520*/  @!P0 LDC.64 R2, c[0x0][0x3a0] ;  /* 0x0000e800ff028b82 */ /* 0x000e220000000a00 */
[----:B------:R-:W-:Y:S01]  /*1530*/  @!P0 MOV R12, R24 ;  /* 0x00000018000c8202 */ /* 0x000fe20000000f00 */
[----:B------:R-:W2:Y:S01]  /*1540*/  @!P0 LDG.E R15, desc[UR6][R14.64] ;  /* 0x000000060e0f8981 */ /* 0x000ea2000c1e1900 */
[----:B------:R-:W-:Y:S02]  /*1550*/  @!P0 IADD3.X R29, PT, PT, R16, R13, RZ, P3, !PT ;  /* 0x0000000d101d8210 */ /* 0x000fe40001ffe4ff */
[----:B------:R-:W-:-:S03]  /*1560*/  @!P0 MOV R13, R11 ;  /* 0x0000000b000d8202 */ /* 0x000fc60000000f00 */
[----:B------:R-:W-:-:S03]  /*1570*/  @!P0 IMAD.WIDE.U32 R26, R27, UR8, R12 ;  /* 0x000000081b1a8c25 */ /* 0x000fc6000f8e000c */
[----:B------:R-:W3:Y:S01]  /*1580*/  @!P0 LDC.64 R12, c[0x0][0x398] ;  /* 0x0000e600ff0c8b82 */ /* 0x000ee20000000a00 */
[----:B------:R-:W4:Y:S01]  /*1590*/  @!P0 LDG.E R14, desc[UR6][R28.64] ;  /* 0x000000061c0e8981 */ /* 0x000f22000c1e1900 */
[----:B------:R-:W-:Y:S01]  /*15a0*/  @!P0 IMAD.IADD R17, R27, 0x1, R17 ;  /* 0x000000011b118824 */ /* 0x000fe200078e0211 */
[----:B------:R-:W-:-:S04]  /*15b0*/  @!P0 SHF.L.U32 R27, R26, 0x1, RZ ;  /* 0x000000011a1b8819 */ /* 0x000fc800000006ff */
        /* <DEDUP_REMOVED lines=8> */
[----:B---3--:R-:W-:Y:S02]  /*1640*/  PRMT R13, RZ, 0x7610, R13 ;  /* 0x00007610ff0d7816 */ /* 0x008fe4000000000d */
        /* <DEDUP_REMOVED lines=50> */
.L_x_4254:
        /* <DEDUP_REMOVED lines=27> */
.L_x_4256:
[----:B------:R-:W-:Y:S05]  /*1b20*/  BSYNC.RECONVERGENT B0 ;  /* 0x0000000000007941 */ /* 0x000fea0003800200 */
.L_x_4255:
        /* <DEDUP_REMOVED lines=19> */
.L_x_4251:
        /* <DEDUP_REMOVED lines=68> */
.L_x_4257:
[----:B------:R-:W-:Y:S05]  /*20a0*/  @!P2 BRA `(.L_x_4250) ;  /* 0x000000080008a947 */ /* 0x000fea0003800000 */
[----:B------:R-:W-:-:S07]  /*20b0*/  IADD3 R22, PT, PT, R21, -R14, RZ ;  /* 0x8000000e15167210 */ /* 0x000fce0007ffe0ff */
.L_x_4258:
        /* <DEDUP_REMOVED lines=9> */
[----:B------:R-:W-:Y:S02]  /*2150*/  @!P0 IADD3 R23, PT, PT, R13, R23, RZ ;  /* 0x000000170d178210 */ /* 0x000fe40007ffe0ff */
[C---:B------:R-:W-:Y:S02]  /*2160*/  @!P0 SHF.L.U32 R13, R12.reuse, 0x1, RZ ;  /* 0x000000010c0d8819 */ /* 0x040fe400000006ff */
        /* <DEDUP_REMOVED lines=10> */
[----:B------:R-:W-:-:S02]  /*2210*/  @!P0 SHF.R.S32.HI R23, RZ, 0x1f, R27 ;  /* 0x0000001fff178819 */ /* 0x000fc4000001141b */
[----:B0-----:R-:W-:Y:S02]  /*2220*/  @!P0 MOV R15, R11 ;  /* 0x0000000b000f8202 */ /* 0x001fe40000000f00 */
[----:B----4-:R-:W-:Y:S02]  /*2230*/  PRMT R17, R17, 0x5410, RZ ;  /* 0x0000541011117816 */ /* 0x010fe400000000ff */
[----:B--2---:R-:W-:Y:S02]  /*2240*/  @!P0 PRMT R26, R14, 0x7610, R26 ;  /* 0x000076100e1a8816 */ /* 0x004fe4000000001a */
[----:B------:R-:W-:Y:S01]  /*2250*/  @!P0 PRMT R17, R17, 0x7610, R14 ;  /* 0x0000761011118816 */ /* 0x000fe2000000000e */
[----:B---3--:R-:W-:Y:S01]  /*2260*/  @!P0 IMAD R14, R23, R12, RZ ;  /* 0x0000000c170e8224 */ /* 0x008fe200078e02ff */
[----:B------:R-:W-:Y:S02]  /*2270*/  PRMT R26, R26, 0x5410, RZ ;  /* 0x000054101a1a7816 */ /* 0x000fe400000000ff */
[----:B------:R-:W-:Y:S01]  /*2280*/  PRMT R17, RZ, 0x7610, R17 ;  /* 0x00007610ff117816 */ /* 0x000fe20000000011 */
[----:B------:R-:W-:Y:S01]  /*2290*/  @!P0 IMAD R23, R27, R13, R14 ;  /* 0x0000000d1b178224 */ /* 0x000fe200078e020e */
[----:B------:R-:W-:-:S02]  /*22a0*/  @!P0 MOV R14, R24 ;  /* 0x00000018000e8202 */ /* 0x000fc40000000f00 */
[----:B-----5:R-:W-:Y:S02]  /*22b0*/  @!P0 PRMT R17, R16, 0x7610, R17 ;  /* 0x0000761010118816 */ /* 0x020fe40000000011 */
        /* <DEDUP_REMOVED lines=97> */
.L_x_4250:
        /* <DEDUP_REMOVED lines=133> */
.L_x_4274:
        /* <DEDUP_REMOVED lines=46> */
.L_x_4259:
        /* <DEDUP_REMOVED lines=39> */
.L_x_4262:
[----:B------:R-:W-:Y:S05]  /*3670*/  BSYNC.RECONVERGENT B0 ;  /* 0x0000000000007941 */ /* 0x000fea0003800200 */
.L_x_4261:
        /* <DEDUP_REMOVED lines=23> */
.L_x_4260:
[----:B------:R-:W-:Y:S05]  /*37f0*/  WARPSYNC.COLLECTIVE R13, `(.L_x_4263) ;  /* 0x000000000d087348 */ /* 0x000fea0003c00000 */
[----:B------:R-:W-:Y:S01]  /*3800*/  NOP ;  /* 0x0000000000007918 */ /* 0x000fe20000000000 */
[----:B------:R-:W-:Y:S05]  /*3810*/  ENDCOLLECTIVE ;  /* 0x000000000000791b */ /* 0x000fea0003800000 */
.L_x_4263:
        /* <DEDUP_REMOVED lines=13> */
.L_x_4264:
        /* <DEDUP_REMOVED lines=9> */
.L_x_4265:
        /* <DEDUP_REMOVED lines=11> */
.L_x_4266:
        /* <DEDUP_REMOVED lines=9> */
.L_x_4267:
        /* <DEDUP_REMOVED lines=11> */
.L_x_4268:
        /* <DEDUP_REMOVED lines=9> */
.L_x_4269:
        /* <DEDUP_REMOVED lines=12> */
.L_x_4270:
        /* <DEDUP_REMOVED lines=10> */
.L_x_4271:
        /* <DEDUP_REMOVED lines=9> */
.L_x_4272:
[----:B------:R-:W-:Y:S01]  /*3df0*/  @!P0 FADD.FTZ R12, R12, R21 ;  /* 0x000000150c0c8221 */ /* 0x000fe20000010000 */
[----:B------:R0:W-:Y:S04]  /*3e00*/  STS [R11+0xc0], R16 ;  /* 0x0000c0100b007388 */ /* 0x0001e80000000800 */
[----:B------:R0:W-:Y:S04]  /*3e10*/  STS [R11+0xc4], R8 ;  /* 0x0000c4080b007388 */ /* 0x0001e80000000800 */
[----:B------:R0:W-:Y:S02]  /*3e20*/  STS [R11+0xc8], R12 ;  /* 0x0000c80c0b007388 */ /* 0x0001e40000000800 */
[----:B0-----:R-:W-:Y:S05]  /*3e30*/  WARPSYNC.COLLECTIVE R13, `(.L_x_4273) ;  /* 0x000000000d087348 */ /* 0x001fea0003c00000 */
[----:B------:R-:W-:Y:S01]  /*3e40*/  NOP ;  /* 0x0000000000007918 */ /* 0x000fe20000000000 */
[----:B0-----:R-:W-:Y:S05]  /*3e50*/  ENDCOLLECTIVE ;  /* 0x000000000000791b */ /* 0x001fea0003800000 */
.L_x_4273:
[----:B------:R-:W-:Y:S05]  /*3e60*/  BRA `(.L_x_4274) ;  /* 0xfffffff000ac7947 */ /* 0x000fea000383ffff */
.L_x_4275:
        /* <DEDUP_REMOVED lines=9> */
.L_x_4517:


//--------------------- .text._Z30group_norm_nhwc_bwd_sum_kernelI11Fp16IOFp16WLi140EEv26Group_norm_nhwc_bwd_params --------------------------
	.section	.text._Z30group_norm_nhwc_bwd_sum_kernelI11Fp16IOFp16WLi140EEv26Group_norm_nhwc_bwd_params,"ax",@progbits
	.align	128
        .global         _Z30group_norm_nhwc_bwd_sum_kernelI11Fp16IOFp16WLi140EEv26Group_norm_nhwc_bwd_params
        .type           _Z30group_norm_nhwc_bwd_sum_kernelI11Fp16IOFp16WLi140EEv26Group_norm_nhwc_bwd_params,@function
        .size           _Z30group_norm_nhwc_bwd_sum_kernelI11Fp16IOFp16WLi140EEv26Group_norm_nhwc_bwd_params,(.L_x_4518 - _Z30group_norm_nhwc_bwd_sum_kernelI11Fp16IOFp16WLi140EEv26Group_norm_nhwc_bwd_params)
        .other          _Z30group_norm_nhwc_bwd_sum_kernelI11Fp16IOFp16WLi140EEv26Group_norm_nhwc_bwd_params,@"STO_CUDA_ENTRY STV_DEFAULT"
_Z30group_norm_nhwc_bwd_sum_kernelI11Fp16IOFp16WLi140EEv26Group_norm_nhwc_bwd_params:
.text._Z30group_norm_nhwc_bwd_sum_kernelI11Fp16IOFp16WLi140EEv26Group_norm_nhwc_bwd_params:
        /* <DEDUP_REMOVED lines=76> */
.L_x_4277:
[----:B------:R-:W-:Y:S05]  /*04c0*/  BSYNC.RECONVERGENT B0 ;  /* 0x0000000000007941 */ /* 0x000fea0003800200 */
.L_x_4276:
        /* <DEDUP_REMOVED lines=49> */
.L_x_4281:
        /* <DEDUP_REMOVED lines=154> */
[----:B------:R-:W-:-:S05]  /*1180*/  VIADD R16, R16, 0x4 ;  /* 0x0000000410107836 */ /* 0x000fca0000000000 */
        /* <DEDUP_REMOVED lines=29> */
.L_x_4280:
        /* <DEDUP_REMOVED lines=23> */
[C---:B0-----:R-:W-:Y:S01]  /*14d0*/  @!P0 IADD3 R28, P3, PT, R29.reuse, R12, RZ ;  /* 0x0000000c1d1c8210 */ /* 0x041fe20007f7e0ff */
[----:B------:R-:W-:Y:S01]  /*14e0*/  @!P0 IMAD.MOV.U32 R12, RZ, RZ, R24 ;  /* 0x000000ffff0c8224 */ /* 0x000fe200078e0018 */
[----:B---3--:R-:W-:Y:S01]  /*14f0*/  @!P0 IADD3 R14, P2, PT, R29, R2, RZ ;  /* 0x000000021d0e8210 */ /* 0x008fe20007f5e0ff */
[----:B--2---:R-:W-:Y:S01]  /*1500*/  @!P0 IMAD R2, R15, UR8, RZ ;  /* 0x000000080f028c24 */ /* 0x004fe2000f8e02ff */
[C---:B------:R-:W-:Y:S02]  /*1510*/  @!P0 IADD3.X R29, PT, PT, R16.reuse, R13, RZ, P3, !PT ;  /* 0x0000000d101d8210 */ /* 0x040fe40001ffe4ff */
[----:B------:R-:W-:Y:S01]  /*1520*/  @!P0 MOV R13, R11 ;  /* 0x0000000b000d8202 */ /* 0x000fe20000000f00 */
[----:B------:R-:W-:Y:S01]  /*1530*/  @!P0 IMAD R17, R27, UR5, R2 ;  /* 0x000000051b118c24 */ /* 0x000fe2000f8e0202 */
[----:B------:R-:W-:-:S02]  /*1540*/  @!P0 IADD3.X R15, PT, PT, R16, R3, RZ, P2, !PT ;  /* 0x00000003100f8210 */ /* 0x000fc400017fe4ff */
[----:B------:R-:W0:Y:S01]  /*1550*/  @!P0 LDC.64 R2, c[0x0][0x3a0] ;  /* 0x0000e800ff028b82 */ /* 0x000e220000000a00 */
[----:B------:R-:W-:-:S03]  /*1560*/  @!P0 IMAD.WIDE.U32 R26, R27, UR8, R12 ;  /* 0x000000081b1a8c25 */ /* 0x000fc6000f8e000c */
[----:B------:R-:W2:Y:S04]  /*1570*/  @!P0 LDG.E R15, desc[UR6][R14.64] ;  /* 0x000000060e0f8981 */ /* 0x000ea8000c1e1900 */
[----:B------:R-:W3:Y:S01]  /*1580*/  @!P0 LDC.64 R12, c[0x0][0x398] ;  /* 0x0000e600ff0c8b82 */ /* 0x000ee20000000a00 */
[----:B------:R-:W-:Y:S01]  /*1590*/  @!P0 IADD3 R17, PT, PT, R27, R17, RZ ;  /* 0x000000111b118210 */ /* 0x000fe20007ffe0ff */
[----:B------:R-:W4:Y:S01]  /*15a0*/  @!P0 LDG.E R14, desc[UR6][R28.64] ;  /* 0x000000061c0e8981 */ /* 0x000f22000c1e1900 */
        /* <DEDUP_REMOVED lines=35> */
[--C-:B------:R-:W-:Y:S01]  /*17e0*/  @!P0 PRMT R13, R13, 0x5410, R12.reuse ;  /* 0x000054100d0d8816 */ /* 0x100fe2000000000c */
[----:B------:R-:W-:Y:S01]  /*17f0*/  HADD2.F32 R27, -RZ, R14.H0_H0 ;  /* 0x2000000eff1b7230 */ /* 0x000fe20000004100 */
[----:B------:R-:W-:Y:S01]  /*1800*/  @!P0 PRMT R3, R3, 0x7610, R12 ;  /* 0x0000761003038816 */ /* 0x000fe2000000000c */
[----:B------:R-:W-:Y:S01]  /*1810*/  FADD.FTZ R19, R19, R15 ;  /* 0x0000000f13137221 */ /* 0x000fe20000010000 */
[C---:B------:R-:W-:Y:S01]  /*1820*/  FFMA.FTZ R18, R15.reuse, R17, R18 ;  /* 0x000000110f127223 */ /* 0x040fe20000010012 */
[--C-:B------:R-:W-:Y:S02]  /*1830*/  HADD2.F32 R29, -RZ, R13.reuse.H0_H0 ;  /* 0x2000000dff1d7230 */ /* 0x100fe40000004100 */
[----:B------:R-:W-:Y:S01]  /*1840*/  FMUL.FTZ R15, R15, R0 ;  /* 0x000000000f0f7220 */ /* 0x000fe20000410000 */
[----:B------:R-:W-:Y:S02]  /*1850*/  HADD2.F32 R13, -RZ, R13.H1_H1 ;  /* 0x3000000dff0d7230 */ /* 0x000fe40000004100 */
[----:B------:R-:W-:Y:S01]  /*1860*/  FADD.FTZ R27, -R4, R27 ;  /* 0x0000001b041b7221 */ /* 0x000fe20000010100 */
[----:B------:R-:W-:-:S02]  /*1870*/  HADD2.F32 R3, -RZ, R3.H1_H1 ;  /* 0x30000003ff037230 */ /* 0x000fc40000004100 */
        /* <DEDUP_REMOVED lines=15> */
.L_x_4282:
        /* <DEDUP_REMOVED lines=27> */
.L_x_4284:
[----:B------:R-:W-:Y:S05]  /*1b20*/  BSYNC.RECONVERGENT B0 ;  /* 0x0000000000007941 */ /* 0x000fea0003800200 */
.L_x_4283:
        /* <DEDUP_REMOVED lines=19> */
.L_x_4279:
[C---:B------:R-:W-:Y:S01]  /*1c60*/  IADD3 R8, PT, PT, -R21.reuse, R14, RZ ;  /* 0x0000000e15087210 */ /* 0x040fe20007ffe1ff */
[----:B------:R-:W-:Y:S01]  /*1c70*/  HFMA2 R20, -RZ, RZ, 0, 0 ;  /* 0x00000000ff147431 */ /* 0x000fe200000001ff */
[----:B------:R-:W-:Y:S02]  /*1c80*/  IADD3 R10, PT, PT, R14, -0x1, RZ ;  /* 0xffffffff0e0a7810 */ /* 0x000fe40007ffe0ff */
        /* <DEDUP_REMOVED lines=22> */
[----:B------:R-:W-:Y:S01]  /*1df0*/  PRMT R9, RZ, 0x5410, RZ ;  /* 0x00005410ff097816 */ /* 0x000fe200000000ff */
[----:B------:R-:W-:Y:S01]  /*1e00*/  VIADD R21, R21, 0x1 ;  /* 0x0000000115157836 */ /* 0x000fe20000000000 */
[----:B--2---:R-:W-:Y:S02]  /*1e10*/  PRMT R13, RZ, 0x5410, RZ ;  /* 0x00005410ff0d7816 */ /* 0x004fe400000000ff */
        /* <DEDUP_REMOVED lines=40> */
.L_x_4285:
[----:B------:R-:W-:Y:S05]  /*20a0*/  @!P2 BRA `(.L_x_4278) ;  /* 0x000000080008a947 */ /* 0x000fea0003800000 */
[----:B------:R-:W-:-:S07]  /*20b0*/  IADD3 R22, PT, PT, R21, -R14, RZ ;  /* 0x8000000e15167210 */ /* 0x000fce0007ffe0ff */
.L_x_4286:
        /* <DEDUP_REMOVED lines=21> */
[----:B------:R-:W-:Y:S01]  /*2210*/  @!P0 SHF.R.S32.HI R23, RZ, 0x1f, R27 ;  /* 0x0000001fff178819 */ /* 0x000fe2000001141b */
[----:B--2---:R-:W-:Y:S01]  /*2220*/  @!P0 IMAD.MOV.U32 R15, RZ, RZ, R11 ;  /* 0x000000ffff0f8224 */ /* 0x004fe200078e000b */
        /* <DEDUP_REMOVED lines=30> */
[----:B-1----:R-:W-:-:S04]  /*2410*/  FMUL.FTZ R23, R23, R6 ;  /* 0x0000000617177220 */ /* 0x002fc80000410000 */
[----:B------:R-:W-:Y:S01]  /*2420*/  FFMA.FTZ R16, R23, R0, R3 ;  /* 0x0000000017107223 */ /* 0x000fe20000010003 */
[----:B------:R-:W-:-:S03]  /*2430*/  ISETP.NE.AND P1, PT, R22, RZ, PT ;  /* 0x000000ff1600720c */ /* 0x000fc60003f25270 */
        /* <DEDUP_REMOVED lines=73> */
.L_x_4278:
        /* <DEDUP_REMOVED lines=48> */
[----:B------:R-:W-:Y:S02]  /*2bd0*/  IMAD R11, R8, 0xc, R11 ;  /* 0x0000000c080b7824 */ /* 0x000fe400078e020b */
[----:B----4-:R-:W-:Y:S01]  /*2be0*/  @!P2 FADD.FTZ R4, R4, R17 ;  /* 0x000000110404a221 */ /* 0x010fe20000010000 */
[----:B------:R-:W-:Y:S02]  /*2bf0*/  VIADD R15, R3, 0x210 ;  /* 0x00000210030f7836 */ /* 0x000fe40000000000 */
        /* <DEDUP_REMOVED lines=90> */
.L_x_4302:
        /* <DEDUP_REMOVED lines=59> */
.L_x_4287:
        /* <DEDUP_REMOVED lines=42> */
.L_x_4290:
[----:B------:R-:W-:Y:S05]  /*37f0*/  BSYNC.RECONVERGENT B0 ;  /* 0x0000000000007941 */ /* 0x000fea0003800200 */
.L_x_4289:
        /* <DEDUP_REMOVED lines=23> */
.L_x_4288:
[----:B------:R-:W-:Y:S05]  /*3970*/  WARPSYNC.COLLECTIVE R13, `(.L_x_4291) ;  /* 0x000000000d087348 */ /* 0x000fea0003c00000 */
[----:B------:R-:W-:Y:S01]  /*3980*/  NOP ;  /* 0x0000000000007918 */ /* 0x000fe20000000000 */
[----:B------:R-:W-:Y:S05]  /*3990*/  ENDCOLLECTIVE ;  /* 0x000000000000791b */ /* 0x000fea0003800000 */
.L_x_4291:
        /* <DEDUP_REMOVED lines=13> */
.L_x_4292:
        /* <DEDUP_REMOVED lines=9> */
.L_x_4293:
        /* <DEDUP_REMOVED lines=11> */
.L_x_4294:
        /* <DEDUP_REMOVED lines=9> */
.L_x_4295:
        /* <DEDUP_REMOVED lines=11> */
.L_x_4296:
        /* <DEDUP_REMOVED lines=9> */
.L_x_4297:
        /* <DEDUP_REMOVED lines=12> */
.L_x_4298:
        /* <DEDUP_REMOVED lines=10> */
.L_x_4299:
        /* <DEDUP_REMOVED lines=9> */
.L_x_4300:
[----:B------:R-:W-:Y:S01]  /*3f70*/  @!P0 FADD.FTZ R5, R5, R8 ;  /* 0x0000000805058221 */ /* 0x000fe20000010000 */
[----:B------:R0:W-:Y:S04]  /*3f80*/  STS [R11+0xc0], R12 ;  /* 0x0000c00c0b007388 */ /* 0x0001e80000000800 */
[----:B------:R0:W-:Y:S04]  /*3f90*/  STS [R11+0xc4], R6 ;  /* 0x0000c4060b007388 */ /* 0x0001e80000000800 */
[----:B------:R0:W-:Y:S02]  /*3fa0*/  STS [R11+0xc8], R5 ;  /* 0x0000c8050b007388 */ /* 0x0001e40000000800 */
[----:B0-----:R-:W-:Y:S05]  /*3fb0*/  WARPSYNC.COLLECTIVE R13, `(.L_x_4301) ;  /* 0x000000000d087348 */ /* 0x001fea0003c00000 */
[----:B------:R-:W-:Y:S01]  /*3fc0*/  NOP ;  /* 0x0000000000007918 */ /* 0x000fe20000000000 */
[----:B0-----:R-:W-:Y:S05]  /*3fd0*/  ENDCOLLECTIVE ;  /* 0x000000000000791b */ /* 0x001fea0003800000 */
.L_x_4301:
[----:B------:R-:W-:Y:S05]  /*3fe0*/  BRA `(.L_x_4302) ;  /* 0xfffffff0006c7947 */ /* 0x000fea000383ffff */
.L_x_4303:
        /* <DEDUP_REMOVED lines=9> */
.L_x_4518:


//--------------------- .text._Z30group_norm_nhwc_bwd_sum_kernelI11Fp16IOFp16WLi160EEv26Group_norm_nhwc_bwd_params --------------------------
	.section	.text._Z30group_norm_nhwc_bwd_sum_kernelI11Fp16IOFp16WLi160EEv26Group_norm_nhwc_bwd_params,"ax",@progbits
	.align	128
        .global         _Z30group_norm_nhwc_bwd_sum_kernelI11Fp16IOFp16WLi160EEv26Group_norm_nhwc_bwd_params
        .type           _Z30group_norm_nhwc_bwd_sum_kernelI11Fp16IOFp16WLi160EEv26Group_norm_nhwc_bwd_params,@function
        .size           _Z30group_norm_nhwc_bwd_sum_kernelI11Fp16IOFp16WLi160EEv26Group_norm_nhwc_bwd_params,(.L_x_4519 - _Z30group_norm_nhwc_bwd_sum_kernelI11Fp16IOFp16WLi160EEv26Group_norm_nhwc_bwd_params)
        .other          _Z30group_norm_nhwc_bwd_sum_kernelI11Fp16IOFp16WLi160EEv26Group_norm_nhwc_bwd_params,@"STO_CUDA_ENTRY STV_DEFAULT"
_Z30group_norm_nhwc_bwd_sum_kernelI11Fp16IOFp16WLi160EEv26Group_norm_nhwc_bwd_params:
.text._Z30group_norm_nhwc_bwd_sum_kernelI11Fp16IOFp16WLi160EEv26Group_norm_nhwc_bwd_params:
        /* <DEDUP_REMOVED lines=76> */
.L_x_4305:
[----:B------:R-:W-:Y:S05]  /*04c0*/  BSYNC.RECONVERGENT B0 ;  /* 0x0000000000007941 */ /* 0x000fea0003800200 */
.L_x_4304:
        /* <DEDUP_REMOVED lines=11> */
[----:B------:R-:W-:Y:S02]  /*0580*/  @P4 IADD3 R6, PT, PT, R6, -R7, RZ ;  /* 0x8000000706064210 */ /* 0x000fe40007ffe0ff */
        /* <DEDUP_REMOVED lines=16> */
[----:B------:R-:W-:Y:S01]  /*0690*/  IMAD.MOV.U32 R8, RZ, RZ, RZ ;  /* 0x000000ffff087224 */ /* 0x000fe200078e00ff */
[----:B------:R-:W-:-:S09]  /*06a0*/  MOV R12, RZ ;  /* 0x000000ff000c7202 */ /* 0x000fd20000000f00 */
        /* <DEDUP_REMOVED lines=22> */
.L_x_4309:
[----:B------:R-:W0:Y:S01]  /*0810*/  @!P0 LDC.64 R2, c[0x0][0x3f8] ;  /* 0x0000fe00ff028b82 */ /* 0x000e220000000a00 */
        /* <DEDUP_REMOVED lines=13> */
[----:B------:R-:W-:-:S05]  /*08f0*/  @!P0 IADD3.X R3, PT, PT, R20, R3, RZ, P1, !PT ;  /* 0x0000000314038210 */ /* 0x000fca0000ffe4ff */
[----:B------:R0:W3:Y:S01]  /*0900*/  @!P0 LDG.E R2, desc[UR6][R2.64] ;  /* 0x0000000602028981 */ /* 0x0000e2000c1e1900 */
[----:B--2---:R-:W-:-:S04]  /*0910*/  @!P0 IADD3 R18, P1, PT, R21, R18, RZ ;  /* 0x0000001215128210 */ /* 0x004fc80007f3e0ff */
[----:B------:R-:W-:Y:S02]  /*0920*/  @!P0 IADD3.X R19, PT, PT, R20, R19, RZ, P1, !PT ;  /* 0x0000001314138210 */ /* 0x000fe40000ffe4ff */
[----:B------:R-:W2:Y:S03]  /*0930*/  @!P0 LDC.64 R20, c[0x0][0x3f8] ;  /* 0x0000fe00ff148b82 */ /* 0x000ea60000000a00 */
[----:B------:R4:W5:Y:S01]  /*0940*/  @!P0 LDG.E R18, desc[UR6][R18.64] ;  /* 0x0000000612128981 */ /* 0x000962000c1e1900 */
[----:B0-----:R-:W-:Y:S02]  /*0950*/  PRMT R3, RZ, 0x7610, R3 ;  /* 0x00007610ff037816 */ /* 0x001fe40000000003 */
[----:B----4-:R-:W-:Y:S02]  /*0960*/  PRMT R19, R19, 0x5410, RZ ;  /* 0x0000541013137816 */ /* 0x010fe400000000ff */
[----:B---3--:R-:W-:-:S04]  /*0970*/  @!P0 PRMT R3, R2, 0x7610, R3 ;  /* 0x0000761002038816 */ /* 0x008fc80000000003 */
[----:B------:R-:W-:-:S05]  /*0980*/  PRMT R3, R3, 0x5410, RZ ;  /* 0x0000541003037816 */ /* 0x000fca00000000ff */
[----:B------:R-:W-:Y:S01]  /*0990*/  HADD2.F32 R27, -RZ, R3.H0_H0 ;  /* 0x20000003ff1b7230 */ /* 0x000fe20000004100 */
[----:B-----5:R-:W-:-:S04]  /*09a0*/  @!P0 PRMT R3, R3, 0x5410, R18 ;  /* 0x0000541003038816 */ /* 0x020fc80000000012 */
[----:B------:R-:W-:Y:S01]  /*09b0*/  FADD.FTZ R27, -R4, R27 ;  /* 0x0000001b041b7221 */ /* 0x000fe20000010100 */
[----:B------:R-:W-:Y:S01]  /*09c0*/  @!P0 PRMT R19, R19, 0x7610, R2 ;  /* 0x0000761013138816 */ /* 0x000fe20000000002 */
[----:B------:R-:W-:Y:S02]  /*09d0*/  HADD2.F32 R3, -RZ, R3.H1_H1 ;  /* 0x30000003ff037230 */ /* 0x000fe40000004100 */
[----:B-1----:R-:W-:Y:S01]  /*09e0*/  FMUL.FTZ R2, R27, R6 ;  /* 0x000000061b027220 */ /* 0x002fe20000410000 */
[----:B------:R-:W-:Y:S02]  /*09f0*/  @!P0 SHF.R.S32.HI R27, RZ, 0x1f, R11 ;  /* 0x0000001fff1b8819 */ /* 0x000fe4000001140b */
[C---:B------:R-:W-:Y:S01]  /*0a00*/  FADD.FTZ R24, R3.reuse, R24 ;  /* 0x0000001803187221 */ /* 0x040fe20000010000 */
[C---:B------:R-:W-:Y:S01]  /*0a10*/  FFMA.FTZ R26, R3.reuse, R2, R26 ;  /* 0x00000002031a7223 */ /* 0x040fe2000001001a */
[----:B------:R-:W-:-:S04]  /*0a20*/  FMUL.FTZ R3, R3, R5 ;  /* 0x0000000503037220 */ /* 0x000fc80000410000 */
[----:B------:R-:W-:Y:S01]  /*0a30*/  FFMA.FTZ R25, R2, R3, R25 ;  /* 0x0000000302197223 */ /* 0x000fe20000010019 */
[----:B--2---:R-:W-:Y:S02]  /*0a40*/  @!P0 IMAD R2, R27, R20, RZ ;  /* 0x000000141b028224 */ /* 0x004fe400078e02ff */
[----:B------:R-:W-:Y:S01]  /*0a50*/  FADD.FTZ R8, R3, R8 ;  /* 0x0000000803087221 */ /* 0x000fe20000010000 */
[----:B------:R-:W-:Y:S01]  /*0a60*/  @!P0 MOV R3, R13 ;  /* 0x0000000d00038202 */ /* 0x000fe20000000f00 */
[----:B------:R-:W-:Y:S01]  /*0a70*/  @!P0 IMAD R27, R11, R21, R2 ;  /* 0x000000150b1b8224 */ /* 0x000fe200078e0202 */
[----:B------:R-:W-:Y:S01]  /*0a80*/  PRMT R19, RZ, 0x7610, R19 ;  /* 0x00007610ff137816 */ /* 0x000fe20000000013 */
[----:B------:R-:W-:-:S03]  /*0a90*/  @!P0 IMAD.MOV.U32 R2, RZ, RZ, R14 ;  /* 0x000000ffff028224 */ /* 0x000fc600078e000e */
[----:B------:R-:W-:Y:S01]  /*0aa0*/  @!P0 PRMT R19, R18, 0x7632, R19 ;  /* 0x0000763212138816 */ /* 0x000fe20000000013 */
[----:B------:R-:W-:Y:S02]  /*0ab0*/  @!P0 IMAD.WIDE.U32 R20, R11, R20, R2 ;  /* 0x000000140b148225 */ /* 0x000fe400078e0002 */
[----:B------:R-:W0:Y:S03]  /*0ac0*/  @!P0 LDC.64 R2, c[0x0][0x3a0] ;  /* 0x0000e800ff028b82 */ /* 0x000e260000000a00 */
[----:B------:R-:W-:Y:S01]  /*0ad0*/  @!P0 IADD3 R21, PT, PT, R21, R27, RZ ;  /* 0x0000001b15158210 */ /* 0x000fe20007ffe0ff */
        /* <DEDUP_REMOVED lines=9> */
[C---:B------:R-:W-:Y:S01]  /*0b70*/  @!P0 SHF.L.U64.HI R28, R20.reuse, 0x1, R21 ;  /* 0x00000001141c8819 */ /* 0x040fe20000010215 */
[----:B------:R-:W-:-:S05]  /*0b80*/  @!P0 IMAD.SHL.U32 R21, R20, 0x2, RZ ;  /* 0x0000000214158824 */ /* 0x000fca00078e00ff */
[----:B0-----:R-:W-:-:S04]  /*0b90*/  @!P0 IADD3 R2, P1, PT, R21, R2, RZ ;  /* 0x0000000215028210 */ /* 0x001fc80007f3e0ff */
[----:B------:R-:W-:-:S05]  /*0ba0*/  @!P0 IADD3.X R3, PT, PT, R28, R3, RZ, P1, !PT ;  /* 0x000000031c038210 */ /* 0x000fca0000ffe4ff */
[----:B------:R0:W2:Y:S01]  /*0bb0*/  @!P0 LDG.E R2, desc[UR6][R2.64] ;  /* 0x0000000602028981 */ /* 0x0000a2000c1e1900 */
[----:B-1----:R-:W-:-:S04]  /*0bc0*/  @!P0 IADD3 R18, P1, PT, R21, R18, RZ ;  /* 0x0000001215128210 */ /* 0x002fc80007f3e0ff */
[----:B------:R-:W-:-:S05]  /*0bd0*/  @!P0 IADD3.X R19, PT, PT, R28, R19, RZ, P1, !PT ;  /* 0x000000131c138210 */ /* 0x000fca0000ffe4ff */
        /* <DEDUP_REMOVED lines=18> */
[----:B------:R-:W-:Y:S02]  /*0d00*/  HADD2.F32 R19, -RZ, R8.H0_H0 ;  /* 0x20000008ff137230 */ /* 0x000fe40000004100 */
[----:B------:R-:W-:Y:S01]  /*0d10*/  FFMA.FTZ R25, R20, R18, R25 ;  /* 0x0000001214197223 */ /* 0x000fe20000010019 */
[----:B------:R-:W-:Y:S01]  /*0d20*/  FADD.FTZ R18, R27, R18 ;  /* 0x000000121b127221 */ /* 0x000fe20000010000 */
[----:B------:R-:W-:-:S02]  /*0d30*/  @!P0 VIADD R27, R11, 0x1 ;  /* 0x000000010b1b8836 */ /* 0x000fc40000000000 */
[----:B------:R-:W-:Y:S01]  /*0d40*/  FADD.FTZ R21, -R4, R19 ;  /* 0x0000001304157221 */ /* 0x000fe20000010100 */
[----:B------:R-:W-:Y:S02]  /*0d50*/  HADD2.F32 R19, -RZ, R8.H1_H1 ;  /* 0x30000008ff137230 */ /* 0x000fe40000004100 */
        /* <DEDUP_REMOVED lines=22> */
[----:B0-----:R-:W-:Y:S02]  /*0ec0*/  PRMT R3, RZ, 0x7610, R3 ;  /* 0x00007610ff037816 */ /* 0x001fe40000000003 */
[----:B------:R-:W-:Y:S01]  /*0ed0*/  PRMT R12, RZ, 0x7610, R12 ;  /* 0x00007610ff0c7816 */ /* 0x000fe2000000000c */
[----:B------:R-:W-:Y:S01]  /*0ee0*/  @!P0 VIADD R29, R11, 0x2 ;  /* 0x000000020b1d8836 */ /* 0x000fe20000000000 */
        /* <DEDUP_REMOVED lines=9> */
[----:B------:R-:W-:Y:S01]  /*0f80*/  FADD.FTZ R24, R24, R3 ;  /* 0x0000000318187221 */ /* 0x000fe20000010000 */
[C---:B------:R-:W-:Y:S01]  /*0f90*/  FMUL.FTZ R27, R3.reuse, R5 ;  /* 0x00000005031b7220 */ /* 0x040fe20000410000 */
[----:B------:R-:W-:Y:S01]  /*0fa0*/  FFMA.FTZ R26, R3, R25, R26 ;  /* 0x00000019031a7223 */ /* 0x000fe2000001001a */
[----:B------:R-:W-:Y:S01]  /*0fb0*/  @!P0 PRMT R12, R12, 0x7610, R18 ;  /* 0x000076100c0c8816 */ /* 0x000fe20000000012 */
[----:B------:R-:W0:Y:S04]  /*0fc0*/  @!P0 LDC.64 R2, c[0x0][0x3f8] ;  /* 0x0000fe00ff028b82 */ /* 0x000e280000000a00 */
[----:B------:R-:W-:-:S02]  /*0fd0*/  HADD2.F32 R19, -RZ, R12.H0_H0 ;  /* 0x2000000cff137230 */ /* 0x000fc40000004100 */
        /* <DEDUP_REMOVED lines=25> */
[----:B0-----:R-:W-:Y:S02]  /*1170*/  PRMT R3, R3, 0x5410, RZ ;  /* 0x0000541003037816 */ /* 0x001fe400000000ff */
[----:B------:R-:W-:Y:S01]  /*1180*/  PRMT R12, RZ, 0x7610, R12 ;  /* 0x00007610ff0c7816 */ /* 0x000fe2000000000c */
[----:B------:R-:W-:Y:S02]  /*1190*/  VIADD R22, R22, 0x4 ;  /* 0x0000000416167836 */ /* 0x000fe40000000000 */
        /* <DEDUP_REMOVED lines=28> */
[----:B------:R-:W-:-:S07]  /*1360*/  IADD3 R11, PT, PT, R11, -0x1, RZ ;  /* 0xffffffff0b0b7810 */ /* 0x000fce0007ffe0ff */
.L_x_4308:
        /* <DEDUP_REMOVED lines=15> */
[----:B------:R-:W2:Y:S01]  /*1460*/  @!P0 LDC.64 R18, c[0x0][0x398] ;  /* 0x0000e600ff128b82 */ /* 0x000ea20000000a00 */
[----:B------:R-:W-:-:S04]  /*1470*/  @!P0 IMAD.WIDE.U32 R20, R11, UR10, R20 ;  /* 0x0000000a0b148c25 */ /* 0x000fc8000f8e0014 */
[----:B------:R-:W-:-:S03]  /*1480*/  @!P0 IMAD R9, R11, UR11, R22 ;  /* 0x0000000b0b098c24 */ /* 0x000fc6000f8e0216 */
[----:B------:R-:W3:Y:S02]  /*1490*/  @!P0 LDC.64 R22, c[0x0][0x398] ;  /* 0x0000e600ff168b82 */ /* 0x000ee40000000a00 */
[----:B------:R-:W-:Y:S01]  /*14a0*/  @!P0 IADD3 R21, PT, PT, R21, R9, RZ ;  /* 0x0000000915158210 */ /* 0x000fe20007ffe0ff */
[----:B------:R-:W-:-:S03]  /*14b0*/  @!P0 IMAD.SHL.U32 R9, R20, 0x2, RZ ;  /* 0x0000000214098824 */ /* 0x000fc600078e00ff */
[----:B------:R-:W-:Y:S02]  /*14c0*/  @!P0 SHF.L.U64.HI R20, R20, 0x1, R21 ;  /* 0x0000000114148819 */ /* 0x000fe40000010215 */
[----:B0-----:R-:W-:-:S04]  /*14d0*/  @!P0 IADD3 R2, P2, PT, R9, R2, RZ ;  /* 0x0000000209028210 */ /* 0x001fc80007f5e0ff */
[----:B------:R-:W-:Y:S02]  /*14e0*/  @!P0 IADD3.X R3, PT, PT, R20, R3, RZ, P2, !PT ;  /* 0x0000000314038210 */ /* 0x000fe400017fe4ff */
[----:B--2---:R-:W-:Y:S02]  /*14f0*/  @!P0 IADD3 R18, P3, PT, R9, R18, RZ ;  /* 0x0000001209128210 */ /* 0x004fe40007f7e0ff */
[----:B------:R-:W-:-:S03]  /*1500*/  @!P0 SHF.R.S32.HI R9, RZ, 0x1f, R29 ;  /* 0x0000001fff098819 */ /* 0x000fc6000001141d */
[----:B------:R-:W-:Y:S02]  /*1510*/  @!P0 IMAD.X R19, R20, 0x1, R19, P3 ;  /* 0x0000000114138824 */ /* 0x000fe400018e0613 */
[----:B------:R-:W-:Y:S02]  /*1520*/  @!P0 IMAD R20, R9, UR10, RZ ;  /* 0x0000000a09148c24 */ /* 0x000fe4000f8e02ff */
[----:B------:R0:W2:Y:S02]  /*1530*/  @!P0 LDG.E R9, desc[UR6][R2.64] ;  /* 0x0000000602098981 */ /* 0x0000a4000c1e1900 */
[----:B------:R-:W-:Y:S02]  /*1540*/  @!P0 IMAD R27, R29, UR11, R20 ;  /* 0x0000000b1d1b8c24 */ /* 0x000fe4000f8e0214 */
[----:B------:R-:W4:Y:S01]  /*1550*/  @!P0 LDC.64 R20, c[0x0][0x3a0] ;  /* 0x0000e800ff148b82 */ /* 0x000f220000000a00 */
[----:B------:R-:W5:Y:S01]  /*1560*/  @!P0 LDG.E R18, desc[UR6][R18.64] ;  /* 0x0000000612128981 */ /* 0x000f62000c1e1900 */
[----:B0-----:R-:W-:-:S02]  /*1570*/  @!P0 MOV R2, R14 ;  /* 0x0000000e00028202 */ /* 0x001fc40000000f00 */
[----:B------:R-:W-:-:S03]  /*1580*/  @!P0 MOV R3, R13 ;  /* 0x0000000d00038202 */ /* 0x000fc60000000f00 */
[----:B------:R-:W-:-:S04]  /*1590*/  @!P0 IMAD.WIDE.U32 R28, R29, UR10, R2 ;  /* 0x0000000a1d1c8c25 */ /* 0x000fc8000f8e0002 */
[----:B------:R-:W-:Y:S01]  /*15a0*/  @!P0 IMAD.IADD R27, R29, 0x1, R27 ;  /* 0x000000011d1b8824 */ /* 0x000fe200078e021b */
[----:B------:R-:W-:-:S04]  /*15b0*/  @!P0 SHF.L.U32 R29, R28, 0x1, RZ ;  /* 0x000000011c1d8819 */ /* 0x000fc800000006ff */
[----:B------:R-:W-:Y:S02]  /*15c0*/  @!P0 SHF.L.U64.HI R30, R28, 0x1, R27 ;  /* 0x000000011c1e8819 */ /* 0x000fe4000001021b */
[C---:B----4-:R-:W-:Y:S02]  /*15d0*/  @!P0 IADD3 R20, P2, PT, R29.reuse, R20, RZ ;  /* 0x000000141d148210 */ /* 0x050fe40007f5e0ff */
[----:B---3--:R-:W-:Y:S02]  /*15e0*/  @!P0 IADD3 R22, P3, PT, R29, R22, RZ ;  /* 0x000000161d168210 */ /* 0x008fe40007f7e0ff */
[----:B------:R-:W-:-:S03]  /*15f0*/  @!P0 IADD3.X R21, PT, PT, R30, R21, RZ, P2, !PT ;  /* 0x000000151e158210 */ /* 0x000fc600017fe4ff */
[----:B------:R-:W-:Y:S02]  /*1600*/  @!P0 IMAD.X R23, R30, 0x1, R23, P3 ;  /* 0x000000011e178824 */ /* 0x000fe400018e0617 */
[----:B------:R0:W3:Y:S04]  /*1610*/  @!P0 LDG.E R20, desc[UR6][R20.64] ;  /* 0x0000000614148981 */ /* 0x0000e8000c1e1900 */
[----:B------:R-:W4:Y:S01]  /*1620*/  @!P0 LDG.E R22, desc[UR6][R22.64] ;  /* 0x0000000616168981 */ /* 0x000f22000c1e1900 */
[----:B------:R-:W-:Y:S02]  /*1630*/  PRMT R2, R2, 0x5410, RZ ;  /* 0x0000541002027816 */ /* 0x000fe400000000ff */
[----:B------:R-:W-:Y:S02]  /*1640*/  PRMT R3, RZ, 0x7610, R3 ;  /* 0x00007610ff037816 */ /* 0x000fe40000000003 */
[----:B------:R-:W-:-:S02]  /*1650*/  IADD3 R11, PT, PT, R11, 0x2, RZ ;  /* 0x000000020b0b7810 */ /* 0x000fc40007ffe0ff */
[----:B0-----:R-:W-:Y:S02]  /*1660*/  PRMT R21, RZ, 0x7610, R21 ;  /* 0x00007610ff157816 */ /* 0x001fe40000000015 */
[----:B--2---:R-:W-:-:S04]  /*1670*/  @!P0 PRMT R2, R2, 0x5410, R9 ;  /* 0x0000541002028816 */ /* 0x004fc80000000009 */
[----:B------:R-:W-:Y:S02]  /*1680*/  PRMT R2, RZ, 0x7610, R2 ;  /* 0x00007610ff027816 */ /* 0x000fe40000000002 */
[----:B-----5:R-:W-:-:S03]  /*1690*/  @!P0 PRMT R3, R18, 0x7610, R3 ;  /* 0x0000761012038816 */ /* 0x020fc60000000003 */
[----:B------:R-:W-:Y:S01]  /*16a0*/  HADD2.F32 R19, -RZ, R2.H1_H1 ;  /* 0x30000002ff137230 */ /* 0x000fe20000004100 */
[----:B------:R-:W-:Y:S01]  /*16b0*/  @!P0 PRMT R2, R9, 0x7632, R2 ;  /* 0x0000763209028816 */ /* 0x000fe20000000002 */
[----:B------:R-:W-:-:S03]  /*16c0*/  HADD2.F32 R3, -RZ, R3.H0_H0 ;  /* 0x20000003ff037230 */ /* 0x000fc60000004100 */
[----:B------:R-:W-:Y:S01]  /*16d0*/  PRMT R2, R2, 0x5410, RZ ;  /* 0x0000541002027816 */ /* 0x000fe200000000ff */
[----:B------:R-:W-:Y:S01]  /*16e0*/  FADD.FTZ R19, -R4, R19 ;  /* 0x0000001304137221 */ /* 0x000fe20000010100 */
[----:B------:R-:W-:Y:S01]  /*16f0*/  FMUL.FTZ R9, R3, R5 ;  /* 0x0000000503097220 */ /* 0x000fe20000410000 */
[----:B------:R-:W-:Y:S01]  /*1700*/  FADD.FTZ R24, R24, R3 ;  /* 0x0000000318187221 */ /* 0x000fe20000010000 */
[----:B------:R-:W-:Y:S01]  /*1710*/  @!P0 PRMT R2, R2, 0x7610, R18 ;  /* 0x0000761002028816 */ /* 0x000fe20000000012 */
[----:B-1----:R-:W-:Y:S01]  /*1720*/  FMUL.FTZ R18, R19, R6 ;  /* 0x0000000613127220 */ /* 0x002fe20000410000 */
[----:B------:R-:W-:Y:S01]  /*1730*/  PRMT R19, RZ, 0x5410, RZ ;  /* 0x00005410ff137816 */ /* 0x000fe200000000ff */
[----:B------:R-:W-:Y:S02]  /*1740*/  FADD.FTZ R8, R8, R9 ;  /* 0x0000000908087221 */ /* 0x000fe40000010000 */
[----:B------:R-:W-:Y:S01]  /*1750*/  FFMA.FTZ R26, R3, R18, R26 ;  /* 0x00000012031a7223 */ /* 0x000fe2000001001a */
[----:B------:R-:W-:Y:S01]  /*1760*/  HADD2.F32 R3, -RZ, R2.H0_H0 ;  /* 0x20000002ff037230 */ /* 0x000fe20000004100 */
[----:B------:R-:W-:Y:S01]  /*1770*/  PRMT R2, RZ, 0x7610, R2 ;  /* 0x00007610ff027816 */ /* 0x000fe20000000002 */
[----:B------:R-:W-:-:S03]  /*1780*/  FFMA.FTZ R18, R18, R9, R25 ;  /* 0x0000000912127223 */ /* 0x000fc60000010019 */
[----:B------:R-:W-:Y:S01]  /*1790*/  FADD.FTZ R3, -R4, R3 ;  /* 0x0000000304037221 */ /* 0x000fe20000010100 */
[----:B------:R-:W-:-:S03]  /*17a0*/  HADD2.F32 R9, -RZ, R2.H1_H1 ;  /* 0x30000002ff097230 */ /* 0x000fc60000004100 */
[----:B------:R-:W-:Y:S02]  /*17b0*/  FMUL.FTZ R3, R3, R6 ;  /* 0x0000000603037220 */ /* 0x000fe40000410000 */
[----:B------:R-:W-:Y:S01]  /*17c0*/  FADD.FTZ R12, R12, R9 ;  /* 0x000000090c0c7221 */ /* 0x000fe20000010000 */
[C---:B---3--:R-:W-:Y:S01]  /*17d0*/  @!P0 PRMT R19, R20.reuse, 0x7610, R19 ;  /* 0x0000761014138816 */ /* 0x048fe20000000013 */
[C---:B------:R-:W-:Y:S01]  /*17e0*/  FFMA.FTZ R10, R9.reuse, R3, R10 ;  /* 0x00000003090a7223 */ /* 0x040fe2000001000a */
[----:B------:R-:W-:Y:S01]  /*17f0*/  @!P0 PRMT R2, R20, 0x7632, R2 ;  /* 0x0000763214028816 */ /* 0x000fe20000000002 */
[----:B------:R-:W-:Y:S01]  /*1800*/  FMUL.FTZ R9, R9, R0 ;  /* 0x0000000009097220 */ /* 0x000fe20000410000 */
[----:B----4-:R-:W-:Y:S02]  /*1810*/  @!P0 PRMT R19, R19, 0x7610, R22 ;  /* 0x0000761013138816 */ /* 0x010fe40000000016 */
[----:B------:R-:W-:Y:S01]  /*1820*/  @!P0 PRMT R21, R22, 0x7610, R21 ;  /* 0x0000761016158816 */ /* 0x000fe20000000015 */
[----:B------:R-:W-:-:S02]  /*1830*/  HADD2.F32 R25, -RZ, R2.H0_H0 ;  /* 0x20000002ff197230 */ /* 0x000fc40000004100 */
[----:B------:R-:W-:Y:S01]  /*1840*/  FADD.FTZ R27, R9, R8 ;  /* 0x00000008091b7221 */ /* 0x000fe20000010000 */
[----:B------:R-:W-:Y:S02]  /*1850*/  HADD2.F32 R23, -RZ, R19.H0_H0 ;  /* 0x20000013ff177230 */ /* 0x000fe40000004100 */
[----:B------:R-:W-:Y:S01]  /*1860*/  FFMA.FTZ R8, R3, R9, R18 ;  /* 0x0000000903087223 */ /* 0x000fe20000010012 */
[----:B------:R-:W-:Y:S02]  /*1870*/  HADD2.F32 R21, -RZ, R21.H0_H0 ;  /* 0x20000015ff157230 */ /* 0x000fe40000004100 */
[C---:B------:R-:W-:Y:S01]  /*1880*/  FADD.FTZ R25, -R4.reuse, R25 ;  /* 0x0000001904197221 */ /* 0x040fe20000010100 */
[----:B------:R-:W-:Y:S02]  /*1890*/  HADD2.F32 R19, -RZ, R19.H1_H1 ;  /* 0x30000013ff137230 */ /* 0x000fe40000004100 */
[----:B------:R-:W-:Y:S01]  /*18a0*/  FADD.FTZ R23, -R4, R23 ;  /* 0x0000001704177221 */ /* 0x000fe20000010100 */
[----:B------:R-:W-:Y:S01]  /*18b0*/  FMUL.FTZ R2, R21, R5 ;  /* 0x0000000515027220 */ /* 0x000fe20000410000 */
[----:B------:R-:W-:-:S02]  /*18c0*/  FMUL.FTZ R25, R25, R6 ;  /* 0x0000000619197220 */ /* 0x000fc40000410000 */
        /* <DEDUP_REMOVED lines=8> */
[----:B------:R-:W-:Y:S01]  /*1950*/  FADD.FTZ R8, R18, R3 ;  /* 0x0000000312087221 */ /* 0x000fe20000010000 */
[----:B------:R-:W-:-:S07]  /*1960*/  FFMA.FTZ R25, R25, R18, R2 ;  /* 0x0000001219197223 */ /* 0x000fce0000010002 */
.L_x_4310:
        /* <DEDUP_REMOVED lines=27> */
.L_x_4312:
[----:B------:R-:W-:Y:S05]  /*1b20*/  BSYNC.RECONVERGENT B0 ;  /* 0x0000000000007941 */ /* 0x000fea0003800200 */
.L_x_4311:
        /* <DEDUP_REMOVED lines=19> */
.L_x_4307:
[C---:B------:R-:W-:Y:S01]  /*1c60*/  IMAD.IADD R8, R18.reuse, 0x1, -R11 ;  /* 0x0000000112087824 */ /* 0x040fe200078e0a0b */
[----:B------:R-:W-:Y:S02]  /*1c70*/  IADD3 R10, PT, PT, R18, -0x1, RZ ;  /* 0xffffffff120a7810 */ /* 0x000fe40007ffe0ff */
[----:B------:R-:W-:Y:S01]  /*1c80*/  CS2R R24, SRZ ;  /* 0x0000000000187805 */ /* 0x000fe2000001ff00 */
[----:B------:R-:W-:Y:S01]  /*1c90*/  IMAD.MOV.U32 R12, RZ, RZ, RZ ;  /* 0x000000ffff0c7224 */ /* 0x000fe200078e00ff */
[----:B------:R-:W-:Y:S02]  /*1ca0*/  MOV R26, RZ ;  /* 0x000000ff001a7202 */ /* 0x000fe40000000f00 */
[----:B------:R-:W-:Y:S02]  /*1cb0*/  LOP3.LUT R8, R8, 0x1, RZ, 0xc0, !PT ;  /* 0x0000000108087812 */ /* 0x000fe400078ec0ff */
[----:B------:R-:W-:Y:S01]  /*1cc0*/  ISETP.NE.AND P2, PT, R11, R10, PT ;  /* 0x0000000a0b00720c */ /* 0x000fe20003f45270 */
[----:B------:R-:W-:Y:S01]  /*1cd0*/  HFMA2 R10, -RZ, RZ, 0, 0 ;  /* 0x00000000ff0a7431 */ /* 0x000fe200000001ff */
[----:B------:R-:W-:Y:S01]  /*1ce0*/  ISETP.NE.U32.AND P1, PT, R8, 0x1, PT ;  /* 0x000000010800780c */ /* 0x000fe20003f25070 */
[----:B------:R-:W-:-:S12]  /*1cf0*/  HFMA2 R8, -RZ, RZ, 0, 0 ;  /* 0x00000000ff087431 */ /* 0x000fd800000001ff */
[----:B------:R-:W-:Y:S05]  /*1d00*/  @P1 BRA `(.L_x_4313) ;  /* 0x0000000000e81947 */ /* 0x000fea0003800000 */
[----:B------:R-:W0:Y:S01]  /*1d10*/  @!P0 LDC.64 R8, c[0x0][0x3a0] ;  /* 0x0000e800ff088b82 */ /* 0x000e220000000a00 */
[----:B------:R-:W-:Y:S02]  /*1d20*/  @!P0 IMAD R20, R20, UR10, RZ ;  /* 0x0000000a14148c24 */ /* 0x000fe4000f8e02ff */
[----:B------:R-:W-:Y:S02]  /*1d30*/  @!P0 IMAD.MOV.U32 R12, RZ, RZ, R14 ;  /* 0x000000ffff0c8224 */ /* 0x000fe400078e000e */
[C---:B------:R-:W-:Y:S02]  /*1d40*/  @!P0 IMAD R21, R19.reuse, UR11, R20 ;  /* 0x0000000b13158c24 */ /* 0x040fe4000f8e0214 */
[----:B------:R-:W-:-:S05]  /*1d50*/  @!P0 IMAD.WIDE.U32 R16, R19, UR10, R12 ;  /* 0x0000000a13108c25 */ /* 0x000fca000f8e000c */
[----:B------:R-:W-:Y:S02]  /*1d60*/  @!P0 IADD3 R19, PT, PT, R17, R21, RZ ;  /* 0x0000001511138210 */ /* 0x000fe40007ffe0ff */
[C---:B------:R-:W-:Y:S01]  /*1d70*/  @!P0 SHF.L.U32 R17, R16.reuse, 0x1, RZ ;  /* 0x0000000110118819 */ /* 0x040fe200000006ff */
[----:B------:R-:W2:Y:S01]  /*1d80*/  @!P0 LDC.64 R20, c[0x0][0x398] ;  /* 0x0000e600ff148b82 */ /* 0x000ea20000000a00 */
[----:B------:R-:W-:Y:S02]  /*1d90*/  @!P0 SHF.L.U64.HI R10, R16, 0x1, R19 ;  /* 0x00000001100a8819 */ /* 0x000fe40000010213 */
[----:B0-----:R-:W-:-:S05]  /*1da0*/  @!P0 IADD3 R8, P1, PT, R17, R8, RZ ;  /* 0x0000000811088210 */ /* 0x001fca0007f3e0ff */
[----:B------:R-:W-:-:S05]  /*1db0*/  @!P0 IMAD.X R9, R10, 0x1, R9, P1 ;  /* 0x000000010a098824 */ /* 0x000fca00008e0609 */
[----:B------:R0:W3:Y:S01]  /*1dc0*/  @!P0 LDG.E R8, desc[UR6][R8.64] ;  /* 0x0000000608088981 */ /* 0x0000e2000c1e1900 */
[----:B--2---:R-:W-:-:S04]  /*1dd0*/  @!P0 IADD3 R16, P1, PT, R17, R20, RZ ;  /* 0x0000001411108210 */ /* 0x004fc80007f3e0ff */
[----:B------:R-:W-:-:S05]  /*1de0*/  @!P0 IADD3.X R17, PT, PT, R10, R21, RZ, P1, !PT ;  /* 0x000000150a118210 */ /* 0x000fca0000ffe4ff */
[----:B------:R-:W2:Y:S01]  /*1df0*/  @!P0 LDG.E R16, desc[UR6][R16.64] ;  /* 0x0000000610108981 */ /* 0x000ea2000c1e1900 */
[----:B0-----:R-:W-:Y:S02]  /*1e00*/  PRMT R9, RZ, 0x5410, RZ ;  /* 0x00005410ff097816 */ /* 0x001fe400000000ff */
[----:B------:R-:W-:Y:S02]  /*1e10*/  IADD3 R11, PT, PT, R11, 0x1, RZ ;  /* 0x000000010b0b7810 */ /* 0x000fe40007ffe0ff */
[----:B---3--:R-:W-:-:S04]  /*1e20*/  @!P0 PRMT R9, R9, 0x5410, R8 ;  /* 0x0000541009098816 */ /* 0x008fc80000000008 */
[----:B------:R-:W-:Y:S02]  /*1e30*/  @!P0 PRMT R9, R8, 0x7632, R9 ;  /* 0x0000763208098816 */ /* 0x000fe40000000009 */
[----:B------:R-:W-:-:S03]  /*1e40*/  PRMT R8, RZ, 0x5410, RZ ;  /* 0x00005410ff087816 */ /* 0x000fc600000000ff */
[--C-:B------:R-:W-:Y:S02]  /*1e50*/  HADD2.F32 R19, -RZ, R9.reuse.H1_H1 ;  /* 0x30000009ff137230 */ /* 0x100fe40000004100 */
[----:B------:R-:W-:-:S03]  /*1e60*/  HADD2.F32 R21, -RZ, R9.H0_H0 ;  /* 0x20000009ff157230 */ /* 0x000fc60000004100 */
[----:B------:R-:W-:Y:S01]  /*1e70*/  FADD.FTZ R9, -R4, R19 ;  /* 0x0000001304097221 */ /* 0x000fe20000010100 */
[----:B--2---:R-:W-:Y:S01]  /*1e80*/  @!P0 PRMT R8, R8, 0x5410, R16 ;  /* 0x0000541008088816 */ /* 0x004fe20000000010 */
[----:B------:R-:W-:Y:S02]  /*1e90*/  FADD.FTZ R21, -R4, R21 ;  /* 0x0000001504157221 */ /* 0x000fe40000010100 */
[-C--:B-1----:R-:W-:Y:S01]  /*1ea0*/  FMUL.FTZ R9, R9, R6.reuse ;  /* 0x0000000609097220 */ /* 0x082fe20000410000 */
        /* <DEDUP_REMOVED lines=32> */
.L_x_4313:
[----:B------:R-:W-:Y:S05]  /*20b0*/  @!P2 BRA `(.L_x_4306) ;  /* 0x000000080000a947 */ /* 0x000fea0003800000 */
[----:B------:R-:W-:-:S07]  /*20c0*/  IMAD.IADD R9, R11, 0x1, -R18 ;  /* 0x000000010b097824 */ /* 0x000fce00078e0a12 */
.L_x_4314:
[----:B------:R-:W0:Y:S01]  /*20d0*/  @!P0 LDC.64 R20, c[0x0][0x3f8] ;  /* 0x0000fe00ff148b82 */ /* 0x000e220000000a00 */
[----:B------:R-:W-:-:S07]  /*20e0*/  @!P0 SHF.R.S32.HI R23, RZ, 0x1f, R11 ;  /* 0x0000001fff178819 */ /* 0x000fce000001140b */
[----:B------:R-:W2:Y:S08]  /*20f0*/  @!P0 LDC.64 R16, c[0x0][0x3a0] ;  /* 0x0000e800ff108b82 */ /* 0x000eb00000000a00 */
[----:B------:R-:W3:Y:S01]  /*2100*/  @!P0 LDC.64 R18, c[0x0][0x398] ;  /* 0x0000e600ff128b82 */ /* 0x000ee20000000a00 */
        /* <DEDUP_REMOVED lines=14> */
[----:B------:R-:W4:Y:S01]  /*21f0*/  @!P0 LDG.E R18, desc[UR6][R18.64] ;  /* 0x0000000612128981 */ /* 0x000f22000c1e1900 */
[----:B------:R-:W-:Y:S02]  /*2200*/  @!P0 IADD3 R27, PT, PT, R11, 0x1, RZ ;  /* 0x000000010b1b8810 */ /* 0x000fe40007ffe0ff */
[----:B------:R-:W-:Y:S02]  /*2210*/  PRMT R23, RZ, 0x5410, RZ ;  /* 0x00005410ff177816 */ /* 0x000fe400000000ff */
[----:B------:R-:W-:Y:S01]  /*2220*/  @!P0 SHF.R.S32.HI R29, RZ, 0x1f, R27 ;  /* 0x0000001fff1d8819 */ /* 0x000fe2000001141b */
[----:B0-----:R-:W-:Y:S01]  /*2230*/  @!P0 IMAD.MOV.U32 R17, RZ, RZ, R13 ;  /* 0x000000ffff118224 */ /* 0x001fe200078e000d */
[----:B------:R-:W-:-:S02]  /*2240*/  PRMT R22, RZ, 0x5410, RZ ;  /* 0x00005410ff167816 */ /* 0x000fc400000000ff */
[----:B--2---:R-:W-:-:S04]  /*2250*/  @!P0 PRMT R23, R16, 0x7610, R23 ;  /* 0x0000761010178816 */ /* 0x004fc80000000017 */
[----:B------:R-:W-:Y:S01]  /*2260*/  @!P0 PRMT R23, R23, 0x7610, R16 ;  /* 0x0000761017178816 */ /* 0x000fe20000000010 */
[----:B---3--:R-:W-:Y:S01]  /*2270*/  @!P0 IMAD R16, R29, R20, RZ ;  /* 0x000000141d108224 */ /* 0x008fe200078e02ff */
[----:B----4-:R-:W-:-:S03]  /*2280*/  @!P0 PRMT R22, R18, 0x7610, R22 ;  /* 0x0000761012168816 */ /* 0x010fc60000000016 */
[----:B------:R-:W-:Y:S01]  /*2290*/  @!P0 IMAD R19, R27, R21, R16 ;  /* 0x000000151b138224 */ /* 0x000fe200078e0210 */
[----:B------:R-:W-:Y:S02]  /*22a0*/  @!P0 MOV R16, R14 ;  /* 0x0000000e00108202 */ /* 0x000fe40000000f00 */
        /* <DEDUP_REMOVED lines=17> */
[----:B------:R-:W-:Y:S01]  /*23c0*/  FADD.FTZ R21, -R4, R21 ;  /* 0x0000001504157221 */ /* 0x000fe20000010100 */
[----:B------:R-:W-:-:S03]  /*23d0*/  ISETP.NE.AND P1, PT, R9, RZ, PT ;  /* 0x000000ff0900720c */ /* 0x000fc60003f25270 */
[----:B-1----:R-:W-:Y:S01]  /*23e0*/  FMUL.FTZ R21, R21, R6 ;  /* 0x0000000615157220 */ /* 0x002fe20000410000 */
[--C-:B0-----:R-:W-:Y:S02]  /*23f0*/  HADD2.F32 R17, -RZ, R22.reuse.H1_H1 ;  /* 0x30000016ff117230 */ /* 0x101fe40000004100 */
        /* <DEDUP_REMOVED lines=76> */
.L_x_4306:
        /* <DEDUP_REMOVED lines=20> */
[----:B------:R-:W2:Y:S04]  /*2a00*/  LDS R5, [R22+0x20] ;  /* 0x0000200016057984 */ /* 0x000ea80000000800 */
[----:B0-----:R-:W0:Y:S04]  /*2a10*/  LDS R2, [R22+0x1c] ;  /* 0x00001c0016027984 */ /* 0x001e280000000800 */
        /* <DEDUP_REMOVED lines=9> */
[----:B--2---:R-:W-:-:S03]  /*2ab0*/  FADD.FTZ R28, R4, R5 ;  /* 0x00000005041c7221 */ /* 0x004fc60000010000 */
[----:B------:R-:W2:Y:S01]  /*2ac0*/  LDS R19, [R22+0x10] ;  /* 0x0000100016137984 */ /* 0x000ea20000000800 */
[----:B0-----:R-:W-:-:S03]  /*2ad0*/  ISETP.NE.AND P1, PT, R2, RZ, PT ;  /* 0x000000ff0200720c */ /* 0x001fc60003f25270 */
[----:B------:R-:W0:Y:S01]  /*2ae0*/  LDS R16, [R22+0x40] ;  /* 0x0000400016107984 */ /* 0x000e220000000800 */
[----:B------:R-:W-:-:S03]  /*2af0*/  FSEL R21, R28, R5, !P1 ;  /* 0x000000051c157208 */ /* 0x000fc60004800000 */
[----:B------:R5:W0:Y:S01]  /*2b00*/  LDS R20, [R22+0x48] ;  /* 0x0000480016147984 */ /* 0x000a220000000800 */
        /* <DEDUP_REMOVED lines=14> */
[----:B--2---:R-:W-:Y:S02]  /*2bf0*/  IADD3 R22, PT, PT, R11, R2, R19 ;  /* 0x000000020b167210 */ /* 0x004fe40007ffe013 */
[C---:B0-----:R-:W-:Y:S02]  /*2c00*/  ISETP.NE.AND P4, PT, R16.reuse, RZ, PT ;  /* 0x000000ff1000720c */ /* 0x041fe40003f85270 */
[----:B------:R-:W-:Y:S01]  /*2c10*/  IADD3 R27, PT, PT, R16, R22, R13 ;  /* 0x00000016101b7210 */ /* 0x000fe20007ffe00d */
[----:B------:R-:W-:Y:S01]  /*2c20*/  FADD.FTZ R25, R20, R25 ;  /* 0x0000001914197221 */ /* 0x000fe20000010000 */
[----:B------:R-:W-:-:S04]  /*2c30*/  FSEL R22, R23, R18, !P4 ;  /* 0x0000001217167208 */ /* 0x000fc80006000000 */
[----:B------:R-:W-:Y:S01]  /*2c40*/  FSEL R23, R25, R20, !P4 ;  /* 0x0000001419177208 */ /* 0x000fe20006000000 */
[----:B-1----:R-:W-:Y:S06]  /*2c50*/  BRA.DIV UR4, `(.L_x_4316) ;  /* 0x0000000a04887947 */ /* 0x002fec000b800000 */
        /* <DEDUP_REMOVED lines=9> */
[----:B------:R-:W-:-:S03]  /*2cf0*/  @P5 FSEL R22, R29, R22, !P0 ;  /* 0x000000161d165208 */ /* 0x000fc60004000000 */
[----:B------:R-:W-:Y:S04]  /*2d00*/  SHFL.UP PT, R27, R25, 0x2, RZ ;  /* 0x04400000191b7989 */ /* 0x000fe800000e00ff */
[----:B------:R-:W1:Y:S01]  /*2d10*/  SHFL.UP PT, R29, R22, 0x2, RZ ;  /* 0x04400000161d7989 */ /* 0x000e6200000e00ff */
[----:B0-----:R-:W-:-:S05]  /*2d20*/  FADD.FTZ R28, R23, R28 ;  /* 0x0000001c171c7221 */ /* 0x001fca0000010000 */
[----:B------:R-:W-:Y:S02]  /*2d30*/  @P5 FSEL R23, R28, R23, !P0 ;  /* 0x000000171c175208 */ /* 0x000fe40004000000 */
[----:B------:R-:W-:Y:S01]  /*2d40*/  ISETP.GE.AND P5, PT, R21, 0x2, PT ;  /* 0x000000021500780c */ /* 0x000fe20003fa6270 */
[----:B-1----:R-:W-:Y:S01]  /*2d50*/  FADD.FTZ R29, R22, R29 ;  /* 0x0000001d161d7221 */ /* 0x002fe20000010000 */
[----:B------:R-:W-:Y:S02]  /*2d60*/  ISETP.NE.AND P0, PT, R25, RZ, PT ;  /* 0x000000ff1900720c */ /* 0x000fe40003f05270 */
        /* <DEDUP_REMOVED lines=15> */
[----:B------:R-:W1:Y:S04]  /*2e60*/  SHFL.UP PT, R27, R25, 0x8, RZ ;  /* 0x05000000191b7989 */ /* 0x000e6800000e00ff */
[----:B------:R-:W2:Y:S01]  /*2e70*/  SHFL.UP PT, R29, R22, 0x8, RZ ;  /* 0x05000000161d7989 */ /* 0x000ea200000e00ff */
[----:B0-----:R-:W-:-:S05]  /*2e80*/  FADD.FTZ R28, R23, R28 ;  /* 0x0000001c171c7221 */ /* 0x001fca0000010000 */
[----:B------:R-:W-:Y:S02]  /*2e90*/  @P5 FSEL R23, R28, R23, !P0 ;  /* 0x000000171c175208 */ /* 0x000fe40004000000 */
[----:B-1----:R-:W-:Y:S01]  /*2ea0*/  SEL R28, R27, RZ, P6 ;  /* 0x000000ff1b1c7207 */ /* 0x002fe20003000000 */
[----:B--2---:R-:W-:Y:S01]  /*2eb0*/  FADD.FTZ R29, R22, R29 ;  /* 0x0000001d161d7221 */ /* 0x004fe20000010000 */
[----:B------:R-:W-:Y:S02]  /*2ec0*/  ISETP.NE.AND P5, PT, R25, RZ, PT ;  /* 0x000000ff1900720c */ /* 0x000fe40003fa5270 */
[----:B------:R-:W-:Y:S01]  /*2ed0*/  ISETP.GE.AND P0, PT, R21, 0x10, PT ;  /* 0x000000101500780c */ /* 0x000fe20003f06270 */
[----:B------:R-:W-:Y:S01]  /*2ee0*/  IMAD.IADD R27, R25, 0x1, R28 ;  /* 0x00000001191b7824 */ /* 0x000fe200078e021c */
[----:B------:R-:W-:Y:S01]  /*2ef0*/  @P6 FSEL R22, R29, R22, !P5 ;  /* 0x000000161d166208 */ /* 0x000fe20006800000 */
[----:B------:R-:W0:Y:S04]  /*2f00*/  SHFL.UP PT, R28, R23, 0x8, RZ ;  /* 0x05000000171c7989 */ /* 0x000e2800000e00ff */
        /* <DEDUP_REMOVED lines=15> */
.L_x_4337:
[----:B------:R-:W-:Y:S02]  /*3000*/  ISETP.NE.AND P5, PT, R0, RZ, PT ;  /* 0x000000ff0000720c */ /* 0x000fe40003fa5270 */
[----:B------:R-:W1:Y:S01]  /*3010*/  S2R R0, SR_TID.X ;  /* 0x0000000000007919 */ /* 0x000e620000002100 */
[----:B------:R-:W-:-:S10]  /*3020*/  PLOP3.LUT P0, PT, PT, PT, PT, 0x80, 0x8 ;  /* 0x000000000008781c */ /* 0x000fd40003f0f070 */
[----:B------:R-:W-:Y:S02]  /*3030*/  @P5 ISETP.NE.AND P6, PT, R19, RZ, PT ;  /* 0x000000ff1300520c */ /* 0x000fe40003fc5270 */
[----:B------:R-:W-:Y:S02]  /*3040*/  @P5 IADD3 R19, PT, PT, R25, R19, RZ ;  /* 0x0000001319135210 */ /* 0x000fe40007ffe0ff */
[----:B------:R-:W-:Y:S02]  /*3050*/  @P5 PLOP3.LUT P0, PT, P6, PT, PT, 0x80, 0x8 ;  /* 0x000000000008581c */ /* 0x000fe4000370f070 */
[----:B------:R-:W-:-:S11]  /*3060*/  IADD3 R2, PT, PT, R2, R19, RZ ;  /* 0x0000001302027210 */ /* 0x000fd60007ffe0ff */
[----:B------:R-:W-:Y:S01]  /*3070*/  @!P0 FADD.FTZ R4, R21, R4 ;  /* 0x0000000415048221 */ /* 0x000fe20000010000 */
[----:B--2---:R-:W-:-:S03]  /*3080*/  @!P0 FADD.FTZ R6, R28, R6 ;  /* 0x000000061c068221 */ /* 0x004fc60000010000 */
[----:B------:R-:W-:Y:S01]  /*3090*/  @!P1 FADD.FTZ R5, R5, R4 ;  /* 0x0000000405059221 */ /* 0x000fe20000010000 */
[----:B------:R-:W-:Y:S01]  /*30a0*/  @!P1 FADD.FTZ R9, R9, R6 ;  /* 0x0000000609099221 */ /* 0x000fe20000010000 */
[----:B-1----:R-:W-:Y:S02]  /*30b0*/  IMAD R21, R0, 0x30, R3 ;  /* 0x0000003000157824 */ /* 0x002fe400078e0203 */
        /* <DEDUP_REMOVED lines=24> */
.L_x_4315:
        /* <DEDUP_REMOVED lines=15> */
[----:B------:R-:W-:-:S06]  /*3330*/  @!P2 IADD3 R0, PT, PT, R13, 0x7a0, RZ ;  /* 0x000007a00d00a810 */ /* 0x000fcc0007ffe0ff */
        /* <DEDUP_REMOVED lines=28> */
.L_x_4318:
[----:B------:R-:W-:Y:S05]  /*3500*/  BSYNC.RECONVERGENT B0 ;  /* 0x0000000000007941 */ /* 0x000fea0003800200 */
.L_x_4317:
        /* <DEDUP_REMOVED lines=23> */
.L_x_4316:
        /* <DEDUP_REMOVED lines=9> */
.L_x_4319:
[----:B------:R-:W-:Y:S02]  /*3710*/  MOV R31, R22 ;  /* 0x00000016001f7202 */ /* 0x000fe40000000f00 */
[----:B------:R-:W-:-:S04]  /*3720*/  MOV R25, R28 ;  /* 0x0000001c00197202 */ /* 0x000fc80000000f00 */
[----:B------:R-:W-:-:S04]  /*3730*/  SEL R28, R25, RZ, P6 ;  /* 0x000000ff191c7207 */ /* 0x000fc80003000000 */
[----:B------:R-:W-:-:S07]  /*3740*/  IADD3 R25, PT, PT, R27, R28, RZ ;  /* 0x0000001c1b197210 */ /* 0x000fce0007ffe0ff */
[----:B------:R-:W-:Y:S05]  /*3750*/  WARPSYNC.COLLECTIVE R30, `(.L_x_4320) ;  /* 0x000000001e087348 */ /* 0x000fea0003c00000 */
[----:B------:R0:W1:Y:S02]  /*3760*/  SHFL.UP P0, R28, R31, R32, R33 ;  /* 0x040000201f1c7389 */ /* 0x0000640000000021 */
[----:B01----:R-:W-:Y:S05]  /*3770*/  ENDCOLLECTIVE ;  /* 0x000000000000791b */ /* 0x003fea0003800000 */
.L_x_4320:
[----:B------:R-:W-:Y:S01]  /*3780*/  MOV R31, R23 ;  /* 0x00000017001f7202 */ /* 0x000fe20000000f00 */
[----:B------:R-:W-:-:S07]  /*3790*/  IMAD.MOV.U32 R29, RZ, RZ, R28 ;  /* 0x000000ffff1d7224 */ /* 0x000fce00078e001c */
[----:B------:R-:W-:Y:S05]  /*37a0*/  WARPSYNC.COLLECTIVE R30, `(.L_x_4321) ;  /* 0x000000001e087348 */ /* 0x000fea0003c00000 */
[----:B------:R0:W1:Y:S02]  /*37b0*/  SHFL.UP P0, R28, R31, R32, R33 ;  /* 0x040000201f1c7389 */ /* 0x0000640000000021 */
[----:B01----:R-:W-:Y:S05]  /*37c0*/  ENDCOLLECTIVE ;  /* 0x000000000000791b */ /* 0x003fea0003800000 */
.L_x_4321:
        /* <DEDUP_REMOVED lines=9> */
.L_x_4322:
[----:B------:R-:W-:Y:S02]  /*3860*/  ISETP.GE.AND P6, PT, R21, 0x2, PT ;  /* 0x000000021500780c */ /* 0x000fe40003fc6270 */
[----:B------:R-:W-:Y:S02]  /*3870*/  ISETP.NE.AND P5, PT, R25, RZ, PT ;  /* 0x000000ff1900720c */ /* 0x000fe40003fa5270 */
[----:B------:R-:W-:Y:S01]  /*3880*/  MOV R31, R22 ;  /* 0x00000016001f7202 */ /* 0x000fe20000000f00 */
[----:B------:R-:W-:-:S05]  /*3890*/  IMAD.MOV.U32 R27, RZ, RZ, R28 ;  /* 0x000000ffff1b7224 */ /* 0x000fca00078e001c */
[----:B------:R-:W-:-:S04]  /*38a0*/  SEL R28, R27, RZ, P6 ;  /* 0x000000ff1b1c7207 */ /* 0x000fc80003000000 */
[----:B------:R-:W-:-:S07]  /*38b0*/  IADD3 R27, PT, PT, R25, R28, RZ ;  /* 0x0000001c191b7210 */ /* 0x000fce0007ffe0ff */
[----:B------:R-:W-:Y:S05]  /*38c0*/  WARPSYNC.COLLECTIVE R30, `(.L_x_4323) ;  /* 0x000000001e087348 */ /* 0x000fea0003c00000 */
[----:B------:R0:W1:Y:S02]  /*38d0*/  SHFL.UP P0, R28, R31, R32, R33 ;  /* 0x040000201f1c7389 */ /* 0x0000640000000021 */
[----:B01----:R-:W-:Y:S05]  /*38e0*/  ENDCOLLECTIVE ;  /* 0x000000000000791b */ /* 0x003fea0003800000 */
.L_x_4323:
[----:B------:R-:W-:Y:S01]  /*38f0*/  IMAD.MOV.U32 R31, RZ, RZ, R23 ;  /* 0x000000ffff1f7224 */ /* 0x000fe200078e0017 */
[----:B------:R-:W-:-:S07]  /*3900*/  MOV R29, R28 ;  /* 0x0000001c001d7202 */ /* 0x000fce0000000f00 */
[----:B------:R-:W-:Y:S05]  /*3910*/  WARPSYNC.COLLECTIVE R30, `(.L_x_4324) ;  /* 0x000000001e087348 */ /* 0x000fea0003c00000 */
[----:B------:R0:W1:Y:S02]  /*3920*/  SHFL.UP P0, R28, R31, R32, R33 ;  /* 0x040000201f1c7389 */ /* 0x0000640000000021 */
[----:B01----:R-:W-:Y:S05]  /*3930*/  ENDCOLLECTIVE ;  /* 0x000000000000791b */ /* 0x003fea0003800000 */
.L_x_4324:
        /* <DEDUP_REMOVED lines=9> */
.L_x_4325:
        /* <DEDUP_REMOVED lines=9> */
.L_x_4326:
[----:B------:R-:W-:Y:S02]  /*3a60*/  MOV R31, R23 ;  /* 0x00000017001f7202 */ /* 0x000fe40000000f00 */
[----:B------:R-:W-:-:S07]  /*3a70*/  MOV R29, R28 ;  /* 0x0000001c001d7202 */ /* 0x000fce0000000f00 */
[----:B------:R-:W-:Y:S05]  /*3a80*/  WARPSYNC.COLLECTIVE R30, `(.L_x_4327) ;  /* 0x000000001e087348 */ /* 0x000fea0003c00000 */
[----:B------:R0:W1:Y:S02]  /*3a90*/  SHFL.UP P0, R28, R31, R32, R33 ;  /* 0x040000201f1c7389 */ /* 0x0000640000000021 */
[----:B01----:R-:W-:Y:S05]  /*3aa0*/  ENDCOLLECTIVE ;  /* 0x000000000000791b */ /* 0x003fea0003800000 */
.L_x_4327:
        /* <DEDUP_REMOVED lines=9> */
.L_x_4328:
        /* <DEDUP_REMOVED lines=10> */
.L_x_4329:
        /* <DEDUP_REMOVED lines=8> */
.L_x_4330:
        /* <DEDUP_REMOVED lines=8> */
.L_x_4331:
        /* <DEDUP_REMOVED lines=8> */
.L_x_4332:
[----:B------:R-:W-:Y:S01]  /*3d60*/  MOV R31, R23 ;  /* 0x00000017001f7202 */ /* 0x000fe20000000f00 */
[----:B------:R-:W-:-:S07]  /*3d70*/  IMAD.MOV.U32 R21, RZ, RZ, R28 ;  /* 0x000000ffff157224 */ /* 0x000fce00078e001c */
[----:B------:R-:W-:Y:S05]  /*3d80*/  WARPSYNC.COLLECTIVE R30, `(.L_x_4333) ;  /* 0x000000001e087348 */ /* 0x000fea0003c00000 */
[----:B------:R0:W1:Y:S02]  /*3d90*/  SHFL.UP P0, R28, R31, R32, R33 ;  /* 0x040000201f1c7389 */ /* 0x0000640000000021 */
[----:B01----:R-:W-:Y:S05]  /*3da0*/  ENDCOLLECTIVE ;  /* 0x000000000000791b */ /* 0x003fea0003800000 */
.L_x_4333:
        /* <DEDUP_REMOVED lines=9> */
.L_x_4334:
[----:B------:R-:W-:Y:S01]  /*3e40*/  MOV R31, R22 ;  /* 0x00000016001f7202 */ /* 0x000fe20000000f00 */
[----:B------:R-:W-:-:S07]  /*3e50*/  IMAD.MOV.U32 R25, RZ, RZ, R28 ;  /* 0x000000ffff197224 */ /* 0x000fce00078e001c */
[----:B------:R-:W-:Y:S05]  /*3e60*/  WARPSYNC.COLLECTIVE R30, `(.L_x_4335) ;  /* 0x000000001e087348 */ /* 0x000fea0003c00000 */
[----:B------:R0:W1:Y:S02]  /*3e70*/  SHFL.UP P0, R28, R31, R32, R33 ;  /* 0x040000201f1c7389 */ /* 0x0000640000000021 */
[----:B01----:R-:W-:Y:S05]  /*3e80*/  ENDCOLLECTIVE ;  /* 0x000000000000791b */ /* 0x003fea0003800000 */
.L_x_4335:
[----:B------:R-:W-:Y:S02]  /*3e90*/  MOV R31, R23 ;  /* 0x00000017001f7202 */ /* 0x000fe40000000f00 */
[----:B------:R-:W-:-:S07]  /*3ea0*/  MOV R21, R28 ;  /* 0x0000001c00157202 */ /* 0x000fce0000000f00 */
[----:B------:R-:W-:Y:S05]  /*3eb0*/  WARPSYNC.COLLECTIVE R30, `(.L_x_4336) ;  /* 0x000000001e087348 */ /* 0x000fea0003c00000 */
[----:B------:R0:W1:Y:S02]  /*3ec0*/  SHFL.UP P0, R28, R31, R32, R33 ;  /* 0x040000201f1c7389 */ /* 0x0000640000000021 */
[----:B01----:R-:W-:Y:S05]  /*3ed0*/  ENDCOLLECTIVE ;  /* 0x000000000000791b */ /* 0x003fea0003800000 */
.L_x_4336:
[----:B------:R-:W-:Y:S05]  /*3ee0*/  BRA `(.L_x_4337) ;  /* 0xfffffff000447947 */ /* 0x000fea000383ffff */
.L_x_4338:
        /* <DEDUP_REMOVED lines=9> */
.L_x_4519:


//--------------------- .nv.shared.reserved.0     --------------------------
	.section	.nv.shared.reserved.0,"aw",@nobits
	.weak		__nv_reservedSMEM_offset_0_alias
	.size		__nv_reservedSMEM_offset_0_alias, 0, 64
	.other		__nv_reservedSMEM_offset_0_alias,@"STO_CUDA_RESERVED_SHARED STV_DEFAULT"
__nv_reservedSMEM_offset_0_alias:
	.zero		0
	.zero		64


//--------------------- .nv.global                --------------------------
	.section	.nv.global,"aw",@nobits
.nv.global:
	.type		_ZN62_INTERNAL_4569dee4_31_group_norm_nhwc_bwd_two_pass_cu_4d61947e6thrust24THRUST_300001_SM_1000_NS12placeholders2_5E,@object
	.size		_ZN62_INTERNAL_4569dee4_31_group_norm_nhwc_bwd_two_pass_cu_4d61947e6thrust24THRUST_300001_SM_1000_NS12placeholders2_5E,(_ZN62_INTERNAL_4569dee4_31_group_norm_nhwc_bwd_two_pass_cu_4d61947e4cuda3std3__45__cpo6cbeginE - _ZN62_INTERNAL_4569dee4_31_group_norm_nhwc_bwd_two_pass_cu_4d61947e6thrust24THRUST_300001_SM_1000_NS12placeholders2_5E)
_ZN62_INTERNAL_4569dee4_31_group_norm_nhwc_bwd_two_pass_cu_4d61947e6thrust24THRUST_300001_SM_1000_NS12placeholders2_5E:
	.zero		1
	.type		_ZN62_INTERNAL_4569dee4_31_group_norm_nhwc_bwd_two_pass_cu_4d61947e4cuda3std3__45__cpo6cbeginE,@object
	.size		_ZN62_INTERNAL_4569dee4_31_group_norm_nhwc_bwd_two_pass_cu_4d61947e4cuda3std3__45__cpo6cbeginE,(_ZN62_INTERNAL_4569dee4_31_group_norm_nhwc_bwd_two_pass_cu_4d61947e4cuda3std6ranges3__45__cpo6cbeginE - _ZN62_INTERNAL_4569dee4_31_group_norm_nhwc_bwd_two_pass_cu_4d61947e4cuda3std3__45__cpo6cbeginE)
_ZN62_INTERNAL_4569dee4_31_group_norm_nhwc_bwd_two_pass_cu_4d61947e4cuda3std3__45__cpo6cbeginE:
	.zero		1
	.type		_ZN62_INTERNAL_4569dee4_31_group_norm_nhwc_bwd_two_pass_cu_4d61947e4cuda3std6ranges3__45__cpo6cbeginE,@object
	.size		_ZN62_INTERNAL_4569dee4_31_group_norm_nhwc_bwd_two_pass_cu_4d61947e4cuda3std6ranges3__45__cpo6cbeginE,(_ZN62_INTERNAL_4569dee4_31_group_norm_nhwc_bwd_two_pass_cu_4d61947e4cuda3std3__48in_placeE - _ZN62_INTERNAL_4569dee4_31_group_norm_nhwc_bwd_two_pass_cu_4d61947e4cuda3std6ranges3__45__cpo6cbeginE)
_ZN62_INTERNAL_4569dee4_31_group_norm_nhwc_bwd_two_pass_cu_4d61947e4cuda3std6ranges3__45__cpo6cbeginE:
	.zero		1
	.type		_ZN62_INTERNAL_4569dee4_31_group_norm_nhwc_bwd_two_pass_cu_4d61947e4cuda3std3__48in_placeE,@object
	.size		_ZN62_INTERNAL_4569dee4_31_group_norm_nhwc_bwd_two_pass_cu_4d61947e4cuda3std3__48in_placeE,(_ZN62_INTERNAL_4569dee4_31_group_norm_nhwc_bwd_two_pass_cu_4d61947e4cuda3std6ranges3__45__cpo4sizeE - _ZN62_INTERNAL_4569dee4_31_group_norm_nhwc_bwd_two_pass_cu_4d61947e4cuda3std3__48in_placeE)
_ZN62_INTERNAL_4569dee4_31_group_norm_nhwc_bwd_two_pass_cu_4d61947e4cuda3std3__48in_placeE:
	.zero		1
	.type		_ZN62_INTERNAL_4569dee4_31_group_norm_nhwc_bwd_two_pass_cu_4d61947e4cuda3std6ranges3__45__cpo4sizeE,@object
	.size		_ZN62_INTERNAL_4569dee4_31_group_norm_nhwc_bwd_two_pass_cu_4d61947e4cuda3std6ranges3__45__cpo4sizeE,(_ZN62_INTERNAL_4569dee4_31_group_norm_nhwc_bwd_two_pass_cu_4d61947e6thrust24THRUST_300001_SM_1000_NS12placeholders2_9E - _ZN62_INTERNAL_4569dee4_31_group_norm_nhwc_bwd_two_pass_cu_4d61947e4cuda3std6ranges3__45__cpo4sizeE)
_ZN62_INTERNAL_4569dee4_31_group_norm_nhwc_bwd_two_pass_cu_4d61947e4cuda3std6ranges3__45__cpo4sizeE:
	.zero		1
	.type		_ZN62_INTERNAL_4569dee4_31_group_norm_nhwc_bwd_two_pass_cu_4d61947e6thrust24THRUST_300001_SM_1000_NS12placeholders2_9E,@object
	.size		_ZN62_INTERNAL_4569dee4_31_group_norm_nhwc_bwd_two_pass_cu_4d61947e6thrust24THRUST_300001_SM_1000_NS12placeholders2_9E,(_ZN62_INTERNAL_4569dee4_31_group_norm_nhwc_bwd_two_pass_cu_4d61947e4cuda3std3__45__cpo7crbeginE - _ZN62_INTERNAL_4569dee4_31_group_norm_nhwc_bwd_two_pass_cu_4d61947e6thrust24THRUST_300001_SM_1000_NS12placeholders2_9E)
_ZN62_INTERNAL_4569dee4_31_group_norm_nhwc_bwd_two_pass_cu_4d61947e6thrust24THRUST_300001_SM_1000_NS12placeholders2_9E:
	.zero		1
	.type		_ZN62_INTERNAL_4569dee4_31_group_norm_nhwc_bwd_two_pass_cu_4d61947e4cuda3std3__45__cpo7crbeginE,@object
	.size		_ZN62_INTERNAL_4569dee4_31_group_norm_nhwc_bwd_two_pass_cu_4d61947e4cuda3std3__45__cpo7crbeginE,(_ZN62_INTERNAL_4569dee4_31_group_norm_nhwc_bwd_two_pass_cu_4d61947e4cuda3std6ranges3__45__cpo4nextE - _ZN62_INTERNAL_4569dee4_31_group_norm_nhwc_bwd_two_pass_cu_4d61947e4cuda3std3__45__cpo7crbeginE)
_ZN62_INTERNAL_4569dee4_31_group_norm_nhwc_bwd_two_pass_cu_4d61947e4cuda3std3__45__cpo7crbeginE:
	.zero		1
	.type		_ZN62_INTERNAL_4569dee4_31_group_norm_nhwc_bwd_two_pass_cu_4d61947e4cuda3std6ranges3__45__cpo4nextE,@object
	.size		_ZN62_INTERNAL_4569dee4_31_group_norm_nhwc_bwd_two_pass_cu_4d61947e4cuda3std6ranges3__45__cpo4nextE,(_ZN62_INTERNAL_4569dee4_31_group_norm_nhwc_bwd_two_pass_cu_4d61947e4cuda3std6ranges3__45__cpo4swapE - _ZN62_INTERNAL_4569dee4_31_group_norm_nhwc_bwd_two_pass_cu_4d61947e4cuda3std6ranges3__45__cpo4nextE)
_ZN62_INTERNAL_4569dee4_31_group_norm_nhwc_bwd_two_pass_cu_4d61947e4cuda3std6ranges3__45__cpo4nextE:
	.zero		1
	.type		_ZN62_INTERNAL_4569dee4_31_group_norm_nhwc_bwd_two_pass_cu_4d61947e4cuda3std6ranges3__45__cpo4swapE,@object
	.size		_ZN62_INTERNAL_4569dee4_31_group_norm_nhwc_bwd_two_pass_cu_4d61947e4cuda3std6ranges3__45__cpo4swapE,(_ZN62_INTERNAL_4569dee4_31_group_norm_nhwc_bwd_two_pass_cu_4d61947e6thrust24THRUST_300001_SM_1000_NS12placeholders2_1E - _ZN62_INTERNAL_4569dee4_31_group_norm_nhwc_bwd_two_pass_cu_4d61947e4cuda3std6ranges3__45__cpo4swapE)
_ZN62_INTERNAL_4569dee4_31_group_norm_nhwc_bwd_two_pass_cu_4d61947e4cuda3std6ranges3__45__cpo4swapE:
	.zero		1
	.type		_ZN62_INTERNAL_4569dee4_31_group_norm_nhwc_bwd_two_pass_cu_4d61947e6thrust24THRUST_300001_SM_1000_NS12placeholders2_1E,@object
	.size		_ZN62_INTERNAL_4569dee4_31_group_norm_nhwc_bwd_two_pass_cu_4d61947e6thrust24THRUST_300001_SM_1000_NS12placeholders2_1E,(_ZN62_INTERNAL_4569dee4_31_group_norm_nhwc_bwd_two_pass_cu_4d61947e6thrust24THRUST_300001_SM_1000_NS12placeholders2_3E - _ZN62_INTERNAL_4569dee4_31_group_norm_nhwc_bwd_two_pass_cu_4d61947e6thrust24THRUST_300001_SM_1000_NS12placeholders2_1E)
_ZN62_INTERNAL_4569dee4_31_group_norm_nhwc_bwd_two_pass_cu_4d61947e6thrust24THRUST_300001_SM_1000_NS12placeholders2_1E:
	.zero		1
	.type		_ZN62_INTERNAL_4569dee4_31_group_norm_nhwc_bwd_two_pass_cu_4d61947e6thrust24THRUST_300001_SM_1000_NS12placeholders2_3E,@object
	.size		_ZN62_INTERNAL_4569dee4_31_group_norm_nhwc_bwd_two_pass_cu_4d61947e6thrust24THRUST_300001_SM_1000_NS12placeholders2_3E,(_ZN62_INTERNAL_4569dee4_31_group_norm_nhwc_bwd_two_pass_cu_4d61947e4cuda3std3__45__cpo5beginE - _ZN62_INTERNAL_4569dee4_31_group_norm_nhwc_bwd_two_pass_cu_4d61947e6thrust24THRUST_300001_SM_1000_NS12placeholders2_3E)
_ZN62_INTERNAL_4569dee4_31_group_norm_nhwc_bwd_two_pass_cu_4d61947e6thrust24THRUST_300001_SM_1000_NS12placeholders2_3E:
	.zero		1
	.type		_ZN62_INTERNAL_4569dee4_31_group_norm_nhwc_bwd_two_pass_cu_4d61947e4cuda3std3__45__cpo5beginE,@object
	.size		_ZN62_INTERNAL_4569dee4_31_group_norm_nhwc_bwd_two_pass_cu_4d61947e4cuda3std3__45__cpo5beginE,(_ZN62_INTERNAL_4569dee4_31_group_norm_nhwc_bwd_two_pass_cu_4d61947e4cuda3std6ranges3__45__cpo5beginE - _ZN62_INTERNAL_4569dee4_31_group_norm_nhwc_bwd_two_pass_cu_4d61947e4cuda3std3__45__cpo5beginE)
_ZN62_INTERNAL_4569dee4_31_group_norm_nhwc_bwd_two_pass_cu_4d61947e4cuda3std3__45__cpo5beginE:
	.zero		1
	.type		_ZN62_INTERNAL_4569dee4_31_group_norm_nhwc_bwd_two_pass_cu_4d61947e4cuda3std6ranges3__45__cpo5beginE,@object
	.size		_ZN62_INTERNAL_4569dee4_31_group_norm_nhwc_bwd_two_pass_cu_4d61947e4cuda3std6ranges3__45__cpo5beginE,(_ZN62_INTERNAL_4569dee4_31_group_norm_nhwc_bwd_two_pass_cu_4d61947e4cuda3std3__464_GLOBAL__N__4569dee4_31_group_norm_nhwc_bwd_two_pass_cu_4d61947e6ignoreE - _ZN62_INTERNAL_4569dee4_31_group_norm_nhwc_bwd_two_pass_cu_4d61947e4cuda3std6ranges3__45__cpo5beginE)
_ZN62_INTERNAL_4569dee4_31_group_norm_nhwc_bwd_two_pass_cu_4d61947e4cuda3std6ranges3__45__cpo5beginE:
	.zero		1
	.type		_ZN62_INTERNAL_4569dee4_31_group_norm_nhwc_bwd_two_pass_cu_4d61947e4cuda3std3__464_GLOBAL__N__4569dee4_31_group_norm_nhwc_bwd_two_pass_cu_4d61947e6ignoreE,@object
	.size		_ZN62_INTERNAL_4569dee4_31_group_norm_nhwc_bwd_two_pass_cu_4d61947e4cuda3std3__464_GLOBAL__N__4569dee4_31_group_norm_nhwc_bwd_two_pass_cu_4d61947e6ignoreE,(_ZN62_INTERNAL_4569dee4_31_group_norm_nhwc_bwd_two_pass_cu_4d61947e4cuda3std6ranges3__45__cpo4dataE - _ZN62_INTERNAL_4569dee4_31_group_norm_nhwc_bwd_two_pass_cu_4d61947e4cuda3std3__464_GLOBAL__N__4569dee4_31_group_norm_nhwc_bwd_two_pass_cu_4d61947e6ignoreE)
_ZN62_INTERNAL_4569dee4_31_group_norm_nhwc_bwd_two_pass_cu_4d61947e4cuda3std3__464_GLOBAL__N__4569dee4_31_group_norm_nhwc_bwd_two_pass_cu_4d61947e6ignoreE:
	.zero		1
	.type		_ZN62_INTERNAL_4569dee4_31_group_norm_nhwc_bwd_two_pass_cu_4d61947e4cuda3std6ranges3__45__cpo4dataE,@object
	.size		_ZN62_INTERNAL_4569dee4_31_group_norm_nhwc_bwd_two_pass_cu_4d61947e4cuda3std6ranges3__45__cpo4dataE,(_ZN62_INTERNAL_4569dee4_31_group_norm_nhwc_bwd_two_pass_cu_4d61947e6thrust24THRUST_300001_SM_1000_NS12placeholders2_7E - _ZN62_INTERNAL_4569dee4_31_group_norm_nhwc_bwd_two_pass_cu_4d61947e4cuda3std6ranges3__45__cpo4dataE)
_ZN62_INTERNAL_4569dee4_31_group_norm_nhwc_bwd_two_pass_cu_4d61947e4cuda3std6ranges3__45__cpo4dataE:
	.zero		1
	.type		_ZN62_INTERNAL_4569dee4_31_group_norm_nhwc_bwd_two_pass_cu_4d61947e6thrust24THRUST_300001_SM_1000_NS12placeholders2_7E,@object
	.size		_ZN62_INTERNAL_4569dee4_31_group_norm_nhwc_bwd_two_pass_cu_4d61947e6thrust24THRUST_300001_SM_1000_NS12placeholders2_7E,(_ZN62_INTERNAL_4569dee4_31_group_norm_nhwc_bwd_two_pass_cu_4d61947e4cuda3std3__45__cpo6rbeginE - _ZN62_INTERNAL_4569dee4_31_group_norm_nhwc_bwd_two_pass_cu_4d61947e6thrust24THRUST_300001_SM_1000_NS12placeholders2_7E)
_ZN62_INTERNAL_4569dee4_31_group_norm_nhwc_bwd_two_pass_cu_4d61947e6thrust24THRUST_300001_SM_1000_NS12placeholders2_7E:
	.zero		1
	.type		_ZN62_INTERNAL_4569dee4_31_group_norm_nhwc_bwd_two_pass_cu_4d61947e4cuda3std3__45__cpo6rbeginE,@object
	.size		_ZN62_INTERNAL_4569dee4_31_group_norm_nhwc_bwd_two_pass_cu_4d61947e4cuda3std3__45__cpo6rbeginE,(_ZN62_INTERNAL_4569dee4_31_group_norm_nhwc_bwd_two_pass_cu_4d61947e4cuda3std6ranges3__45__cpo7advanceE - _ZN62_INTERNAL_4569dee4_31_group_norm_nhwc_bwd_two_pass_cu_4d61947e4cuda3std3__45__cpo6rbeginE)
_ZN62_INTERNAL_4569dee4_31_group_norm_nhwc_bwd_two_pass_cu_4d61947e4cuda3std3__45__cpo6rbeginE:
	.zero		1
	.type		_ZN62_INTERNAL_4569dee4_31_group_norm_nhwc_bwd_two_pass_cu_4d61947e4cuda3std6ranges3__45__cpo7advanceE,@object
	.size		_ZN62_INTERNAL_4569dee4_31_group_norm_nhwc_bwd_two_pass_cu_4d61947e4cuda3std6ranges3__45__cpo7advanceE,(_ZN62_INTERNAL_4569dee4_31_group_norm_nhwc_bwd_two_pass_cu_4d61947e4cuda3std3__47nulloptE - _ZN62_INTERNAL_4569dee4_31_group_norm_nhwc_bwd_two_pass_cu_4d61947e4cuda3std6ranges3__45__cpo7advanceE)
_ZN62_INTERNAL_4569dee4_31_group_norm_nhwc_bwd_two_pass_cu_4d61947e4cuda3std6ranges3__45__cpo7advanceE:
	.zero		1
	.type		_ZN62_INTERNAL_4569dee4_31_group_norm_nhwc_bwd_two_pass_cu_4d61947e4cuda3std3__47nulloptE,@object
	.size		_ZN62_INTERNAL_4569dee4_31_group_norm_nhwc_bwd_two_pass_cu_4d61947e4cuda3std3__47nulloptE,(_ZN62_INTERNAL_4569dee4_31_group_norm_nhwc_bwd_two_pass_cu_4d61947e4cuda3std6ranges3__45__cpo8distanceE - _ZN62_INTERNAL_4569dee4_31_group_norm_nhwc_bwd_two_pass_cu_4d61947e4cuda3std3__47nulloptE)
_ZN62_INTERNAL_4569dee4_31_group_norm_nhwc_bwd_two_pass_cu_4d61947e4cuda3std3__47nulloptE:
	.zero		1
	.type		_ZN62_INTERNAL_4569dee4_31_group_norm_nhwc_bwd_two_pass_cu_4d61947e4cuda3std6ranges3__45__cpo8distanceE,@object
	.size		_ZN62_INTERNAL_4569dee4_31_group_norm_nhwc_bwd_two_pass_cu_4d61947e4cuda3std6ranges3__45__cpo8distanceE,(_ZN62_INTERNAL_4569dee4_31_group_norm_nhwc_bwd_two_pass_cu_4d61947e6thrust24THRUST_300001_SM_1000_NS12placeholders2_6E - _ZN62_INTERNAL_4569dee4_31_group_norm_nhwc_bwd_two_pass_cu_4d61947e4cuda3std6ranges3__45__cpo8distanceE)
_ZN62_INTERNAL_4569dee4_31_group_norm_nhwc_bwd_two_pass_cu_4d61947e4cuda3std6ranges3__45__cpo8distanceE:
	.zero		1
	.type		_ZN62_INTERNAL_4569dee4_31_group_norm_nhwc_bwd_two_pass_cu_4d61947e6thrust24THRUST_300001_SM_1000_NS12placeholders2_6E,@object
	.size		_ZN62_INTERNAL_4569dee4_31_group_norm_nhwc_bwd_two_pass_cu_4d61947e6thrust24THRUST_300001_SM_1000_NS12placeholders2_6E,(_ZN62_INTERNAL_4569dee4_31_group_norm_nhwc_bwd_two_pass_cu_4d61947e4cuda3std3__45__cpo4cendE - _ZN62_INTERNAL_4569dee4_31_group_norm_nhwc_bwd_two_pass_cu_4d61947e6thrust24THRUST_300001_SM_1000_NS12placeholders2_6E)
_ZN62_INTERNAL_4569dee4_31_group_norm_nhwc_bwd_two_pass_cu_4d61947e6thrust24THRUST_300001_SM_1000_NS12placeholders2_6E:
	.zero		1
	.type		_ZN62_INTERNAL_4569dee4_31_group_norm_nhwc_bwd_two_pass_cu_4d61947e4cuda3std3__45__cpo4cendE,@object
	.size		_ZN62_INTERNAL_4569dee4_31_group_norm_nhwc_bwd_two_pass_cu_4d61947e4cuda3std3__45__cpo4cendE,(_ZN62_INTERNAL_4569dee4_31_group_norm_nhwc_bwd_two_pass_cu_4d61947e4cuda3std6ranges3__45__cpo4cendE - _ZN62_INTERNAL_4569dee4_31_group_norm_nhwc_bwd_two_pass_cu_4d61947e4cuda3std3__45__cpo4cendE)
_ZN62_INTERNAL_4569dee4_31_group_norm_nhwc_bwd_two_pass_cu_4d61947e4cuda3std3__45__cpo4cendE:
	.zero		1
	.type		_ZN62_INTERNAL_4569dee4_31_group_norm_nhwc_bwd_two_pass_cu_4d61947e4cuda3std6ranges3__45__cpo4cendE,@object
	.size		_ZN62_INTERNAL_4569dee4_31_group_norm_nhwc_bwd_two_pass_cu_4d61947e4cuda3std6ranges3__45__cpo4cendE,(_ZN62_INTERNAL_4569dee4_31_group_norm_nhwc_bwd_two_pass_cu_4d61947e4cuda3std3__420unreachable_sentinelE - _ZN62_INTERNAL_4569dee4_31_group_norm_nhwc_bwd_two_pass_cu_4d61947e4cuda3std6ranges3__45__cpo4cendE)
_ZN62_INTERNAL_4569dee4_31_group_norm_nhwc_bwd_two_pass_cu_4d61947e4cuda3std6ranges3__45__cpo4cendE:
	.zero		1
	.type		_ZN62_INTERNAL_4569dee4_31_group_norm_nhwc_bwd_two_pass_cu_4d61947e4cuda3std3__420unreachable_sentinelE,@object
	.size		_ZN62_INTERNAL_4569dee4_31_group_norm_nhwc_bwd_two_pass_cu_4d61947e4cuda3std3__420unreachable_sentinelE,(_ZN62_INTERNAL_4569dee4_31_group_norm_nhwc_bwd_two_pass_cu_4d61947e4cuda3std6ranges3__45__cpo5ssizeE - _ZN62_INTERNAL_4569dee4_31_group_norm_nhwc_bwd_two_pass_cu_4d61947e4cuda3std3__420unreachable_sentinelE)
_ZN62_INTERNAL_4569dee4_31_group_norm_nhwc_bwd_two_pass_cu_4d61947e4cuda3std3__420unreachable_sentinelE:
	.zero		1
	.type		_ZN62_INTERNAL_4569dee4_31_group_norm_nhwc_bwd_two_pass_cu_4d61947e4cuda3std6ranges3__45__cpo5ssizeE,@object
	.size		_ZN62_INTERNAL_4569dee4_31_group_norm_nhwc_bwd_two_pass_cu_4d61947e4cuda3std6ranges3__45__cpo5ssizeE,(_ZN62_INTERNAL_4569dee4_31_group_norm_nhwc_bwd_two_pass_cu_4d61947e6thrust24THRUST_300001_SM_1000_NS12placeholders3_10E - _ZN62_INTERNAL_4569dee4_31_group_norm_nhwc_bwd_two_pass_cu_4d61947e4cuda3std6ranges3__45__cpo5ssizeE)
_ZN62_INTERNAL_4569dee4_31_group_norm_nhwc_bwd_two_pass_cu_4d61947e4cuda3std6ranges3__45__cpo5ssizeE:
	.zero		1
	.type		_ZN62_INTERNAL_4569dee4_31_group_norm_nhwc_bwd_two_pass_cu_4d61947e6thrust24THRUST_300001_SM_1000_NS12placeholders3_10E,@object
	.size		_ZN62_INTERNAL_4569dee4_31_group_norm_nhwc_bwd_two_pass_cu_4d61947e6thrust24THRUST_300001_SM_1000_NS12placeholders3_10E,(_ZN62_INTERNAL_4569dee4_31_group_norm_nhwc_bwd_two_pass_cu_4d61947e4cuda3std3__45__cpo5crendE - _ZN62_INTERNAL_4569dee4_31_group_norm_nhwc_bwd_two_pass_cu_4d61947e6thrust24THRUST_300001_SM_1000_NS12placeholders3_10E)
_ZN62_INTERNAL_4569dee4_31_group_norm_nhwc_bwd_two_pass_cu_4d61947e6thrust24THRUST_300001_SM_1000_NS12placeholders3_10E:
	.zero		1
	.type		_ZN62_INTERNAL_4569dee4_31_group_norm_nhwc_bwd_two_pass_cu_4d61947e4cuda3std3__45__cpo5crendE,@object
	.size		_ZN62_INTERNAL_4569dee4_31_group_norm_nhwc_bwd_two_pass_cu_4d61947e4cuda3std3__45__cpo5crendE,(_ZN62_INTERNAL_4569dee4_31_group_norm_nhwc_bwd_two_pass_cu_4d61947e4cuda3std6ranges3__45__cpo4prevE - _ZN62_INTERNAL_4569dee4_31_group_norm_nhwc_bwd_two_pass_cu_4d61947e4cuda3std3__45__cpo5crendE)
_ZN62_INTERNAL_4569dee4_31_group_norm_nhwc_bwd_two_pass_cu_4d61947e4cuda3std3__45__cpo5crendE:
	.zero		1
	.type		_ZN62_INTERNAL_4569dee4_31_group_norm_nhwc_bwd_two_pass_cu_4d61947e4cuda3std6ranges3__45__cpo4prevE,@object
	.size		_ZN62_INTERNAL_4569dee4_31_group_norm_nhwc_bwd_two_pass_cu_4d61947e4cuda3std6ranges3__45__cpo4prevE,(_ZN62_INTERNAL_4569dee4_31_group_norm_nhwc_bwd_two_pass_cu_4d61947e4cuda3std6ranges3__45__cpo9iter_moveE - _ZN62_INTERNAL_4569dee4_31_group_norm_nhwc_bwd_two_pass_cu_4d61947e4cuda3std6ranges3__45__cpo4prevE)
_ZN62_INTERNAL_4569dee4_31_group_norm_nhwc_bwd_two_pass_cu_4d61947e4cuda3std6ranges3__45__cpo4prevE:
	.zero		1
	.type		_ZN62_INTERNAL_4569dee4_31_group_norm_nhwc_bwd_two_pass_cu_4d61947e4cuda3std6ranges3__45__cpo9iter_moveE,@object
	.size		_ZN62_INTERNAL_4569dee4_31_group_norm_nhwc_bwd_two_pass_cu_4d61947e4cuda3std6ranges3__45__cpo9iter_moveE,(_ZN62_INTERNAL_4569dee4_31_group_norm_nhwc_bwd_two_pass_cu_4d61947e6thrust24THRUST_300001_SM_1000_NS12placeholders2_2E - _ZN62_INTERNAL_4569dee4_31_group_norm_nhwc_bwd_two_pass_cu_4d61947e4cuda3std6ranges3__45__cpo9iter_moveE)
_ZN62_INTERNAL_4569dee4_31_group_norm_nhwc_bwd_two_pass_cu_4d61947e4cuda3std6ranges3__45__cpo9iter_moveE:
	.zero		1
	.type		_ZN62_INTERNAL_4569dee4_31_group_norm_nhwc_bwd_two_pass_cu_4d61947e6thrust24THRUST_300001_SM_1000_NS12placeholders2_2E,@object
	.size		_ZN62_INTERNAL_4569dee4_31_group_norm_nhwc_bwd_two_pass_cu_4d61947e6thrust24THRUST_300001_SM_1000_NS12placeholders2_2E,(_ZN62_INTERNAL_4569dee4_31_group_norm_nhwc_bwd_two_pass_cu_4d61947e6thrust24THRUST_300001_SM_1000_NS12placeholders2_4E - _ZN62_INTERNAL_4569dee4_31_group_norm_nhwc_bwd_two_pass_cu_4d61947e6thrust24THRUST_300001_SM_1000_NS12placeholders2_2E)
_ZN62_INTERNAL_4569dee4_31_group_norm_nhwc_bwd_two_pass_cu_4d61947e6thrust24THRUST_300001_SM_1000_NS12placeholders2_2E:
	.zero		1
	.type		_ZN62_INTERNAL_4569dee4_31_group_norm_nhwc_bwd_two_pass_cu_4d61947e6thrust24THRUST_300001_SM_1000_NS12placeholders2_4E,@object
	.size		_ZN62_INTERNAL_4569dee4_31_group_norm_nhwc_bwd_two_pass_cu_4d61947e6thrust24THRUST_300001_SM_1000_NS12placeholders2_4E,(_ZN62_INTERNAL_4569dee4_31_group_norm_nhwc_bwd_two_pass_cu_4d61947e4cuda3std3__45__cpo3endE - _ZN62_INTERNAL_4569dee4_31_group_norm_nhwc_bwd_two_pass_cu_4d61947e6thrust24THRUST_300001_SM_1000_NS12placeholders2_4E)
_ZN62_INTERNAL_4569dee4_31_group_norm_nhwc_bwd_two_pass_cu_4d61947e6thrust24THRUST_300001_SM_1000_NS12placeholders2_4E:
	.zero		1
	.type		_ZN62_INTERNAL_4569dee4_31_group_norm_nhwc_bwd_two_pass_cu_4d61947e4cuda3std3__45__cpo3endE,@object
	.size		_ZN62_INTERNAL_4569dee4_31_group_norm_nhwc_bwd_two_pass_cu_4d61947e4cuda3std3__45__cpo3endE,(_ZN62_INTERNAL_4569dee4_31_group_norm_nhwc_bwd_two_pass_cu_4d61947e4cuda3std6ranges3__45__cpo3endE - _ZN62_INTERNAL_4569dee4_31_group_norm_nhwc_bwd_two_pass_cu_4d61947e4cuda3std3__45__cpo3endE)
_ZN62_INTERNAL_4569dee4_31_group_norm_nhwc_bwd_two_pass_cu_4d61947e4cuda3std3__45__cpo3endE:
	.zero		1
	.type		_ZN62_INTERNAL_4569dee4_31_group_norm_nhwc_bwd_two_pass_cu_4d61947e4cuda3std6ranges3__45__cpo3endE,@object
	.size		_ZN62_INTERNAL_4569dee4_31_group_norm_nhwc_bwd_two_pass_cu_4d61947e4cuda3std6ranges3__45__cpo3endE,(_ZN62_INTERNAL_4569dee4_31_group_norm_nhwc_bwd_two_pass_cu_4d61947e4cuda3std3__419piecewise_constructE - _ZN62_INTERNAL_4569dee4_31_group_norm_nhwc_bwd_two_pass_cu_4d61947e4cuda3std6ranges3__45__cpo3endE)
_ZN62_INTERNAL_4569dee4_31_group_norm_nhwc_bwd_two_pass_cu_4d61947e4cuda3std6ranges3__45__cpo3endE:
	.zero		1
	.type		_ZN62_INTERNAL_4569dee4_31_group_norm_nhwc_bwd_two_pass_cu_4d61947e4cuda3std3__419piecewise_constructE,@object
	.size		_ZN62_INTERNAL_4569dee4_31_group_norm_nhwc_bwd_two_pass_cu_4d61947e4cuda3std3__419piecewise_constructE,(_ZN62_INTERNAL_4569dee4_31_group_norm_nhwc_bwd_two_pass_cu_4d61947e4cuda3std6ranges3__45__cpo5cdataE - _ZN62_INTERNAL_4569dee4_31_group_norm_nhwc_bwd_two_pass_cu_4d61947e4cuda3std3__419piecewise_constructE)
_ZN62_INTERNAL_4569dee4_31_group_norm_nhwc_bwd_two_pass_cu_4d61947e4cuda3std3__419piecewise_constructE:
	.zero		1
	.type		_ZN62_INTERNAL_4569dee4_31_group_norm_nhwc_bwd_two_pass_cu_4d61947e4cuda3std6ranges3__45__cpo5cdataE,@object
	.size		_ZN62_INTERNAL_4569dee4_31_group_norm_nhwc_bwd_two_pass_cu_4d61947e4cuda3std6ranges3__45__cpo5cdataE,(_ZN62_INTERNAL_4569dee4_31_group_norm_nhwc_bwd_two_pass_cu_4d61947e6thrust24THRUST_300001_SM_1000_NS12placeholders2_8E - _ZN62_INTERNAL_4569dee4_31_group_norm_nhwc_bwd_two_pass_cu_4d61947e4cuda3std6ranges3__45__cpo5cdataE)
_ZN62_INTERNAL_4569dee4_31_group_norm_nhwc_bwd_two_pass_cu_4d61947e4cuda3std6ranges3__45__cpo5cdataE:
	.zero		1
	.type		_ZN62_INTERNAL_4569dee4_31_group_norm_nhwc_bwd_two_pass_cu_4d61947e6thrust24THRUST_300001_SM_1000_NS12placeholders2_8E,@object
	.size		_ZN62_INTERNAL_4569dee4_31_group_norm_nhwc_bwd_two_pass_cu_4d61947e6thrust24THRUST_300001_SM_1000_NS12placeholders2_8E,(_ZN62_INTERNAL_4569dee4_31_group_norm_nhwc_bwd_two_pass_cu_4d61947e4cuda3std3__45__cpo4rendE - _ZN62_INTERNAL_4569dee4_31_group_norm_nhwc_bwd_two_pass_cu_4d61947e6thrust24THRUST_300001_SM_1000_NS12placeholders2_8E)
_ZN62_INTERNAL_4569dee4_31_group_norm_nhwc_bwd_two_pass_cu_4d61947e6thrust24THRUST_300001_SM_1000_NS12placeholders2_8E:
	.zero		1
	.type		_ZN62_INTERNAL_4569dee4_31_group_norm_nhwc_bwd_two_pass_cu_4d61947e4cuda3std3__45__cpo4rendE,@object
	.size		_ZN62_INTERNAL_4569dee4_31_group_norm_nhwc_bwd_two_pass_cu_4d61947e4cuda3std3__45__cpo4rendE,(_ZN62_INTERNAL_4569dee4_31_group_norm_nhwc_bwd_two_pass_cu_4d61947e4cuda3std6ranges3__45__cpo9iter_swapE - _ZN62_INTERNAL_4569dee4_31_group_norm_nhwc_bwd_two_pass_cu_4d61947e4cuda3std3__45__cpo4rendE)
_ZN62_INTERNAL_4569dee4_31_group_norm_nhwc_bwd_two_pass_cu_4d61947e4cuda3std3__45__cpo4rendE:
	.zero		1
	.type		_ZN62_INTERNAL_4569dee4_31_group_norm_nhwc_bwd_two_pass_cu_4d61947e4cuda3std6ranges3__45__cpo9iter_swapE,@object
	.size		_ZN62_INTERNAL_4569dee4_31_group_norm_nhwc_bwd_two_pass_cu_4d61947e4cuda3std6ranges3__45__cpo9iter_swapE,(_ZN62_INTERNAL_4569dee4_31_group_norm_nhwc_bwd_two_pass_cu_4d61947e4cuda3std3__48unexpectE - _ZN62_INTERNAL_4569dee4_31_group_norm_nhwc_bwd_two_pass_cu_4d61947e4cuda3std6ranges3__45__cpo9iter_swapE)
_ZN62_INTERNAL_4569dee4_31_group_norm_nhwc_bwd_two_pass_cu_4d61947e4cuda3std6ranges3__45__cpo9iter_swapE:
	.zero		1
	.type		_ZN62_INTERNAL_4569dee4_31_group_norm_nhwc_bwd_two_pass_cu_4d61947e4cuda3std3__48unexpectE,@object
	.size		_ZN62_INTERNAL_4569dee4_31_group_norm_nhwc_bwd_two_pass_cu_4d61947e4cuda3std3__48unexpectE,(_ZN62_INTERNAL_4569dee4_31_group_norm_nhwc_bwd_two_pass_cu_4d61947e6thrust24THRUST_300001_SM_1000_NS6system6detail10sequential3seqE - _ZN62_INTERNAL_4569dee4_31_group_norm_nhwc_bwd_two_pass_cu_4d61947e4cuda3std3__48unexpectE)
_ZN62_INTERNAL_4569dee4_31_group_norm_nhwc_bwd_two_pass_cu_4d61947e4cuda3std3__48unexpectE:
	.zero		1
	.type		_ZN62_INTERNAL_4569dee4_31_group_norm_nhwc_bwd_two_pass_cu_4d61947e6thrust24THRUST_300001_SM_1000_NS6system6detail10sequential3seqE,@object
	.size		_ZN62_INTERNAL_4569dee4_31_group_norm_nhwc_bwd_two_pass_cu_4d61947e6thrust24THRUST_300001_SM_1000_NS6system6detail10sequential3seqE,(.L_29 - _ZN62_INTERNAL_4569dee4_31_group_norm_nhwc_bwd_two_pass_cu_4d61947e6thrust24THRUST_300001_SM_1000_NS6system6detail10sequential3seqE)
_ZN62_INTERNAL_4569dee4_31_group_norm_nhwc_bwd_two_pass_cu_4d61947e6thrust24THRUST_300001_SM_1000_NS6system6detail10sequential3seqE:
	.zero		1
.L_29:


//--------------------- .nv.shared._Z30group_norm_nhwc_bwd_sum_kernelI11Fp32IOFp32WLi196EEv26Group_norm_nhwc_bwd_params --------------------------
	.section	.nv.shared._Z30group_norm_nhwc_bwd_sum_kernelI11Fp32IOFp32WLi196EEv26Group_norm_nhwc_bwd_params,"aw",@nobits
	.sectionflags	@""
	.align	16
.nv.shared._Z30group_norm_nhwc_bwd_sum_kernelI11Fp32IOFp32WLi196EEv26Group_norm_nhwc_bwd_params:
	.zero		5488


//--------------------- .nv.shared._Z30group_norm_nhwc_bwd_sum_kernelI11Fp32IOFp32WLi168EEv26Group_norm_nhwc_bwd_params --------------------------
	.section	.nv.shared._Z30group_norm_nhwc_bwd_sum_kernelI11Fp32IOFp32WLi168EEv26Group_norm_nhwc_bwd_params,"aw",@nobits
	.sectionflags	@""
	.align	16
.nv.shared._Z30group_norm_nhwc_bwd_sum_kernelI11Fp32IOFp32WLi168EEv26Group_norm_nhwc_bwd_params:
	.zero		5264


//--------------------- .nv.shared._Z30group_norm_nhwc_bwd_sum_kernelI11Fp32IOFp32WLi64EEv26Group_norm_nhwc_bwd_params --------------------------
	.section	.nv.shared._Z30group_norm_nhwc_bwd_sum_kernelI11Fp32IOFp32WLi64EEv26Group_norm_nhwc_bwd_params,"aw",@nobits
	.sectionflags	@""
	.align	16
.nv.shared._Z30group_norm_nhwc_bwd_sum_kernelI11Fp32IOFp32WLi64EEv26Group_norm_nhwc_bwd_params:
	.zero		2336


//--------------------- .nv.shared._Z30group_norm_nhwc_bwd_sum_kernelI11Fp32IOFp32WLi128EEv26Group_norm_nhwc_bwd_params --------------------------
	.section	.nv.shared._Z30group_norm_nhwc_bwd_sum_kernelI11Fp32IOFp32WLi128EEv26Group_norm_nhwc_bwd_params,"aw",@nobits
	.sectionflags	@""
	.align	16
.nv.shared._Z30group_norm_nhwc_bwd_sum_kernelI11Fp32IOFp32WLi128EEv26Group_norm_nhwc_bwd_params:
	.zero		4000


//--------------------- .nv.shared._Z30group_norm_nhwc_bwd_sum_kernelI11Fp32IOFp32WLi192EEv26Group_norm_nhwc_bwd_params --------------------------
	.section	.nv.shared._Z30group_norm_nhwc_bwd_sum_kernelI11Fp32IOFp32WLi192EEv26Group_norm_nhwc_bwd_params,"aw",@nobits
	.sectionflags	@""
	.align	16
.nv.shared._Z30group_norm_nhwc_bwd_sum_kernelI11Fp32IOFp32WLi192EEv26Group_norm_nhwc_bwd_params:
	.zero		5280


//--------------------- .nv.shared._Z30group_norm_nhwc_bwd_sum_kernelI11Fp32IOFp32WLi448EEv26Group_norm_nhwc_bwd_params --------------------------
	.section	.nv.shared._Z30group_norm_nhwc_bwd_sum_kernelI11Fp32IOFp32WLi448EEv26Group_norm_nhwc_bwd_params,"aw",@nobits
	.sectionflags	@""
	.align	16
.nv.shared._Z30group_norm_nhwc_bwd_sum_kernelI11Fp32IOFp32WLi448EEv26Group_norm_nhwc_bwd_params:
	.zero		10400


//--------------------- .nv.shared._Z30group_norm_nhwc_bwd_sum_kernelI11Fp32IOFp32WLi256EEv26Group_norm_nhwc_bwd_params --------------------------
	.section	.nv.shared._Z30group_norm_nhwc_bwd_sum_kernelI11Fp32IOFp32WLi256EEv26Group_norm_nhwc_bwd_params,"aw",@nobits
	.sectionflags	@""
	.align	16
.nv.shared._Z30group_norm_nhwc_bwd_sum_kernelI11Fp32IOFp32WLi256EEv26Group_norm_nhwc_bwd_params:
	.zero		6560


//--------------------- .nv.shared._Z30group_norm_nhwc_bwd_sum_kernelI11Fp32IOFp32WLi120EEv26Group_norm_nhwc_bwd_params --------------------------
	.section	.nv.shared._Z30group_norm_nhwc_bwd_sum_kernelI11Fp32IOFp32WLi120EEv26Group_norm_nhwc_bwd_params,"aw",@nobits
	.sectionflags	@""
	.align	16
.nv.shared._Z30group_norm_nhwc_bwd_sum_kernelI11Fp32IOFp32WLi120EEv26Group_norm_nhwc_bwd_params:
	.zero		4368


//--------------------- .nv.shared._Z30group_norm_nhwc_bwd_sum_kernelI11Fp32IOFp32WLi140EEv26Group_norm_nhwc_bwd_params --------------------------
	.section	.nv.shared._Z30group_norm_nhwc_bwd_sum_kernelI11Fp32IOFp32WLi140EEv26Group_norm_nhwc_bwd_params,"aw",@nobits
	.sectionflags	@""
	.align	16
.nv.shared._Z30group_norm_nhwc_bwd_sum_kernelI11Fp32IOFp32WLi140EEv26Group_norm_nhwc_bwd_params:
	.zero		4368


//--------------------- .nv.shared._Z30group_norm_nhwc_bwd_sum_kernelI11Fp32IOFp32WLi160EEv26Group_norm_nhwc_bwd_params --------------------------
	.section	.nv.shared._Z30group_norm_nhwc_bwd_sum_kernelI11Fp32IOFp32WLi160EEv26Group_norm_nhwc_bwd_params,"aw",@nobits
	.sectionflags	@""
	.align	16
.nv.shared._Z30group_norm_nhwc_bwd_sum_kernelI11Fp32IOFp32WLi160EEv26Group_norm_nhwc_bwd_params:
	.zero		4256


//--------------------- .nv.shared._Z30group_norm_nhwc_bwd_sum_kernelI11Fp32IOBf16WLi196EEv26Group_norm_nhwc_bwd_params --------------------------
	.section	.nv.shared._Z30group_norm_nhwc_bwd_sum_kernelI11Fp32IOBf16WLi196EEv26Group_norm_nhwc_bwd_params,"aw",@nobits
	.sectionflags	@""
	.align	16
.nv.shared._Z30group_norm_nhwc_bwd_sum_kernelI11Fp32IOBf16WLi196EEv26Group_norm_nhwc_bwd_params:
	.zero		5488


//--------------------- .nv.shared._Z30group_norm_nhwc_bwd_sum_kernelI11Fp32IOBf16WLi168EEv26Group_norm_nhwc_bwd_params --------------------------
	.section	.nv.shared._Z30group_norm_nhwc_bwd_sum_kernelI11Fp32IOBf16WLi168EEv26Group_norm_nhwc_bwd_params,"aw",@nobits
	.sectionflags	@""
	.align	16
.nv.shared._Z30group_norm_nhwc_bwd_sum_kernelI11Fp32IOBf16WLi168EEv26Group_norm_nhwc_bwd_params:
	.zero		5264


//--------------------- .nv.shared._Z30group_norm_nhwc_bwd_sum_kernelI11Fp32IOBf16WLi64EEv26Group_norm_nhwc_bwd_params --------------------------
	.section	.nv.shared._Z30group_norm_nhwc_bwd_sum_kernelI11Fp32IOBf16WLi64EEv26Group_norm_nhwc_bwd_params,"aw",@nobits
	.sectionflags	@""
	.align	16
.nv.shared._Z30group_norm_nhwc_bwd_sum_kernelI11Fp32IOBf16WLi64EEv26Group_norm_nhwc_bwd_params:
	.zero		2336


//--------------------- .nv.shared._Z30group_norm_nhwc_bwd_sum_kernelI11Fp32IOBf16WLi128EEv26Group_norm_nhwc_bwd_params --------------------------
	.section	.nv.shared._Z30group_norm_nhwc_bwd_sum_kernelI11Fp32IOBf16WLi128EEv26Group_norm_nhwc_bwd_params,"aw",@nobits
	.sectionflags	@""
	.align	16
.nv.shared._Z30group_norm_nhwc_bwd_sum_kernelI11Fp32IOBf16WLi128EEv26Group_norm_nhwc_bwd_params:
	.zero		4000


//--------------------- .nv.shared._Z30group_norm_nhwc_bwd_sum_kernelI11Fp32IOBf16WLi192EEv26Group_norm_nhwc_bwd_params --------------------------
	.section	.nv.shared._Z30group_norm_nhwc_bwd_sum_kernelI11Fp32IOBf16WLi192EEv26Group_norm_nhwc_bwd_params,"aw",@nobits
	.sectionflags	@""
	.align	16
.nv.shared._Z30group_norm_nhwc_bwd_sum_kernelI11Fp32IOBf16WLi192EEv26Group_norm_nhwc_bwd_params:
	.zero		5280


//--------------------- .nv.shared._Z30group_norm_nhwc_bwd_sum_kernelI11Fp32IOBf16WLi448EEv26Group_norm_nhwc_bwd_params --------------------------
	.section	.nv.shared._Z30group_norm_nhwc_bwd_sum_kernelI11Fp32IOBf16WLi448EEv26Group_norm_nhwc_bwd_params,"aw",@nobits
	.sectionflags	@""
	.align	16
.nv.shared._Z30group_norm_nhwc_bwd_sum_kernelI11Fp32IOBf16WLi448EEv26Group_norm_nhwc_bwd_params:
	.zero		10400


//--------------------- .nv.shared._Z30group_norm_nhwc_bwd_sum_kernelI11Fp32IOBf16WLi256EEv26Group_norm_nhwc_bwd_params --------------------------
	.section	.nv.shared._Z30group_norm_nhwc_bwd_sum_kernelI11Fp32IOBf16WLi256EEv26Group_norm_nhwc_bwd_params,"aw",@nobits
	.sectionflags	@""
	.align	16
.nv.shared._Z30group_norm_nhwc_bwd_sum_kernelI11Fp32IOBf16WLi256EEv26Group_norm_nhwc_bwd_params:
	.zero		6560


//--------------------- .nv.shared._Z30group_norm_nhwc_bwd_sum_kernelI11Fp32IOBf16WLi120EEv26Group_norm_nhwc_bwd_params --------------------------
	.section	.nv.shared._Z30group_norm_nhwc_bwd_sum_kernelI11Fp32IOBf16WLi120EEv26Group_norm_nhwc_bwd_params,"aw",@nobits
	.sectionflags	@""
	.align	16
.nv.shared._Z30group_norm_nhwc_bwd_sum_kernelI11Fp32IOBf16WLi120EEv26Group_norm_nhwc_bwd_params:
	.zero		4368


//--------------------- .nv.shared._Z30group_norm_nhwc_bwd_sum_kernelI11Fp32IOBf16WLi140EEv26Group_norm_nhwc_bwd_params --------------------------
	.section	.nv.shared._Z30group_norm_nhwc_bwd_sum_kernelI11Fp32IOBf16WLi140EEv26Group_norm_nhwc_bwd_params,"aw",@nobits
	.sectionflags	@""
	.align	16
.nv.shared._Z30group_norm_nhwc_bwd_sum_kernelI11Fp32IOBf16WLi140EEv26Group_norm_nhwc_bwd_params:
	.zero		4368


//--------------------- .nv.shared._Z30group_norm_nhwc_bwd_sum_kernelI11Fp32IOBf16WLi160EEv26Group_norm_nhwc_bwd_params --------------------------
	.section	.nv.shared._Z30group_norm_nhwc_bwd_sum_kernelI11Fp32IOBf16WLi160EEv26Group_norm_nhwc_bwd_params,"aw",@nobits
	.sectionflags	@""
	.align	16
.nv.shared._Z30group_norm_nhwc_bwd_sum_kernelI11Fp32IOBf16WLi160EEv26Group_norm_nhwc_bwd_params:
	.zero		4256


//--------------------- .nv.shared._Z30group_norm_nhwc_bwd_sum_kernelI11Fp32IOFp16WLi196EEv26Group_norm_nhwc_bwd_params --------------------------
	.section	.nv.shared._Z30group_norm_nhwc_bwd_sum_kernelI11Fp32IOFp16WLi196EEv26Group_norm_nhwc_bwd_params,"aw",@nobits
	.sectionflags	@""
	.align	16
.nv.shared._Z30group_norm_nhwc_bwd_sum_kernelI11Fp32IOFp16WLi196EEv26Group_norm_nhwc_bwd_params:
	.zero		5488


//--------------------- .nv.shared._Z30group_norm_nhwc_bwd_sum_kernelI11Fp32IOFp16WLi168EEv26Group_norm_nhwc_bwd_params --------------------------
	.section	.nv.shared._Z30group_norm_nhwc_bwd_sum_kernelI11Fp32IOFp16WLi168EEv26Group_norm_nhwc_bwd_params,"aw",@nobits
	.sectionflags	@""
	.align	16
.nv.shared._Z30group_norm_nhwc_bwd_sum_kernelI11Fp32IOFp16WLi168EEv26Group_norm_nhwc_bwd_params:
	.zero		5264


//--------------------- .nv.shared._Z30group_norm_nhwc_bwd_sum_kernelI11Fp32IOFp16WLi64EEv26Group_norm_nhwc_bwd_params --------------------------
	.section	.nv.shared._Z30group_norm_nhwc_bwd_sum_kernelI11Fp32IOFp16WLi64EEv26Group_norm_nhwc_bwd_params,"aw",@nobits
	.sectionflags	@""
	.align	16
.nv.shared._Z30group_norm_nhwc_bwd_sum_kernelI11Fp32IOFp16WLi64EEv26Group_norm_nhwc_bwd_params:
	.zero		2336


//--------------------- .nv.shared._Z30group_norm_nhwc_bwd_sum_kernelI11Fp32IOFp16WLi128EEv26Group_norm_nhwc_bwd_params --------------------------
	.section	.nv.shared._Z30group_norm_nhwc_bwd_sum_kernelI11Fp32IOFp16WLi128EEv26Group_norm_nhwc_bwd_params,"aw",@nobits
	.sectionflags	@""
	.align	16
.nv.shared._Z30group_norm_nhwc_bwd_sum_kernelI11Fp32IOFp16WLi128EEv26Group_norm_nhwc_bwd_params:
	.zero		4000


//--------------------- .nv.shared._Z30group_norm_nhwc_bwd_sum_kernelI11Fp32IOFp16WLi192EEv26Group_norm_nhwc_bwd_params --------------------------
	.section	.nv.shared._Z30group_norm_nhwc_bwd_sum_kernelI11Fp32IOFp16WLi192EEv26Group_norm_nhwc_bwd_params,"aw",@nobits
	.sectionflags	@""
	.align	16
.nv.shared._Z30group_norm_nhwc_bwd_sum_kernelI11Fp32IOFp16WLi192EEv26Group_norm_nhwc_bwd_params:
	.zero		5280


//--------------------- .nv.shared._Z30group_norm_nhwc_bwd_sum_kernelI11Fp32IOFp16WLi448EEv26Group_norm_nhwc_bwd_params --------------------------
	.section	.nv.shared._Z30group_norm_nhwc_bwd_sum_kernelI11Fp32IOFp16WLi448EEv26Group_norm_nhwc_bwd_params,"aw",@nobits
	.sectionflags	@""
	.align	16
.nv.shared._Z30group_norm_nhwc_bwd_sum_kernelI11Fp32IOFp16WLi448EEv26Group_norm_nhwc_bwd_params:
	.zero		10400


//--------------------- .nv.shared._Z30group_norm_nhwc_bwd_sum_kernelI11Fp32IOFp16WLi256EEv26Group_norm_nhwc_bwd_params --------------------------
	.section	.nv.shared._Z30group_norm_nhwc_bwd_sum_kernelI11Fp32IOFp16WLi256EEv26Group_norm_nhwc_bwd_params,"aw",@nobits
	.sectionflags	@""
	.align	16
.nv.shared._Z30group_norm_nhwc_bwd_sum_kernelI11Fp32IOFp16WLi256EEv26Group_norm_nhwc_bwd_params:
	.zero		6560


//--------------------- .nv.shared._Z30group_norm_nhwc_bwd_sum_kernelI11Fp32IOFp16WLi120EEv26Group_norm_nhwc_bwd_params --------------------------
	.section	.nv.shared._Z30group_norm_nhwc_bwd_sum_kernelI11Fp32IOFp16WLi120EEv26Group_norm_nhwc_bwd_params,"aw",@nobits
	.sectionflags	@""
	.align	16
.nv.shared._Z30group_norm_nhwc_bwd_sum_kernelI11Fp32IOFp16WLi120EEv26Group_norm_nhwc_bwd_params:
	.zero		4368


//--------------------- .nv.shared._Z30group_norm_nhwc_bwd_sum_kernelI11Fp32IOFp16WLi140EEv26Group_norm_nhwc_bwd_params --------------------------
	.section	.nv.shared._Z30group_norm_nhwc_bwd_sum_kernelI11Fp32IOFp16WLi140EEv26Group_norm_nhwc_bwd_params,"aw",@nobits
	.sectionflags	@""
	.align	16
.nv.shared._Z30group_norm_nhwc_bwd_sum_kernelI11Fp32IOFp16WLi140EEv26Group_norm_nhwc_bwd_params:
	.zero		4368


//--------------------- .nv.shared._Z30group_norm_nhwc_bwd_sum_kernelI11Fp32IOFp16WLi160EEv26Group_norm_nhwc_bwd_params --------------------------
	.section	.nv.shared._Z30group_norm_nhwc_bwd_sum_kernelI11Fp32IOFp16WLi160EEv26Group_norm_nhwc_bwd_params,"aw",@nobits
	.sectionflags	@""
	.align	16
.nv.shared._Z30group_norm_nhwc_bwd_sum_kernelI11Fp32IOFp16WLi160EEv26Group_norm_nhwc_bwd_params:
	.zero		4256


//--------------------- .nv.shared._Z30group_norm_nhwc_bwd_sum_kernelI11Bf16IOFp32WLi196EEv26Group_norm_nhwc_bwd_params --------------------------
	.section	.nv.shared._Z30group_norm_nhwc_bwd_sum_kernelI11Bf16IOFp32WLi196EEv26Group_norm_nhwc_bwd_params,"aw",@nobits
	.sectionflags	@""
	.align	16
.nv.shared._Z30group_norm_nhwc_bwd_sum_kernelI11Bf16IOFp32WLi196EEv26Group_norm_nhwc_bwd_params:
	.zero		5488


//--------------------- .nv.shared._Z30group_norm_nhwc_bwd_sum_kernelI11Bf16IOFp32WLi168EEv26Group_norm_nhwc_bwd_params --------------------------
	.section	.nv.shared._Z30group_norm_nhwc_bwd_sum_kernelI11Bf16IOFp32WLi168EEv26Group_norm_nhwc_bwd_params,"aw",@nobits
	.sectionflags	@""
	.align	16
.nv.shared._Z30group_norm_nhwc_bwd_sum_kernelI11Bf16IOFp32WLi168EEv26Group_norm_nhwc_bwd_params:
	.zero		5264


//--------------------- .nv.shared._Z30group_norm_nhwc_bwd_sum_kernelI11Bf16IOFp32WLi64EEv26Group_norm_nhwc_bwd_params --------------------------
	.section	.nv.shared._Z30group_norm_nhwc_bwd_sum_kernelI11Bf16IOFp32WLi64EEv26Group_norm_nhwc_bwd_params,"aw",@nobits
	.sectionflags	@""
	.align	16
.nv.shared._Z30group_norm_nhwc_bwd_sum_kernelI11Bf16IOFp32WLi64EEv26Group_norm_nhwc_bwd_params:
	.zero		2336


//--------------------- .nv.shared._Z30group_norm_nhwc_bwd_sum_kernelI11Bf16IOFp32WLi128EEv26Group_norm_nhwc_bwd_params --------------------------
	.section	.nv.shared._Z30group_norm_nhwc_bwd_sum_kernelI11Bf16IOFp32WLi128EEv26Group_norm_nhwc_bwd_params,"aw",@nobits
	.sectionflags	@""
	.align	16
.nv.shared._Z30group_norm_nhwc_bwd_sum_kernelI11Bf16IOFp32WLi128EEv26Group_norm_nhwc_bwd_params:
	.zero		4000


//--------------------- .nv.shared._Z30group_norm_nhwc_bwd_sum_kernelI11Bf16IOFp32WLi192EEv26Group_norm_nhwc_bwd_params --------------------------
	.section	.nv.shared._Z30group_norm_nhwc_bwd_sum_kernelI11Bf16IOFp32WLi192EEv26Group_norm_nhwc_bwd_params,"aw",@nobits
	.sectionflags	@""
	.align	16
.nv.shared._Z30group_norm_nhwc_bwd_sum_kernelI11Bf16IOFp32WLi192EEv26Group_norm_nhwc_bwd_params:
	.zero		5280


//--------------------- .nv.shared._Z30group_norm_nhwc_bwd_sum_kernelI11Bf16IOFp32WLi448EEv26Group_norm_nhwc_bwd_params --------------------------
	.section	.nv.shared._Z30group_norm_nhwc_bwd_sum_kernelI11Bf16IOFp32WLi448EEv26Group_norm_nhwc_bwd_params,"aw",@nobits
	.sectionflags	@""
	.align	16
.nv.shared._Z30group_norm_nhwc_bwd_sum_kernelI11Bf16IOFp32WLi448EEv26Group_norm_nhwc_bwd_params:
	.zero		10400


//--------------------- .nv.shared._Z30group_norm_nhwc_bwd_sum_kernelI11Bf16IOFp32WLi256EEv26Group_norm_nhwc_bwd_params --------------------------
	.section	.nv.shared._Z30group_norm_nhwc_bwd_sum_kernelI11Bf16IOFp32WLi256EEv26Group_norm_nhwc_bwd_params,"aw",@nobits
	.sectionflags	@""
	.align	16
.nv.shared._Z30group_norm_nhwc_bwd_sum_kernelI11Bf16IOFp32WLi256EEv26Group_norm_nhwc_bwd_params:
	.zero		6560


//--------------------- .nv.shared._Z30group_norm_nhwc_bwd_sum_kernelI11Bf16IOFp32WLi120EEv26Group_norm_nhwc_bwd_params --------------------------
	.section	.nv.shared._Z30group_norm_nhwc_bwd_sum_kernelI11Bf16IOFp32WLi120EEv26Group_norm_nhwc_bwd_params,"aw",@nobits
	.sectionflags	@""
	.align	16
.nv.shared._Z30group_norm_nhwc_bwd_sum_kernelI11Bf16IOFp32WLi120EEv26Group_norm_nhwc_bwd_params:
	.zero		4368


//--------------------- .nv.shared._Z30group_norm_nhwc_bwd_sum_kernelI11Bf16IOFp32WLi140EEv26Group_norm_nhwc_bwd_params --------------------------
	.section	.nv.shared._Z30group_norm_nhwc_bwd_sum_kernelI11Bf16IOFp32WLi140EEv26Group_norm_nhwc_bwd_params,"aw",@nobits
	.sectionflags	@""
	.align	16
.nv.shared._Z30group_norm_nhwc_bwd_sum_kernelI11Bf16IOFp32WLi140EEv26Group_norm_nhwc_bwd_params:
	.zero		4368


//--------------------- .nv.shared._Z30group_norm_nhwc_bwd_sum_kernelI11Bf16IOFp32WLi160EEv26Group_norm_nhwc_bwd_params --------------------------
	.section	.nv.shared._Z30group_norm_nhwc_bwd_sum_kernelI11Bf16IOFp32WLi160EEv26Group_norm_nhwc_bwd_params,"aw",@nobits
	.sectionflags	@""
	.align	16
.nv.shared._Z30group_norm_nhwc_bwd_sum_kernelI11Bf16IOFp32WLi160EEv26Group_norm_nhwc_bwd_params:
	.zero		4256


//--------------------- .nv.shared._Z30group_norm_nhwc_bwd_sum_kernelI11Bf16IOBf16WLi196EEv26Group_norm_nhwc_bwd_params --------------------------
	.section	.nv.shared._Z30group_norm_nhwc_bwd_sum_kernelI11Bf16IOBf16WLi196EEv26Group_norm_nhwc_bwd_params,"aw",@nobits
	.sectionflags	@""
	.align	16
.nv.shared._Z30group_norm_nhwc_bwd_sum_kernelI11Bf16IOBf16WLi196EEv26Group_norm_nhwc_bwd_params:
	.zero		5488


//--------------------- .nv.shared._Z30group_norm_nhwc_bwd_sum_kernelI11Bf16IOBf16WLi168EEv26Group_norm_nhwc_bwd_params --------------------------
	.section	.nv.shared._Z30group_norm_nhwc_bwd_sum_kernelI11Bf16IOBf16WLi168EEv26Group_norm_nhwc_bwd_params,"aw",@nobits
	.sectionflags	@""
	.align	16
.nv.shared._Z30group_norm_nhwc_bwd_sum_kernelI11Bf16IOBf16WLi168EEv26Group_norm_nhwc_bwd_params:
	.zero		5264


//--------------------- .nv.shared._Z30group_norm_nhwc_bwd_sum_kernelI11Bf16IOBf16WLi64EEv26Group_norm_nhwc_bwd_params --------------------------
	.section	.nv.shared._Z30group_norm_nhwc_bwd_sum_kernelI11Bf16IOBf16WLi64EEv26Group_norm_nhwc_bwd_params,"aw",@nobits
	.sectionflags	@""
	.align	16
.nv.shared._Z30group_norm_nhwc_bwd_sum_kernelI11Bf16IOBf16WLi64EEv26Group_norm_nhwc_bwd_params:
	.zero		2336


//--------------------- .nv.shared._Z30group_norm_nhwc_bwd_sum_kernelI11Bf16IOBf16WLi128EEv26Group_norm_nhwc_bwd_params --------------------------
	.section	.nv.shared._Z30group_norm_nhwc_bwd_sum_kernelI11Bf16IOBf16WLi128EEv26Group_norm_nhwc_bwd_params,"aw",@nobits
	.sectionflags	@""
	.align	16
.nv.shared._Z30group_norm_nhwc_bwd_sum_kernelI11Bf16IOBf16WLi128EEv26Group_norm_nhwc_bwd_params:
	.zero		4000


//--------------------- .nv.shared._Z30group_norm_nhwc_bwd_sum_kernelI11Bf16IOBf16WLi192EEv26Group_norm_nhwc_bwd_params --------------------------
	.section	.nv.shared._Z30group_norm_nhwc_bwd_sum_kernelI11Bf16IOBf16WLi192EEv26Group_norm_nhwc_bwd_params,"aw",@nobits
	.sectionflags	@""
	.align	16
.nv.shared._Z30group_norm_nhwc_bwd_sum_kernelI11Bf16IOBf16WLi192EEv26Group_norm_nhwc_bwd_params:
	.zero		5280


//--------------------- .nv.shared._Z30group_norm_nhwc_bwd_sum_kernelI11Bf16IOBf16WLi448EEv26Group_norm_nhwc_bwd_params --------------------------
	.section	.nv.shared._Z30group_norm_nhwc_bwd_sum_kernelI11Bf16IOBf16WLi448EEv26Group_norm_nhwc_bwd_params,"aw",@nobits
	.sectionflags	@""
	.align	16
.nv.shared._Z30group_norm_nhwc_bwd_sum_kernelI11Bf16IOBf16WLi448EEv26Group_norm_nhwc_bwd_params:
	.zero		10400


//--------------------- .nv.shared._Z30group_norm_nhwc_bwd_sum_kernelI11Bf16IOBf16WLi256EEv26Group_norm_nhwc_bwd_params --------------------------
	.section	.nv.shared._Z30group_norm_nhwc_bwd_sum_kernelI11Bf16IOBf16WLi256EEv26Group_norm_nhwc_bwd_params,"aw",@nobits
	.sectionflags	@""
	.align	16
.nv.shared._Z30group_norm_nhwc_bwd_sum_kernelI11Bf16IOBf16WLi256EEv26Group_norm_nhwc_bwd_params:
	.zero		6560


//--------------------- .nv.shared._Z30group_norm_nhwc_bwd_sum_kernelI11Bf16IOBf16WLi120EEv26Group_norm_nhwc_bwd_params --------------------------
	.section	.nv.shared._Z30group_norm_nhwc_bwd_sum_kernelI11Bf16IOBf16WLi120EEv26Group_norm_nhwc_bwd_params,"aw",@nobits
	.sectionflags	@""
	.align	16
.nv.shared._Z30group_norm_nhwc_bwd_sum_kernelI11Bf16IOBf16WLi120EEv26Group_norm_nhwc_bwd_params:
	.zero		4368


//--------------------- .nv.shared._Z30group_norm_nhwc_bwd_sum_kernelI11Bf16IOBf16WLi140EEv26Group_norm_nhwc_bwd_params --------------------------
	.section	.nv.shared._Z30group_norm_nhwc_bwd_sum_kernelI11Bf16IOBf16WLi140EEv26Group_norm_nhwc_bwd_params,"aw",@nobits
	.sectionflags	@""
	.align	16
.nv.shared._Z30group_norm_nhwc_bwd_sum_kernelI11Bf16IOBf16WLi140EEv26Group_norm_nhwc_bwd_params:
	.zero		4368


//--------------------- .nv.shared._Z30group_norm_nhwc_bwd_sum_kernelI11Bf16IOBf16WLi160EEv26Group_norm_nhwc_bwd_params --------------------------
	.section	.nv.shared._Z30group_norm_nhwc_bwd_sum_kernelI11Bf16IOBf16WLi160EEv26Group_norm_nhwc_bwd_params,"aw",@nobits
	.sectionflags	@""
	.align	16
.nv.shared._Z30group_norm_nhwc_bwd_sum_kernelI11Bf16IOBf16WLi160EEv26Group_norm_nhwc_bwd_params:
	.zero		4256


//--------------------- .nv.shared._Z30group_norm_nhwc_bwd_sum_kernelI11Bf16IOFp16WLi196EEv26Group_norm_nhwc_bwd_params --------------------------
	.section	.nv.shared._Z30group_norm_nhwc_bwd_sum_kernelI11Bf16IOFp16WLi196EEv26Group_norm_nhwc_bwd_params,"aw",@nobits
	.sectionflags	@""
	.align	16
.nv.shared._Z30group_norm_nhwc_bwd_sum_kernelI11Bf16IOFp16WLi196EEv26Group_norm_nhwc_bwd_params:
	.zero		5488


//--------------------- .nv.shared._Z30group_norm_nhwc_bwd_sum_kernelI11Bf16IOFp16WLi168EEv26Group_norm_nhwc_bwd_params --------------------------
	.section	.nv.shared._Z30group_norm_nhwc_bwd_sum_kernelI11Bf16IOFp16WLi168EEv26Group_norm_nhwc_bwd_params,"aw",@nobits
	.sectionflags	@""
	.align	16
.nv.shared._Z30group_norm_nhwc_bwd_sum_kernelI11Bf16IOFp16WLi168EEv26Group_norm_nhwc_bwd_params:
	.zero		5264


//--------------------- .nv.shared._Z30group_norm_nhwc_bwd_sum_kernelI11Bf16IOFp16WLi64EEv26Group_norm_nhwc_bwd_params --------------------------
	.section	.nv.shared._Z30group_norm_nhwc_bwd_sum_kernelI11Bf16IOFp16WLi64EEv26Group_norm_nhwc_bwd_params,"aw",@nobits
	.sectionflags	@""
	.align	16
.nv.shared._Z30group_norm_nhwc_bwd_sum_kernelI11Bf16IOFp16WLi64EEv26Group_norm_nhwc_bwd_params:
	.zero		2336


//--------------------- .nv.shared._Z30group_norm_nhwc_bwd_sum_kernelI11Bf16IOFp16WLi128EEv26Group_norm_nhwc_bwd_params --------------------------
	.section	.nv.shared._Z30group_norm_nhwc_bwd_sum_kernelI11Bf16IOFp16WLi128EEv26Group_norm_nhwc_bwd_params,"aw",@nobits
	.sectionflags	@""
	.align	16
.nv.shared._Z30group_norm_nhwc_bwd_sum_kernelI11Bf16IOFp16WLi128EEv26Group_norm_nhwc_bwd_params:
	.zero		4000


//--------------------- .nv.shared._Z30group_norm_nhwc_bwd_sum_kernelI11Bf16IOFp16WLi192EEv26Group_norm_nhwc_bwd_params --------------------------
	.section	.nv.shared._Z30group_norm_nhwc_bwd_sum_kernelI11Bf16IOFp16WLi192EEv26Group_norm_nhwc_bwd_params,"aw",@nobits
	.sectionflags	@""
	.align	16
.nv.shared._Z30group_norm_nhwc_bwd_sum_kernelI11Bf16IOFp16WLi192EEv26Group_norm_nhwc_bwd_params:
	.zero		5280


//--------------------- .nv.shared._Z30group_norm_nhwc_bwd_sum_kernelI11Bf16IOFp16WLi448EEv26Group_norm_nhwc_bwd_params --------------------------
	.section	.nv.shared._Z30group_norm_nhwc_bwd_sum_kernelI11Bf16IOFp16WLi448EEv26Group_norm_nhwc_bwd_params,"aw",@nobits
	.sectionflags	@""
	.align	16
.nv.shared._Z30group_norm_nhwc_bwd_sum_kernelI11Bf16IOFp16WLi448EEv26Group_norm_nhwc_bwd_params:
	.zero		10400


//--------------------- .nv.shared._Z30group_norm_nhwc_bwd_sum_kernelI11Bf16IOFp16WLi256EEv26Group_norm_nhwc_bwd_params --------------------------
	.section	.nv.shared._Z30group_norm_nhwc_bwd_sum_kernelI11Bf16IOFp16WLi256EEv26Group_norm_nhwc_bwd_params,"aw",@nobits
	.sectionflags	@""
	.align	16
.nv.shared._Z30group_norm_nhwc_bwd_sum_kernelI11Bf16IOFp16WLi256EEv26Group_norm_nhwc_bwd_params:
	.zero		6560


//--------------------- .nv.shared._Z30group_norm_nhwc_bwd_sum_kernelI11Bf16IOFp16WLi120EEv26Group_norm_nhwc_bwd_params --------------------------
	.section	.nv.shared._Z30group_norm_nhwc_bwd_sum_kernelI11Bf16IOFp16WLi120EEv26Group_norm_nhwc_bwd_params,"aw",@nobits
	.sectionflags	@""
	.align	16
.nv.shared._Z30group_norm_nhwc_bwd_sum_kernelI11Bf16IOFp16WLi120EEv26Group_norm_nhwc_bwd_params:
	.zero		4368


//--------------------- .nv.shared._Z30group_norm_nhwc_bwd_sum_kernelI11Bf16IOFp16WLi140EEv26Group_norm_nhwc_bwd_params --------------------------
	.section	.nv.shared._Z30group_norm_nhwc_bwd_sum_kernelI11Bf16IOFp16WLi140EEv26Group_norm_nhwc_bwd_params,"aw",@nobits
	.sectionflags	@""
	.align	16
.nv.shared._Z30group_norm_nhwc_bwd_sum_kernelI11Bf16IOFp16WLi140EEv26Group_norm_nhwc_bwd_params:
	.zero		4368


//--------------------- .nv.shared._Z30group_norm_nhwc_bwd_sum_kernelI11Bf16IOFp16WLi160EEv26Group_norm_nhwc_bwd_params --------------------------
	.section	.nv.shared._Z30group_norm_nhwc_bwd_sum_kernelI11Bf16IOFp16WLi160EEv26Group_norm_nhwc_bwd_params,"aw",@nobits
	.sectionflags	@""
	.align	16
.nv.shared._Z30group_norm_nhwc_bwd_sum_kernelI11Bf16IOFp16WLi160EEv26Group_norm_nhwc_bwd_params:
	.zero		4256


//--------------------- .nv.shared._Z30group_norm_nhwc_bwd_sum_kernelI11Fp16IOFp32WLi196EEv26Group_norm_nhwc_bwd_params --------------------------
	.section	.nv.shared._Z30group_norm_nhwc_bwd_sum_kernelI11Fp16IOFp32WLi196EEv26Group_norm_nhwc_bwd_params,"aw",@nobits
	.sectionflags	@""
	.align	16
.nv.shared._Z30group_norm_nhwc_bwd_sum_kernelI11Fp16IOFp32WLi196EEv26Group_norm_nhwc_bwd_params:
	.zero		5488


//--------------------- .nv.shared._Z30group_norm_nhwc_bwd_sum_kernelI11Fp16IOFp32WLi168EEv26Group_norm_nhwc_bwd_params --------------------------
	.section	.nv.shared._Z30group_norm_nhwc_bwd_sum_kernelI11Fp16IOFp32WLi168EEv26Group_norm_nhwc_bwd_params,"aw",@nobits
	.sectionflags	@""
	.align	16
.nv.shared._Z30group_norm_nhwc_bwd_sum_kernelI11Fp16IOFp32WLi168EEv26Group_norm_nhwc_bwd_params:
	.zero		5264


//--------------------- .nv.shared._Z30group_norm_nhwc_bwd_sum_kernelI11Fp16IOFp32WLi64EEv26Group_norm_nhwc_bwd_params --------------------------
	.section	.nv.shared._Z30group_norm_nhwc_bwd_sum_kernelI11Fp16IOFp32WLi64EEv26Group_norm_nhwc_bwd_params,"aw",@nobits
	.sectionflags	@""
	.align	16
.nv.shared._Z30group_norm_nhwc_bwd_sum_kernelI11Fp16IOFp32WLi64EEv26Group_norm_nhwc_bwd_params:
	.zero		2336


//--------------------- .nv.shared._Z30group_norm_nhwc_bwd_sum_kernelI11Fp16IOFp32WLi128EEv26Group_norm_nhwc_bwd_params --------------------------
	.section	.nv.shared._Z30group_norm_nhwc_bwd_sum_kernelI11Fp16IOFp32WLi128EEv26Group_norm_nhwc_bwd_params,"aw",@nobits
	.sectionflags	@""
	.align	16
.nv.shared._Z30group_norm_nhwc_bwd_sum_kernelI11Fp16IOFp32WLi128EEv26Group_norm_nhwc_bwd_params:
	.zero		4000


//--------------------- .nv.shared._Z30group_norm_nhwc_bwd_sum_kernelI11Fp16IOFp32WLi192EEv26Group_norm_nhwc_bwd_params --------------------------
	.section	.nv.shared._Z30group_norm_nhwc_bwd_sum_kernelI11Fp16IOFp32WLi192EEv26Group_norm_nhwc_bwd_params,"aw",@nobits
	.sectionflags	@""
	.align	16
.nv.shared._Z30group_norm_nhwc_bwd_sum_kernelI11Fp16IOFp32WLi192EEv26Group_norm_nhwc_bwd_params:
	.zero		5280


//--------------------- .nv.shared._Z30group_norm_nhwc_bwd_sum_kernelI11Fp16IOFp32WLi448EEv26Group_norm_nhwc_bwd_params --------------------------
	.section	.nv.shared._Z30group_norm_nhwc_bwd_sum_kernelI11Fp16IOFp32WLi448EEv26Group_norm_nhwc_bwd_params,"aw",@nobits
	.sectionflags	@""
	.align	16
.nv.shared._Z30group_norm_nhwc_bwd_sum_kernelI11Fp16IOFp32WLi448EEv26Group_norm_nhwc_bwd_params:
	.zero		10400


//--------------------- .nv.shared._Z30group_norm_nhwc_bwd_sum_kernelI11Fp16IOFp32WLi256EEv26Group_norm_nhwc_bwd_params --------------------------
	.section	.nv.shared._Z30group_norm_nhwc_bwd_sum_kernelI11Fp16IOFp32WLi256EEv26Group_norm_nhwc_bwd_params,"aw",@nobits
	.sectionflags	@""
	.align	16
.nv.shared._Z30group_norm_nhwc_bwd_sum_kernelI11Fp16IOFp32WLi256EEv26Group_norm_nhwc_bwd_params:
	.zero		6560


//--------------------- .nv.shared._Z30group_norm_nhwc_bwd_sum_kernelI11Fp16IOFp32WLi120EEv26Group_norm_nhwc_bwd_params --------------------------
	.section	.nv.shared._Z30group_norm_nhwc_bwd_sum_kernelI11Fp16IOFp32WLi120EEv26Group_norm_nhwc_bwd_params,"aw",@nobits
	.sectionflags	@""
	.align	16
.nv.shared._Z30group_norm_nhwc_bwd_sum_kernelI11Fp16IOFp32WLi120EEv26Group_norm_nhwc_bwd_params:
	.zero		4368


//--------------------- .nv.shared._Z30group_norm_nhwc_bwd_sum_kernelI11Fp16IOFp32WLi140EEv26Group_norm_nhwc_bwd_params --------------------------
	.section	.nv.shared._Z30group_norm_nhwc_bwd_sum_kernelI11Fp16IOFp32WLi140EEv26Group_norm_nhwc_bwd_params,"aw",@nobits
	.sectionflags	@""
	.align	16
.nv.shared._Z30group_norm_nhwc_bwd_sum_kernelI11Fp16IOFp32WLi140EEv26Group_norm_nhwc_bwd_params:
	.zero		4368


//--------------------- .nv.shared._Z30group_norm_nhwc_bwd_sum_kernelI11Fp16IOFp32WLi160EEv26Group_norm_nhwc_bwd_params --------------------------
	.section	.nv.shared._Z30group_norm_nhwc_bwd_sum_kernelI11Fp16IOFp32WLi160EEv26Group_norm_nhwc_bwd_params,"aw",@nobits
	.sectionflags	@""
	.align	16
.nv.shared._Z30group_norm_nhwc_bwd_sum_kernelI11Fp16IOFp32WLi160EEv26Group_norm_nhwc_bwd_params:
	.zero		4256


//--------------------- .nv.shared._Z30group_norm_nhwc_bwd_sum_kernelI11Fp16IOBf16WLi196EEv26Group_norm_nhwc_bwd_params --------------------------
	.section	.nv.shared._Z30group_norm_nhwc_bwd_sum_kernelI11Fp16IOBf16WLi196EEv26Group_norm_nhwc_bwd_params,"aw",@nobits
	.sectionflags	@""
	.align	16
.nv.shared._Z30group_norm_nhwc_bwd_sum_kernelI11Fp16IOBf16WLi196EEv26Group_norm_nhwc_bwd_params:
	.zero		5488


//--------------------- .nv.shared._Z30group_norm_nhwc_bwd_sum_kernelI11Fp16IOBf16WLi168EEv26Group_norm_nhwc_bwd_params --------------------------
	.section	.nv.shared._Z30group_norm_nhwc_bwd_sum_kernelI11Fp16IOBf16WLi168EEv26Group_norm_nhwc_bwd_params,"aw",@nobits
	.sectionflags	@""
	.align	16
.nv.shared._Z30group_norm_nhwc_bwd_sum_kernelI11Fp16IOBf16WLi168EEv26Group_norm_nhwc_bwd_params:
	.zero		5264


//--------------------- .nv.shared._Z30group_norm_nhwc_bwd_sum_kernelI11Fp16IOBf16WLi64EEv26Group_norm_nhwc_bwd_params --------------------------
	.section	.nv.shared._Z30group_norm_nhwc_bwd_sum_kernelI11Fp16IOBf16WLi64EEv26Group_norm_nhwc_bwd_params,"aw",@nobits
	.sectionflags	@""
	.align	16
.nv.shared._Z30group_norm_nhwc_bwd_sum_kernelI11Fp16IOBf16WLi64EEv26Group_norm_nhwc_bwd_params:
	.zero		2336


//--------------------- .nv.shared._Z30group_norm_nhwc_bwd_sum_kernelI11Fp16IOBf16WLi128EEv26Group_norm_nhwc_bwd_params --------------------------
	.section	.nv.shared._Z30group_norm_nhwc_bwd_sum_kernelI11Fp16IOBf16WLi128EEv26Group_norm_nhwc_bwd_params,"aw",@nobits
	.sectionflags	@""
	.align	16
.nv.shared._Z30group_norm_nhwc_bwd_sum_kernelI11Fp16IOBf16WLi128EEv26Group_norm_nhwc_bwd_params:
	.zero		4000


//--------------------- .nv.shared._Z30group_norm_nhwc_bwd_sum_kernelI11Fp16IOBf16WLi192EEv26Group_norm_nhwc_bwd_params --------------------------
	.section	.nv.shared._Z30group_norm_nhwc_bwd_sum_kernelI11Fp16IOBf16WLi192EEv26Group_norm_nhwc_bwd_params,"aw",@nobits
	.sectionflags	@""
	.align	16
.nv.shared._Z30group_norm_nhwc_bwd_sum_kernelI11Fp16IOBf16WLi192EEv26Group_norm_nhwc_bwd_params:
	.zero		5280


//--------------------- .nv.shared._Z30group_norm_nhwc_bwd_sum_kernelI11Fp16IOBf16WLi448EEv26Group_norm_nhwc_bwd_params --------------------------
	.section	.nv.shared._Z30group_norm_nhwc_bwd_sum_kernelI11Fp16IOBf16WLi448EEv26Group_norm_nhwc_bwd_params,"aw",@nobits
	.sectionflags	@""
	.align	16
.nv.shared._Z30group_norm_nhwc_bwd_sum_kernelI11Fp16IOBf16WLi448EEv26Group_norm_nhwc_bwd_params:
	.zero		10400


//--------------------- .nv.shared._Z30group_norm_nhwc_bwd_sum_kernelI11Fp16IOBf16WLi256EEv26Group_norm_nhwc_bwd_params --------------------------
	.section	.nv.shared._Z30group_norm_nhwc_bwd_sum_kernelI11Fp16IOBf16WLi256EEv26Group_norm_nhwc_bwd_params,"aw",@nobits
	.sectionflags	@""
	.align	16
.nv.shared._Z30group_norm_nhwc_bwd_sum_kernelI11Fp16IOBf16WLi256EEv26Group_norm_nhwc_bwd_params:
	.zero		6560


//--------------------- .nv.shared._Z30group_norm_nhwc_bwd_sum_kernelI11Fp16IOBf16WLi120EEv26Group_norm_nhwc_bwd_params --------------------------
	.section	.nv.shared._Z30group_norm_nhwc_bwd_sum_kernelI11Fp16IOBf16WLi120EEv26Group_norm_nhwc_bwd_params,"aw",@nobits
	.sectionflags	@""
	.align	16
.nv.shared._Z30group_norm_nhwc_bwd_sum_kernelI11Fp16IOBf16WLi120EEv26Group_norm_nhwc_bwd_params:
	.zero		4368


//--------------------- .nv.shared._Z30group_norm_nhwc_bwd_sum_kernelI11Fp16IOBf16WLi140EEv26Group_norm_nhwc_bwd_params --------------------------
	.section	.nv.shared._Z30group_norm_nhwc_bwd_sum_kernelI11Fp16IOBf16WLi140EEv26Group_norm_nhwc_bwd_params,"aw",@nobits
	.sectionflags	@""
	.align	16
.nv.shared._Z30group_norm_nhwc_bwd_sum_kernelI11Fp16IOBf16WLi140EEv26Group_norm_nhwc_bwd_params:
	.zero		4368


//--------------------- .nv.shared._Z30group_norm_nhwc_bwd_sum_kernelI11Fp16IOBf16WLi160EEv26Group_norm_nhwc_bwd_params --------------------------
	.section	.nv.shared._Z30group_norm_nhwc_bwd_sum_kernelI11Fp16IOBf16WLi160EEv26Group_norm_nhwc_bwd_params,"aw",@nobits
	.sectionflags	@""
	.align	16
.nv.shared._Z30group_norm_nhwc_bwd_sum_kernelI11Fp16IOBf16WLi160EEv26Group_norm_nhwc_bwd_params:
	.zero		4256


//--------------------- .nv.shared._Z30group_norm_nhwc_bwd_sum_kernelI11Fp16IOFp16WLi196EEv26Group_norm_nhwc_bwd_params --------------------------
	.section	.nv.shared._Z30group_norm_nhwc_bwd_sum_kernelI11Fp16IOFp16WLi196EEv26Group_norm_nhwc_bwd_params,"aw",@nobits
	.sectionflags	@""
	.align	16
.nv.shared._Z30group_norm_nhwc_bwd_sum_kernelI11Fp16IOFp16WLi196EEv26Group_norm_nhwc_bwd_params:
	.zero		5488


//--------------------- .nv.shared._Z30group_norm_nhwc_bwd_sum_kernelI11Fp16IOFp16WLi168EEv26Group_norm_nhwc_bwd_params --------------------------
	.section	.nv.shared._Z30group_norm_nhwc_bwd_sum_kernelI11Fp16IOFp16WLi168EEv26Group_norm_nhwc_bwd_params,"aw",@nobits
	.sectionflags	@""
	.align	16
.nv.shared._Z30group_norm_nhwc_bwd_sum_kernelI11Fp16IOFp16WLi168EEv26Group_norm_nhwc_bwd_params:
	.zero		5264


//--------------------- .nv.shared._Z30group_norm_nhwc_bwd_sum_kernelI11Fp16IOFp16WLi64EEv26Group_norm_nhwc_bwd_params --------------------------
	.section	.nv.shared._Z30group_norm_nhwc_bwd_sum_kernelI11Fp16IOFp16WLi64EEv26Group_norm_nhwc_bwd_params,"aw",@nobits
	.sectionflags	@""
	.align	16
.nv.shared._Z30group_norm_nhwc_bwd_sum_kernelI11Fp16IOFp16WLi64EEv26Group_norm_nhwc_bwd_params:
	.zero		2336


//--------------------- .nv.shared._Z30group_norm_nhwc_bwd_sum_kernelI11Fp16IOFp16WLi128EEv26Group_norm_nhwc_bwd_params --------------------------
	.section	.nv.shared._Z30group_norm_nhwc_bwd_sum_kernelI11Fp16IOFp16WLi128EEv26Group_norm_nhwc_bwd_params,"aw",@nobits
	.sectionflags	@""
	.align	16
.nv.shared._Z30group_norm_nhwc_bwd_sum_kernelI11Fp16IOFp16WLi128EEv26Group_norm_nhwc_bwd_params:
	.zero		4000


//--------------------- .nv.shared._Z30group_norm_nhwc_bwd_sum_kernelI11Fp16IOFp16WLi192EEv26Group_norm_nhwc_bwd_params --------------------------
	.section	.nv.shared._Z30group_norm_nhwc_bwd_sum_kernelI11Fp16IOFp16WLi192EEv26Group_norm_nhwc_bwd_params,"aw",@nobits
	.sectionflags	@""
	.align	16
.nv.shared._Z30group_norm_nhwc_bwd_sum_kernelI11Fp16IOFp16WLi192EEv26Group_norm_nhwc_bwd_params:
	.zero		5280


//--------------------- .nv.shared._Z30group_norm_nhwc_bwd_sum_kernelI11Fp16IOFp16WLi448EEv26Group_norm_nhwc_bwd_params --------------------------
	.section	.nv.shared._Z30group_norm_nhwc_bwd_sum_kernelI11Fp16IOFp16WLi448EEv26Group_norm_nhwc_bwd_params,"aw",@nobits
	.sectionflags	@""
	.align	16
.nv.shared._Z30group_norm_nhwc_bwd_sum_kernelI11Fp16IOFp16WLi448EEv26Group_norm_nhwc_bwd_params:
	.zero		10400


//--------------------- .nv.shared._Z30group_norm_nhwc_bwd_sum_kernelI11Fp16IOFp16WLi256EEv26Group_norm_nhwc_bwd_params --------------------------
	.section	.nv.shared._Z30group_norm_nhwc_bwd_sum_kernelI11Fp16IOFp16WLi256EEv26Group_norm_nhwc_bwd_params,"aw",@nobits
	.sectionflags	@""
	.align	16
.nv.shared._Z30group_norm_nhwc_bwd_sum_kernelI11Fp16IOFp16WLi256EEv26Group_norm_nhwc_bwd_params:
	.zero		6560


//--------------------- .nv.shared._Z30group_norm_nhwc_bwd_sum_kernelI11Fp16IOFp16WLi120EEv26Group_norm_nhwc_bwd_params --------------------------
	.section	.nv.shared._Z30group_norm_nhwc_bwd_sum_kernelI11Fp16IOFp16WLi120EEv26Group_norm_nhwc_bwd_params,"aw",@nobits
	.sectionflags	@""
	.align	16
.nv.shared._Z30group_norm_nhwc_bwd_sum_kernelI11Fp16IOFp16WLi120EEv26Group_norm_nhwc_bwd_params:
	.zero		4368


//--------------------- .nv.shared._Z30group_norm_nhwc_bwd_sum_kernelI11Fp16IOFp16WLi140EEv26Group_norm_nhwc_bwd_params --------------------------
	.section	.nv.shared._Z30group_norm_nhwc_bwd_sum_kernelI11Fp16IOFp16WLi140EEv26Group_norm_nhwc_bwd_params,"aw",@nobits
	.sectionflags	@""
	.align	16
.nv.shared._Z30group_norm_nhwc_bwd_sum_kernelI11Fp16IOFp16WLi140EEv26Group_norm_nhwc_bwd_params:
	.zero		4368


//--------------------- .nv.shared._Z30group_norm_nhwc_bwd_sum_kernelI11Fp16IOFp16WLi160EEv26Group_norm_nhwc_bwd_params --------------------------
	.section	.nv.shared._Z30group_norm_nhwc_bwd_sum_kernelI11Fp16IOFp16WLi160EEv26Group_norm_nhwc_bwd_params,"aw",@nobits
	.sectionflags	@""
	.align	16
.nv.shared._Z30group_norm_nhwc_bwd_sum_kernelI11Fp16IOFp16WLi160EEv26Group_norm_nhwc_bwd_params:
	.zero		4256


//--------------------- .nv.constant0._ZN3cub18CUB_300001_SM_10006detail11EmptyKernelIvEEvv --------------------------
	.section	.nv.constant0._ZN3cub18CUB_300001_SM_10006detail11EmptyKernelIvEEvv,"a",@progbits
	.sectionflags	@""
	.align	4
.nv.constant0._ZN3cub18CUB_300001_SM_10006detail11EmptyKernelIvEEvv:
	.zero		896


//--------------------- .nv.constant0._Z32group_norm_nhwc_bwd_scale_kernelI11Fp32IOFp32WLi196EEv26Group_norm_nhwc_bwd_params --------------------------
	.section	.nv.constant0._Z32group_norm_nhwc_bwd_scale_kernelI11Fp32IOFp32WLi196EEv26Group_norm_nhwc_bwd_params,"a",@progbits
	.sectionflags	@""
	.align	4
.nv.constant0._Z32group_norm_nhwc_bwd_scale_kernelI11Fp32IOFp32WLi196EEv26Group_norm_nhwc_bwd_params:
	.zero		1080


//--------------------- .nv.constant0._Z32group_norm_nhwc_bwd_scale_kernelI11Fp32IOFp32WLi168EEv26Group_norm_nhwc_bwd_params --------------------------
	.section	.nv.constant0._Z32group_norm_nhwc_bwd_scale_kernelI11Fp32IOFp32WLi168EEv26Group_norm_nhwc_bwd_params,"a",@progbits
	.sectionflags	@""
	.align	4
.nv.constant0._Z32group_norm_nhwc_bwd_scale_kernelI11Fp32IOFp32WLi168EEv26Group_norm_nhwc_bwd_params:
	.zero		1080


//--------------------- .nv.constant0._Z32group_norm_nhwc_bwd_scale_kernelI11Fp32IOFp32WLi64EEv26Group_norm_nhwc_bwd_params --------------------------
	.section	.nv.constant0._Z32group_norm_nhwc_bwd_scale_kernelI11Fp32IOFp32WLi64EEv26Group_norm_nhwc_bwd_params,"a",@progbits
	.sectionflags	@""
	.align	4
.nv.constant0._Z32group_norm_nhwc_bwd_scale_kernelI11Fp32IOFp32WLi64EEv26Group_norm_nhwc_bwd_params:
	.zero		1080


//--------------------- .nv.constant0._Z32group_norm_nhwc_bwd_scale_kernelI11Fp32IOFp32WLi128EEv26Group_norm_nhwc_bwd_params --------------------------
	.section	.nv.constant0._Z32group_norm_nhwc_bwd_scale_kernelI11Fp32IOFp32WLi128EEv26Group_norm_nhwc_bwd_params,"a",@progbits
	.sectionflags	@""
	.align	4
.nv.constant0._Z32group_norm_nhwc_bwd_scale_kernelI11Fp32IOFp32WLi128EEv26Group_norm_nhwc_bwd_params:
	.zero		1080


//--------------------- .nv.constant0._Z32group_norm_nhwc_bwd_scale_kernelI11Fp32IOFp32WLi192EEv26Group_norm_nhwc_bwd_params --------------------------
	.section	.nv.constant0._Z32group_norm_nhwc_bwd_scale_kernelI11Fp32IOFp32WLi192EEv26Group_norm_nhwc_bwd_params,"a",@progbits
	.sectionflags	@""
	.align	4
.nv.constant0._Z32group_norm_nhwc_bwd_scale_kernelI11Fp32IOFp32WLi192EEv26Group_norm_nhwc_bwd_params:
	.zero		1080


//--------------------- .nv.constant0._Z32group_norm_nhwc_bwd_scale_kernelI11Fp32IOFp32WLi448EEv26Group_norm_nhwc_bwd_params --------------------------
	.section	.nv.constant0._Z32group_norm_nhwc_bwd_scale_kernelI11Fp32IOFp32WLi448EEv26Group_norm_nhwc_bwd_params,"a",@progbits
	.sectionflags	@""
	.align	4
.nv.constant0._Z32group_norm_nhwc_bwd_scale_kernelI11Fp32IOFp32WLi448EEv26Group_norm_nhwc_bwd_params:
	.zero		1080


//--------------------- .nv.constant0._Z32group_norm_nhwc_bwd_scale_kernelI11Fp32IOFp32WLi256EEv26Group_norm_nhwc_bwd_params --------------------------
	.section	.nv.constant0._Z32group_norm_nhwc_bwd_scale_kernelI11Fp32IOFp32WLi256EEv26Group_norm_nhwc_bwd_params,"a",@progbits
	.sectionflags	@""
	.align	4
.nv.constant0._Z32group_norm_nhwc_bwd_scale_kernelI11Fp32IOFp32WLi256EEv26Group_norm_nhwc_bwd_params:
	.zero		1080


//--------------------- .nv.constant0._Z32group_norm_nhwc_bwd_scale_kernelI11Fp32IOFp32WLi120EEv26Group_norm_nhwc_bwd_params --------------------------
	.section	.nv.constant0._Z32group_norm_nhwc_bwd_scale_kernelI11Fp32IOFp32WLi120EEv26Group_norm_nhwc_bwd_params,"a",@progbits
	.sectionflags	@""
	.align	4
.nv.constant0._Z32group_norm_nhwc_bwd_scale_kernelI11Fp32IOFp32WLi120EEv26Group_norm_nhwc_bwd_params:
	.zero		1080


//--------------------- .nv.constant0._Z32group_norm_nhwc_bwd_scale_kernelI11Fp32IOFp32WLi140EEv26Group_norm_nhwc_bwd_params --------------------------
	.section	.nv.constant0._Z32group_norm_nhwc_bwd_scale_kernelI11Fp32IOFp32WLi140EEv26Group_norm_nhwc_bwd_params,"a",@progbits
	.sectionflags	@""
	.align	4
.nv.constant0._Z32group_norm_nhwc_bwd_scale_kernelI11Fp32IOFp32WLi140EEv26Group_norm_nhwc_bwd_params:
	.zero		1080


//--------------------- .nv.constant0._Z32group_norm_nhwc_bwd_scale_kernelI11Fp32IOFp32WLi160EEv26Group_norm_nhwc_bwd_params --------------------------
	.section	.nv.constant0._Z32group_norm_nhwc_bwd_scale_kernelI11Fp32IOFp32WLi160EEv26Group_norm_nhwc_bwd_params,"a",@progbits
	.sectionflags	@""
	.align	4
.nv.constant0._Z32group_norm_nhwc_bwd_scale_kernelI11Fp32IOFp32WLi160EEv26Group_norm_nhwc_bwd_params:
	.zero		1080


//--------------------- .nv.constant0._Z32group_norm_nhwc_bwd_scale_kernelI11Fp32IOBf16WLi196EEv26Group_norm_nhwc_bwd_params --------------------------
	.section	.nv.constant0._Z32group_norm_nhwc_bwd_scale_kernelI11Fp32IOBf16WLi196EEv26Group_norm_nhwc_bwd_params,"a",@progbits
	.sectionflags	@""
	.align	4
.nv.constant0._Z32group_norm_nhwc_bwd_scale_kernelI11Fp32IOBf16WLi196EEv26Group_norm_nhwc_bwd_params:
	.zero		1080


//--------------------- .nv.constant0._Z32group_norm_nhwc_bwd_scale_kernelI11Fp32IOBf16WLi168EEv26Group_norm_nhwc_bwd_params --------------------------
	.section	.nv.constant0._Z32group_norm_nhwc_bwd_scale_kernelI11Fp32IOBf16WLi168EEv26Group_norm_nhwc_bwd_params,"a",@progbits
	.sectionflags	@""
	.align	4
.nv.constant0._Z32group_norm_nhwc_bwd_scale_kernelI11Fp32IOBf16WLi168EEv26Group_norm_nhwc_bwd_params:
	.zero		1080


//--------------------- .nv.constant0._Z32group_norm_nhwc_bwd_scale_kernelI11Fp32IOBf16WLi64EEv26Group_norm_nhwc_bwd_params --------------------------
	.section	.nv.constant0._Z32group_norm_nhwc_bwd_scale_kernelI11Fp32IOBf16WLi64EEv26Group_norm_nhwc_bwd_params,"a",@progbits
	.sectionflags	@""
	.align	4
.nv.constant0._Z32group_norm_nhwc_bwd_scale_kernelI11Fp32IOBf16WLi64EEv26Group_norm_nhwc_bwd_params:
	.zero		1080


//--------------------- .nv.constant0._Z32group_norm_nhwc_bwd_scale_kernelI11Fp32IOBf16WLi128EEv26Group_norm_nhwc_bwd_params --------------------------
	.section	.nv.constant0._Z32group_norm_nhwc_bwd_scale_kernelI11Fp32IOBf16WLi128EEv26Group_norm_nhwc_bwd_params,"a",@progbits
	.sectionflags	@""
	.align	4
.nv.constant0._Z32group_norm_nhwc_bwd_scale_kernelI11Fp32IOBf16WLi128EEv26Group_norm_nhwc_bwd_params:
	.zero		1080


//--------------------- .nv.constant0._Z32group_norm_nhwc_bwd_scale_kernelI11Fp32IOBf16WLi192EEv26Group_norm_nhwc_bwd_params --------------------------
	.section	.nv.constant0._Z32group_norm_nhwc_bwd_scale_kernelI11Fp32IOBf16WLi192EEv26Group_norm_nhwc_bwd_params,"a",@progbits
	.sectionflags	@""
	.align	4
.nv.constant0._Z32group_norm_nhwc_bwd_scale_kernelI11Fp32IOBf16WLi192EEv26Group_norm_nhwc_bwd_params:
	.zero		1080


//--------------------- .nv.constant0._Z32group_norm_nhwc_bwd_scale_kernelI11Fp32IOBf16WLi448EEv26Group_norm_nhwc_bwd_params --------------------------
	.section	.nv.constant0._Z32group_norm_nhwc_bwd_scale_kernelI11Fp32IOBf16WLi448EEv26Group_norm_nhwc_bwd_params,"a",@progbits
	.sectionflags	@""
	.align	4
.nv.constant0._Z32group_norm_nhwc_bwd_scale_kernelI11Fp32IOBf16WLi448EEv26Group_norm_nhwc_bwd_params:
	.zero		1080


//--------------------- .nv.constant0._Z32group_norm_nhwc_bwd_scale_kernelI11Fp32IOBf16WLi256EEv26Group_norm_nhwc_bwd_params --------------------------
	.section	.nv.constant0._Z32group_norm_nhwc_bwd_scale_kernelI11Fp32IOBf16WLi256EEv26Group_norm_nhwc_bwd_params,"a",@progbits
	.sectionflags	@""
	.align	4
.nv.constant0._Z32group_norm_nhwc_bwd_scale_kernelI11Fp32IOBf16WLi256EEv26Group_norm_nhwc_bwd_params:
	.zero		1080


//--------------------- .nv.constant0._Z32group_norm_nhwc_bwd_scale_kernelI11Fp32IOBf16WLi120EEv26Group_norm_nhwc_bwd_params --------------------------
	.section	.nv.constant0._Z32group_norm_nhwc_bwd_scale_kernelI11Fp32IOBf16WLi120EEv26Group_norm_nhwc_bwd_params,"a",@progbits
	.sectionflags	@""
	.align	4
.nv.constant0._Z32group_norm_nhwc_bwd_scale_kernelI11Fp32IOBf16WLi120EEv26Group_norm_nhwc_bwd_params:
	.zero		1080


//--------------------- .nv.constant0._Z32group_norm_nhwc_bwd_scale_kernelI11Fp32IOBf16WLi140EEv26Group_norm_nhwc_bwd_params --------------------------
	.section	.nv.constant0._Z32group_norm_nhwc_bwd_scale_kernelI11Fp32IOBf16WLi140EEv26Group_norm_nhwc_bwd_params,"a",@progbits
	.sectionflags	@""
	.align	4
.nv.constant0._Z32group_norm_nhwc_bwd_scale_kernelI11Fp32IOBf16WLi140EEv26Group_norm_nhwc_bwd_params:
	.zero		1080


//--------------------- .nv.constant0._Z32group_norm_nhwc_bwd_scale_kernelI11Fp32IOBf16WLi160EEv26Group_norm_nhwc_bwd_params --------------------------
	.section	.nv.constant0._Z32group_norm_nhwc_bwd_scale_kernelI11Fp32IOBf16WLi160EEv26Group_norm_nhwc_bwd_params,"a",@progbits
	.sectionflags	@""
	.align	4
.nv.constant0._Z32group_norm_nhwc_bwd_scale_kernelI11Fp32IOBf16WLi160EEv26Group_norm_nhwc_bwd_params:
	.zero		1080


//--------------------- .nv.constant0._Z32group_norm_nhwc_bwd_scale_kernelI11Fp32IOFp16WLi196EEv26Group_norm_nhwc_bwd_params --------------------------
	.section	.nv.constant0._Z32group_norm_nhwc_bwd_scale_kernelI11Fp32IOFp16WLi196EEv26Group_norm_nhwc_bwd_params,"a",@progbits
	.sectionflags	@""
	.align	4
.nv.constant0._Z32group_norm_nhwc_bwd_scale_kernelI11Fp32IOFp16WLi196EEv26Group_norm_nhwc_bwd_params:
	.zero		1080


//--------------------- .nv.constant0._Z32group_norm_nhwc_bwd_scale_kernelI11Fp32IOFp16WLi168EEv26Group_norm_nhwc_bwd_params --------------------------
	.section	.nv.constant0._Z32group_norm_nhwc_bwd_scale_kernelI11Fp32IOFp16WLi168EEv26Group_norm_nhwc_bwd_params,"a",@progbits
	.sectionflags	@""
	.align	4
.nv.constant0._Z32group_norm_nhwc_bwd_scale_kernelI11Fp32IOFp16WLi168EEv26Group_norm_nhwc_bwd_params:
	.zero		1080


//--------------------- .nv.constant0._Z32group_norm_nhwc_bwd_scale_kernelI11Fp32IOFp16WLi64EEv26Group_norm_nhwc_bwd_params --------------------------
	.section	.nv.constant0._Z32group_norm_nhwc_bwd_scale_kernelI11Fp32IOFp16WLi64EEv26Group_norm_nhwc_bwd_params,"a",@progbits
	.sectionflags	@""
	.align	4
.nv.constant0._Z32group_norm_nhwc_bwd_scale_kernelI11Fp32IOFp16WLi64EEv26Group_norm_nhwc_bwd_params:
	.zero		1080


//--------------------- .nv.constant0._Z32group_norm_nhwc_bwd_scale_kernelI11Fp32IOFp16WLi128EEv26Group_norm_nhwc_bwd_params --------------------------
	.section	.nv.constant0._Z32group_norm_nhwc_bwd_scale_kernelI11Fp32IOFp16WLi128EEv26Group_norm_nhwc_bwd_params,"a",@progbits
	.sectionflags	@""
	.align	4
.nv.constant0._Z32group_norm_nhwc_bwd_scale_kernelI11Fp32IOFp16WLi128EEv26Group_norm_nhwc_bwd_params:
	.zero		1080


//--------------------- .nv.constant0._Z32group_norm_nhwc_bwd_scale_kernelI11Fp32IOFp16WLi192EEv26Group_norm_nhwc_bwd_params --------------------------
	.section	.nv.constant0._Z32group_norm_nhwc_bwd_scale_kernelI11Fp32IOFp16WLi192EEv26Group_norm_nhwc_bwd_params,"a",@progbits
	.sectionflags	@""
	.align	4
.nv.constant0._Z32group_norm_nhwc_bwd_scale_kernelI11Fp32IOFp16WLi192EEv26Group_norm_nhwc_bwd_params:
	.zero		1080


//--------------------- .nv.constant0._Z32group_norm_nhwc_bwd_scale_kernelI11Fp32IOFp16WLi448EEv26Group_norm_nhwc_bwd_params --------------------------
	.section	.nv.constant0._Z32group_norm_nhwc_bwd_scale_kernelI11Fp32IOFp16WLi448EEv26Group_norm_nhwc_bwd_params,"a",@progbits
	.sectionflags	@""
	.align	4
.nv.constant0._Z32group_norm_nhwc_bwd_scale_kernelI11Fp32IOFp16WLi448EEv26Group_norm_nhwc_bwd_params:
	.zero		1080


//--------------------- .nv.constant0._Z32group_norm_nhwc_bwd_scale_kernelI11Fp32IOFp16WLi256EEv26Group_norm_nhwc_bwd_params --------------------------
	.section	.nv.constant0._Z32group_norm_nhwc_bwd_scale_kernelI11Fp32IOFp16WLi256EEv26Group_norm_nhwc_bwd_params,"a",@progbits
	.sectionflags	@""
	.align	4
.nv.constant0._Z32group_norm_nhwc_bwd_scale_kernelI11Fp32IOFp16WLi256EEv26Group_norm_nhwc_bwd_params:
	.zero		1080


//--------------------- .nv.constant0._Z32group_norm_nhwc_bwd_scale_kernelI11Fp32IOFp16WLi120EEv26Group_norm_nhwc_bwd_params --------------------------
	.section	.nv.constant0._Z32group_norm_nhwc_bwd_scale_kernelI11Fp32IOFp16WLi120EEv26Group_norm_nhwc_bwd_params,"a",@progbits
	.sectionflags	@""
	.align	4
.nv.constant0._Z32group_norm_nhwc_bwd_scale_kernelI11Fp32IOFp16WLi120EEv26Group_norm_nhwc_bwd_params:
	.zero		1080


//--------------------- .nv.constant0._Z32group_norm_nhwc_bwd_scale_kernelI11Fp32IOFp16WLi140EEv26Group_norm_nhwc_bwd_params --------------------------
	.section	.nv.constant0._Z32group_norm_nhwc_bwd_scale_kernelI11Fp32IOFp16WLi140EEv26Group_norm_nhwc_bwd_params,"a",@progbits
	.sectionflags	@""
	.align	4
.nv.constant0._Z32group_norm_nhwc_bwd_scale_kernelI11Fp32IOFp16WLi140EEv26Group_norm_nhwc_bwd_params:
	.zero		1080


//--------------------- .nv.constant0._Z32group_norm_nhwc_bwd_scale_kernelI11Fp32IOFp16WLi160EEv26Group_norm_nhwc_bwd_params --------------------------
	.section	.nv.constant0._Z32group_norm_nhwc_bwd_scale_kernelI11Fp32IOFp16WLi160EEv26Group_norm_nhwc_bwd_params,"a",@progbits
	.sectionflags	@""
	.align	4
.nv.constant0._Z32group_norm_nhwc_bwd_scale_kernelI11Fp32IOFp16WLi160EEv26Group_norm_nhwc_bwd_params:
	.zero		1080


//--------------------- .nv.constant0._Z32group_norm_nhwc_bwd_scale_kernelI11Bf16IOFp32WLi196EEv26Group_norm_nhwc_bwd_params --------------------------
	.section	.nv.constant0._Z32group_norm_nhwc_bwd_scale_kernelI11Bf16IOFp32WLi196EEv26Group_norm_nhwc_bwd_params,"a",@progbits
	.sectionflags	@""
	.align	4
.nv.constant0._Z32group_norm_nhwc_bwd_scale_kernelI11Bf16IOFp32WLi196EEv26Group_norm_nhwc_bwd_params:
	.zero		1080


//--------------------- .nv.constant0._Z32group_norm_nhwc_bwd_scale_kernelI11Bf16IOFp32WLi168EEv26Group_norm_nhwc_bwd_params --------------------------
	.section	.nv.constant0._Z32group_norm_nhwc_bwd_scale_kernelI11Bf16IOFp32WLi168EEv26Group_norm_nhwc_bwd_params,"a",@progbits
	.sectionflags	@""
	.align	4
.nv.constant0._Z32group_norm_nhwc_bwd_scale_kernelI11Bf16IOFp32WLi168EEv26Group_norm_nhwc_bwd_params:
	.zero		1080


//--------------------- .nv.constant0._Z32group_norm_nhwc_bwd_scale_kernelI11Bf16IOFp32WLi64EEv26Group_norm_nhwc_bwd_params --------------------------
	.section	.nv.constant0._Z32group_norm_nhwc_bwd_scale_kernelI11Bf16IOFp32WLi64EEv26Group_norm_nhwc_bwd_params,"a",@progbits
	.sectionflags	@""
	.align	4
.nv.constant0._Z32group_norm_nhwc_bwd_scale_kernelI11Bf16IOFp32WLi64EEv26Group_norm_nhwc_bwd_params:
	.zero		1080


//--------------------- .nv.constant0._Z32group_norm_nhwc_bwd_scale_kernelI11Bf16IOFp32WLi128EEv26Group_norm_nhwc_bwd_params --------------------------
	.section	.nv.constant0._Z32group_norm_nhwc_bwd_scale_kernelI11Bf16IOFp32WLi128EEv26Group_norm_nhwc_bwd_params,"a",@progbits
	.sectionflags	@""
	.align	4
.nv.constant0._Z32group_norm_nhwc_bwd_scale_kernelI11Bf16IOFp32WLi128EEv26Group_norm_nhwc_bwd_params:
	.zero		1080


//--------------------- .nv.constant0._Z32group_norm_nhwc_bwd_scale_kernelI11Bf16IOFp32WLi192EEv26Group_norm_nhwc_bwd_params --------------------------
	.section	.nv.constant0._Z32group_norm_nhwc_bwd_scale_kernelI11Bf16IOFp32WLi192EEv26Group_norm_nhwc_bwd_params,"a",@progbits
	.sectionflags	@""
	.align	4
.nv.constant0._Z32group_norm_nhwc_bwd_scale_kernelI11Bf16IOFp32WLi192EEv26Group_norm_nhwc_bwd_params:
	.zero		1080


//--------------------- .nv.constant0._Z32group_norm_nhwc_bwd_scale_kernelI11Bf16IOFp32WLi448EEv26Group_norm_nhwc_bwd_params --------------------------
	.section	.nv.constant0._Z32group_norm_nhwc_bwd_scale_kernelI11Bf16IOFp32WLi448EEv26Group_norm_nhwc_bwd_params,"a",@progbits
	.sectionflags	@""
	.align	4
.nv.constant0._Z32group_norm_nhwc_bwd_scale_kernelI11Bf16IOFp32WLi448EEv26Group_norm_nhwc_bwd_params:
	.zero		1080


//--------------------- .nv.constant0._Z32group_norm_nhwc_bwd_scale_kernelI11Bf16IOFp32WLi256EEv26Group_norm_nhwc_bwd_params --------------------------
	.section	.nv.constant0._Z32group_norm_nhwc_bwd_scale_kernelI11Bf16IOFp32WLi256EEv26Group_norm_nhwc_bwd_params,"a",@progbits
	.sectionflags	@""
	.align	4
.nv.constant0._Z32group_norm_nhwc_bwd_scale_kernelI11Bf16IOFp32WLi256EEv26Group_norm_nhwc_bwd_params:
	.zero		1080


//--------------------- .nv.constant0._Z32group_norm_nhwc_bwd_scale_kernelI11Bf16IOFp32WLi120EEv26Group_norm_nhwc_bwd_params --------------------------
	.section	.nv.constant0._Z32group_norm_nhwc_bwd_scale_kernelI11Bf16IOFp32WLi120EEv26Group_norm_nhwc_bwd_params,"a",@progbits
	.sectionflags	@""
	.align	4
.nv.constant0._Z32group_norm_nhwc_bwd_scale_kernelI11Bf16IOFp32WLi120EEv26Group_norm_nhwc_bwd_params:
	.zero		1080


//--------------------- .nv.constant0._Z32group_norm_nhwc_bwd_scale_kernelI11Bf16IOFp32WLi140EEv26Group_norm_nhwc_bwd_params --------------------------
	.section	.nv.constant0._Z32group_norm_nhwc_bwd_scale_kernelI11Bf16IOFp32WLi140EEv26Group_norm_nhwc_bwd_params,"a",@progbits
	.sectionflags	@""
	.align	4
.nv.constant0._Z32group_norm_nhwc_bwd_scale_kernelI11Bf16IOFp32WLi140EEv26Group_norm_nhwc_bwd_params:
	.zero		1080


//--------------------- .nv.constant0._Z32group_norm_nhwc_bwd_scale_kernelI11Bf16IOFp32WLi160EEv26Group_norm_nhwc_bwd_params --------------------------
	.section	.nv.constant0._Z32group_norm_nhwc_bwd_scale_kernelI11Bf16IOFp32WLi160EEv26Group_norm_nhwc_bwd_params,"a",@progbits
	.sectionflags	@""
	.align	4
.nv.constant0._Z32group_norm_nhwc_bwd_scale_kernelI11Bf16IOFp32WLi160EEv26Group_norm_nhwc_bwd_params:
	.zero		1080


//--------------------- .nv.constant0._Z32group_norm_nhwc_bwd_scale_kernelI11Bf16IOBf16WLi196EEv26Group_norm_nhwc_bwd_params --------------------------
	.section	.nv.constant0._Z32group_norm_nhwc_bwd_scale_kernelI11Bf16IOBf16WLi196EEv26Group_norm_nhwc_bwd_params,"a",@progbits
	.sectionflags	@""
	.align	4
.nv.constant0._Z32group_norm_nhwc_bwd_scale_kernelI11Bf16IOBf16WLi196EEv26Group_norm_nhwc_bwd_params:
	.zero		1080


//--------------------- .nv.constant0._Z32group_norm_nhwc_bwd_scale_kernelI11Bf16IOBf16WLi168EEv26Group_norm_nhwc_bwd_params --------------------------
	.section	.nv.constant0._Z32group_norm_nhwc_bwd_scale_kernelI11Bf16IOBf16WLi168EEv26Group_norm_nhwc_bwd_params,"a",@progbits
	.sectionflags	@""
	.align	4
.nv.constant0._Z32group_norm_nhwc_bwd_scale_kernelI11Bf16IOBf16WLi168EEv26Group_norm_nhwc_bwd_params:
	.zero		1080


//--------------------- .nv.constant0._Z32group_norm_nhwc_bwd_scale_kernelI11Bf16IOBf16WLi64EEv26Group_norm_nhwc_bwd_params --------------------------
	.section	.nv.constant0._Z32group_norm_nhwc_bwd_scale_kernelI11Bf16IOBf16WLi64EEv26Group_norm_nhwc_bwd_params,"a",@progbits
	.sectionflags	@""
	.align	4
.nv.constant0._Z32group_norm_nhwc_bwd_scale_kernelI11Bf16IOBf16WLi64EEv26Group_norm_nhwc_bwd_params:
	.zero		1080


//--------------------- .nv.constant0._Z32group_norm_nhwc_bwd_scale_kernelI11Bf16IOBf16WLi128EEv26Group_norm_nhwc_bwd_params --------------------------
	.section	.nv.constant0._Z32group_norm_nhwc_bwd_scale_kernelI11Bf16IOBf16WLi128EEv26Group_norm_nhwc_bwd_params,"a",@progbits
	.sectionflags	@""
	.align	4
.nv.constant0._Z32group_norm_nhwc_bwd_scale_kernelI11Bf16IOBf16WLi128EEv26Group_norm_nhwc_bwd_params:
	.zero		1080


//--------------------- .nv.constant0._Z32group_norm_nhwc_bwd_scale_kernelI11Bf16IOBf16WLi192EEv26Group_norm_nhwc_bwd_params --------------------------
	.section	.nv.constant0._Z32group_norm_nhwc_bwd_scale_kernelI11Bf16IOBf16WLi192EEv26Group_norm_nhwc_bwd_params,"a",@progbits
	.sectionflags	@""
	.align	4
.nv.constant0._Z32group_norm_nhwc_bwd_scale_kernelI11Bf16IOBf16WLi192EEv26Group_norm_nhwc_bwd_params:
	.zero		1080


//--------------------- .nv.constant0._Z32group_norm_nhwc_bwd_scale_kernelI11Bf16IOBf16WLi448EEv26Group_norm_nhwc_bwd_params --------------------------
	.section	.nv.constant0._Z32group_norm_nhwc_bwd_scale_kernelI11Bf16IOBf16WLi448EEv26Group_norm_nhwc_bwd_params,"a",@progbits
	.sectionflags	@""
	.align	4
.nv.constant0._Z32group_norm_nhwc_bwd_scale_kernelI11Bf16IOBf16WLi448EEv26Group_norm_nhwc_bwd_params:
	.zero		1080


//--------------------- .nv.constant0._Z32group_norm_nhwc_bwd_scale_kernelI11Bf16IOBf16WLi256EEv26Group_norm_nhwc_bwd_params --------------------------
	.section	.nv.constant0._Z32group_norm_nhwc_bwd_scale_kernelI11Bf16IOBf16WLi256EEv26Group_norm_nhwc_bwd_params,"a",@progbits
	.sectionflags	@""
	.align	4
.nv.constant0._Z32group_norm_nhwc_bwd_scale_kernelI11Bf16IOBf16WLi256EEv26Group_norm_nhwc_bwd_params:
	.zero		1080


//--------------------- .nv.constant0._Z32group_norm_nhwc_bwd_scale_kernelI11Bf16IOBf16WLi120EEv26Group_norm_nhwc_bwd_params --------------------------
	.section	.nv.constant0._Z32group_norm_nhwc_bwd_scale_kernelI11Bf16IOBf16WLi120EEv26Group_norm_nhwc_bwd_params,"a",@progbits
	.sectionflags	@""
	.align	4
.nv.constant0._Z32group_norm_nhwc_bwd_scale_kernelI11Bf16IOBf16WLi120EEv26Group_norm_nhwc_bwd_params:
	.zero		1080


//--------------------- .nv.constant0._Z32group_norm_nhwc_bwd_scale_kernelI11Bf16IOBf16WLi140EEv26Group_norm_nhwc_bwd_params --------------------------
	.section	.nv.constant0._Z32group_norm_nhwc_bwd_scale_kernelI11Bf16IOBf16WLi140EEv26Group_norm_nhwc_bwd_params,"a",@progbits
	.sectionflags	@""
	.align	4
.nv.constant0._Z32group_norm_nhwc_bwd_scale_kernelI11Bf16IOBf16WLi140EEv26Group_norm_nhwc_bwd_params:
	.zero		1080


//--------------------- .nv.constant0._Z32group_norm_nhwc_bwd_scale_kernelI11Bf16IOBf16WLi160EEv26Group_norm_nhwc_bwd_params --------------------------
	.section	.nv.constant0._Z32group_norm_nhwc_bwd_scale_kernelI11Bf16IOBf16WLi160EEv26Group_norm_nhwc_bwd_params,"a",@progbits
	.sectionflags	@""
	.align	4
.nv.constant0._Z32group_norm_nhwc_bwd_scale_kernelI11Bf16IOBf16WLi160EEv26Group_norm_nhwc_bwd_params:
	.zero		1080


//--------------------- .nv.constant0._Z32group_norm_nhwc_bwd_scale_kernelI11Bf16IOFp16WLi196EEv26Group_norm_nhwc_bwd_params --------------------------
	.section	.nv.constant0._Z32group_norm_nhwc_bwd_scale_kernelI11Bf16IOFp16WLi196EEv26Group_norm_nhwc_bwd_params,"a",@progbits
	.sectionflags	@""
	.align	4
.nv.constant0._Z32group_norm_nhwc_bwd_scale_kernelI11Bf16IOFp16WLi196EEv26Group_norm_nhwc_bwd_params:
	.zero		1080


//--------------------- .nv.constant0._Z32group_norm_nhwc_bwd_scale_kernelI11Bf16IOFp16WLi168EEv26Group_norm_nhwc_bwd_params --------------------------
	.section	.nv.constant0._Z32group_norm_nhwc_bwd_scale_kernelI11Bf16IOFp16WLi168EEv26Group_norm_nhwc_bwd_params,"a",@progbits
	.sectionflags	@""
	.align	4
.nv.constant0._Z32group_norm_nhwc_bwd_scale_kernelI11Bf16IOFp16WLi168EEv26Group_norm_nhwc_bwd_params:
	.zero		1080


//--------------------- .nv.constant0._Z32group_norm_nhwc_bwd_scale_kernelI11Bf16IOFp16WLi64EEv26Group_norm_nhwc_bwd_params --------------------------
	.section	.nv.constant0._Z32group_norm_nhwc_bwd_scale_kernelI11Bf16IOFp16WLi64EEv26Group_norm_nhwc_bwd_params,"a",@progbits
	.sectionflags	@""
	.align	4
.nv.constant0._Z32group_norm_nhwc_bwd_scale_kernelI11Bf16IOFp16WLi64EEv26Group_norm_nhwc_bwd_params:
	.zero		1080


//--------------------- .nv.constant0._Z32group_norm_nhwc_bwd_scale_kernelI11Bf16IOFp16WLi128EEv26Group_norm_nhwc_bwd_params --------------------------
	.section	.nv.constant0._Z32group_norm_nhwc_bwd_scale_kernelI11Bf16IOFp16WLi128EEv26Group_norm_nhwc_bwd_params,"a",@progbits
	.sectionflags	@""
	.align	4
.nv.constant0._Z32group_norm_nhwc_bwd_scale_kernelI11Bf16IOFp16WLi128EEv26Group_norm_nhwc_bwd_params:
	.zero		1080


//--------------------- .nv.constant0._Z32group_norm_nhwc_bwd_scale_kernelI11Bf16IOFp16WLi192EEv26Group_norm_nhwc_bwd_params --------------------------
	.section	.nv.constant0._Z32group_norm_nhwc_bwd_scale_kernelI11Bf16IOFp16WLi192EEv26Group_norm_nhwc_bwd_params,"a",@progbits
	.sectionflags	@""
	.align	4
.nv.constant0._Z32group_norm_nhwc_bwd_scale_kernelI11Bf16IOFp16WLi192EEv26Group_norm_nhwc_bwd_params:
	.zero		1080


//--------------------- .nv.constant0._Z32group_norm_nhwc_bwd_scale_kernelI11Bf16IOFp16WLi448EEv26Group_norm_nhwc_bwd_params --------------------------
	.section	.nv.constant0._Z32group_norm_nhwc_bwd_scale_kernelI11Bf16IOFp16WLi448EEv26Group_norm_nhwc_bwd_params,"a",@progbits
	.sectionflags	@""
	.align	4
.nv.constant0._Z32group_norm_nhwc_bwd_scale_kernelI11Bf16IOFp16WLi448EEv26Group_norm_nhwc_bwd_params:
	.zero		1080


//--------------------- .nv.constant0._Z32group_norm_nhwc_bwd_scale_kernelI11Bf16IOFp16WLi256EEv26Group_norm_nhwc_bwd_params --------------------------
	.section	.nv.constant0._Z32group_norm_nhwc_bwd_scale_kernelI11Bf16IOFp16WLi256EEv26Group_norm_nhwc_bwd_params,"a",@progbits
	.sectionflags	@""
	.align	4
.nv.constant0._Z32group_norm_nhwc_bwd_scale_kernelI11Bf16IOFp16WLi256EEv26Group_norm_nhwc_bwd_params:
	.zero		1080


//--------------------- .nv.constant0._Z32group_norm_nhwc_bwd_scale_kernelI11Bf16IOFp16WLi120EEv26Group_norm_nhwc_bwd_params --------------------------
	.section	.nv.constant0._Z32group_norm_nhwc_bwd_scale_kernelI11Bf16IOFp16WLi120EEv26Group_norm_nhwc_bwd_params,"a",@progbits
	.sectionflags	@""
	.align	4
.nv.constant0._Z32group_norm_nhwc_bwd_scale_kernelI11Bf16IOFp16WLi120EEv26Group_norm_nhwc_bwd_params:
	.zero		1080


//--------------------- .nv.constant0._Z32group_norm_nhwc_bwd_scale_kernelI11Bf16IOFp16WLi140EEv26Group_norm_nhwc_bwd_params --------------------------
	.section	.nv.constant0._Z32group_norm_nhwc_bwd_scale_kernelI11Bf16IOFp16WLi140EEv26Group_norm_nhwc_bwd_params,"a",@progbits
	.sectionflags	@""
	.align	4
.nv.constant0._Z32group_norm_nhwc_bwd_scale_kernelI11Bf16IOFp16WLi140EEv26Group_norm_nhwc_bwd_params:
	.zero		1080


//--------------------- .nv.constant0._Z32group_norm_nhwc_bwd_scale_kernelI11Bf16IOFp16WLi160EEv26Group_norm_nhwc_bwd_params --------------------------
	.section	.nv.constant0._Z32group_norm_nhwc_bwd_scale_kernelI11Bf16IOFp16WLi160EEv26Group_norm_nhwc_bwd_params,"a",@progbits
	.sectionflags	@""
	.align	4
.nv.constant0._Z32group_norm_nhwc_bwd_scale_kernelI11Bf16IOFp16WLi160EEv26Group_norm_nhwc_bwd_params:
	.zero		1080


//--------------------- .nv.constant0._Z32group_norm_nhwc_bwd_scale_kernelI11Fp16IOFp32WLi196EEv26Group_norm_nhwc_bwd_params --------------------------
	.section	.nv.constant0._Z32group_norm_nhwc_bwd_scale_kernelI11Fp16IOFp32WLi196EEv26Group_norm_nhwc_bwd_params,"a",@progbits
	.sectionflags	@""
	.align	4
.nv.constant0._Z32group_norm_nhwc_bwd_scale_kernelI11Fp16IOFp32WLi196EEv26Group_norm_nhwc_bwd_params:
	.zero		1080


//--------------------- .nv.constant0._Z32group_norm_nhwc_bwd_scale_kernelI11Fp16IOFp32WLi168EEv26Group_norm_nhwc_bwd_params --------------------------
	.section	.nv.constant0._Z32group_norm_nhwc_bwd_scale_kernelI11Fp16IOFp32WLi168EEv26Group_norm_nhwc_bwd_params,"a",@progbits
	.sectionflags	@""
	.align	4
.nv.constant0._Z32group_norm_nhwc_bwd_scale_kernelI11Fp16IOFp32WLi168EEv26Group_norm_nhwc_bwd_params:
	.zero		1080


//--------------------- .nv.constant0._Z32group_norm_nhwc_bwd_scale_kernelI11Fp16IOFp32WLi64EEv26Group_norm_nhwc_bwd_params --------------------------
	.section	.nv.constant0._Z32group_norm_nhwc_bwd_scale_kernelI11Fp16IOFp32WLi64EEv26Group_norm_nhwc_bwd_params,"a",@progbits
	.sectionflags	@""
	.align	4
.nv.constant0._Z32group_norm_nhwc_bwd_scale_kernelI11Fp16IOFp32WLi64EEv26Group_norm_nhwc_bwd_params:
	.zero		1080


//--------------------- .nv.constant0._Z32group_norm_nhwc_bwd_scale_kernelI11Fp16IOFp32WLi128EEv26Group_norm_nhwc_bwd_params --------------------------
	.section	.nv.constant0._Z32group_norm_nhwc_bwd_scale_kernelI11Fp16IOFp32WLi128EEv26Group_norm_nhwc_bwd_params,"a",@progbits
	.sectionflags	@""
	.align	4
.nv.constant0._Z32group_norm_nhwc_bwd_scale_kernelI11Fp16IOFp32WLi128EEv26Group_norm_nhwc_bwd_params:
	.zero		1080


//--------------------- .nv.constant0._Z32group_norm_nhwc_bwd_scale_kernelI11Fp16IOFp32WLi192EEv26Group_norm_nhwc_bwd_params --------------------------
	.section	.nv.constant0._Z32group_norm_nhwc_bwd_scale_kernelI11Fp16IOFp32WLi192EEv26Group_norm_nhwc_bwd_params,"a",@progbits
	.sectionflags	@""
	.align	4
.nv.constant0._Z32group_norm_nhwc_bwd_scale_kernelI11Fp16IOFp32WLi192EEv26Group_norm_nhwc_bwd_params:
	.zero		1080


//--------------------- .nv.constant0._Z32group_norm_nhwc_bwd_scale_kernelI11Fp16IOFp32WLi448EEv26Group_norm_nhwc_bwd_params --------------------------
	.section	.nv.constant0._Z32group_norm_nhwc_bwd_scale_kernelI11Fp16IOFp32WLi448EEv26Group_norm_nhwc_bwd_params,"a",@progbits
	.sectionflags	@""
	.align	4
.nv.constant0._Z32group_norm_nhwc_bwd_scale_kernelI11Fp16IOFp32WLi448EEv26Group_norm_nhwc_bwd_params:
	.zero		1080


//--------------------- .nv.constant0._Z32group_norm_nhwc_bwd_scale_kernelI11Fp16IOFp32WLi256EEv26Group_norm_nhwc_bwd_params --------------------------
	.section	.nv.constant0._Z32group_norm_nhwc_bwd_scale_kernelI11Fp16IOFp32WLi256EEv26Group_norm_nhwc_bwd_params,"a",@progbits
	.sectionflags	@""
	.align	4
.nv.constant0._Z32group_norm_nhwc_bwd_scale_kernelI11Fp16IOFp32WLi256EEv26Group_norm_nhwc_bwd_params:
	.zero		1080


//--------------------- .nv.constant0._Z32group_norm_nhwc_bwd_scale_kernelI11Fp16IOFp32WLi120EEv26Group_norm_nhwc_bwd_params --------------------------
	.section	.nv.constant0._Z32group_norm_nhwc_bwd_scale_kernelI11Fp16IOFp32WLi120EEv26Group_norm_nhwc_bwd_params,"a",@progbits
	.sectionflags	@""
	.align	4
.nv.constant0._Z32group_norm_nhwc_bwd_scale_kernelI11Fp16IOFp32WLi120EEv26Group_norm_nhwc_bwd_params:
	.zero		1080


//--------------------- .nv.constant0._Z32group_norm_nhwc_bwd_scale_kernelI11Fp16IOFp32WLi140EEv26Group_norm_nhwc_bwd_params --------------------------
	.section	.nv.constant0._Z32group_norm_nhwc_bwd_scale_kernelI11Fp16IOFp32WLi140EEv26Group_norm_nhwc_bwd_params,"a",@progbits
	.sectionflags	@""
	.align	4
.nv.constant0._Z32group_norm_nhwc_bwd_scale_kernelI11Fp16IOFp32WLi140EEv26Group_norm_nhwc_bwd_params:
	.zero		1080


//--------------------- .nv.constant0._Z32group_norm_nhwc_bwd_scale_kernelI11Fp16IOFp32WLi160EEv26Group_norm_nhwc_bwd_params --------------------------
	.section	.nv.constant0._Z32group_norm_nhwc_bwd_scale_kernelI11Fp16IOFp32WLi160EEv26Group_norm_nhwc_bwd_params,"a",@progbits
	.sectionflags	@""
	.align	4
.nv.constant0._Z32group_norm_nhwc_bwd_scale_kernelI11Fp16IOFp32WLi160EEv26Group_norm_nhwc_bwd_params:
	.zero		1080


//--------------------- .nv.constant0._Z32group_norm_nhwc_bwd_scale_kernelI11Fp16IOBf16WLi196EEv26Group_norm_nhwc_bwd_params --------------------------
	.section	.nv.constant0._Z32group_norm_nhwc_bwd_scale_kernelI11Fp16IOBf16WLi196EEv26Group_norm_nhwc_bwd_params,"a",@progbits
	.sectionflags	@""
	.align	4
.nv.constant0._Z32group_norm_nhwc_bwd_scale_kernelI11Fp16IOBf16WLi196EEv26Group_norm_nhwc_bwd_params:
	.zero		1080


//--------------------- .nv.constant0._Z32group_norm_nhwc_bwd_scale_kernelI11Fp16IOBf16WLi168EEv26Group_norm_nhwc_bwd_params --------------------------
	.section	.nv.constant0._Z32group_norm_nhwc_bwd_scale_kernelI11Fp16IOBf16WLi168EEv26Group_norm_nhwc_bwd_params,"a",@progbits
	.sectionflags	@""
	.align	4
.nv.constant0._Z32group_norm_nhwc_bwd_scale_kernelI11Fp16IOBf16WLi168EEv26Group_norm_nhwc_bwd_params:
	.zero		1080


//--------------------- .nv.constant0._Z32group_norm_nhwc_bwd_scale_kernelI11Fp16IOBf16WLi64EEv26Group_norm_nhwc_bwd_params --------------------------
	.section	.nv.constant0._Z32group_norm_nhwc_bwd_scale_kernelI11Fp16IOBf16WLi64EEv26Group_norm_nhwc_bwd_params,"a",@progbits
	.sectionflags	@""
	.align	4
.nv.constant0._Z32group_norm_nhwc_bwd_scale_kernelI11Fp16IOBf16WLi64EEv26Group_norm_nhwc_bwd_params:
	.zero		1080


//--------------------- .nv.constant0._Z32group_norm_nhwc_bwd_scale_kernelI11Fp16IOBf16WLi128EEv26Group_norm_nhwc_bwd_params --------------------------
	.section	.nv.constant0._Z32group_norm_nhwc_bwd_scale_kernelI11Fp16IOBf16WLi128EEv26Group_norm_nhwc_bwd_params,"a",@progbits
	.sectionflags	@""
	.align	4
.nv.constant0._Z32group_norm_nhwc_bwd_scale_kernelI11Fp16IOBf16WLi128EEv26Group_norm_nhwc_bwd_params:
	.zero		1080


//--------------------- .nv.constant0._Z32group_norm_nhwc_bwd_scale_kernelI11Fp16IOBf16WLi192EEv26Group_norm_nhwc_bwd_params --------------------------
	.section	.nv.constant0._Z32group_norm_nhwc_bwd_scale_kernelI11Fp16IOBf16WLi192EEv26Group_norm_nhwc_bwd_params,"a",@progbits
	.sectionflags	@""
	.align	4
.nv.constant0._Z32group_norm_nhwc_bwd_scale_kernelI11Fp16IOBf16WLi192EEv26Group_norm_nhwc_bwd_params:
	.zero		1080


//--------------------- .nv.constant0._Z32group_norm_nhwc_bwd_scale_kernelI11Fp16IOBf16WLi448EEv26Group_norm_nhwc_bwd_params --------------------------
	.section	.nv.constant0._Z32group_norm_nhwc_bwd_scale_kernelI11Fp16IOBf16WLi448EEv26Group_norm_nhwc_bwd_params,"a",@progbits
	.sectionflags	@""
	.align	4
.nv.constant0._Z32group_norm_nhwc_bwd_scale_kernelI11Fp16IOBf16WLi448EEv26Group_norm_nhwc_bwd_params:
	.zero		1080


//--------------------- .nv.constant0._Z32group_norm_nhwc_bwd_scale_kernelI11Fp16IOBf16WLi256EEv26Group_norm_nhwc_bwd_params --------------------------
	.section	.nv.constant0._Z32group_norm_nhwc_bwd_scale_kernelI11Fp16IOBf16WLi256EEv26Group_norm_nhwc_bwd_params,"a",@progbits
	.sectionflags	@""
	.align	4
.nv.constant0._Z32group_norm_nhwc_bwd_scale_kernelI11Fp16IOBf16WLi256EEv26Group_norm_nhwc_bwd_params:
	.zero		1080


//--------------------- .nv.constant0._Z32group_norm_nhwc_bwd_scale_kernelI11Fp16IOBf16WLi120EEv26Group_norm_nhwc_bwd_params --------------------------
	.section	.nv.constant0._Z32group_norm_nhwc_bwd_scale_kernelI11Fp16IOBf16WLi120EEv26Group_norm_nhwc_bwd_params,"a",@progbits
	.sectionflags	@""
	.align	4
.nv.constant0._Z32group_norm_nhwc_bwd_scale_kernelI11Fp16IOBf16WLi120EEv26Group_norm_nhwc_bwd_params:
	.zero		1080


//--------------------- .nv.constant0._Z32group_norm_nhwc_bwd_scale_kernelI11Fp16IOBf16WLi140EEv26Group_norm_nhwc_bwd_params --------------------------
	.section	.nv.constant0._Z32group_norm_nhwc_bwd_scale_kernelI11Fp16IOBf16WLi140EEv26Group_norm_nhwc_bwd_params,"a",@progbits
	.sectionflags	@""
	.align	4
.nv.constant0._Z32group_norm_nhwc_bwd_scale_kernelI11Fp16IOBf16WLi140EEv26Group_norm_nhwc_bwd_params:
	.zero		1080


//--------------------- .nv.constant0._Z32group_norm_nhwc_bwd_scale_kernelI11Fp16IOBf16WLi160EEv26Group_norm_nhwc_bwd_params --------------------------
	.section	.nv.constant0._Z32group_norm_nhwc_bwd_scale_kernelI11Fp16IOBf16WLi160EEv26Group_norm_nhwc_bwd_params,"a",@progbits
	.sectionflags	@""
	.align	4
.nv.constant0._Z32group_norm_nhwc_bwd_scale_kernelI11Fp16IOBf16WLi160EEv26Group_norm_nhwc_bwd_params:
	.zero		1080


//--------------------- .nv.constant0._Z32group_norm_nhwc_bwd_scale_kernelI11Fp16IOFp16WLi196EEv26Group_norm_nhwc_bwd_params --------------------------
	.section	.nv.constant0._Z32group_norm_nhwc_bwd_scale_kernelI11Fp16IOFp16WLi196EEv26Group_norm_nhwc_bwd_params,"a",@progbits
	.sectionflags	@""
	.align	4
.nv.constant0._Z32group_norm_nhwc_bwd_scale_kernelI11Fp16IOFp16WLi196EEv26Group_norm_nhwc_bwd_params:
	.zero		1080


//--------------------- .nv.constant0._Z32group_norm_nhwc_bwd_scale_kernelI11Fp16IOFp16WLi168EEv26Group_norm_nhwc_bwd_params --------------------------
	.section	.nv.constant0._Z32group_norm_nhwc_bwd_scale_kernelI11Fp16IOFp16WLi168EEv26Group_norm_nhwc_bwd_params,"a",@progbits
	.sectionflags	@""
	.align	4
.nv.constant0._Z32group_norm_nhwc_bwd_scale_kernelI11Fp16IOFp16WLi168EEv26Group_norm_nhwc_bwd_params:
	.zero		1080


//--------------------- .nv.constant0._Z32group_norm_nhwc_bwd_scale_kernelI11Fp16IOFp16WLi64EEv26Group_norm_nhwc_bwd_params --------------------------
	.section	.nv.constant0._Z32group_norm_nhwc_bwd_scale_kernelI11Fp16IOFp16WLi64EEv26Group_norm_nhwc_bwd_params,"a",@progbits
	.sectionflags	@""
	.align	4
.nv.constant0._Z32group_norm_nhwc_bwd_scale_kernelI11Fp16IOFp16WLi64EEv26Group_norm_nhwc_bwd_params:
	.zero		1080


//--------------------- .nv.constant0._Z32group_norm_nhwc_bwd_scale_kernelI11Fp16IOFp16WLi128EEv26Group_norm_nhwc_bwd_params --------------------------
	.section	.nv.constant0._Z32group_norm_nhwc_bwd_scale_kernelI11Fp16IOFp16WLi128EEv26Group_norm_nhwc_bwd_params,"a",@progbits
	.sectionflags	@""
	.align	4
.nv.constant0._Z32group_norm_nhwc_bwd_scale_kernelI11Fp16IOFp16WLi128EEv26Group_norm_nhwc_bwd_params:
	.zero		1080


//--------------------- .nv.constant0._Z32group_norm_nhwc_bwd_scale_kernelI11Fp16IOFp16WLi192EEv26Group_norm_nhwc_bwd_params --------------------------
	.section	.nv.constant0._Z32group_norm_nhwc_bwd_scale_kernelI11Fp16IOFp16WLi192EEv26Group_norm_nhwc_bwd_params,"a",@progbits
	.sectionflags	@""
	.align	4
.nv.constant0._Z32group_norm_nhwc_bwd_scale_kernelI11Fp16IOFp16WLi192EEv26Group_norm_nhwc_bwd_params:
	.zero		1080


//--------------------- .nv.constant0._Z32group_norm_nhwc_bwd_scale_kernelI11Fp16IOFp16WLi448EEv26Group_norm_nhwc_bwd_params --------------------------
	.section	.nv.constant0._Z32group_norm_nhwc_bwd_scale_kernelI11Fp16IOFp16WLi448EEv26Group_norm_nhwc_bwd_params,"a",@progbits
	.sectionflags	@""
	.align	4
.nv.constant0._Z32group_norm_nhwc_bwd_scale_kernelI11Fp16IOFp16WLi448EEv26Group_norm_nhwc_bwd_params:
	.zero		1080


//--------------------- .nv.constant0._Z32group_norm_nhwc_bwd_scale_kernelI11Fp16IOFp16WLi256EEv26Group_norm_nhwc_bwd_params --------------------------
	.section	.nv.constant0._Z32group_norm_nhwc_bwd_scale_kernelI11Fp16IOFp16WLi256EEv26Group_norm_nhwc_bwd_params,"a",@progbits
	.sectionflags	@""
	.align	4
.nv.constant0._Z32group_norm_nhwc_bwd_scale_kernelI11Fp16IOFp16WLi256EEv26Group_norm_nhwc_bwd_params:
	.zero		1080


//--------------------- .nv.constant0._Z32group_norm_nhwc_bwd_scale_kernelI11Fp16IOFp16WLi120EEv26Group_norm_nhwc_bwd_params --------------------------
	.section	.nv.constant0._Z32group_norm_nhwc_bwd_scale_kernelI11Fp16IOFp16WLi120EEv26Group_norm_nhwc_bwd_params,"a",@progbits
	.sectionflags	@""
	.align	4
.nv.constant0._Z32group_norm_nhwc_bwd_scale_kernelI11Fp16IOFp16WLi120EEv26Group_norm_nhwc_bwd_params:
	.zero		1080


//--------------------- .nv.constant0._Z32group_norm_nhwc_bwd_scale_kernelI11Fp16IOFp16WLi140EEv26Group_norm_nhwc_bwd_params --------------------------
	.section	.nv.constant0._Z32group_norm_nhwc_bwd_scale_kernelI11Fp16IOFp16WLi140EEv26Group_norm_nhwc_bwd_params,"a",@progbits
	.sectionflags	@""
	.align	4
.nv.constant0._Z32group_norm_nhwc_bwd_scale_kernelI11Fp16IOFp16WLi140EEv26Group_norm_nhwc_bwd_params:
	.zero		1080


//--------------------- .nv.constant0._Z32group_norm_nhwc_bwd_scale_kernelI11Fp16IOFp16WLi160EEv26Group_norm_nhwc_bwd_params --------------------------
	.section	.nv.constant0._Z32group_norm_nhwc_bwd_scale_kernelI11Fp16IOFp16WLi160EEv26Group_norm_nhwc_bwd_params,"a",@progbits
	.sectionflags	@""
	.align	4
.nv.constant0._Z32group_norm_nhwc_bwd_scale_kernelI11Fp16IOFp16WLi160EEv26Group_norm_nhwc_bwd_params:
	.zero		1080


//--------------------- .nv.constant0._Z30group_norm_nhwc_bwd_sum_kernelI11Fp32IOFp32WLi196EEv26Group_norm_nhwc_bwd_params --------------------------
	.section	.nv.constant0._Z30group_norm_nhwc_bwd_sum_kernelI11Fp32IOFp32WLi196EEv26Group_norm_nhwc_bwd_params,"a",@progbits
	.sectionflags	@""
	.align	4
.nv.constant0._Z30group_norm_nhwc_bwd_sum_kernelI11Fp32IOFp32WLi196EEv26Group_norm_nhwc_bwd_params:
	.zero		1080


//--------------------- .nv.constant0._Z30group_norm_nhwc_bwd_sum_kernelI11Fp32IOFp32WLi168EEv26Group_norm_nhwc_bwd_params --------------------------
	.section	.nv.constant0._Z30group_norm_nhwc_bwd_sum_kernelI11Fp32IOFp32WLi168EEv26Group_norm_nhwc_bwd_params,"a",@progbits
	.sectionflags	@""
	.align	4
.nv.constant0._Z30group_norm_nhwc_bwd_sum_kernelI11Fp32IOFp32WLi168EEv26Group_norm_nhwc_bwd_params:
	.zero		1080


//--------------------- .nv.constant0._Z30group_norm_nhwc_bwd_sum_kernelI11Fp32IOFp32WLi64EEv26Group_norm_nhwc_bwd_params --------------------------
	.section	.nv.constant0._Z30group_norm_nhwc_bwd_sum_kernelI11Fp32IOFp32WLi64EEv26Group_norm_nhwc_bwd_params,"a",@progbits
	.sectionflags	@""
	.align	4
.nv.constant0._Z30group_norm_nhwc_bwd_sum_kernelI11Fp32IOFp32WLi64EEv26Group_norm_nhwc_bwd_params:
	.zero		1080


//--------------------- .nv.constant0._Z30group_norm_nhwc_bwd_sum_kernelI11Fp32IOFp32WLi128EEv26Group_norm_nhwc_bwd_params --------------------------
	.section	.nv.constant0._Z30group_norm_nhwc_bwd_sum_kernelI11Fp32IOFp32WLi128EEv26Group_norm_nhwc_bwd_params,"a",@progbits
	.sectionflags	@""
	.align	4
.nv.constant0._Z30group_norm_nhwc_bwd_sum_kernelI11Fp32IOFp32WLi128EEv26Group_norm_nhwc_bwd_params:
	.zero		1080


//--------------------- .nv.constant0._Z30group_norm_nhwc_bwd_sum_kernelI11Fp32IOFp32WLi192EEv26Group_norm_nhwc_bwd_params --------------------------
	.section	.nv.constant0._Z30group_norm_nhwc_bwd_sum_kernelI11Fp32IOFp32WLi192EEv26Group_norm_nhwc_bwd_params,"a",@progbits
	.sectionflags	@""
	.align	4
.nv.constant0._Z30group_norm_nhwc_bwd_sum_kernelI11Fp32IOFp32WLi192EEv26Group_norm_nhwc_bwd_params:
	.zero		1080


//--------------------- .nv.constant0._Z30group_norm_nhwc_bwd_sum_kernelI11Fp32IOFp32WLi448EEv26Group_norm_nhwc_bwd_params --------------------------
	.section	.nv.constant0._Z30group_norm_nhwc_bwd_sum_kernelI11Fp32IOFp32WLi448EEv26Group_norm_nhwc_bwd_params,"a",@progbits
	.sectionflags	@""
	.align	4
.nv.constant0._Z30group_norm_nhwc_bwd_sum_kernelI11Fp32IOFp32WLi448EEv26Group_norm_nhwc_bwd_params:
	.zero		1080


//--------------------- .nv.constant0._Z30group_norm_nhwc_bwd_sum_kernelI11Fp32IOFp32WLi256EEv26Group_norm_nhwc_bwd_params --------------------------
	.section	.nv.constant0._Z30group_norm_nhwc_bwd_sum_kernelI11Fp32IOFp32WLi256EEv26Group_norm_nhwc_bwd_params,"a",@progbits
	.sectionflags	@""
	.align	4
.nv.constant0._Z30group_norm_nhwc_bwd_sum_kernelI11Fp32IOFp32WLi256EEv26Group_norm_nhwc_bwd_params:
	.zero		1080


//--------------------- .nv.constant0._Z30group_norm_nhwc_bwd_sum_kernelI11Fp32IOFp32WLi120EEv26Group_norm_nhwc_bwd_params --------------------------
	.section	.nv.constant0._Z30group_norm_nhwc_bwd_sum_kernelI11Fp32IOFp32WLi120EEv26Group_norm_nhwc_bwd_params,"a",@progbits
	.sectionflags	@""
	.align	4
.nv.constant0._Z30group_norm_nhwc_bwd_sum_kernelI11Fp32IOFp32WLi120EEv26Group_norm_nhwc_bwd_params:
	.zero		1080


//--------------------- .nv.constant0._Z30group_norm_nhwc_bwd_sum_kernelI11Fp32IOFp32WLi140EEv26Group_norm_nhwc_bwd_params --------------------------
	.section	.nv.constant0._Z30group_norm_nhwc_bwd_sum_kernelI11Fp32IOFp32WLi140EEv26Group_norm_nhwc_bwd_params,"a",@progbits
	.sectionflags	@""
	.align	4
.nv.constant0._Z30group_norm_nhwc_bwd_sum_kernelI11Fp32IOFp32WLi140EEv26Group_norm_nhwc_bwd_params:
	.zero		1080


//--------------------- .nv.constant0._Z30group_norm_nhwc_bwd_sum_kernelI11Fp32IOFp32WLi160EEv26Group_norm_nhwc_bwd_params --------------------------
	.section	.nv.constant0._Z30group_norm_nhwc_bwd_sum_kernelI11Fp32IOFp32WLi160EEv26Group_norm_nhwc_bwd_params,"a",@progbits
	.sectionflags	@""
	.align	4
.nv.constant0._Z30group_norm_nhwc_bwd_sum_kernelI11Fp32IOFp32WLi160EEv26Group_norm_nhwc_bwd_params:
	.zero		1080


//--------------------- .nv.constant0._Z30group_norm_nhwc_bwd_sum_kernelI11Fp32IOBf16WLi196EEv26Group_norm_nhwc_bwd_params --------------------------
	.section	.nv.constant0._Z30group_norm_nhwc_bwd_sum_kernelI11Fp32IOBf16WLi196EEv26Group_norm_nhwc_bwd_params,"a",@progbits
	.sectionflags	@""
	.align	4
.nv.constant0._Z30group_norm_nhwc_bwd_sum_kernelI11Fp32IOBf16WLi196EEv26Group_norm_nhwc_bwd_params:
	.zero		1080


//--------------------- .nv.constant0._Z30group_norm_nhwc_bwd_sum_kernelI11Fp32IOBf16WLi168EEv26Group_norm_nhwc_bwd_params --------------------------
	.section	.nv.constant0._Z30group_norm_nhwc_bwd_sum_kernelI11Fp32IOBf16WLi168EEv26Group_norm_nhwc_bwd_params,"a",@progbits
	.sectionflags	@""
	.align	4
.nv.constant0._Z30group_norm_nhwc_bwd_sum_kernelI11Fp32IOBf16WLi168EEv26Group_norm_nhwc_bwd_params:
	.zero		1080


//--------------------- .nv.constant0._Z30group_norm_nhwc_bwd_sum_kernelI11Fp32IOBf16WLi64EEv26Group_norm_nhwc_bwd_params --------------------------
	.section	.nv.constant0._Z30group_norm_nhwc_bwd_sum_kernelI11Fp32IOBf16WLi64EEv26Group_norm_nhwc_bwd_params,"a",@progbits
	.sectionflags	@""
	.align	4
.nv.constant0._Z30group_norm_nhwc_bwd_sum_kernelI11Fp32IOBf16WLi64EEv26Group_norm_nhwc_bwd_params:
	.zero		1080


//--------------------- .nv.constant0._Z30group_norm_nhwc_bwd_sum_kernelI11Fp32IOBf16WLi128EEv26Group_norm_nhwc_bwd_params --------------------------
	.section	.nv.constant0._Z30group_norm_nhwc_bwd_sum_kernelI11Fp32IOBf16WLi128EEv26Group_norm_nhwc_bwd_params,"a",@progbits
	.sectionflags	@""
	.align	4
.nv.constant0._Z30group_norm_nhwc_bwd_sum_kernelI11Fp32IOBf16WLi128EEv26Group_norm_nhwc_bwd_params:
	.zero		1080


//--------------------- .nv.constant0._Z30group_norm_nhwc_bwd_sum_kernelI11Fp32IOBf16WLi192EEv26Group_norm_nhwc_bwd_params --------------------------
	.section	.nv.constant0._Z30group_norm_nhwc_bwd_sum_kernelI11Fp32IOBf16WLi192EEv26Group_norm_nhwc_bwd_params,"a",@progbits
	.sectionflags	@""
	.align	4
.nv.constant0._Z30group_norm_nhwc_bwd_sum_kernelI11Fp32IOBf16WLi192EEv26Group_norm_nhwc_bwd_params:
	.zero		1080


//--------------------- .nv.constant0._Z30group_norm_nhwc_bwd_sum_kernelI11Fp32IOBf16WLi448EEv26Group_norm_nhwc_bwd_params --------------------------
	.section	.nv.constant0._Z30group_norm_nhwc_bwd_sum_kernelI11Fp32IOBf16WLi448EEv26Group_norm_nhwc_bwd_params,"a",@progbits
	.sectionflags	@""
	.align	4
.nv.constant0._Z30group_norm_nhwc_bwd_sum_kernelI11Fp32IOBf16WLi448EEv26Group_norm_nhwc_bwd_params:
	.zero		1080


//--------------------- .nv.constant0._Z30group_norm_nhwc_bwd_sum_kernelI11Fp32IOBf16WLi256EEv26Group_norm_nhwc_bwd_params --------------------------
	.section	.nv.constant0._Z30group_norm_nhwc_bwd_sum_kernelI11Fp32IOBf16WLi256EEv26Group_norm_nhwc_bwd_params,"a",@progbits
	.sectionflags	@""
	.align	4
.nv.constant0._Z30group_norm_nhwc_bwd_sum_kernelI11Fp32IOBf16WLi256EEv26Group_norm_nhwc_bwd_params:
	.zero		1080


//--------------------- .nv.constant0._Z30group_norm_nhwc_bwd_sum_kernelI11Fp32IOBf16WLi120EEv26Group_norm_nhwc_bwd_params --------------------------
	.section	.nv.constant0._Z30group_norm_nhwc_bwd_sum_kernelI11Fp32IOBf16WLi120EEv26Group_norm_nhwc_bwd_params,"a",@progbits
	.sectionflags	@""
	.align	4
.nv.constant0._Z30group_norm_nhwc_bwd_sum_kernelI11Fp32IOBf16WLi120EEv26Group_norm_nhwc_bwd_params:
	.zero		1080


//--------------------- .nv.constant0._Z30group_norm_nhwc_bwd_sum_kernelI11Fp32IOBf16WLi140EEv26Group_norm_nhwc_bwd_params --------------------------
	.section	.nv.constant0._Z30group_norm_nhwc_bwd_sum_kernelI11Fp32IOBf16WLi140EEv26Group_norm_nhwc_bwd_params,"a",@progbits
	.sectionflags	@""
	.align	4
.nv.constant0._Z30group_norm_nhwc_bwd_sum_kernelI11Fp32IOBf16WLi140EEv26Group_norm_nhwc_bwd_params:
	.zero		1080


//--------------------- .nv.constant0._Z30group_norm_nhwc_bwd_sum_kernelI11Fp32IOBf16WLi160EEv26Group_norm_nhwc_bwd_params --------------------------
	.section	.nv.constant0._Z30group_norm_nhwc_bwd_sum_kernelI11Fp32IOBf16WLi160EEv26Group_norm_nhwc_bwd_params,"a",@progbits
	.sectionflags	@""
	.align	4
.nv.constant0._Z30group_norm_nhwc_bwd_sum_kernelI11Fp32IOBf16WLi160EEv26Group_norm_nhwc_bwd_params:
	.zero		1080


//--------------------- .nv.constant0._Z30group_norm_nhwc_bwd_sum_kernelI11Fp32IOFp16WLi196EEv26Group_norm_nhwc_bwd_params --------------------------
	.section	.nv.constant0._Z30group_norm_nhwc_bwd_sum_kernelI11Fp32IOFp16WLi196EEv26Group_norm_nhwc_bwd_params,"a",@progbits
	.sectionflags	@""
	.align	4
.nv.constant0._Z30group_norm_nhwc_bwd_sum_kernelI11Fp32IOFp16WLi196EEv26Group_norm_nhwc_bwd_params:
	.zero		1080


//--------------------- .nv.constant0._Z30group_norm_nhwc_bwd_sum_kernelI11Fp32IOFp16WLi168EEv26Group_norm_nhwc_bwd_params --------------------------
	.section	.nv.constant0._Z30group_norm_nhwc_bwd_sum_kernelI11Fp32IOFp16WLi168EEv26Group_norm_nhwc_bwd_params,"a",@progbits
	.sectionflags	@""
	.align	4
.nv.constant0._Z30group_norm_nhwc_bwd_sum_kernelI11Fp32IOFp16WLi168EEv26Group_norm_nhwc_bwd_params:
	.zero		1080


//--------------------- .nv.constant0._Z30group_norm_nhwc_bwd_sum_kernelI11Fp32IOFp16WLi64EEv26Group_norm_nhwc_bwd_params --------------------------
	.section	.nv.constant0._Z30group_norm_nhwc_bwd_sum_kernelI11Fp32IOFp16WLi64EEv26Group_norm_nhwc_bwd_params,"a",@progbits
	.sectionflags	@""
	.align	4
.nv.constant0._Z30group_norm_nhwc_bwd_sum_kernelI11Fp32IOFp16WLi64EEv26Group_norm_nhwc_bwd_params:
	.zero		1080


//--------------------- .nv.constant0._Z30group_norm_nhwc_bwd_sum_kernelI11Fp32IOFp16WLi128EEv26Group_norm_nhwc_bwd_params --------------------------
	.section	.nv.constant0._Z30group_norm_nhwc_bwd_sum_kernelI11Fp32IOFp16WLi128EEv26Group_norm_nhwc_bwd_params,"a",@progbits
	.sectionflags	@""
	.align	4
.nv.constant0._Z30group_norm_nhwc_bwd_sum_kernelI11Fp32IOFp16WLi128EEv26Group_norm_nhwc_bwd_params:
	.zero		1080


//--------------------- .nv.constant0._Z30group_norm_nhwc_bwd_sum_kernelI11Fp32IOFp16WLi192EEv26Group_norm_nhwc_bwd_params --------------------------
	.section	.nv.constant0._Z30group_norm_nhwc_bwd_sum_kernelI11Fp32IOFp16WLi192EEv26Group_norm_nhwc_bwd_params,"a",@progbits
	.sectionflags	@""
	.align	4
.nv.constant0._Z30group_norm_nhwc_bwd_sum_kernelI11Fp32IOFp16WLi192EEv26Group_norm_nhwc_bwd_params:
	.zero		1080


//--------------------- .nv.constant0._Z30group_norm_nhwc_bwd_sum_kernelI11Fp32IOFp16WLi448EEv26Group_norm_nhwc_bwd_params --------------------------
	.section	.nv.constant0._Z30group_norm_nhwc_bwd_sum_kernelI11Fp32IOFp16WLi448EEv26Group_norm_nhwc_bwd_params,"a",@progbits
	.sectionflags	@""
	.align	4
.nv.constant0._Z30group_norm_nhwc_bwd_sum_kernelI11Fp32IOFp16WLi448EEv26Group_norm_nhwc_bwd_params:
	.zero		1080


//--------------------- .nv.constant0._Z30group_norm_nhwc_bwd_sum_kernelI11Fp32IOFp16WLi256EEv26Group_norm_nhwc_bwd_params --------------------------
	.section	.nv.constant0._Z30group_norm_nhwc_bwd_sum_kernelI11Fp32IOFp16WLi256EEv26Group_norm_nhwc_bwd_params,"a",@progbits
	.sectionflags	@""
	.align	4
.nv.constant0._Z30group_norm_nhwc_bwd_sum_kernelI11Fp32IOFp16WLi256EEv26Group_norm_nhwc_bwd_params:
	.zero		1080


//--------------------- .nv.constant0._Z30group_norm_nhwc_bwd_sum_kernelI11Fp32IOFp16WLi120EEv26Group_norm_nhwc_bwd_params --------------------------
	.section	.nv.constant0._Z30group_norm_nhwc_bwd_sum_kernelI11Fp32IOFp16WLi120EEv26Group_norm_nhwc_bwd_params,"a",@progbits
	.sectionflags	@""
	.align	4
.nv.constant0._Z30group_norm_nhwc_bwd_sum_kernelI11Fp32IOFp16WLi120EEv26Group_norm_nhwc_bwd_params:
	.zero		1080


//--------------------- .nv.constant0._Z30group_norm_nhwc_bwd_sum_kernelI11Fp32IOFp16WLi140EEv26Group_norm_nhwc_bwd_params --------------------------
	.section	.nv.constant0._Z30group_norm_nhwc_bwd_sum_kernelI11Fp32IOFp16WLi140EEv26Group_norm_nhwc_bwd_params,"a",@progbits
	.sectionflags	@""
	.align	4
.nv.constant0._Z30group_norm_nhwc_bwd_sum_kernelI11Fp32IOFp16WLi140EEv26Group_norm_nhwc_bwd_params:
	.zero		1080


//--------------------- .nv.constant0._Z30group_norm_nhwc_bwd_sum_kernelI11Fp32IOFp16WLi160EEv26Group_norm_nhwc_bwd_params --------------------------
	.section	.nv.constant0._Z30group_norm_nhwc_bwd_sum_kernelI11Fp32IOFp16WLi160EEv26Group_norm_nhwc_bwd_params,"a",@progbits
	.sectionflags	@""
	.align	4
.nv.constant0._Z30group_norm_nhwc_bwd_sum_kernelI11Fp32IOFp16WLi160EEv26Group_norm_nhwc_bwd_params:
	.zero		1080


//--------------------- .nv.constant0._Z30group_norm_nhwc_bwd_sum_kernelI11Bf16IOFp32WLi196EEv26Group_norm_nhwc_bwd_params --------------------------
	.section	.nv.constant0._Z30group_norm_nhwc_bwd_sum_kernelI11Bf16IOFp32WLi196EEv26Group_norm_nhwc_bwd_params,"a",@progbits
	.sectionflags	@""
	.align	4
.nv.constant0._Z30group_norm_nhwc_bwd_sum_kernelI11Bf16IOFp32WLi196EEv26Group_norm_nhwc_bwd_params:
	.zero		1080


//--------------------- .nv.constant0._Z30group_norm_nhwc_bwd_sum_kernelI11Bf16IOFp32WLi168EEv26Group_norm_nhwc_bwd_params --------------------------
	.section	.nv.constant0._Z30group_norm_nhwc_bwd_sum_kernelI11Bf16IOFp32WLi168EEv26Group_norm_nhwc_bwd_params,"a",@progbits
	.sectionflags	@""
	.align	4
.nv.constant0._Z30group_norm_nhwc_bwd_sum_kernelI11Bf16IOFp32WLi168EEv26Group_norm_nhwc_bwd_params:
	.zero		1080


//--------------------- .nv.constant0._Z30group_norm_nhwc_bwd_sum_kernelI11Bf16IOFp32WLi64EEv26Group_norm_nhwc_bwd_params --------------------------
	.section	.nv.constant0._Z30group_norm_nhwc_bwd_sum_kernelI11Bf16IOFp32WLi64EEv26Group_norm_nhwc_bwd_params,"a",@progbits
	.sectionflags	@""
	.align	4
.nv.constant0._Z30group_norm_nhwc_bwd_sum_kernelI11Bf16IOFp32WLi64EEv26Group_norm_nhwc_bwd_params:
	.zero		1080


//--------------------- .nv.constant0._Z30group_norm_nhwc_bwd_sum_kernelI11Bf16IOFp32WLi128EEv26Group_norm_nhwc_bwd_params --------------------------
	.section	.nv.constant0._Z30group_norm_nhwc_bwd_sum_kernelI11Bf16IOFp32WLi128EEv26Group_norm_nhwc_bwd_params,"a",@progbits
	.sectionflags	@""
	.align	4
.nv.constant0._Z30group_norm_nhwc_bwd_sum_kernelI11Bf16IOFp32WLi128EEv26Group_norm_nhwc_bwd_params:
	.zero		1080


//--------------------- .nv.constant0._Z30group_norm_nhwc_bwd_sum_kernelI11Bf16IOFp32WLi192EEv26Group_norm_nhwc_bwd_params --------------------------
	.section	.nv.constant0._Z30group_norm_nhwc_bwd_sum_kernelI11Bf16IOFp32WLi192EEv26Group_norm_nhwc_bwd_params,"a",@progbits
	.sectionflags	@""
	.align	4
.nv.constant0._Z30group_norm_nhwc_bwd_sum_kernelI11Bf16IOFp32WLi192EEv26Group_norm_nhwc_bwd_params:
	.zero		1080


//--------------------- .nv.constant0._Z30group_norm_nhwc_bwd_sum_kernelI11Bf16IOFp32WLi448EEv26Group_norm_nhwc_bwd_params --------------------------
	.section	.nv.constant0._Z30group_norm_nhwc_bwd_sum_kernelI11Bf16IOFp32WLi448EEv26Group_norm_nhwc_bwd_params,"a",@progbits
	.sectionflags	@""
	.align	4
.nv.constant0._Z30group_norm_nhwc_bwd_sum_kernelI11Bf16IOFp32WLi448EEv26Group_norm_nhwc_bwd_params:
	.zero		1080


//--------------------- .nv.constant0._Z30group_norm_nhwc_bwd_sum_kernelI11Bf16IOFp32WLi256EEv26Group_norm_nhwc_bwd_params --------------------------
	.section	.nv.constant0._Z30group_norm_nhwc_bwd_sum_kernelI11Bf16IOFp32WLi256EEv26Group_norm_nhwc_bwd_params,"a",@progbits
	.sectionflags	@""
	.align	4
.nv.constant0._Z30group_norm_nhwc_bwd_sum_kernelI11Bf16IOFp32WLi256EEv26Group_norm_nhwc_bwd_params:
	.zero		1080


//--------------------- .nv.constant0._Z30group_norm_nhwc_bwd_sum_kernelI11Bf16IOFp32WLi120EEv26Group_norm_nhwc_bwd_params --------------------------
	.section	.nv.constant0._Z30group_norm_nhwc_bwd_sum_kernelI11Bf16IOFp32WLi120EEv26Group_norm_nhwc_bwd_params,"a",@progbits
	.sectionflags	@""
	.align	4
.nv.constant0._Z30group_norm_nhwc_bwd_sum_kernelI11Bf16IOFp32WLi120EEv26Group_norm_nhwc_bwd_params:
	.zero		1080


//--------------------- .nv.constant0._Z30group_norm_nhwc_bwd_sum_kernelI11Bf16IOFp32WLi140EEv26Group_norm_nhwc_bwd_params --------------------------
	.section	.nv.constant0._Z30group_norm_nhwc_bwd_sum_kernelI11Bf16IOFp32WLi140EEv26Group_norm_nhwc_bwd_params,"a",@progbits
	.sectionflags	@""
	.align	4
.nv.constant0._Z30group_norm_nhwc_bwd_sum_kernelI11Bf16IOFp32WLi140EEv26Group_norm_nhwc_bwd_params:
	.zero		1080


//--------------------- .nv.constant0._Z30group_norm_nhwc_bwd_sum_kernelI11Bf16IOFp32WLi160EEv26Group_norm_nhwc_bwd_params --------------------------
	.section	.nv.constant0._Z30group_norm_nhwc_bwd_sum_kernelI11Bf16IOFp32WLi160EEv26Group_norm_nhwc_bwd_params,"a",@progbits
	.sectionflags	@""
	.align	4
.nv.constant0._Z30group_norm_nhwc_bwd_sum_kernelI11Bf16IOFp32WLi160EEv26Group_norm_nhwc_bwd_params:
	.zero		1080


//--------------------- .nv.constant0._Z30group_norm_nhwc_bwd_sum_kernelI11Bf16IOBf16WLi196EEv26Group_norm_nhwc_bwd_params --------------------------
	.section	.nv.constant0._Z30group_norm_nhwc_bwd_sum_kernelI11Bf16IOBf16WLi196EEv26Group_norm_nhwc_bwd_params,"a",@progbits
	.sectionflags	@""
	.align	4
.nv.constant0._Z30group_norm_nhwc_bwd_sum_kernelI11Bf16IOBf16WLi196EEv26Group_norm_nhwc_bwd_params:
	.zero		1080


//--------------------- .nv.constant0._Z30group_norm_nhwc_bwd_sum_kernelI11Bf16IOBf16WLi168EEv26Group_norm_nhwc_bwd_params --------------------------
	.section	.nv.constant0._Z30group_norm_nhwc_bwd_sum_kernelI11Bf16IOBf16WLi168EEv26Group_norm_nhwc_bwd_params,"a",@progbits
	.sectionflags	@""
	.align	4
.nv.constant0._Z30group_norm_nhwc_bwd_sum_kernelI11Bf16IOBf16WLi168EEv26Group_norm_nhwc_bwd_params:
	.zero		1080


//--------------------- .nv.constant0._Z30group_norm_nhwc_bwd_sum_kernelI11Bf16IOBf16WLi64EEv26Group_norm_nhwc_bwd_params --------------------------
	.section	.nv.constant0._Z30group_norm_nhwc_bwd_sum_kernelI11Bf16IOBf16WLi64EEv26Group_norm_nhwc_bwd_params,"a",@progbits
	.sectionflags	@""
	.align	4
.nv.constant0._Z30group_norm_nhwc_bwd_sum_kernelI11Bf16IOBf16WLi64EEv26Group_norm_nhwc_bwd_params:
	.zero		1080


//--------------------- .nv.constant0._Z30group_norm_nhwc_bwd_sum_kernelI11Bf16IOBf16WLi128EEv26Group_norm_nhwc_bwd_params --------------------------
	.section	.nv.constant0._Z30group_norm_nhwc_bwd_sum_kernelI11Bf16IOBf16WLi128EEv26Group_norm_nhwc_bwd_params,"a",@progbits
	.sectionflags	@""
	.align	4
.nv.constant0._Z30group_norm_nhwc_bwd_sum_kernelI11Bf16IOBf16WLi128EEv26Group_norm_nhwc_bwd_params:
	.zero		1080


//--------------------- .nv.constant0._Z30group_norm_nhwc_bwd_sum_kernelI11Bf16IOBf16WLi192EEv26Group_norm_nhwc_bwd_params --------------------------
	.section	.nv.constant0._Z30group_norm_nhwc_bwd_sum_kernelI11Bf16IOBf16WLi192EEv26Group_norm_nhwc_bwd_params,"a",@progbits
	.sectionflags	@""
	.align	4
.nv.constant0._Z30group_norm_nhwc_bwd_sum_kernelI11Bf16IOBf16WLi192EEv26Group_norm_nhwc_bwd_params:
	.zero		1080


//--------------------- .nv.constant0._Z30group_norm_nhwc_bwd_sum_kernelI11Bf16IOBf16WLi448EEv26Group_norm_nhwc_bwd_params --------------------------
	.section	.nv.constant0._Z30group_norm_nhwc_bwd_sum_kernelI11Bf16IOBf16WLi448EEv26Group_norm_nhwc_bwd_params,"a",@progbits
	.sectionflags	@""
	.align	4
.nv.constant0._Z30group_norm_nhwc_bwd_sum_kernelI11Bf16IOBf16WLi448EEv26Group_norm_nhwc_bwd_params:
	.zero		1080


//--------------------- .nv.constant0._Z30group_norm_nhwc_bwd_sum_kernelI11Bf16IOBf16WLi256EEv26Group_norm_nhwc_bwd_params --------------------------
	.section	.nv.constant0._Z30group_norm_nhwc_bwd_sum_kernelI11Bf16IOBf16WLi256EEv26Group_norm_nhwc_bwd_params,"a",@progbits
	.sectionflags	@""
	.align	4
.nv.constant0._Z30group_norm_nhwc_bwd_sum_kernelI11Bf16IOBf16WLi256EEv26Group_norm_nhwc_bwd_params:
	.zero		1080


//--------------------- .nv.constant0._Z30group_norm_nhwc_bwd_sum_kernelI11Bf16IOBf16WLi120EEv26Group_norm_nhwc_bwd_params --------------------------
	.section	.nv.constant0._Z30group_norm_nhwc_bwd_sum_kernelI11Bf16IOBf16WLi120EEv26Group_norm_nhwc_bwd_params,"a",@progbits
	.sectionflags	@""
	.align	4
.nv.constant0._Z30group_norm_nhwc_bwd_sum_kernelI11Bf16IOBf16WLi120EEv26Group_norm_nhwc_bwd_params:
	.zero		1080


//--------------------- .nv.constant0._Z30group_norm_nhwc_bwd_sum_kernelI11Bf16IOBf16WLi140EEv26Group_norm_nhwc_bwd_params --------------------------
	.section	.nv.constant0._Z30group_norm_nhwc_bwd_sum_kernelI11Bf16IOBf16WLi140EEv26Group_norm_nhwc_bwd_params,"a",@progbits
	.sectionflags	@""
	.align	4
.nv.constant0._Z30group_norm_nhwc_bwd_sum_kernelI11Bf16IOBf16WLi140EEv26Group_norm_nhwc_bwd_params:
	.zero		1080


//--------------------- .nv.constant0._Z30group_norm_nhwc_bwd_sum_kernelI11Bf16IOBf16WLi160EEv26Group_norm_nhwc_bwd_params --------------------------
	.section	.nv.constant0._Z30group_norm_nhwc_bwd_sum_kernelI11Bf16IOBf16WLi160EEv26Group_norm_nhwc_bwd_params,"a",@progbits
	.sectionflags	@""
	.align	4
.nv.constant0._Z30group_norm_nhwc_bwd_sum_kernelI11Bf16IOBf16WLi160EEv26Group_norm_nhwc_bwd_params:
	.zero		1080


//--------------------- .nv.constant0._Z30group_norm_nhwc_bwd_sum_kernelI11Bf16IOFp16WLi196EEv26Group_norm_nhwc_bwd_params --------------------------
	.section	.nv.constant0._Z30group_norm_nhwc_bwd_sum_kernelI11Bf16IOFp16WLi196EEv26Group_norm_nhwc_bwd_params,"a",@progbits
	.sectionflags	@""
	.align	4
.nv.constant0._Z30group_norm_nhwc_bwd_sum_kernelI11Bf16IOFp16WLi196EEv26Group_norm_nhwc_bwd_params:
	.zero		1080


//--------------------- .nv.constant0._Z30group_norm_nhwc_bwd_sum_kernelI11Bf16IOFp16WLi168EEv26Group_norm_nhwc_bwd_params --------------------------
	.section	.nv.constant0._Z30group_norm_nhwc_bwd_sum_kernelI11Bf16IOFp16WLi168EEv26Group_norm_nhwc_bwd_params,"a",@progbits
	.sectionflags	@""
	.align	4
.nv.constant0._Z30group_norm_nhwc_bwd_sum_kernelI11Bf16IOFp16WLi168EEv26Group_norm_nhwc_bwd_params:
	.zero		1080


//--------------------- .nv.constant0._Z30group_norm_nhwc_bwd_sum_kernelI11Bf16IOFp16WLi64EEv26Group_norm_nhwc_bwd_params --------------------------
	.section	.nv.constant0._Z30group_norm_nhwc_bwd_sum_kernelI11Bf16IOFp16WLi64EEv26Group_norm_nhwc_bwd_params,"a",@progbits
	.sectionflags	@""
	.align	4
.nv.constant0._Z30group_norm_nhwc_bwd_sum_kernelI11Bf16IOFp16WLi64EEv26Group_norm_nhwc_bwd_params:
	.zero		1080


//--------------------- .nv.constant0._Z30group_norm_nhwc_bwd_sum_kernelI11Bf16IOFp16WLi128EEv26Group_norm_nhwc_bwd_params --------------------------
	.section	.nv.constant0._Z30group_norm_nhwc_bwd_sum_kernelI11Bf16IOFp16WLi128EEv26Group_norm_nhwc_bwd_params,"a",@progbits
	.sectionflags	@""
	.align	4
.nv.constant0._Z30group_norm_nhwc_bwd_sum_kernelI11Bf16IOFp16WLi128EEv26Group_norm_nhwc_bwd_params:
	.zero		1080


//--------------------- .nv.constant0._Z30group_norm_nhwc_bwd_sum_kernelI11Bf16IOFp16WLi192EEv26Group_norm_nhwc_bwd_params --------------------------
	.section	.nv.constant0._Z30group_norm_nhwc_bwd_sum_kernelI11Bf16IOFp16WLi192EEv26Group_norm_nhwc_bwd_params,"a",@progbits
	.sectionflags	@""
	.align	4
.nv.constant0._Z30group_norm_nhwc_bwd_sum_kernelI11Bf16IOFp16WLi192EEv26Group_norm_nhwc_bwd_params:
	.zero		1080


//--------------------- .nv.constant0._Z30group_norm_nhwc_bwd_sum_kernelI11Bf16IOFp16WLi448EEv26Group_norm_nhwc_bwd_params --------------------------
	.section	.nv.constant0._Z30group_norm_nhwc_bwd_sum_kernelI11Bf16IOFp16WLi448EEv26Group_norm_nhwc_bwd_params,"a",@progbits
	.sectionflags	@""
	.align	4
.nv.constant0._Z30group_norm_nhwc_bwd_sum_kernelI11Bf16IOFp16WLi448EEv26Group_norm_nhwc_bwd_params:
	.zero		1080


//--------------------- .nv.constant0._Z30group_norm_nhwc_bwd_sum_kernelI11Bf16IOFp16WLi256EEv26Group_norm_nhwc_bwd_params --------------------------
	.section	.nv.constant0._Z30group_norm_nhwc_bwd_sum_kernelI11Bf16IOFp16WLi256EEv26Group_norm_nhwc_bwd_params,"a",@progbits
	.sectionflags	@""
	.align	4
.nv.constant0._Z30group_norm_nhwc_bwd_sum_kernelI11Bf16IOFp16WLi256EEv26Group_norm_nhwc_bwd_params:
	.zero		1080


//--------------------- .nv.constant0._Z30group_norm_nhwc_bwd_sum_kernelI11Bf16IOFp16WLi120EEv26Group_norm_nhwc_bwd_params --------------------------
	.section	.nv.constant0._Z30group_norm_nhwc_bwd_sum_kernelI11Bf16IOFp16WLi120EEv26Group_norm_nhwc_bwd_params,"a",@progbits
	.sectionflags	@""
	.align	4
.nv.constant0._Z30group_norm_nhwc_bwd_sum_kernelI11Bf16IOFp16WLi120EEv26Group_norm_nhwc_bwd_params:
	.zero		1080


//--------------------- .nv.constant0._Z30group_norm_nhwc_bwd_sum_kernelI11Bf16IOFp16WLi140EEv26Group_norm_nhwc_bwd_params --------------------------
	.section	.nv.constant0._Z30group_norm_nhwc_bwd_sum_kernelI11Bf16IOFp16WLi140EEv26Group_norm_nhwc_bwd_params,"a",@progbits
	.sectionflags	@""
	.align	4
.nv.constant0._Z30group_norm_nhwc_bwd_sum_kernelI11Bf16IOFp16WLi140EEv26Group_norm_nhwc_bwd_params:
	.zero		1080


//--------------------- .nv.constant0._Z30group_norm_nhwc_bwd_sum_kernelI11Bf16IOFp16WLi160EEv26Group_norm_nhwc_bwd_params --------------------------
	.section	.nv.constant0._Z30group_norm_nhwc_bwd_sum_kernelI11Bf16IOFp16WLi160EEv26Group_norm_nhwc_bwd_params,"a",@progbits
	.sectionflags	@""
	.align	4
.nv.constant0._Z30group_norm_nhwc_bwd_sum_kernelI11Bf16IOFp16WLi160EEv26Group_norm_nhwc_bwd_params:
	.zero		1080


//--------------------- .nv.constant0._Z30group_norm_nhwc_bwd_sum_kernelI11Fp16IOFp32WLi196EEv26Group_norm_nhwc_bwd_params --------------------------
	.section	.nv.constant0._Z30group_norm_nhwc_bwd_sum_kernelI11Fp16IOFp32WLi196EEv26Group_norm_nhwc_bwd_params,"a",@progbits
	.sectionflags	@""
	.align	4
.nv.constant0._Z30group_norm_nhwc_bwd_sum_kernelI11Fp16IOFp32WLi196EEv26Group_norm_nhwc_bwd_params:
	.zero		1080


//--------------------- .nv.constant0._Z30group_norm_nhwc_bwd_sum_kernelI11Fp16IOFp32WLi168EEv26Group_norm_nhwc_bwd_params --------------------------
	.section	.nv.constant0._Z30group_norm_nhwc_bwd_sum_kernelI11Fp16IOFp32WLi168EEv26Group_norm_nhwc_bwd_params,"a",@progbits
	.sectionflags	@""
	.align	4
.nv.constant0._Z30group_norm_nhwc_bwd_sum_kernelI11Fp16IOFp32WLi168EEv26Group_norm_nhwc_bwd_params:
	.zero		1080


//--------------------- .nv.constant0._Z30group_norm_nhwc_bwd_sum_kernelI11Fp16IOFp32WLi64EEv26Group_norm_nhwc_bwd_params --------------------------
	.section	.nv.constant0._Z30group_norm_nhwc_bwd_sum_kernelI11Fp16IOFp32WLi64EEv26Group_norm_nhwc_bwd_params,"a",@progbits
	.sectionflags	@""
	.align	4
.nv.constant0._Z30group_norm_nhwc_bwd_sum_kernelI11Fp16IOFp32WLi64EEv26Group_norm_nhwc_bwd_params:
	.zero		1080


//--------------------- .nv.constant0._Z30group_norm_nhwc_bwd_sum_kernelI11Fp16IOFp32WLi128EEv26Group_norm_nhwc_bwd_params --------------------------
	.section	.nv.constant0._Z30group_norm_nhwc_bwd_sum_kernelI11Fp16IOFp32WLi128EEv26Group_norm_nhwc_bwd_params,"a",@progbits
	.sectionflags	@""
	.align	4
.nv.constant0._Z30group_norm_nhwc_bwd_sum_kernelI11Fp16IOFp32WLi128EEv26Group_norm_nhwc_bwd_params:
	.zero		1080


//--------------------- .nv.constant0._Z30group_norm_nhwc_bwd_sum_kernelI11Fp16IOFp32WLi192EEv26Group_norm_nhwc_bwd_params --------------------------
	.section	.nv.constant0._Z30group_norm_nhwc_bwd_sum_kernelI11Fp16IOFp32WLi192EEv26Group_norm_nhwc_bwd_params,"a",@progbits
	.sectionflags	@""
	.align	4
.nv.constant0._Z30group_norm_nhwc_bwd_sum_kernelI11Fp16IOFp32WLi192EEv26Group_norm_nhwc_bwd_params:
	.zero		1080


//--------------------- .nv.constant0._Z30group_norm_nhwc_bwd_sum_kernelI11Fp16IOFp32WLi448EEv26Group_norm_nhwc_bwd_params --------------------------
	.section	.nv.constant0._Z30group_norm_nhwc_bwd_sum_kernelI11Fp16IOFp32WLi448EEv26Group_norm_nhwc_bwd_params,"a",@progbits
	.sectionflags	@""
	.align	4
.nv.constant0._Z30group_norm_nhwc_bwd_sum_kernelI11Fp16IOFp32WLi448EEv26Group_norm_nhwc_bwd_params:
	.zero		1080


//--------------------- .nv.constant0._Z30group_norm_nhwc_bwd_sum_kernelI11Fp16IOFp32WLi256EEv26Group_norm_nhwc_bwd_params --------------------------
	.section	.nv.constant0._Z30group_norm_nhwc_bwd_sum_kernelI11Fp16IOFp32WLi256EEv26Group_norm_nhwc_bwd_params,"a",@progbits
	.sectionflags	@""
	.align	4
.nv.constant0._Z30group_norm_nhwc_bwd_sum_kernelI11Fp16IOFp32WLi256EEv26Group_norm_nhwc_bwd_params:
	.zero		1080


//--------------------- .nv.constant0._Z30group_norm_nhwc_bwd_sum_kernelI11Fp16IOFp32WLi120EEv26Group_norm_nhwc_bwd_params --------------------------
	.section	.nv.constant0._Z30group_norm_nhwc_bwd_sum_kernelI11Fp16IOFp32WLi120EEv26Group_norm_nhwc_bwd_params,"a",@progbits
	.sectionflags	@""
	.align	4
.nv.constant0._Z30group_norm_nhwc_bwd_sum_kernelI11Fp16IOFp32WLi120EEv26Group_norm_nhwc_bwd_params:
	.zero		1080


//--------------------- .nv.constant0._Z30group_norm_nhwc_bwd_sum_kernelI11Fp16IOFp32WLi140EEv26Group_norm_nhwc_bwd_params --------------------------
	.section	.nv.constant0._Z30group_norm_nhwc_bwd_sum_kernelI11Fp16IOFp32WLi140EEv26Group_norm_nhwc_bwd_params,"a",@progbits
	.sectionflags	@""
	.align	4
.nv.constant0._Z30group_norm_nhwc_bwd_sum_kernelI11Fp16IOFp32WLi140EEv26Group_norm_nhwc_bwd_params:
	.zero		1080


//--------------------- .nv.constant0._Z30group_norm_nhwc_bwd_sum_kernelI11Fp16IOFp32WLi160EEv26Group_norm_nhwc_bwd_params --------------------------
	.section	.nv.constant0._Z30group_norm_nhwc_bwd_sum_kernelI11Fp16IOFp32WLi160EEv26Group_norm_nhwc_bwd_params,"a",@progbits
	.sectionflags	@""
	.align	4
.nv.constant0._Z30group_norm_nhwc_bwd_sum_kernelI11Fp16IOFp32WLi160EEv26Group_norm_nhwc_bwd_params:
	.zero		1080


//--------------------- .nv.constant0._Z30group_norm_nhwc_bwd_sum_kernelI11Fp16IOBf16WLi196EEv26Group_norm_nhwc_bwd_params --------------------------
	.section	.nv.constant0._Z30group_norm_nhwc_bwd_sum_kernelI11Fp16IOBf16WLi196EEv26Group_norm_nhwc_bwd_params,"a",@progbits
	.sectionflags	@""
	.align	4
.nv.constant0._Z30group_norm_nhwc_bwd_sum_kernelI11Fp16IOBf16WLi196EEv26Group_norm_nhwc_bwd_params:
	.zero		1080


//--------------------- .nv.constant0._Z30group_norm_nhwc_bwd_sum_kernelI11Fp16IOBf16WLi168EEv26Group_norm_nhwc_bwd_params --------------------------
	.section	.nv.constant0._Z30group_norm_nhwc_bwd_sum_kernelI11Fp16IOBf16WLi168EEv26Group_norm_nhwc_bwd_params,"a",@progbits
	.sectionflags	@""
	.align	4
.nv.constant0._Z30group_norm_nhwc_bwd_sum_kernelI11Fp16IOBf16WLi168EEv26Group_norm_nhwc_bwd_params:
	.zero		1080


//--------------------- .nv.constant0._Z30group_norm_nhwc_bwd_sum_kernelI11Fp16IOBf16WLi64EEv26Group_norm_nhwc_bwd_params --------------------------
	.section	.nv.constant0._Z30group_norm_nhwc_bwd_sum_kernelI11Fp16IOBf16WLi64EEv26Group_norm_nhwc_bwd_params,"a",@progbits
	.sectionflags	@""
	.align	4
.nv.constant0._Z30group_norm_nhwc_bwd_sum_kernelI11Fp16IOBf16WLi64EEv26Group_norm_nhwc_bwd_params:
	.zero		1080


//--------------------- .nv.constant0._Z30group_norm_nhwc_bwd_sum_kernelI11Fp16IOBf16WLi128EEv26Group_norm_nhwc_bwd_params --------------------------
	.section	.nv.constant0._Z30group_norm_nhwc_bwd_sum_kernelI11Fp16IOBf16WLi128EEv26Group_norm_nhwc_bwd_params,"a",@progbits
	.sectionflags	@""
	.align	4
.nv.constant0._Z30group_norm_nhwc_bwd_sum_kernelI11Fp16IOBf16WLi128EEv26Group_norm_nhwc_bwd_params:
	.zero		1080


//--------------------- .nv.constant0._Z30group_norm_nhwc_bwd_sum_kernelI11Fp16IOBf16WLi192EEv26Group_norm_nhwc_bwd_params --------------------------
	.section	.nv.constant0._Z30group_norm_nhwc_bwd_sum_kernelI11Fp16IOBf16WLi192EEv26Group_norm_nhwc_bwd_params,"a",@progbits
	.sectionflags	@""
	.align	4
.nv.constant0._Z30group_norm_nhwc_bwd_sum_kernelI11Fp16IOBf16WLi192EEv26Group_norm_nhwc_bwd_params:
	.zero		1080


//--------------------- .nv.constant0._Z30group_norm_nhwc_bwd_sum_kernelI11Fp16IOBf16WLi448EEv26Group_norm_nhwc_bwd_params --------------------------
	.section	.nv.constant0._Z30group_norm_nhwc_bwd_sum_kernelI11Fp16IOBf16WLi448EEv26Group_norm_nhwc_bwd_params,"a",@progbits
	.sectionflags	@""
	.align	4
.nv.constant0._Z30group_norm_nhwc_bwd_sum_kernelI11Fp16IOBf16WLi448EEv26Group_norm_nhwc_bwd_params:
	.zero		1080


//--------------------- .nv.constant0._Z30group_norm_nhwc_bwd_sum_kernelI11Fp16IOBf16WLi256EEv26Group_norm_nhwc_bwd_params --------------------------
	.section	.nv.constant0._Z30group_norm_nhwc_bwd_sum_kernelI11Fp16IOBf16WLi256EEv26Group_norm_nhwc_bwd_params,"a",@progbits
	.sectionflags	@""
	.align	4
.nv.constant0._Z30group_norm_nhwc_bwd_sum_kernelI11Fp16IOBf16WLi256EEv26Group_norm_nhwc_bwd_params:
	.zero		1080


//--------------------- .nv.constant0._Z30group_norm_nhwc_bwd_sum_kernelI11Fp16IOBf16WLi120EEv26Group_norm_nhwc_bwd_params --------------------------
	.section	.nv.constant0._Z30group_norm_nhwc_bwd_sum_kernelI11Fp16IOBf16WLi120EEv26Group_norm_nhwc_bwd_params,"a",@progbits
	.sectionflags	@""
	.align	4
.nv.constant0._Z30group_norm_nhwc_bwd_sum_kernelI11Fp16IOBf16WLi120EEv26Group_norm_nhwc_bwd_params:
	.zero		1080


//--------------------- .nv.constant0._Z30group_norm_nhwc_bwd_sum_kernelI11Fp16IOBf16WLi140EEv26Group_norm_nhwc_bwd_params --------------------------
	.section	.nv.constant0._Z30group_norm_nhwc_bwd_sum_kernelI11Fp16IOBf16WLi140EEv26Group_norm_nhwc_bwd_params,"a",@progbits
	.sectionflags	@""
	.align	4
.nv.constant0._Z30group_norm_nhwc_bwd_sum_kernelI11Fp16IOBf16WLi140EEv26Group_norm_nhwc_bwd_params:
	.zero		1080


//--------------------- .nv.constant0._Z30group_norm_nhwc_bwd_sum_kernelI11Fp16IOBf16WLi160EEv26Group_norm_nhwc_bwd_params --------------------------
	.section	.nv.constant0._Z30group_norm_nhwc_bwd_sum_kernelI11Fp16IOBf16WLi160EEv26Group_norm_nhwc_bwd_params,"a",@progbits
	.sectionflags	@""
	.align	4
.nv.constant0._Z30group_norm_nhwc_bwd_sum_kernelI11Fp16IOBf16WLi160EEv26Group_norm_nhwc_bwd_params:
	.zero		1080


//--------------------- .nv.constant0._Z30group_norm_nhwc_bwd_sum_kernelI11Fp16IOFp16WLi196EEv26Group_norm_nhwc_bwd_params --------------------------
	.section	.nv.constant0._Z30group_norm_nhwc_bwd_sum_kernelI11Fp16IOFp16WLi196EEv26Group_norm_nhwc_bwd_params,"a",@progbits
	.sectionflags	@""
	.align	4
.nv.constant0._Z30group_norm_nhwc_bwd_sum_kernelI11Fp16IOFp16WLi196EEv26Group_norm_nhwc_bwd_params:
	.zero		1080


//--------------------- .nv.constant0._Z30group_norm_nhwc_bwd_sum_kernelI11Fp16IOFp16WLi168EEv26Group_norm_nhwc_bwd_params --------------------------
	.section	.nv.constant0._Z30group_norm_nhwc_bwd_sum_kernelI11Fp16IOFp16WLi168EEv26Group_norm_nhwc_bwd_params,"a",@progbits
	.sectionflags	@""
	.align	4
.nv.constant0._Z30group_norm_nhwc_bwd_sum_kernelI11Fp16IOFp16WLi168EEv26Group_norm_nhwc_bwd_params:
	.zero		1080


//--------------------- .nv.constant0._Z30group_norm_nhwc_bwd_sum_kernelI11Fp16IOFp16WLi64EEv26Group_norm_nhwc_bwd_params --------------------------
	.section	.nv.constant0._Z30group_norm_nhwc_bwd_sum_kernelI11Fp16IOFp16WLi64EEv26Group_norm_nhwc_bwd_params,"a",@progbits
	.sectionflags	@""
	.align	4
.nv.constant0._Z30group_norm_nhwc_bwd_sum_kernelI11Fp16IOFp16WLi64EEv26Group_norm_nhwc_bwd_params:
	.zero		1080


//--------------------- .nv.constant0._Z30group_norm_nhwc_bwd_sum_kernelI11Fp16IOFp16WLi128EEv26Group_norm_nhwc_bwd_params --------------------------
	.section	.nv.constant0._Z30group_norm_nhwc_bwd_sum_kernelI11Fp16IOFp16WLi128EEv26Group_norm_nhwc_bwd_params,"a",@progbits
	.sectionflags	@""
	.align	4
.nv.constant0._Z30group_norm_nhwc_bwd_sum_kernelI11Fp16IOFp16WLi128EEv26Group_norm_nhwc_bwd_params:
	.zero		1080


//--------------------- .nv.constant0._Z30group_norm_nhwc_bwd_sum_kernelI11Fp16IOFp16WLi192EEv26Group_norm_nhwc_bwd_params --------------------------
	.section	.nv.constant0._Z30group_norm_nhwc_bwd_sum_kernelI11Fp16IOFp16WLi192EEv26Group_norm_nhwc_bwd_params,"a",@progbits
	.sectionflags	@""
	.align	4
.nv.constant0._Z30group_norm_nhwc_bwd_sum_kernelI11Fp16IOFp16WLi192EEv26Group_norm_nhwc_bwd_params:
	.zero		1080


//--------------------- .nv.constant0._Z30group_norm_nhwc_bwd_sum_kernelI11Fp16IOFp16WLi448EEv26Group_norm_nhwc_bwd_params --------------------------
	.section	.nv.constant0._Z30group_norm_nhwc_bwd_sum_kernelI11Fp16IOFp16WLi448EEv26Group_norm_nhwc_bwd_params,"a",@progbits
	.sectionflags	@""
	.align	4
.nv.constant0._Z30group_norm_nhwc_bwd_sum_kernelI11Fp16IOFp16WLi448EEv26Group_norm_nhwc_bwd_params:
	.zero		1080


//--------------------- .nv.constant0._Z30group_norm_nhwc_bwd_sum_kernelI11Fp16IOFp16WLi256EEv26Group_norm_nhwc_bwd_params --------------------------
	.section	.nv.constant0._Z30group_norm_nhwc_bwd_sum_kernelI11Fp16IOFp16WLi256EEv26Group_norm_nhwc_bwd_params,"a",@progbits
	.sectionflags	@""
	.align	4
.nv.constant0._Z30group_norm_nhwc_bwd_sum_kernelI11Fp16IOFp16WLi256EEv26Group_norm_nhwc_bwd_params:
	.zero		1080


//--------------------- .nv.constant0._Z30group_norm_nhwc_bwd_sum_kernelI11Fp16IOFp16WLi120EEv26Group_norm_nhwc_bwd_params --------------------------
	.section	.nv.constant0._Z30group_norm_nhwc_bwd_sum_kernelI11Fp16IOFp16WLi120EEv26Group_norm_nhwc_bwd_params,"a",@progbits
	.sectionflags	@""
	.align	4
.nv.constant0._Z30group_norm_nhwc_bwd_sum_kernelI11Fp16IOFp16WLi120EEv26Group_norm_nhwc_bwd_params:
	.zero		1080


//--------------------- .nv.constant0._Z30group_norm_nhwc_bwd_sum_kernelI11Fp16IOFp16WLi140EEv26Group_norm_nhwc_bwd_params --------------------------
	.section	.nv.constant0._Z30group_norm_nhwc_bwd_sum_kernelI11Fp16IOFp16WLi140EEv26Group_norm_nhwc_bwd_params,"a",@progbits
	.sectionflags	@""
	.align	4
.nv.constant0._Z30group_norm_nhwc_bwd_sum_kernelI11Fp16IOFp16WLi140EEv26Group_norm_nhwc_bwd_params:
	.zero		1080


//--------------------- .nv.constant0._Z30group_norm_nhwc_bwd_sum_kernelI11Fp16IOFp16WLi160EEv26Group_norm_nhwc_bwd_params --------------------------
	.section	.nv.constant0._Z30group_norm_nhwc_bwd_sum_kernelI11Fp16IOFp16WLi160EEv26Group_norm_nhwc_bwd_params,"a",@progbits
	.sectionflags	@""
	.align	4
.nv.constant0._Z30group_norm_nhwc_bwd_sum_kernelI11Fp16IOFp16WLi160EEv26Group_norm_nhwc_bwd_params:
	.zero		1080


//--------------------- SYMBOLS --------------------------

	.type		.nv.reservedSmem.offset0,@object
	.size		.nv.reservedSmem.offset0,0x4
	.type		.nv.reservedSmem.cap,@object
	.size		.nv.reservedSmem.cap,0x4
